// Copyright (c) 2024, Tri Dao.
// Splitting the different head dimensions to different files to speed up compilation.
// This file is auto-generated. See "generate_kernels.py"
#include "namespace_config.h"
#include "flash_bwd_launch_template.h"

namespace FLASH_NAMESPACE {

template<>
void run_mha_bwd_<cutlass::bfloat16_t, 128, false>(Flash_bwd_params &params, cudaStream_t stream) {
    run_mha_bwd_hdim128<cutlass::bfloat16_t, false>(params, stream);
}

} // namespace FLASH_NAMESPACE

// ===== COMPILED SASS (sm_90a) =====

	.target	sm_90a

	.elftype	@"ET_EXEC"


//--------------------- .note.nv.tkinfo           --------------------------
	.section	.note.nv.tkinfo,"",@"SHT_NOTE"
	.sectionflags	@"SHF_NOTE_NV_TKINFO"
	.tkinfo
        /*0018*/ 	.word	0x00000002
        /*0030*/ 	.string	""
        /*0030*/ 	.string	"ptxas"
        /*0030*/ 	.string	"Cuda compilation tools, release 13.0, V13.0.88"
        /*0030*/ 	.string	"Build cuda_13.0.r13.0/compiler.36424714_0"
        /*0030*/ 	.string	"-arch sm_90a -m 64 "



//--------------------- .note.nv.cuinfo           --------------------------
	.section	.note.nv.cuinfo,"",@"SHT_NOTE"
	.sectionflags	@"SHF_NOTE_NV_CUINFO"
        /*0018*/ 	.short	0x0002
        /*001a*/ 	.short	0x005a
        /*001c*/ 	.short	0x0082
	.zero		2


//--------------------- .nv.info                  --------------------------
	.section	.nv.info,"",@"SHT_CUDA_INFO"
	.align	4


	//----- nvinfo : EIATTR_REGCOUNT
	.align		4
        /*0000*/ 	.byte	0x04, 0x2f
        /*0002*/ 	.short	(.L_12 - .L_11)
	.align		4
.L_11:
        /*0004*/ 	.word	index@(_ZN5flash25flash_bwd_dot_do_o_kernelILb1E23Flash_bwd_kernel_traitsILi128ELi64ELi128ELi8ELi2ELi4ELi2ELb0ELb0EN7cutlass10bfloat16_tE19Flash_kernel_traitsILi128ELi64ELi128ELi8ES3_EEEEvNS_16Flash_bwd_paramsE)
        /*0008*/ 	.word	0x00000030


	//----- nvinfo : EIATTR_FRAME_SIZE
	.align		4
.L_12:
        /*000c*/ 	.byte	0x04, 0x11
        /*000e*/ 	.short	(.L_14 - .L_13)
	.align		4
.L_13:
        /*0010*/ 	.word	index@(_ZN5flash25flash_bwd_dot_do_o_kernelILb1E23Flash_bwd_kernel_traitsILi128ELi64ELi128ELi8ELi2ELi4ELi2ELb0ELb0EN7cutlass10bfloat16_tE19Flash_kernel_traitsILi128ELi64ELi128ELi8ES3_EEEEvNS_16Flash_bwd_paramsE)
        /*0014*/ 	.word	0x00000000


	//----- nvinfo : EIATTR_REGCOUNT
	.align		4
.L_14:
        /*0018*/ 	.byte	0x04, 0x2f
        /*001a*/ 	.short	(.L_16 - .L_15)
	.align		4
.L_15:
        /*001c*/ 	.word	index@(_ZN5flash25flash_bwd_dot_do_o_kernelILb0E23Flash_bwd_kernel_traitsILi128ELi64ELi128ELi8ELi2ELi4ELi2ELb0ELb0EN7cutlass10bfloat16_tE19Flash_kernel_traitsILi128ELi64ELi128ELi8ES3_EEEEvNS_16Flash_bwd_paramsE)
        /*0020*/ 	.word	0x0000002f


	//----- nvinfo : EIATTR_FRAME_SIZE
	.align		4
.L_16:
        /*0024*/ 	.byte	0x04, 0x11
        /*0026*/ 	.short	(.L_18 - .L_17)
	.align		4
.L_17:
        /*0028*/ 	.word	index@(_ZN5flash25flash_bwd_dot_do_o_kernelILb0E23Flash_bwd_kernel_traitsILi128ELi64ELi128ELi8ELi2ELi4ELi2ELb0ELb0EN7cutlass10bfloat16_tE19Flash_kernel_traitsILi128ELi64ELi128ELi8ES3_EEEEvNS_16Flash_bwd_paramsE)
        /*002c*/ 	.word	0x00000000


	//----- nvinfo : EIATTR_REGCOUNT
	.align		4
.L_18:
        /*0030*/ 	.byte	0x04, 0x2f
        /*0032*/ 	.short	(.L_20 - .L_19)
	.align		4
.L_19:
        /*0034*/ 	.word	index@(_ZN5flash44flash_bwd_dq_dk_dv_loop_seqk_parallel_kernelI23Flash_bwd_kernel_traitsILi128ELi64ELi128ELi8ELi2ELi4ELi2ELb0ELb0EN7cutlass10bfloat16_tE19Flash_kernel_traitsILi128ELi64ELi128ELi8ES3_EELb0ELb0ELb1ELb1ELb0ELb0ELb1EEEvNS_16Flash_bwd_paramsE)
        /*0038*/ 	.word	0x000000ff


	//----- nvinfo : EIATTR_FRAME_SIZE
	.align		4
.L_20:
        /*003c*/ 	.byte	0x04, 0x11
        /*003e*/ 	.short	(.L_22 - .L_21)
	.align		4
.L_21:
        /*0040*/ 	.word	index@(_ZN5flash44flash_bwd_dq_dk_dv_loop_seqk_parallel_kernelI23Flash_bwd_kernel_traitsILi128ELi64ELi128ELi8ELi2ELi4ELi2ELb0ELb0EN7cutlass10bfloat16_tE19Flash_kernel_traitsILi128ELi64ELi128ELi8ES3_EELb0ELb0ELb1ELb1ELb0ELb0ELb1EEEvNS_16Flash_bwd_paramsE)
        /*0044*/ 	.word	0x00000098


	//----- nvinfo : EIATTR_REGCOUNT
	.align		4
.L_22:
        /*0048*/ 	.byte	0x04, 0x2f
        /*004a*/ 	.short	(.L_24 - .L_23)
	.align		4
.L_23:
        /*004c*/ 	.word	index@(_ZN5flash44flash_bwd_dq_dk_dv_loop_seqk_parallel_kernelI23Flash_bwd_kernel_traitsILi128ELi64ELi128ELi8ELi2ELi4ELi2ELb0ELb0EN7cutlass10bfloat16_tE19Flash_kernel_traitsILi128ELi64ELi128ELi8ES3_EELb1ELb0ELb1ELb1ELb0ELb0ELb0EEEvNS_16Flash_bwd_paramsE)
        /*0050*/ 	.word	0x000000ff


	//----- nvinfo : EIATTR_FRAME_SIZE
	.align		4
.L_24:
        /*0054*/ 	.byte	0x04, 0x11
        /*0056*/ 	.short	(.L_26 - .L_25)
	.align		4
.L_25:
        /*0058*/ 	.word	index@(_ZN5flash44flash_bwd_dq_dk_dv_loop_seqk_parallel_kernelI23Flash_bwd_kernel_traitsILi128ELi64ELi128ELi8ELi2ELi4ELi2ELb0ELb0EN7cutlass10bfloat16_tE19Flash_kernel_traitsILi128ELi64ELi128ELi8ES3_EELb1ELb0ELb1ELb1ELb0ELb0ELb0EEEvNS_16Flash_bwd_paramsE)
        /*005c*/ 	.word	0x00000028


	//----- nvinfo : EIATTR_REGCOUNT
	.align		4
.L_26:
        /*0060*/ 	.byte	0x04, 0x2f
        /*0062*/ 	.short	(.L_28 - .L_27)
	.align		4
.L_27:
        /*0064*/ 	.word	index@(_ZN5flash44flash_bwd_dq_dk_dv_loop_seqk_parallel_kernelI23Flash_bwd_kernel_traitsILi128ELi64ELi128ELi8ELi2ELi4ELi2ELb0ELb0EN7cutlass10bfloat16_tE19Flash_kernel_traitsILi128ELi64ELi128ELi8ES3_EELb0ELb0ELb1ELb0ELb0ELb1ELb1EEEvNS_16Flash_bwd_paramsE)
        /*0068*/ 	.word	0x000000ff


	//----- nvinfo : EIATTR_FRAME_SIZE
	.align		4
.L_28:
        /*006c*/ 	.byte	0x04, 0x11
        /*006e*/ 	.short	(.L_30 - .L_29)
	.align		4
.L_29:
        /*0070*/ 	.word	index@(_ZN5flash44flash_bwd_dq_dk_dv_loop_seqk_parallel_kernelI23Flash_bwd_kernel_traitsILi128ELi64ELi128ELi8ELi2ELi4ELi2ELb0ELb0EN7cutlass10bfloat16_tE19Flash_kernel_traitsILi128ELi64ELi128ELi8ES3_EELb0ELb0ELb1ELb0ELb0ELb1ELb1EEEvNS_16Flash_bwd_paramsE)
        /*0074*/ 	.word	0x00000088


	//----- nvinfo : EIATTR_REGCOUNT
	.align		4
.L_30:
        /*0078*/ 	.byte	0x04, 0x2f
        /*007a*/ 	.short	(.L_32 - .L_31)
	.align		4
.L_31:
        /*007c*/ 	.word	index@(_ZN5flash44flash_bwd_dq_dk_dv_loop_seqk_parallel_kernelI23Flash_bwd_kernel_traitsILi128ELi64ELi128ELi8ELi2ELi4ELi2ELb0ELb0EN7cutlass10bfloat16_tE19Flash_kernel_traitsILi128ELi64ELi128ELi8ES3_EELb1ELb0ELb1ELb0ELb0ELb1ELb0EEEvNS_16Flash_bwd_paramsE)
        /*0080*/ 	.word	0x000000ff


	//----- nvinfo : EIATTR_FRAME_SIZE
	.align		4
.L_32:
        /*0084*/ 	.byte	0x04, 0x11
        /*0086*/ 	.short	(.L_34 - .L_33)
	.align		4
.L_33:
        /*0088*/ 	.word	index@(_ZN5flash44flash_bwd_dq_dk_dv_loop_seqk_parallel_kernelI23Flash_bwd_kernel_traitsILi128ELi64ELi128ELi8ELi2ELi4ELi2ELb0ELb0EN7cutlass10bfloat16_tE19Flash_kernel_traitsILi128ELi64ELi128ELi8ES3_EELb1ELb0ELb1ELb0ELb0ELb1ELb0EEEvNS_16Flash_bwd_paramsE)
        /*008c*/ 	.word	0x00000010


	//----- nvinfo : EIATTR_REGCOUNT
	.align		4
.L_34:
        /*0090*/ 	.byte	0x04, 0x2f
        /*0092*/ 	.short	(.L_36 - .L_35)
	.align		4
.L_35:
        /*0094*/ 	.word	index@(_ZN5flash44flash_bwd_dq_dk_dv_loop_seqk_parallel_kernelI23Flash_bwd_kernel_traitsILi128ELi64ELi128ELi8ELi2ELi4ELi2ELb0ELb0EN7cutlass10bfloat16_tE19Flash_kernel_traitsILi128ELi64ELi128ELi8ES3_EELb0ELb0ELb0ELb1ELb0ELb0ELb1EEEvNS_16Flash_bwd_paramsE)
        /*0098*/ 	.word	0x000000ff


	//----- nvinfo : EIATTR_FRAME_SIZE
	.align		4
.L_36:
        /*009c*/ 	.byte	0x04, 0x11
        /*009e*/ 	.short	(.L_38 - .L_37)
	.align		4
.L_37:
        /*00a0*/ 	.word	index@(_ZN5flash44flash_bwd_dq_dk_dv_loop_seqk_parallel_kernelI23Flash_bwd_kernel_traitsILi128ELi64ELi128ELi8ELi2ELi4ELi2ELb0ELb0EN7cutlass10bfloat16_tE19Flash_kernel_traitsILi128ELi64ELi128ELi8ES3_EELb0ELb0ELb0ELb1ELb0ELb0ELb1EEEvNS_16Flash_bwd_paramsE)
        /*00a4*/ 	.word	0x000000a0


	//----- nvinfo : EIATTR_REGCOUNT
	.align		4
.L_38:
        /*00a8*/ 	.byte	0x04, 0x2f
        /*00aa*/ 	.short	(.L_40 - .L_39)
	.align		4
.L_39:
        /*00ac*/ 	.word	index@(_ZN5flash44flash_bwd_dq_dk_dv_loop_seqk_parallel_kernelI23Flash_bwd_kernel_traitsILi128ELi64ELi128ELi8ELi2ELi4ELi2ELb0ELb0EN7cutlass10bfloat16_tE19Flash_kernel_traitsILi128ELi64ELi128ELi8ES3_EELb1ELb0ELb0ELb1ELb0ELb0ELb0EEEvNS_16Flash_bwd_paramsE)
        /*00b0*/ 	.word	0x000000ff


	//----- nvinfo : EIATTR_FRAME_SIZE
	.align		4
.L_40:
        /*00b4*/ 	.byte	0x04, 0x11
        /*00b6*/ 	.short	(.L_42 - .L_41)
	.align		4
.L_41:
        /*00b8*/ 	.word	index@(_ZN5flash44flash_bwd_dq_dk_dv_loop_seqk_parallel_kernelI23Flash_bwd_kernel_traitsILi128ELi64ELi128ELi8ELi2ELi4ELi2ELb0ELb0EN7cutlass10bfloat16_tE19Flash_kernel_traitsILi128ELi64ELi128ELi8ES3_EELb1ELb0ELb0ELb1ELb0ELb0ELb0EEEvNS_16Flash_bwd_paramsE)
        /*00bc*/ 	.word	0x00000020


	//----- nvinfo : EIATTR_REGCOUNT
	.align		4
.L_42:
        /*00c0*/ 	.byte	0x04, 0x2f
        /*00c2*/ 	.short	(.L_44 - .L_43)
	.align		4
.L_43:
        /*00c4*/ 	.word	index@(_ZN5flash44flash_bwd_dq_dk_dv_loop_seqk_parallel_kernelI23Flash_bwd_kernel_traitsILi128ELi64ELi128ELi8ELi2ELi4ELi2ELb0ELb0EN7cutlass10bfloat16_tE19Flash_kernel_traitsILi128ELi64ELi128ELi8ES3_EELb0ELb0ELb0ELb0ELb1ELb1ELb1EEEvNS_16Flash_bwd_paramsE)
        /*00c8*/ 	.word	0x000000ff


	//----- nvinfo : EIATTR_FRAME_SIZE
	.align		4
.L_44:
        /*00cc*/ 	.byte	0x04, 0x11
        /*00ce*/ 	.short	(.L_46 - .L_45)
	.align		4
.L_45:
        /*00d0*/ 	.word	index@(_ZN5flash44flash_bwd_dq_dk_dv_loop_seqk_parallel_kernelI23Flash_bwd_kernel_traitsILi128ELi64ELi128ELi8ELi2ELi4ELi2ELb0ELb0EN7cutlass10bfloat16_tE19Flash_kernel_traitsILi128ELi64ELi128ELi8ES3_EELb0ELb0ELb0ELb0ELb1ELb1ELb1EEEvNS_16Flash_bwd_paramsE)
        /*00d4*/ 	.word	0x00000080


	//----- nvinfo : EIATTR_REGCOUNT
	.align		4
.L_46:
        /*00d8*/ 	.byte	0x04, 0x2f
        /*00da*/ 	.short	(.L_48 - .L_47)
	.align		4
.L_47:
        /*00dc*/ 	.word	index@(_ZN5flash44flash_bwd_dq_dk_dv_loop_seqk_parallel_kernelI23Flash_bwd_kernel_traitsILi128ELi64ELi128ELi8ELi2ELi4ELi2ELb0ELb0EN7cutlass10bfloat16_tE19Flash_kernel_traitsILi128ELi64ELi128ELi8ES3_EELb1ELb0ELb0ELb0ELb1ELb1ELb0EEEvNS_16Flash_bwd_paramsE)
        /*00e0*/ 	.word	0x000000ff


	//----- nvinfo : EIATTR_FRAME_SIZE
	.align		4
.L_48:
        /*00e4*/ 	.byte	0x04, 0x11
        /*00e6*/ 	.short	(.L_50 - .L_49)
	.align		4
.L_49:
        /*00e8*/ 	.word	index@(_ZN5flash44flash_bwd_dq_dk_dv_loop_seqk_parallel_kernelI23Flash_bwd_kernel_traitsILi128ELi64ELi128ELi8ELi2ELi4ELi2ELb0ELb0EN7cutlass10bfloat16_tE19Flash_kernel_traitsILi128ELi64ELi128ELi8ES3_EELb1ELb0ELb0ELb0ELb1ELb1ELb0EEEvNS_16Flash_bwd_paramsE)
        /*00ec*/ 	.word	0x00000018


	//----- nvinfo : EIATTR_REGCOUNT
	.align		4
.L_50:
        /*00f0*/ 	.byte	0x04, 0x2f
        /*00f2*/ 	.short	(.L_52 - .L_51)
	.align		4
.L_51:
        /*00f4*/ 	.word	index@(_ZN5flash44flash_bwd_dq_dk_dv_loop_seqk_parallel_kernelI23Flash_bwd_kernel_traitsILi128ELi64ELi128ELi8ELi2ELi4ELi2ELb0ELb0EN7cutlass10bfloat16_tE19Flash_kernel_traitsILi128ELi64ELi128ELi8ES3_EELb0ELb0ELb1ELb0ELb0ELb0ELb1EEEvNS_16Flash_bwd_paramsE)
        /*00f8*/ 	.word	0x000000ff


	//----- nvinfo : EIATTR_FRAME_SIZE
	.align		4
.L_52:
        /*00fc*/ 	.byte	0x04, 0x11
        /*00fe*/ 	.short	(.L_54 - .L_53)
	.align		4
.L_53:
        /*0100*/ 	.word	index@(_ZN5flash44flash_bwd_dq_dk_dv_loop_seqk_parallel_kernelI23Flash_bwd_kernel_traitsILi128ELi64ELi128ELi8ELi2ELi4ELi2ELb0ELb0EN7cutlass10bfloat16_tE19Flash_kernel_traitsILi128ELi64ELi128ELi8ES3_EELb0ELb0ELb1ELb0ELb0ELb0ELb1EEEvNS_16Flash_bwd_paramsE)
        /*0104*/ 	.word	0x00000090


	//----- nvinfo : EIATTR_REGCOUNT
	.align		4
.L_54:
        /*0108*/ 	.byte	0x04, 0x2f
        /*010a*/ 	.short	(.L_56 - .L_55)
	.align		4
.L_55:
        /*010c*/ 	.word	index@(_ZN5flash44flash_bwd_dq_dk_dv_loop_seqk_parallel_kernelI23Flash_bwd_kernel_traitsILi128ELi64ELi128ELi8ELi2ELi4ELi2ELb0ELb0EN7cutlass10bfloat16_tE19Flash_kernel_traitsILi128ELi64ELi128ELi8ES3_EELb1ELb0ELb1ELb0ELb0ELb0ELb0EEEvNS_16Flash_bwd_paramsE)
        /*0110*/ 	.word	0x000000ff


	//----- nvinfo : EIATTR_FRAME_SIZE
	.align		4
.L_56:
        /*0114*/ 	.byte	0x04, 0x11
        /*0116*/ 	.short	(.L_58 - .L_57)
	.align		4
.L_57:
        /*0118*/ 	.word	index@(_ZN5flash44flash_bwd_dq_dk_dv_loop_seqk_parallel_kernelI23Flash_bwd_kernel_traitsILi128ELi64ELi128ELi8ELi2ELi4ELi2ELb0ELb0EN7cutlass10bfloat16_tE19Flash_kernel_traitsILi128ELi64ELi128ELi8ES3_EELb1ELb0ELb1ELb0ELb0ELb0ELb0EEEvNS_16Flash_bwd_paramsE)
        /*011c*/ 	.word	0x00000010


	//----- nvinfo : EIATTR_REGCOUNT
	.align		4
.L_58:
        /*0120*/ 	.byte	0x04, 0x2f
        /*0122*/ 	.short	(.L_60 - .L_59)
	.align		4
.L_59:
        /*0124*/ 	.word	index@(_ZN5flash44flash_bwd_dq_dk_dv_loop_seqk_parallel_kernelI23Flash_bwd_kernel_traitsILi128ELi64ELi128ELi8ELi2ELi4ELi2ELb0ELb0EN7cutlass10bfloat16_tE19Flash_kernel_traitsILi128ELi64ELi128ELi8ES3_EELb0ELb0ELb0ELb0ELb0ELb0ELb1EEEvNS_16Flash_bwd_paramsE)
        /*0128*/ 	.word	0x000000ff


	//----- nvinfo : EIATTR_FRAME_SIZE
	.align		4
.L_60:
        /*012c*/ 	.byte	0x04, 0x11
        /*012e*/ 	.short	(.L_62 - .L_61)
	.align		4
.L_61:
        /*0130*/ 	.word	index@(_ZN5flash44flash_bwd_dq_dk_dv_loop_seqk_parallel_kernelI23Flash_bwd_kernel_traitsILi128ELi64ELi128ELi8ELi2ELi4ELi2ELb0ELb0EN7cutlass10bfloat16_tE19Flash_kernel_traitsILi128ELi64ELi128ELi8ES3_EELb0ELb0ELb0ELb0ELb0ELb0ELb1EEEvNS_16Flash_bwd_paramsE)
        /*0134*/ 	.word	0x00000098


	//----- nvinfo : EIATTR_REGCOUNT
	.align		4
.L_62:
        /*0138*/ 	.byte	0x04, 0x2f
        /*013a*/ 	.short	(.L_64 - .L_63)
	.align		4
.L_63:
        /*013c*/ 	.word	index@(_ZN5flash44flash_bwd_dq_dk_dv_loop_seqk_parallel_kernelI23Flash_bwd_kernel_traitsILi128ELi64ELi128ELi8ELi2ELi4ELi2ELb0ELb0EN7cutlass10bfloat16_tE19Flash_kernel_traitsILi128ELi64ELi128ELi8ES3_EELb1ELb0ELb0ELb0ELb0ELb0ELb0EEEvNS_16Flash_bwd_paramsE)
        /*0140*/ 	.word	0x000000ff


	//----- nvinfo : EIATTR_FRAME_SIZE
	.align		4
.L_64:
        /*0144*/ 	.byte	0x04, 0x11
        /*0146*/ 	.short	(.L_66 - .L_65)
	.align		4
.L_65:
        /*0148*/ 	.word	index@(_ZN5flash44flash_bwd_dq_dk_dv_loop_seqk_parallel_kernelI23Flash_bwd_kernel_traitsILi128ELi64ELi128ELi8ELi2ELi4ELi2ELb0ELb0EN7cutlass10bfloat16_tE19Flash_kernel_traitsILi128ELi64ELi128ELi8ES3_EELb1ELb0ELb0ELb0ELb0ELb0ELb0EEEvNS_16Flash_bwd_paramsE)
        /*014c*/ 	.word	0x00000000


	//----- nvinfo : EIATTR_REGCOUNT
	.align		4
.L_66:
        /*0150*/ 	.byte	0x04, 0x2f
        /*0152*/ 	.short	(.L_68 - .L_67)
	.align		4
.L_67:
        /*0154*/ 	.word	index@(_ZN5flash44flash_bwd_dq_dk_dv_loop_seqk_parallel_kernelI23Flash_bwd_kernel_traitsILi128ELi64ELi128ELi8ELi2ELi4ELi2ELb0ELb0EN7cutlass10bfloat16_tE19Flash_kernel_traitsILi128ELi64ELi128ELi8ES3_EELb0ELb0ELb0ELb0ELb0ELb1ELb1EEEvNS_16Flash_bwd_paramsE)
        /*0158*/ 	.word	0x000000ff


	//----- nvinfo : EIATTR_FRAME_SIZE
	.align		4
.L_68:
        /*015c*/ 	.byte	0x04, 0x11
        /*015e*/ 	.short	(.L_70 - .L_69)
	.align		4
.L_69:
        /*0160*/ 	.word	index@(_ZN5flash44flash_bwd_dq_dk_dv_loop_seqk_parallel_kernelI23Flash_bwd_kernel_traitsILi128ELi64ELi128ELi8ELi2ELi4ELi2ELb0ELb0EN7cutlass10bfloat16_tE19Flash_kernel_traitsILi128ELi64ELi128ELi8ES3_EELb0ELb0ELb0ELb0ELb0ELb1ELb1EEEvNS_16Flash_bwd_paramsE)
        /*0164*/ 	.word	0x00000090


	//----- nvinfo : EIATTR_REGCOUNT
	.align		4
.L_70:
        /*0168*/ 	.byte	0x04, 0x2f
        /*016a*/ 	.short	(.L_72 - .L_71)
	.align		4
.L_71:
        /*016c*/ 	.word	index@(_ZN5flash44flash_bwd_dq_dk_dv_loop_seqk_parallel_kernelI23Flash_bwd_kernel_traitsILi128ELi64ELi128ELi8ELi2ELi4ELi2ELb0ELb0EN7cutlass10bfloat16_tE19Flash_kernel_traitsILi128ELi64ELi128ELi8ES3_EELb1ELb0ELb0ELb0ELb0ELb1ELb0EEEvNS_16Flash_bwd_paramsE)
        /*0170*/ 	.word	0x000000ff


	//----- nvinfo : EIATTR_FRAME_SIZE
	.align		4
.L_72:
        /*0174*/ 	.byte	0x04, 0x11
        /*0176*/ 	.short	(.L_74 - .L_73)
	.align		4
.L_73:
        /*0178*/ 	.word	index@(_ZN5flash44flash_bwd_dq_dk_dv_loop_seqk_parallel_kernelI23Flash_bwd_kernel_traitsILi128ELi64ELi128ELi8ELi2ELi4ELi2ELb0ELb0EN7cutlass10bfloat16_tE19Flash_kernel_traitsILi128ELi64ELi128ELi8ES3_EELb1ELb0ELb0ELb0ELb0ELb1ELb0EEEvNS_16Flash_bwd_paramsE)
        /*017c*/ 	.word	0x00000000


	//----- nvinfo : EIATTR_REGCOUNT
	.align		4
.L_74:
        /*0180*/ 	.byte	0x04, 0x2f
        /*0182*/ 	.short	(.L_76 - .L_75)
	.align		4
.L_75:
        /*0184*/ 	.word	index@(_ZN5flash27flash_bwd_convert_dq_kernelI23Flash_bwd_kernel_traitsILi128ELi64ELi128ELi8ELi2ELi4ELi2ELb0ELb0EN7cutlass10bfloat16_tE19Flash_kernel_traitsILi128ELi64ELi128ELi8ES3_EEEEvNS_16Flash_bwd_paramsEi)
        /*0188*/ 	.word	0x00000048


	//----- nvinfo : EIATTR_FRAME_SIZE
	.align		4
.L_76:
        /*018c*/ 	.byte	0x04, 0x11
        /*018e*/ 	.short	(.L_78 - .L_77)
	.align		4
.L_77:
        /*0190*/ 	.word	index@(_ZN5flash27flash_bwd_convert_dq_kernelI23Flash_bwd_kernel_traitsILi128ELi64ELi128ELi8ELi2ELi4ELi2ELb0ELb0EN7cutlass10bfloat16_tE19Flash_kernel_traitsILi128ELi64ELi128ELi8ES3_EEEEvNS_16Flash_bwd_paramsEi)
        /*0194*/ 	.word	0x00000000


	//----- nvinfo : EIATTR_REGCOUNT
	.align		4
.L_78:
        /*0198*/ 	.byte	0x04, 0x2f
        /*019a*/ 	.short	(.L_80 - .L_79)
	.align		4
.L_79:
        /*019c*/ 	.word	index@(_ZN5flash25flash_bwd_dot_do_o_kernelILb1E23Flash_bwd_kernel_traitsILi128ELi64ELi64ELi8ELi4ELi2ELi2ELb1ELb0EN7cutlass10bfloat16_tE19Flash_kernel_traitsILi128ELi64ELi64ELi8ES3_EEEEvNS_16Flash_bwd_paramsE)
        /*01a0*/ 	.word	0x00000030


	//----- nvinfo : EIATTR_FRAME_SIZE
	.align		4
.L_80:
        /*01a4*/ 	.byte	0x04, 0x11
        /*01a6*/ 	.short	(.L_82 - .L_81)
	.align		4
.L_81:
        /*01a8*/ 	.word	index@(_ZN5flash25flash_bwd_dot_do_o_kernelILb1E23Flash_bwd_kernel_traitsILi128ELi64ELi64ELi8ELi4ELi2ELi2ELb1ELb0EN7cutlass10bfloat16_tE19Flash_kernel_traitsILi128ELi64ELi64ELi8ES3_EEEEvNS_16Flash_bwd_paramsE)
        /*01ac*/ 	.word	0x00000000


	//----- nvinfo : EIATTR_REGCOUNT
	.align		4
.L_82:
        /*01b0*/ 	.byte	0x04, 0x2f
        /*01b2*/ 	.short	(.L_84 - .L_83)
	.align		4
.L_83:
        /*01b4*/ 	.word	index@(_ZN5flash25flash_bwd_dot_do_o_kernelILb0E23Flash_bwd_kernel_traitsILi128ELi64ELi64ELi8ELi4ELi2ELi2ELb1ELb0EN7cutlass10bfloat16_tE19Flash_kernel_traitsILi128ELi64ELi64ELi8ES3_EEEEvNS_16Flash_bwd_paramsE)
        /*01b8*/ 	.word	0x0000002f


	//----- nvinfo : EIATTR_FRAME_SIZE
	.align		4
.L_84:
        /*01bc*/ 	.byte	0x04, 0x11
        /*01be*/ 	.short	(.L_86 - .L_85)
	.align		4
.L_85:
        /*01c0*/ 	.word	index@(_ZN5flash25flash_bwd_dot_do_o_kernelILb0E23Flash_bwd_kernel_traitsILi128ELi64ELi64ELi8ELi4ELi2ELi2ELb1ELb0EN7cutlass10bfloat16_tE19Flash_kernel_traitsILi128ELi64ELi64ELi8ES3_EEEEvNS_16Flash_bwd_paramsE)
        /*01c4*/ 	.word	0x00000000


	//----- nvinfo : EIATTR_REGCOUNT
	.align		4
.L_86:
        /*01c8*/ 	.byte	0x04, 0x2f
        /*01ca*/ 	.short	(.L_88 - .L_87)
	.align		4
.L_87:
        /*01cc*/ 	.word	index@(_ZN5flash44flash_bwd_dq_dk_dv_loop_seqk_parallel_kernelI23Flash_bwd_kernel_traitsILi128ELi64ELi64ELi8ELi4ELi2ELi2ELb1ELb0EN7cutlass10bfloat16_tE19Flash_kernel_traitsILi128ELi64ELi64ELi8ES3_EELb0ELb0ELb1ELb1ELb0ELb0ELb1EEEvNS_16Flash_bwd_paramsE)
        /*01d0*/ 	.word	0x000000ff


	//----- nvinfo : EIATTR_FRAME_SIZE
	.align		4
.L_88:
        /*01d4*/ 	.byte	0x04, 0x11
        /*01d6*/ 	.short	(.L_90 - .L_89)
	.align		4
.L_89:
        /*01d8*/ 	.word	index@(_ZN5flash44flash_bwd_dq_dk_dv_loop_seqk_parallel_kernelI23Flash_bwd_kernel_traitsILi128ELi64ELi64ELi8ELi4ELi2ELi2ELb1ELb0EN7cutlass10bfloat16_tE19Flash_kernel_traitsILi128ELi64ELi64ELi8ES3_EELb0ELb0ELb1ELb1ELb0ELb0ELb1EEEvNS_16Flash_bwd_paramsE)
        /*01dc*/ 	.word	0x00000000


	//----- nvinfo : EIATTR_REGCOUNT
	.align		4
.L_90:
        /*01e0*/ 	.byte	0x04, 0x2f
        /*01e2*/ 	.short	(.L_92 - .L_91)
	.align		4
.L_91:
        /*01e4*/ 	.word	index@(_ZN5flash44flash_bwd_dq_dk_dv_loop_seqk_parallel_kernelI23Flash_bwd_kernel_traitsILi128ELi64ELi64ELi8ELi4ELi2ELi2ELb1ELb0EN7cutlass10bfloat16_tE19Flash_kernel_traitsILi128ELi64ELi64ELi8ES3_EELb1ELb0ELb1ELb1ELb0ELb0ELb0EEEvNS_16Flash_bwd_paramsE)
        /*01e8*/ 	.word	0x000000fe


	//----- nvinfo : EIATTR_FRAME_SIZE
	.align		4
.L_92:
        /*01ec*/ 	.byte	0x04, 0x11
        /*01ee*/ 	.short	(.L_94 - .L_93)
	.align		4
.L_93:
        /*01f0*/ 	.word	index@(_ZN5flash44flash_bwd_dq_dk_dv_loop_seqk_parallel_kernelI23Flash_bwd_kernel_traitsILi128ELi64ELi64ELi8ELi4ELi2ELi2ELb1ELb0EN7cutlass10bfloat16_tE19Flash_kernel_traitsILi128ELi64ELi64ELi8ES3_EELb1ELb0ELb1ELb1ELb0ELb0ELb0EEEvNS_16Flash_bwd_paramsE)
        /*01f4*/ 	.word	0x00000000


	//----- nvinfo : EIATTR_REGCOUNT
	.align		4
.L_94:
        /*01f8*/ 	.byte	0x04, 0x2f
        /*01fa*/ 	.short	(.L_96 - .L_95)
	.align		4
.L_95:
        /*01fc*/ 	.word	index@(_ZN5flash44flash_bwd_dq_dk_dv_loop_seqk_parallel_kernelI23Flash_bwd_kernel_traitsILi128ELi64ELi64ELi8ELi4ELi2ELi2ELb1ELb0EN7cutlass10bfloat16_tE19Flash_kernel_traitsILi128ELi64ELi64ELi8ES3_EELb0ELb0ELb1ELb0ELb0ELb1ELb1EEEvNS_16Flash_bwd_paramsE)
        /*0200*/ 	.word	0x000000fe


	//----- nvinfo : EIATTR_FRAME_SIZE
	.align		4
.L_96:
        /*0204*/ 	.byte	0x04, 0x11
        /*0206*/ 	.short	(.L_98 - .L_97)
	.align		4
.L_97:
        /*0208*/ 	.word	index@(_ZN5flash44flash_bwd_dq_dk_dv_loop_seqk_parallel_kernelI23Flash_bwd_kernel_traitsILi128ELi64ELi64ELi8ELi4ELi2ELi2ELb1ELb0EN7cutlass10bfloat16_tE19Flash_kernel_traitsILi128ELi64ELi64ELi8ES3_EELb0ELb0ELb1ELb0ELb0ELb1ELb1EEEvNS_16Flash_bwd_paramsE)
        /*020c*/ 	.word	0x00000000


	//----- nvinfo : EIATTR_REGCOUNT
	.align		4
.L_98:
        /*0210*/ 	.byte	0x04, 0x2f
        /*0212*/ 	.short	(.L_100 - .L_99)
	.align		4
.L_99:
        /*0214*/ 	.word	index@(_ZN5flash44flash_bwd_dq_dk_dv_loop_seqk_parallel_kernelI23Flash_bwd_kernel_traitsILi128ELi64ELi64ELi8ELi4ELi2ELi2ELb1ELb0EN7cutlass10bfloat16_tE19Flash_kernel_traitsILi128ELi64ELi64ELi8ES3_EELb1ELb0ELb1ELb0ELb0ELb1ELb0EEEvNS_16Flash_bwd_paramsE)
        /*0218*/ 	.word	0x000000ff


	//----- nvinfo : EIATTR_FRAME_SIZE
	.align		4
.L_100:
        /*021c*/ 	.byte	0x04, 0x11
        /*021e*/ 	.short	(.L_102 - .L_101)
	.align		4
.L_101:
        /*0220*/ 	.word	index@(_ZN5flash44flash_bwd_dq_dk_dv_loop_seqk_parallel_kernelI23Flash_bwd_kernel_traitsILi128ELi64ELi64ELi8ELi4ELi2ELi2ELb1ELb0EN7cutlass10bfloat16_tE19Flash_kernel_traitsILi128ELi64ELi64ELi8ES3_EELb1ELb0ELb1ELb0ELb0ELb1ELb0EEEvNS_16Flash_bwd_paramsE)
        /*0224*/ 	.word	0x00000000


	//----- nvinfo : EIATTR_REGCOUNT
	.align		4
.L_102:
        /*0228*/ 	.byte	0x04, 0x2f
        /*022a*/ 	.short	(.L_104 - .L_103)
	.align		4
.L_103:
        /*022c*/ 	.word	index@(_ZN5flash44flash_bwd_dq_dk_dv_loop_seqk_parallel_kernelI23Flash_bwd_kernel_traitsILi128ELi64ELi64ELi8ELi4ELi2ELi2ELb1ELb0EN7cutlass10bfloat16_tE19Flash_kernel_traitsILi128ELi64ELi64ELi8ES3_EELb0ELb0ELb0ELb1ELb0ELb0ELb1EEEvNS_16Flash_bwd_paramsE)
        /*0230*/ 	.word	0x000000ff


	//----- nvinfo : EIATTR_FRAME_SIZE
	.align		4
.L_104:
        /*0234*/ 	.byte	0x04, 0x11
        /*0236*/ 	.short	(.L_106 - .L_105)
	.align		4
.L_105:
        /*0238*/ 	.word	index@(_ZN5flash44flash_bwd_dq_dk_dv_loop_seqk_parallel_kernelI23Flash_bwd_kernel_traitsILi128ELi64ELi64ELi8ELi4ELi2ELi2ELb1ELb0EN7cutlass10bfloat16_tE19Flash_kernel_traitsILi128ELi64ELi64ELi8ES3_EELb0ELb0ELb0ELb1ELb0ELb0ELb1EEEvNS_16Flash_bwd_paramsE)
        /*023c*/ 	.word	0x00000008


	//----- nvinfo : EIATTR_REGCOUNT
	.align		4
.L_106:
        /*0240*/ 	.byte	0x04, 0x2f
        /*0242*/ 	.short	(.L_108 - .L_107)
	.align		4
.L_107:
        /*0244*/ 	.word	index@(_ZN5flash44flash_bwd_dq_dk_dv_loop_seqk_parallel_kernelI23Flash_bwd_kernel_traitsILi128ELi64ELi64ELi8ELi4ELi2ELi2ELb1ELb0EN7cutlass10bfloat16_tE19Flash_kernel_traitsILi128ELi64ELi64ELi8ES3_EELb1ELb0ELb0ELb1ELb0ELb0ELb0EEEvNS_16Flash_bwd_paramsE)
        /*0248*/ 	.word	0x000000ff


	//----- nvinfo : EIATTR_FRAME_SIZE
	.align		4
.L_108:
        /*024c*/ 	.byte	0x04, 0x11
        /*024e*/ 	.short	(.L_110 - .L_109)
	.align		4
.L_109:
        /*0250*/ 	.word	index@(_ZN5flash44flash_bwd_dq_dk_dv_loop_seqk_parallel_kernelI23Flash_bwd_kernel_traitsILi128ELi64ELi64ELi8ELi4ELi2ELi2ELb1ELb0EN7cutlass10bfloat16_tE19Flash_kernel_traitsILi128ELi64ELi64ELi8ES3_EELb1ELb0ELb0ELb1ELb0ELb0ELb0EEEvNS_16Flash_bwd_paramsE)
        /*0254*/ 	.word	0x00000000


	//----- nvinfo : EIATTR_REGCOUNT
	.align		4
.L_110:
        /*0258*/ 	.byte	0x04, 0x2f
        /*025a*/ 	.short	(.L_112 - .L_111)
	.align		4
.L_111:
        /*025c*/ 	.word	index@(_ZN5flash44flash_bwd_dq_dk_dv_loop_seqk_parallel_kernelI23Flash_bwd_kernel_traitsILi128ELi64ELi64ELi8ELi4ELi2ELi2ELb1ELb0EN7cutlass10bfloat16_tE19Flash_kernel_traitsILi128ELi64ELi64ELi8ES3_EELb0ELb0ELb0ELb0ELb1ELb1ELb1EEEvNS_16Flash_bwd_paramsE)
        /*0260*/ 	.word	0x000000ff


	//----- nvinfo : EIATTR_FRAME_SIZE
	.align		4
.L_112:
        /*0264*/ 	.byte	0x04, 0x11
        /*0266*/ 	.short	(.L_114 - .L_113)
	.align		4
.L_113:
        /*0268*/ 	.word	index@(_ZN5flash44flash_bwd_dq_dk_dv_loop_seqk_parallel_kernelI23Flash_bwd_kernel_traitsILi128ELi64ELi64ELi8ELi4ELi2ELi2ELb1ELb0EN7cutlass10bfloat16_tE19Flash_kernel_traitsILi128ELi64ELi64ELi8ES3_EELb0ELb0ELb0ELb0ELb1ELb1ELb1EEEvNS_16Flash_bwd_paramsE)
        /*026c*/ 	.word	0x00000000


	//----- nvinfo : EIATTR_REGCOUNT
	.align		4
.L_114:
        /*0270*/ 	.byte	0x04, 0x2f
        /*0272*/ 	.short	(.L_116 - .L_115)
	.align		4
.L_115:
        /*0274*/ 	.word	index@(_ZN5flash44flash_bwd_dq_dk_dv_loop_seqk_parallel_kernelI23Flash_bwd_kernel_traitsILi128ELi64ELi64ELi8ELi4ELi2ELi2ELb1ELb0EN7cutlass10bfloat16_tE19Flash_kernel_traitsILi128ELi64ELi64ELi8ES3_EELb1ELb0ELb0ELb0ELb1ELb1ELb0EEEvNS_16Flash_bwd_paramsE)
        /*0278*/ 	.word	0x000000ff


	//----- nvinfo : EIATTR_FRAME_SIZE
	.align		4
.L_116:
        /*027c*/ 	.byte	0x04, 0x11
        /*027e*/ 	.short	(.L_118 - .L_117)
	.align		4
.L_117:
        /*0280*/ 	.word	index@(_ZN5flash44flash_bwd_dq_dk_dv_loop_seqk_parallel_kernelI23Flash_bwd_kernel_traitsILi128ELi64ELi64ELi8ELi4ELi2ELi2ELb1ELb0EN7cutlass10bfloat16_tE19Flash_kernel_traitsILi128ELi64ELi64ELi8ES3_EELb1ELb0ELb0ELb0ELb1ELb1ELb0EEEvNS_16Flash_bwd_paramsE)
        /*0284*/ 	.word	0x00000000


	//----- nvinfo : EIATTR_REGCOUNT
	.align		4
.L_118:
        /*0288*/ 	.byte	0x04, 0x2f
        /*028a*/ 	.short	(.L_120 - .L_119)
	.align		4
.L_119:
        /*028c*/ 	.word	index@(_ZN5flash44flash_bwd_dq_dk_dv_loop_seqk_parallel_kernelI23Flash_bwd_kernel_traitsILi128ELi64ELi64ELi8ELi4ELi2ELi2ELb1ELb0EN7cutlass10bfloat16_tE19Flash_kernel_traitsILi128ELi64ELi64ELi8ES3_EELb0ELb0ELb1ELb0ELb0ELb0ELb1EEEvNS_16Flash_bwd_paramsE)
        /*0290*/ 	.word	0x000000ff


	//----- nvinfo : EIATTR_FRAME_SIZE
	.align		4
.L_120:
        /*0294*/ 	.byte	0x04, 0x11
        /*0296*/ 	.short	(.L_122 - .L_121)
	.align		4
.L_121:
        /*0298*/ 	.word	index@(_ZN5flash44flash_bwd_dq_dk_dv_loop_seqk_parallel_kernelI23Flash_bwd_kernel_traitsILi128ELi64ELi64ELi8ELi4ELi2ELi2ELb1ELb0EN7cutlass10bfloat16_tE19Flash_kernel_traitsILi128ELi64ELi64ELi8ES3_EELb0ELb0ELb1ELb0ELb0ELb0ELb1EEEvNS_16Flash_bwd_paramsE)
        /*029c*/ 	.word	0x00000020


	//----- nvinfo : EIATTR_REGCOUNT
	.align		4
.L_122:
        /*02a0*/ 	.byte	0x04, 0x2f
        /*02a2*/ 	.short	(.L_124 - .L_123)
	.align		4
.L_123:
        /*02a4*/ 	.word	index@(_ZN5flash44flash_bwd_dq_dk_dv_loop_seqk_parallel_kernelI23Flash_bwd_kernel_traitsILi128ELi64ELi64ELi8ELi4ELi2ELi2ELb1ELb0EN7cutlass10bfloat16_tE19Flash_kernel_traitsILi128ELi64ELi64ELi8ES3_EELb1ELb0ELb1ELb0ELb0ELb0ELb0EEEvNS_16Flash_bwd_paramsE)
        /*02a8*/ 	.word	0x000000ff


	//----- nvinfo : EIATTR_FRAME_SIZE
	.align		4
.L_124:
        /*02ac*/ 	.byte	0x04, 0x11
        /*02ae*/ 	.short	(.L_126 - .L_125)
	.align		4
.L_125:
        /*02b0*/ 	.word	index@(_ZN5flash44flash_bwd_dq_dk_dv_loop_seqk_parallel_kernelI23Flash_bwd_kernel_traitsILi128ELi64ELi64ELi8ELi4ELi2ELi2ELb1ELb0EN7cutlass10bfloat16_tE19Flash_kernel_traitsILi128ELi64ELi64ELi8ES3_EELb1ELb0ELb1ELb0ELb0ELb0ELb0EEEvNS_16Flash_bwd_paramsE)
        /*02b4*/ 	.word	0x00000000


	//----- nvinfo : EIATTR_REGCOUNT
	.align		4
.L_126:
        /*02b8*/ 	.byte	0x04, 0x2f
        /*02ba*/ 	.short	(.L_128 - .L_127)
	.align		4
.L_127:
        /*02bc*/ 	.word	index@(_ZN5flash44flash_bwd_dq_dk_dv_loop_seqk_parallel_kernelI23Flash_bwd_kernel_traitsILi128ELi64ELi64ELi8ELi4ELi2ELi2ELb1ELb0EN7cutlass10bfloat16_tE19Flash_kernel_traitsILi128ELi64ELi64ELi8ES3_EELb0ELb0ELb0ELb0ELb0ELb0ELb1EEEvNS_16Flash_bwd_paramsE)
        /*02c0*/ 	.word	0x000000ff


	//----- nvinfo : EIATTR_FRAME_SIZE
	.align		4
.L_128:
        /*02c4*/ 	.byte	0x04, 0x11
        /*02c6*/ 	.short	(.L_130 - .L_129)
	.align		4
.L_129:
        /*02c8*/ 	.word	index@(_ZN5flash44flash_bwd_dq_dk_dv_loop_seqk_parallel_kernelI23Flash_bwd_kernel_traitsILi128ELi64ELi64ELi8ELi4ELi2ELi2ELb1ELb0EN7cutlass10bfloat16_tE19Flash_kernel_traitsILi128ELi64ELi64ELi8ES3_EELb0ELb0ELb0ELb0ELb0ELb0ELb1EEEvNS_16Flash_bwd_paramsE)
        /*02cc*/ 	.word	0x00000000


	//----- nvinfo : EIATTR_REGCOUNT
	.align		4
.L_130:
        /*02d0*/ 	.byte	0x04, 0x2f
        /*02d2*/ 	.short	(.L_132 - .L_131)
	.align		4
.L_131:
        /*02d4*/ 	.word	index@(_ZN5flash44flash_bwd_dq_dk_dv_loop_seqk_parallel_kernelI23Flash_bwd_kernel_traitsILi128ELi64ELi64ELi8ELi4ELi2ELi2ELb1ELb0EN7cutlass10bfloat16_tE19Flash_kernel_traitsILi128ELi64ELi64ELi8ES3_EELb1ELb0ELb0ELb0ELb0ELb0ELb0EEEvNS_16Flash_bwd_paramsE)
        /*02d8*/ 	.word	0x000000ff


	//----- nvinfo : EIATTR_FRAME_SIZE
	.align		4
.L_132:
        /*02dc*/ 	.byte	0x04, 0x11
        /*02de*/ 	.short	(.L_134 - .L_133)
	.align		4
.L_133:
        /*02e0*/ 	.word	index@(_ZN5flash44flash_bwd_dq_dk_dv_loop_seqk_parallel_kernelI23Flash_bwd_kernel_traitsILi128ELi64ELi64ELi8ELi4ELi2ELi2ELb1ELb0EN7cutlass10bfloat16_tE19Flash_kernel_traitsILi128ELi64ELi64ELi8ES3_EELb1ELb0ELb0ELb0ELb0ELb0ELb0EEEvNS_16Flash_bwd_paramsE)
        /*02e4*/ 	.word	0x00000018


	//----- nvinfo : EIATTR_REGCOUNT
	.align		4
.L_134:
        /*02e8*/ 	.byte	0x04, 0x2f
        /*02ea*/ 	.short	(.L_136 - .L_135)
	.align		4
.L_135:
        /*02ec*/ 	.word	index@(_ZN5flash44flash_bwd_dq_dk_dv_loop_seqk_parallel_kernelI23Flash_bwd_kernel_traitsILi128ELi64ELi64ELi8ELi4ELi2ELi2ELb1ELb0EN7cutlass10bfloat16_tE19Flash_kernel_traitsILi128ELi64ELi64ELi8ES3_EELb0ELb0ELb0ELb0ELb0ELb1ELb1EEEvNS_16Flash_bwd_paramsE)
        /*02f0*/ 	.word	0x000000ff


	//----- nvinfo : EIATTR_FRAME_SIZE
	.align		4
.L_136:
        /*02f4*/ 	.byte	0x04, 0x11
        /*02f6*/ 	.short	(.L_138 - .L_137)
	.align		4
.L_137:
        /*02f8*/ 	.word	index@(_ZN5flash44flash_bwd_dq_dk_dv_loop_seqk_parallel_kernelI23Flash_bwd_kernel_traitsILi128ELi64ELi64ELi8ELi4ELi2ELi2ELb1ELb0EN7cutlass10bfloat16_tE19Flash_kernel_traitsILi128ELi64ELi64ELi8ES3_EELb0ELb0ELb0ELb0ELb0ELb1ELb1EEEvNS_16Flash_bwd_paramsE)
        /*02fc*/ 	.word	0x00000008


	//----- nvinfo : EIATTR_REGCOUNT
	.align		4
.L_138:
        /*0300*/ 	.byte	0x04, 0x2f
        /*0302*/ 	.short	(.L_140 - .L_139)
	.align		4
.L_139:
        /*0304*/ 	.word	index@(_ZN5flash44flash_bwd_dq_dk_dv_loop_seqk_parallel_kernelI23Flash_bwd_kernel_traitsILi128ELi64ELi64ELi8ELi4ELi2ELi2ELb1ELb0EN7cutlass10bfloat16_tE19Flash_kernel_traitsILi128ELi64ELi64ELi8ES3_EELb1ELb0ELb0ELb0ELb0ELb1ELb0EEEvNS_16Flash_bwd_paramsE)
        /*0308*/ 	.word	0x000000ff


	//----- nvinfo : EIATTR_FRAME_SIZE
	.align		4
.L_140:
        /*030c*/ 	.byte	0x04, 0x11
        /*030e*/ 	.short	(.L_142 - .L_141)
	.align		4
.L_141:
        /*0310*/ 	.word	index@(_ZN5flash44flash_bwd_dq_dk_dv_loop_seqk_parallel_kernelI23Flash_bwd_kernel_traitsILi128ELi64ELi64ELi8ELi4ELi2ELi2ELb1ELb0EN7cutlass10bfloat16_tE19Flash_kernel_traitsILi128ELi64ELi64ELi8ES3_EELb1ELb0ELb0ELb0ELb0ELb1ELb0EEEvNS_16Flash_bwd_paramsE)
        /*0314*/ 	.word	0x00000000


	//----- nvinfo : EIATTR_REGCOUNT
	.align		4
.L_142:
        /*0318*/ 	.byte	0x04, 0x2f
        /*031a*/ 	.short	(.L_144 - .L_143)
	.align		4
.L_143:
        /*031c*/ 	.word	index@(_ZN5flash27flash_bwd_convert_dq_kernelI23Flash_bwd_kernel_traitsILi128ELi64ELi64ELi8ELi4ELi2ELi2ELb1ELb0EN7cutlass10bfloat16_tE19Flash_kernel_traitsILi128ELi64ELi64ELi8ES3_EEEEvNS_16Flash_bwd_paramsEi)
        /*0320*/ 	.word	0x00000048


	//----- nvinfo : EIATTR_FRAME_SIZE
	.align		4
.L_144:
        /*0324*/ 	.byte	0x04, 0x11
        /*0326*/ 	.short	(.L_146 - .L_145)
	.align		4
.L_145:
        /*0328*/ 	.word	index@(_ZN5flash27flash_bwd_convert_dq_kernelI23Flash_bwd_kernel_traitsILi128ELi64ELi64ELi8ELi4ELi2ELi2ELb1ELb0EN7cutlass10bfloat16_tE19Flash_kernel_traitsILi128ELi64ELi64ELi8ES3_EEEEvNS_16Flash_bwd_paramsEi)
        /*032c*/ 	.word	0x00000000


	//----- nvinfo : EIATTR_REGCOUNT
	.align		4
.L_146:
        /*0330*/ 	.byte	0x04, 0x2f
        /*0332*/ 	.short	(.L_148 - .L_147)
	.align		4
.L_147:
        /*0334*/ 	.word	index@(_ZN5flash44flash_bwd_dq_dk_dv_loop_seqk_parallel_kernelI23Flash_bwd_kernel_traitsILi128ELi64ELi128ELi8ELi2ELi4ELi2ELb0ELb0EN7cutlass10bfloat16_tE19Flash_kernel_traitsILi128ELi64ELi128ELi8ES3_EELb0ELb0ELb1ELb1ELb0ELb0ELb0EEEvNS_16Flash_bwd_paramsE)
        /*0338*/ 	.word	0x000000ff


	//----- nvinfo : EIATTR_FRAME_SIZE
	.align		4
.L_148:
        /*033c*/ 	.byte	0x04, 0x11
        /*033e*/ 	.short	(.L_150 - .L_149)
	.align		4
.L_149:
        /*0340*/ 	.word	index@(_ZN5flash44flash_bwd_dq_dk_dv_loop_seqk_parallel_kernelI23Flash_bwd_kernel_traitsILi128ELi64ELi128ELi8ELi2ELi4ELi2ELb0ELb0EN7cutlass10bfloat16_tE19Flash_kernel_traitsILi128ELi64ELi128ELi8ES3_EELb0ELb0ELb1ELb1ELb0ELb0ELb0EEEvNS_16Flash_bwd_paramsE)
        /*0344*/ 	.word	0x00000020


	//----- nvinfo : EIATTR_REGCOUNT
	.align		4
.L_150:
        /*0348*/ 	.byte	0x04, 0x2f
        /*034a*/ 	.short	(.L_152 - .L_151)
	.align		4
.L_151:
        /*034c*/ 	.word	index@(_ZN5flash44flash_bwd_dq_dk_dv_loop_seqk_parallel_kernelI23Flash_bwd_kernel_traitsILi128ELi64ELi128ELi8ELi2ELi4ELi2ELb0ELb0EN7cutlass10bfloat16_tE19Flash_kernel_traitsILi128ELi64ELi128ELi8ES3_EELb0ELb0ELb1ELb0ELb0ELb1ELb0EEEvNS_16Flash_bwd_paramsE)
        /*0350*/ 	.word	0x000000ff


	//----- nvinfo : EIATTR_FRAME_SIZE
	.align		4
.L_152:
        /*0354*/ 	.byte	0x04, 0x11
        /*0356*/ 	.short	(.L_154 - .L_153)
	.align		4
.L_153:
        /*0358*/ 	.word	index@(_ZN5flash44flash_bwd_dq_dk_dv_loop_seqk_parallel_kernelI23Flash_bwd_kernel_traitsILi128ELi64ELi128ELi8ELi2ELi4ELi2ELb0ELb0EN7cutlass10bfloat16_tE19Flash_kernel_traitsILi128ELi64ELi128ELi8ES3_EELb0ELb0ELb1ELb0ELb0ELb1ELb0EEEvNS_16Flash_bwd_paramsE)
        /*035c*/ 	.word	0x00000008


	//----- nvinfo : EIATTR_REGCOUNT
	.align		4
.L_154:
        /*0360*/ 	.byte	0x04, 0x2f
        /*0362*/ 	.short	(.L_156 - .L_155)
	.align		4
.L_155:
        /*0364*/ 	.word	index@(_ZN5flash44flash_bwd_dq_dk_dv_loop_seqk_parallel_kernelI23Flash_bwd_kernel_traitsILi128ELi64ELi128ELi8ELi2ELi4ELi2ELb0ELb0EN7cutlass10bfloat16_tE19Flash_kernel_traitsILi128ELi64ELi128ELi8ES3_EELb0ELb0ELb0ELb1ELb0ELb0ELb0EEEvNS_16Flash_bwd_paramsE)
        /*0368*/ 	.word	0x000000ff


	//----- nvinfo : EIATTR_FRAME_SIZE
	.align		4
.L_156:
        /*036c*/ 	.byte	0x04, 0x11
        /*036e*/ 	.short	(.L_158 - .L_157)
	.align		4
.L_157:
        /*0370*/ 	.word	index@(_ZN5flash44flash_bwd_dq_dk_dv_loop_seqk_parallel_kernelI23Flash_bwd_kernel_traitsILi128ELi64ELi128ELi8ELi2ELi4ELi2ELb0ELb0EN7cutlass10bfloat16_tE19Flash_kernel_traitsILi128ELi64ELi128ELi8ES3_EELb0ELb0ELb0ELb1ELb0ELb0ELb0EEEvNS_16Flash_bwd_paramsE)
        /*0374*/ 	.word	0x00000008


	//----- nvinfo : EIATTR_REGCOUNT
	.align		4
.L_158:
        /*0378*/ 	.byte	0x04, 0x2f
        /*037a*/ 	.short	(.L_160 - .L_159)
	.align		4
.L_159:
        /*037c*/ 	.word	index@(_ZN5flash44flash_bwd_dq_dk_dv_loop_seqk_parallel_kernelI23Flash_bwd_kernel_traitsILi128ELi64ELi128ELi8ELi2ELi4ELi2ELb0ELb0EN7cutlass10bfloat16_tE19Flash_kernel_traitsILi128ELi64ELi128ELi8ES3_EELb0ELb0ELb0ELb0ELb1ELb1ELb0EEEvNS_16Flash_bwd_paramsE)
        /*0380*/ 	.word	0x000000ff


	//----- nvinfo : EIATTR_FRAME_SIZE
	.align		4
.L_160:
        /*0384*/ 	.byte	0x04, 0x11
        /*0386*/ 	.short	(.L_162 - .L_161)
	.align		4
.L_161:
        /*0388*/ 	.word	index@(_ZN5flash44flash_bwd_dq_dk_dv_loop_seqk_parallel_kernelI23Flash_bwd_kernel_traitsILi128ELi64ELi128ELi8ELi2ELi4ELi2ELb0ELb0EN7cutlass10bfloat16_tE19Flash_kernel_traitsILi128ELi64ELi128ELi8ES3_EELb0ELb0ELb0ELb0ELb1ELb1ELb0EEEvNS_16Flash_bwd_paramsE)
        /*038c*/ 	.word	0x00000008


	//----- nvinfo : EIATTR_REGCOUNT
	.align		4
.L_162:
        /*0390*/ 	.byte	0x04, 0x2f
        /*0392*/ 	.short	(.L_164 - .L_163)
	.align		4
.L_163:
        /*0394*/ 	.word	index@(_ZN5flash44flash_bwd_dq_dk_dv_loop_seqk_parallel_kernelI23Flash_bwd_kernel_traitsILi128ELi64ELi128ELi8ELi2ELi4ELi2ELb0ELb0EN7cutlass10bfloat16_tE19Flash_kernel_traitsILi128ELi64ELi128ELi8ES3_EELb0ELb0ELb1ELb0ELb0ELb0ELb0EEEvNS_16Flash_bwd_paramsE)
        /*0398*/ 	.word	0x000000ff


	//----- nvinfo : EIATTR_FRAME_SIZE
	.align		4
.L_164:
        /*039c*/ 	.byte	0x04, 0x11
        /*039e*/ 	.short	(.L_166 - .L_165)
	.align		4
.L_165:
        /*03a0*/ 	.word	index@(_ZN5flash44flash_bwd_dq_dk_dv_loop_seqk_parallel_kernelI23Flash_bwd_kernel_traitsILi128ELi64ELi128ELi8ELi2ELi4ELi2ELb0ELb0EN7cutlass10bfloat16_tE19Flash_kernel_traitsILi128ELi64ELi128ELi8ES3_EELb0ELb0ELb1ELb0ELb0ELb0ELb0EEEvNS_16Flash_bwd_paramsE)
        /*03a4*/ 	.word	0x00000018


	//----- nvinfo : EIATTR_REGCOUNT
	.align		4
.L_166:
        /*03a8*/ 	.byte	0x04, 0x2f
        /*03aa*/ 	.short	(.L_168 - .L_167)
	.align		4
.L_167:
        /*03ac*/ 	.word	index@(_ZN5flash44flash_bwd_dq_dk_dv_loop_seqk_parallel_kernelI23Flash_bwd_kernel_traitsILi128ELi64ELi128ELi8ELi2ELi4ELi2ELb0ELb0EN7cutlass10bfloat16_tE19Flash_kernel_traitsILi128ELi64ELi128ELi8ES3_EELb0ELb0ELb0ELb0ELb0ELb0ELb0EEEvNS_16Flash_bwd_paramsE)
        /*03b0*/ 	.word	0x000000ff


	//----- nvinfo : EIATTR_FRAME_SIZE
	.align		4
.L_168:
        /*03b4*/ 	.byte	0x04, 0x11
        /*03b6*/ 	.short	(.L_170 - .L_169)
	.align		4
.L_169:
        /*03b8*/ 	.word	index@(_ZN5flash44flash_bwd_dq_dk_dv_loop_seqk_parallel_kernelI23Flash_bwd_kernel_traitsILi128ELi64ELi128ELi8ELi2ELi4ELi2ELb0ELb0EN7cutlass10bfloat16_tE19Flash_kernel_traitsILi128ELi64ELi128ELi8ES3_EELb0ELb0ELb0ELb0ELb0ELb0ELb0EEEvNS_16Flash_bwd_paramsE)
        /*03bc*/ 	.word	0x00000008


	//----- nvinfo : EIATTR_REGCOUNT
	.align		4
.L_170:
        /*03c0*/ 	.byte	0x04, 0x2f
        /*03c2*/ 	.short	(.L_172 - .L_171)
	.align		4
.L_171:
        /*03c4*/ 	.word	index@(_ZN5flash44flash_bwd_dq_dk_dv_loop_seqk_parallel_kernelI23Flash_bwd_kernel_traitsILi128ELi64ELi128ELi8ELi2ELi4ELi2ELb0ELb0EN7cutlass10bfloat16_tE19Flash_kernel_traitsILi128ELi64ELi128ELi8ES3_EELb0ELb0ELb0ELb0ELb0ELb1ELb0EEEvNS_16Flash_bwd_paramsE)
        /*03c8*/ 	.word	0x000000ff


	//----- nvinfo : EIATTR_FRAME_SIZE
	.align		4
.L_172:
        /*03cc*/ 	.byte	0x04, 0x11
        /*03ce*/ 	.short	(.L_174 - .L_173)
	.align		4
.L_173:
        /*03d0*/ 	.word	index@(_ZN5flash44flash_bwd_dq_dk_dv_loop_seqk_parallel_kernelI23Flash_bwd_kernel_traitsILi128ELi64ELi128ELi8ELi2ELi4ELi2ELb0ELb0EN7cutlass10bfloat16_tE19Flash_kernel_traitsILi128ELi64ELi128ELi8ES3_EELb0ELb0ELb0ELb0ELb0ELb1ELb0EEEvNS_16Flash_bwd_paramsE)
        /*03d4*/ 	.word	0x00000010


	//----- nvinfo : EIATTR_REGCOUNT
	.align		4
.L_174:
        /*03d8*/ 	.byte	0x04, 0x2f
        /*03da*/ 	.short	(.L_176 - .L_175)
	.align		4
.L_175:
        /*03dc*/ 	.word	index@(_ZN5flash44flash_bwd_dq_dk_dv_loop_seqk_parallel_kernelI23Flash_bwd_kernel_traitsILi128ELi64ELi64ELi8ELi4ELi2ELi2ELb1ELb0EN7cutlass10bfloat16_tE19Flash_kernel_traitsILi128ELi64ELi64ELi8ES3_EELb0ELb0ELb1ELb1ELb0ELb0ELb0EEEvNS_16Flash_bwd_paramsE)
        /*03e0*/ 	.word	0x000000ff


	//----- nvinfo : EIATTR_FRAME_SIZE
	.align		4
.L_176:
        /*03e4*/ 	.byte	0x04, 0x11
        /*03e6*/ 	.short	(.L_178 - .L_177)
	.align		4
.L_177:
        /*03e8*/ 	.word	index@(_ZN5flash44flash_bwd_dq_dk_dv_loop_seqk_parallel_kernelI23Flash_bwd_kernel_traitsILi128ELi64ELi64ELi8ELi4ELi2ELi2ELb1ELb0EN7cutlass10bfloat16_tE19Flash_kernel_traitsILi128ELi64ELi64ELi8ES3_EELb0ELb0ELb1ELb1ELb0ELb0ELb0EEEvNS_16Flash_bwd_paramsE)
        /*03ec*/ 	.word	0x00000020


	//----- nvinfo : EIATTR_REGCOUNT
	.align		4
.L_178:
        /*03f0*/ 	.byte	0x04, 0x2f
        /*03f2*/ 	.short	(.L_180 - .L_179)
	.align		4
.L_179:
        /*03f4*/ 	.word	index@(_ZN5flash44flash_bwd_dq_dk_dv_loop_seqk_parallel_kernelI23Flash_bwd_kernel_traitsILi128ELi64ELi64ELi8ELi4ELi2ELi2ELb1ELb0EN7cutlass10bfloat16_tE19Flash_kernel_traitsILi128ELi64ELi64ELi8ES3_EELb0ELb0ELb1ELb0ELb0ELb1ELb0EEEvNS_16Flash_bwd_paramsE)
        /*03f8*/ 	.word	0x000000fc


	//----- nvinfo : EIATTR_FRAME_SIZE
	.align		4
.L_180:
        /*03fc*/ 	.byte	0x04, 0x11
        /*03fe*/ 	.short	(.L_182 - .L_181)
	.align		4
.L_181:
        /*0400*/ 	.word	index@(_ZN5flash44flash_bwd_dq_dk_dv_loop_seqk_parallel_kernelI23Flash_bwd_kernel_traitsILi128ELi64ELi64ELi8ELi4ELi2ELi2ELb1ELb0EN7cutlass10bfloat16_tE19Flash_kernel_traitsILi128ELi64ELi64ELi8ES3_EELb0ELb0ELb1ELb0ELb0ELb1ELb0EEEvNS_16Flash_bwd_paramsE)
        /*0404*/ 	.word	0x00000000


	//----- nvinfo : EIATTR_REGCOUNT
	.align		4
.L_182:
        /*0408*/ 	.byte	0x04, 0x2f
        /*040a*/ 	.short	(.L_184 - .L_183)
	.align		4
.L_183:
        /*040c*/ 	.word	index@(_ZN5flash44flash_bwd_dq_dk_dv_loop_seqk_parallel_kernelI23Flash_bwd_kernel_traitsILi128ELi64ELi64ELi8ELi4ELi2ELi2ELb1ELb0EN7cutlass10bfloat16_tE19Flash_kernel_traitsILi128ELi64ELi64ELi8ES3_EELb0ELb0ELb0ELb1ELb0ELb0ELb0EEEvNS_16Flash_bwd_paramsE)
        /*0410*/ 	.word	0x000000ff


	//----- nvinfo : EIATTR_FRAME_SIZE
	.align		4
.L_184:
        /*0414*/ 	.byte	0x04, 0x11
        /*0416*/ 	.short	(.L_186 - .L_185)
	.align		4
.L_185:
        /*0418*/ 	.word	index@(_ZN5flash44flash_bwd_dq_dk_dv_loop_seqk_parallel_kernelI23Flash_bwd_kernel_traitsILi128ELi64ELi64ELi8ELi4ELi2ELi2ELb1ELb0EN7cutlass10bfloat16_tE19Flash_kernel_traitsILi128ELi64ELi64ELi8ES3_EELb0ELb0ELb0ELb1ELb0ELb0ELb0EEEvNS_16Flash_bwd_paramsE)
        /*041c*/ 	.word	0x00000020


	//----- nvinfo : EIATTR_REGCOUNT
	.align		4
.L_186:
        /*0420*/ 	.byte	0x04, 0x2f
        /*0422*/ 	.short	(.L_188 - .L_187)
	.align		4
.L_187:
        /*0424*/ 	.word	index@(_ZN5flash44flash_bwd_dq_dk_dv_loop_seqk_parallel_kernelI23Flash_bwd_kernel_traitsILi128ELi64ELi64ELi8ELi4ELi2ELi2ELb1ELb0EN7cutlass10bfloat16_tE19Flash_kernel_traitsILi128ELi64ELi64ELi8ES3_EELb0ELb0ELb0ELb0ELb1ELb1ELb0EEEvNS_16Flash_bwd_paramsE)
        /*0428*/ 	.word	0x000000f7


	//----- nvinfo : EIATTR_FRAME_SIZE
	.align		4
.L_188:
        /*042c*/ 	.byte	0x04, 0x11
        /*042e*/ 	.short	(.L_190 - .L_189)
	.align		4
.L_189:
        /*0430*/ 	.word	index@(_ZN5flash44flash_bwd_dq_dk_dv_loop_seqk_parallel_kernelI23Flash_bwd_kernel_traitsILi128ELi64ELi64ELi8ELi4ELi2ELi2ELb1ELb0EN7cutlass10bfloat16_tE19Flash_kernel_traitsILi128ELi64ELi64ELi8ES3_EELb0ELb0ELb0ELb0ELb1ELb1ELb0EEEvNS_16Flash_bwd_paramsE)
        /*0434*/ 	.word	0x00000000


	//----- nvinfo : EIATTR_REGCOUNT
	.align		4
.L_190:
        /*0438*/ 	.byte	0x04, 0x2f
        /*043a*/ 	.short	(.L_192 - .L_191)
	.align		4
.L_191:
        /*043c*/ 	.word	index@(_ZN5flash44flash_bwd_dq_dk_dv_loop_seqk_parallel_kernelI23Flash_bwd_kernel_traitsILi128ELi64ELi64ELi8ELi4ELi2ELi2ELb1ELb0EN7cutlass10bfloat16_tE19Flash_kernel_traitsILi128ELi64ELi64ELi8ES3_EELb0ELb0ELb1ELb0ELb0ELb0ELb0EEEvNS_16Flash_bwd_paramsE)
        /*0440*/ 	.word	0x000000ff


	//----- nvinfo : EIATTR_FRAME_SIZE
	.align		4
.L_192:
        /*0444*/ 	.byte	0x04, 0x11
        /*0446*/ 	.short	(.L_194 - .L_193)
	.align		4
.L_193:
        /*0448*/ 	.word	index@(_ZN5flash44flash_bwd_dq_dk_dv_loop_seqk_parallel_kernelI23Flash_bwd_kernel_traitsILi128ELi64ELi64ELi8ELi4ELi2ELi2ELb1ELb0EN7cutlass10bfloat16_tE19Flash_kernel_traitsILi128ELi64ELi64ELi8ES3_EELb0ELb0ELb1ELb0ELb0ELb0ELb0EEEvNS_16Flash_bwd_paramsE)
        /*044c*/ 	.word	0x00000018


	//----- nvinfo : EIATTR_REGCOUNT
	.align		4
.L_194:
        /*0450*/ 	.byte	0x04, 0x2f
        /*0452*/ 	.short	(.L_196 - .L_195)
	.align		4
.L_195:
        /*0454*/ 	.word	index@(_ZN5flash44flash_bwd_dq_dk_dv_loop_seqk_parallel_kernelI23Flash_bwd_kernel_traitsILi128ELi64ELi64ELi8ELi4ELi2ELi2ELb1ELb0EN7cutlass10bfloat16_tE19Flash_kernel_traitsILi128ELi64ELi64ELi8ES3_EELb0ELb0ELb0ELb0ELb0ELb0ELb0EEEvNS_16Flash_bwd_paramsE)
        /*0458*/ 	.word	0x000000ff


	//----- nvinfo : EIATTR_FRAME_SIZE
	.align		4
.L_196:
        /*045c*/ 	.byte	0x04, 0x11
        /*045e*/ 	.short	(.L_198 - .L_197)
	.align		4
.L_197:
        /*0460*/ 	.word	index@(_ZN5flash44flash_bwd_dq_dk_dv_loop_seqk_parallel_kernelI23Flash_bwd_kernel_traitsILi128ELi64ELi64ELi8ELi4ELi2ELi2ELb1ELb0EN7cutlass10bfloat16_tE19Flash_kernel_traitsILi128ELi64ELi64ELi8ES3_EELb0ELb0ELb0ELb0ELb0ELb0ELb0EEEvNS_16Flash_bwd_paramsE)
        /*0464*/ 	.word	0x00000008


	//----- nvinfo : EIATTR_REGCOUNT
	.align		4
.L_198:
        /*0468*/ 	.byte	0x04, 0x2f
        /*046a*/ 	.short	(.L_200 - .L_199)
	.align		4
.L_199:
        /*046c*/ 	.word	index@(_ZN5flash44flash_bwd_dq_dk_dv_loop_seqk_parallel_kernelI23Flash_bwd_kernel_traitsILi128ELi64ELi64ELi8ELi4ELi2ELi2ELb1ELb0EN7cutlass10bfloat16_tE19Flash_kernel_traitsILi128ELi64ELi64ELi8ES3_EELb0ELb0ELb0ELb0ELb0ELb1ELb0EEEvNS_16Flash_bwd_paramsE)
        /*0470*/ 	.word	0x000000ff


	//----- nvinfo : EIATTR_FRAME_SIZE
	.align		4
.L_200:
        /*0474*/ 	.byte	0x04, 0x11
        /*0476*/ 	.short	(.L_202 - .L_201)
	.align		4
.L_201:
        /*0478*/ 	.word	index@(_ZN5flash44flash_bwd_dq_dk_dv_loop_seqk_parallel_kernelI23Flash_bwd_kernel_traitsILi128ELi64ELi64ELi8ELi4ELi2ELi2ELb1ELb0EN7cutlass10bfloat16_tE19Flash_kernel_traitsILi128ELi64ELi64ELi8ES3_EELb0ELb0ELb0ELb0ELb0ELb1ELb0EEEvNS_16Flash_bwd_paramsE)
        /*047c*/ 	.word	0x00000008


	//----- nvinfo : EIATTR_MIN_STACK_SIZE
	.align		4
.L_202:
        /*0480*/ 	.byte	0x04, 0x12
        /*0482*/ 	.short	(.L_204 - .L_203)
	.align		4
.L_203:
        /*0484*/ 	.word	index@(_ZN5flash44flash_bwd_dq_dk_dv_loop_seqk_parallel_kernelI23Flash_bwd_kernel_traitsILi128ELi64ELi64ELi8ELi4ELi2ELi2ELb1ELb0EN7cutlass10bfloat16_tE19Flash_kernel_traitsILi128ELi64ELi64ELi8ES3_EELb0ELb0ELb0ELb0ELb0ELb1ELb0EEEvNS_16Flash_bwd_paramsE)
        /*0488*/ 	.word	0x00000008


	//----- nvinfo : EIATTR_MIN_STACK_SIZE
	.align		4
.L_204:
        /*048c*/ 	.byte	0x04, 0x12
        /*048e*/ 	.short	(.L_206 - .L_205)
	.align		4
.L_205:
        /*0490*/ 	.word	index@(_ZN5flash44flash_bwd_dq_dk_dv_loop_seqk_parallel_kernelI23Flash_bwd_kernel_traitsILi128ELi64ELi64ELi8ELi4ELi2ELi2ELb1ELb0EN7cutlass10bfloat16_tE19Flash_kernel_traitsILi128ELi64ELi64ELi8ES3_EELb0ELb0ELb0ELb0ELb0ELb0ELb0EEEvNS_16Flash_bwd_paramsE)
        /*0494*/ 	.word	0x00000008


	//----- nvinfo : EIATTR_MIN_STACK_SIZE
	.align		4
.L_206:
        /*0498*/ 	.byte	0x04, 0x12
        /*049a*/ 	.short	(.L_208 - .L_207)
	.align		4
.L_207:
        /*049c*/ 	.word	index@(_ZN5flash44flash_bwd_dq_dk_dv_loop_seqk_parallel_kernelI23Flash_bwd_kernel_traitsILi128ELi64ELi64ELi8ELi4ELi2ELi2ELb1ELb0EN7cutlass10bfloat16_tE19Flash_kernel_traitsILi128ELi64ELi64ELi8ES3_EELb0ELb0ELb1ELb0ELb0ELb0ELb0EEEvNS_16Flash_bwd_paramsE)
        /*04a0*/ 	.word	0x00000018


	//----- nvinfo : EIATTR_MIN_STACK_SIZE
	.align		4
.L_208:
        /*04a4*/ 	.byte	0x04, 0x12
        /*04a6*/ 	.short	(.L_210 - .L_209)
	.align		4
.L_209:
        /*04a8*/ 	.word	index@(_ZN5flash44flash_bwd_dq_dk_dv_loop_seqk_parallel_kernelI23Flash_bwd_kernel_traitsILi128ELi64ELi64ELi8ELi4ELi2ELi2ELb1ELb0EN7cutlass10bfloat16_tE19Flash_kernel_traitsILi128ELi64ELi64ELi8ES3_EELb0ELb0ELb0ELb0ELb1ELb1ELb0EEEvNS_16Flash_bwd_paramsE)
        /*04ac*/ 	.word	0x00000000


	//----- nvinfo : EIATTR_MIN_STACK_SIZE
	.align		4
.L_210:
        /*04b0*/ 	.byte	0x04, 0x12
        /*04b2*/ 	.short	(.L_212 - .L_211)
	.align		4
.L_211:
        /*04b4*/ 	.word	index@(_ZN5flash44flash_bwd_dq_dk_dv_loop_seqk_parallel_kernelI23Flash_bwd_kernel_traitsILi128ELi64ELi64ELi8ELi4ELi2ELi2ELb1ELb0EN7cutlass10bfloat16_tE19Flash_kernel_traitsILi128ELi64ELi64ELi8ES3_EELb0ELb0ELb0ELb1ELb0ELb0ELb0EEEvNS_16Flash_bwd_paramsE)
        /*04b8*/ 	.word	0x00000020


	//----- nvinfo : EIATTR_MIN_STACK_SIZE
	.align		4
.L_212:
        /*04bc*/ 	.byte	0x04, 0x12
        /*04be*/ 	.short	(.L_214 - .L_213)
	.align		4
.L_213:
        /*04c0*/ 	.word	index@(_ZN5flash44flash_bwd_dq_dk_dv_loop_seqk_parallel_kernelI23Flash_bwd_kernel_traitsILi128ELi64ELi64ELi8ELi4ELi2ELi2ELb1ELb0EN7cutlass10bfloat16_tE19Flash_kernel_traitsILi128ELi64ELi64ELi8ES3_EELb0ELb0ELb1ELb0ELb0ELb1ELb0EEEvNS_16Flash_bwd_paramsE)
        /*04c4*/ 	.word	0x00000000


	//----- nvinfo : EIATTR_MIN_STACK_SIZE
	.align		4
.L_214:
        /*04c8*/ 	.byte	0x04, 0x12
        /*04ca*/ 	.short	(.L_216 - .L_215)
	.align		4
.L_215:
        /*04cc*/ 	.word	index@(_ZN5flash44flash_bwd_dq_dk_dv_loop_seqk_parallel_kernelI23Flash_bwd_kernel_traitsILi128ELi64ELi64ELi8ELi4ELi2ELi2ELb1ELb0EN7cutlass10bfloat16_tE19Flash_kernel_traitsILi128ELi64ELi64ELi8ES3_EELb0ELb0ELb1ELb1ELb0ELb0ELb0EEEvNS_16Flash_bwd_paramsE)
        /*04d0*/ 	.word	0x00000020


	//----- nvinfo : EIATTR_MIN_STACK_SIZE
	.align		4
.L_216:
        /*04d4*/ 	.byte	0x04, 0x12
        /*04d6*/ 	.short	(.L_218 - .L_217)
	.align		4
.L_217:
        /*04d8*/ 	.word	index@(_ZN5flash44flash_bwd_dq_dk_dv_loop_seqk_parallel_kernelI23Flash_bwd_kernel_traitsILi128ELi64ELi128ELi8ELi2ELi4ELi2ELb0ELb0EN7cutlass10bfloat16_tE19Flash_kernel_traitsILi128ELi64ELi128ELi8ES3_EELb0ELb0ELb0ELb0ELb0ELb1ELb0EEEvNS_16Flash_bwd_paramsE)
        /*04dc*/ 	.word	0x00000010


	//----- nvinfo : EIATTR_MIN_STACK_SIZE
	.align		4
.L_218:
        /*04e0*/ 	.byte	0x04, 0x12
        /*04e2*/ 	.short	(.L_220 - .L_219)
	.align		4
.L_219:
        /*04e4*/ 	.word	index@(_ZN5flash44flash_bwd_dq_dk_dv_loop_seqk_parallel_kernelI23Flash_bwd_kernel_traitsILi128ELi64ELi128ELi8ELi2ELi4ELi2ELb0ELb0EN7cutlass10bfloat16_tE19Flash_kernel_traitsILi128ELi64ELi128ELi8ES3_EELb0ELb0ELb0ELb0ELb0ELb0ELb0EEEvNS_16Flash_bwd_paramsE)
        /*04e8*/ 	.word	0x00000008


	//----- nvinfo : EIATTR_MIN_STACK_SIZE
	.align		4
.L_220:
        /*04ec*/ 	.byte	0x04, 0x12
        /*04ee*/ 	.short	(.L_222 - .L_221)
	.align		4
.L_221:
        /*04f0*/ 	.word	index@(_ZN5flash44flash_bwd_dq_dk_dv_loop_seqk_parallel_kernelI23Flash_bwd_kernel_traitsILi128ELi64ELi128ELi8ELi2ELi4ELi2ELb0ELb0EN7cutlass10bfloat16_tE19Flash_kernel_traitsILi128ELi64ELi128ELi8ES3_EELb0ELb0ELb1ELb0ELb0ELb0ELb0EEEvNS_16Flash_bwd_paramsE)
        /*04f4*/ 	.word	0x00000018


	//----- nvinfo : EIATTR_MIN_STACK_SIZE
	.align		4
.L_222:
        /*04f8*/ 	.byte	0x04, 0x12
        /*04fa*/ 	.short	(.L_224 - .L_223)
	.align		4
.L_223:
        /*04fc*/ 	.word	index@(_ZN5flash44flash_bwd_dq_dk_dv_loop_seqk_parallel_kernelI23Flash_bwd_kernel_traitsILi128ELi64ELi128ELi8ELi2ELi4ELi2ELb0ELb0EN7cutlass10bfloat16_tE19Flash_kernel_traitsILi128ELi64ELi128ELi8ES3_EELb0ELb0ELb0ELb0ELb1ELb1ELb0EEEvNS_16Flash_bwd_paramsE)
        /*0500*/ 	.word	0x00000008


	//----- nvinfo : EIATTR_MIN_STACK_SIZE
	.align		4
.L_224:
        /*0504*/ 	.byte	0x04, 0x12
        /*0506*/ 	.short	(.L_226 - .L_225)
	.align		4
.L_225:
        /*0508*/ 	.word	index@(_ZN5flash44flash_bwd_dq_dk_dv_loop_seqk_parallel_kernelI23Flash_bwd_kernel_traitsILi128ELi64ELi128ELi8ELi2ELi4ELi2ELb0ELb0EN7cutlass10bfloat16_tE19Flash_kernel_traitsILi128ELi64ELi128ELi8ES3_EELb0ELb0ELb0ELb1ELb0ELb0ELb0EEEvNS_16Flash_bwd_paramsE)
        /*050c*/ 	.word	0x00000008


	//----- nvinfo : EIATTR_MIN_STACK_SIZE
	.align		4
.L_226:
        /*0510*/ 	.byte	0x04, 0x12
        /*0512*/ 	.short	(.L_228 - .L_227)
	.align		4
.L_227:
        /*0514*/ 	.word	index@(_ZN5flash44flash_bwd_dq_dk_dv_loop_seqk_parallel_kernelI23Flash_bwd_kernel_traitsILi128ELi64ELi128ELi8ELi2ELi4ELi2ELb0ELb0EN7cutlass10bfloat16_tE19Flash_kernel_traitsILi128ELi64ELi128ELi8ES3_EELb0ELb0ELb1ELb0ELb0ELb1ELb0EEEvNS_16Flash_bwd_paramsE)
        /*0518*/ 	.word	0x00000008


	//----- nvinfo : EIATTR_MIN_STACK_SIZE
	.align		4
.L_228:
        /*051c*/ 	.byte	0x04, 0x12
        /*051e*/ 	.short	(.L_230 - .L_229)
	.align		4
.L_229:
        /*0520*/ 	.word	index@(_ZN5flash44flash_bwd_dq_dk_dv_loop_seqk_parallel_kernelI23Flash_bwd_kernel_traitsILi128ELi64ELi128ELi8ELi2ELi4ELi2ELb0ELb0EN7cutlass10bfloat16_tE19Flash_kernel_traitsILi128ELi64ELi128ELi8ES3_EELb0ELb0ELb1ELb1ELb0ELb0ELb0EEEvNS_16Flash_bwd_paramsE)
        /*0524*/ 	.word	0x00000020


	//----- nvinfo : EIATTR_MIN_STACK_SIZE
	.align		4
.L_230:
        /*0528*/ 	.byte	0x04, 0x12
        /*052a*/ 	.short	(.L_232 - .L_231)
	.align		4
.L_231:
        /*052c*/ 	.word	index@(_ZN5flash27flash_bwd_convert_dq_kernelI23Flash_bwd_kernel_traitsILi128ELi64ELi64ELi8ELi4ELi2ELi2ELb1ELb0EN7cutlass10bfloat16_tE19Flash_kernel_traitsILi128ELi64ELi64ELi8ES3_EEEEvNS_16Flash_bwd_paramsEi)
        /*0530*/ 	.word	0x00000000


	//----- nvinfo : EIATTR_MIN_STACK_SIZE
	.align		4
.L_232:
        /*0534*/ 	.byte	0x04, 0x12
        /*0536*/ 	.short	(.L_234 - .L_233)
	.align		4
.L_233:
        /*0538*/ 	.word	index@(_ZN5flash44flash_bwd_dq_dk_dv_loop_seqk_parallel_kernelI23Flash_bwd_kernel_traitsILi128ELi64ELi64ELi8ELi4ELi2ELi2ELb1ELb0EN7cutlass10bfloat16_tE19Flash_kernel_traitsILi128ELi64ELi64ELi8ES3_EELb1ELb0ELb0ELb0ELb0ELb1ELb0EEEvNS_16Flash_bwd_paramsE)
        /*053c*/ 	.word	0x00000000


	//----- nvinfo : EIATTR_MIN_STACK_SIZE
	.align		4
.L_234:
        /*0540*/ 	.byte	0x04, 0x12
        /*0542*/ 	.short	(.L_236 - .L_235)
	.align		4
.L_235:
        /*0544*/ 	.word	index@(_ZN5flash44flash_bwd_dq_dk_dv_loop_seqk_parallel_kernelI23Flash_bwd_kernel_traitsILi128ELi64ELi64ELi8ELi4ELi2ELi2ELb1ELb0EN7cutlass10bfloat16_tE19Flash_kernel_traitsILi128ELi64ELi64ELi8ES3_EELb0ELb0ELb0ELb0ELb0ELb1ELb1EEEvNS_16Flash_bwd_paramsE)
        /*0548*/ 	.word	0x00000008


	//----- nvinfo : EIATTR_MIN_STACK_SIZE
	.align		4
.L_236:
        /*054c*/ 	.byte	0x04, 0x12
        /*054e*/ 	.short	(.L_238 - .L_237)
	.align		4
.L_237:
        /*0550*/ 	.word	index@(_ZN5flash44flash_bwd_dq_dk_dv_loop_seqk_parallel_kernelI23Flash_bwd_kernel_traitsILi128ELi64ELi64ELi8ELi4ELi2ELi2ELb1ELb0EN7cutlass10bfloat16_tE19Flash_kernel_traitsILi128ELi64ELi64ELi8ES3_EELb1ELb0ELb0ELb0ELb0ELb0ELb0EEEvNS_16Flash_bwd_paramsE)
        /*0554*/ 	.word	0x00000018


	//----- nvinfo : EIATTR_MIN_STACK_SIZE
	.align		4
.L_238:
        /*0558*/ 	.byte	0x04, 0x12
        /*055a*/ 	.short	(.L_240 - .L_239)
	.align		4
.L_239:
        /*055c*/ 	.word	index@(_ZN5flash44flash_bwd_dq_dk_dv_loop_seqk_parallel_kernelI23Flash_bwd_kernel_traitsILi128ELi64ELi64ELi8ELi4ELi2ELi2ELb1ELb0EN7cutlass10bfloat16_tE19Flash_kernel_traitsILi128ELi64ELi64ELi8ES3_EELb0ELb0ELb0ELb0ELb0ELb0ELb1EEEvNS_16Flash_bwd_paramsE)
        /*0560*/ 	.word	0x00000000


	//----- nvinfo : EIATTR_MIN_STACK_SIZE
	.align		4
.L_240:
        /*0564*/ 	.byte	0x04, 0x12
        /*0566*/ 	.short	(.L_242 - .L_241)
	.align		4
.L_241:
        /*0568*/ 	.word	index@(_ZN5flash44flash_bwd_dq_dk_dv_loop_seqk_parallel_kernelI23Flash_bwd_kernel_traitsILi128ELi64ELi64ELi8ELi4ELi2ELi2ELb1ELb0EN7cutlass10bfloat16_tE19Flash_kernel_traitsILi128ELi64ELi64ELi8ES3_EELb1ELb0ELb1ELb0ELb0ELb0ELb0EEEvNS_16Flash_bwd_paramsE)
        /*056c*/ 	.word	0x00000000


	//----- nvinfo : EIATTR_MIN_STACK_SIZE
	.align		4
.L_242:
        /*0570*/ 	.byte	0x04, 0x12
        /*0572*/ 	.short	(.L_244 - .L_243)
	.align		4
.L_243:
        /*0574*/ 	.word	index@(_ZN5flash44flash_bwd_dq_dk_dv_loop_seqk_parallel_kernelI23Flash_bwd_kernel_traitsILi128ELi64ELi64ELi8ELi4ELi2ELi2ELb1ELb0EN7cutlass10bfloat16_tE19Flash_kernel_traitsILi128ELi64ELi64ELi8ES3_EELb0ELb0ELb1ELb0ELb0ELb0ELb1EEEvNS_16Flash_bwd_paramsE)
        /*0578*/ 	.word	0x00000020


	//----- nvinfo : EIATTR_MIN_STACK_SIZE
	.align		4
.L_244:
        /*057c*/ 	.byte	0x04, 0x12
        /*057e*/ 	.short	(.L_246 - .L_245)
	.align		4
.L_245:
        /*0580*/ 	.word	index@(_ZN5flash44flash_bwd_dq_dk_dv_loop_seqk_parallel_kernelI23Flash_bwd_kernel_traitsILi128ELi64ELi64ELi8ELi4ELi2ELi2ELb1ELb0EN7cutlass10bfloat16_tE19Flash_kernel_traitsILi128ELi64ELi64ELi8ES3_EELb1ELb0ELb0ELb0ELb1ELb1ELb0EEEvNS_16Flash_bwd_paramsE)
        /*0584*/ 	.word	0x00000000


	//----- nvinfo : EIATTR_MIN_STACK_SIZE
	.align		4
.L_246:
        /*0588*/ 	.byte	0x04, 0x12
        /*058a*/ 	.short	(.L_248 - .L_247)
	.align		4
.L_247:
        /*058c*/ 	.word	index@(_ZN5flash44flash_bwd_dq_dk_dv_loop_seqk_parallel_kernelI23Flash_bwd_kernel_traitsILi128ELi64ELi64ELi8ELi4ELi2ELi2ELb1ELb0EN7cutlass10bfloat16_tE19Flash_kernel_traitsILi128ELi64ELi64ELi8ES3_EELb0ELb0ELb0ELb0ELb1ELb1ELb1EEEvNS_16Flash_bwd_paramsE)
        /*0590*/ 	.word	0x00000000


	//----- nvinfo : EIATTR_MIN_STACK_SIZE
	.align		4
.L_248:
        /*0594*/ 	.byte	0x04, 0x12
        /*0596*/ 	.short	(.L_250 - .L_249)
	.align		4
.L_249:
        /*0598*/ 	.word	index@(_ZN5flash44flash_bwd_dq_dk_dv_loop_seqk_parallel_kernelI23Flash_bwd_kernel_traitsILi128ELi64ELi64ELi8ELi4ELi2ELi2ELb1ELb0EN7cutlass10bfloat16_tE19Flash_kernel_traitsILi128ELi64ELi64ELi8ES3_EELb1ELb0ELb0ELb1ELb0ELb0ELb0EEEvNS_16Flash_bwd_paramsE)
        /*059c*/ 	.word	0x00000000


	//----- nvinfo : EIATTR_MIN_STACK_SIZE
	.align		4
.L_250:
        /*05a0*/ 	.byte	0x04, 0x12
        /*05a2*/ 	.short	(.L_252 - .L_251)
	.align		4
.L_251:
        /*05a4*/ 	.word	index@(_ZN5flash44flash_bwd_dq_dk_dv_loop_seqk_parallel_kernelI23Flash_bwd_kernel_traitsILi128ELi64ELi64ELi8ELi4ELi2ELi2ELb1ELb0EN7cutlass10bfloat16_tE19Flash_kernel_traitsILi128ELi64ELi64ELi8ES3_EELb0ELb0ELb0ELb1ELb0ELb0ELb1EEEvNS_16Flash_bwd_paramsE)
        /*05a8*/ 	.word	0x00000008


	//----- nvinfo : EIATTR_MIN_STACK_SIZE
	.align		4
.L_252:
        /*05ac*/ 	.byte	0x04, 0x12
        /*05ae*/ 	.short	(.L_254 - .L_253)
	.align		4
.L_253:
        /*05b0*/ 	.word	index@(_ZN5flash44flash_bwd_dq_dk_dv_loop_seqk_parallel_kernelI23Flash_bwd_kernel_traitsILi128ELi64ELi64ELi8ELi4ELi2ELi2ELb1ELb0EN7cutlass10bfloat16_tE19Flash_kernel_traitsILi128ELi64ELi64ELi8ES3_EELb1ELb0ELb1ELb0ELb0ELb1ELb0EEEvNS_16Flash_bwd_paramsE)
        /*05b4*/ 	.word	0x00000000


	//----- nvinfo : EIATTR_MIN_STACK_SIZE
	.align		4
.L_254:
        /*05b8*/ 	.byte	0x04, 0x12
        /*05ba*/ 	.short	(.L_256 - .L_255)
	.align		4
.L_255:
        /*05bc*/ 	.word	index@(_ZN5flash44flash_bwd_dq_dk_dv_loop_seqk_parallel_kernelI23Flash_bwd_kernel_traitsILi128ELi64ELi64ELi8ELi4ELi2ELi2ELb1ELb0EN7cutlass10bfloat16_tE19Flash_kernel_traitsILi128ELi64ELi64ELi8ES3_EELb0ELb0ELb1ELb0ELb0ELb1ELb1EEEvNS_16Flash_bwd_paramsE)
        /*05c0*/ 	.word	0x00000000


	//----- nvinfo : EIATTR_MIN_STACK_SIZE
	.align		4
.L_256:
        /*05c4*/ 	.byte	0x04, 0x12
        /*05c6*/ 	.short	(.L_258 - .L_257)
	.align		4
.L_257:
        /*05c8*/ 	.word	index@(_ZN5flash44flash_bwd_dq_dk_dv_loop_seqk_parallel_kernelI23Flash_bwd_kernel_traitsILi128ELi64ELi64ELi8ELi4ELi2ELi2ELb1ELb0EN7cutlass10bfloat16_tE19Flash_kernel_traitsILi128ELi64ELi64ELi8ES3_EELb1ELb0ELb1ELb1ELb0ELb0ELb0EEEvNS_16Flash_bwd_paramsE)
        /*05cc*/ 	.word	0x00000000


	//----- nvinfo : EIATTR_MIN_STACK_SIZE
	.align		4
.L_258:
        /*05d0*/ 	.byte	0x04, 0x12
        /*05d2*/ 	.short	(.L_260 - .L_259)
	.align		4
.L_259:
        /*05d4*/ 	.word	index@(_ZN5flash44flash_bwd_dq_dk_dv_loop_seqk_parallel_kernelI23Flash_bwd_kernel_traitsILi128ELi64ELi64ELi8ELi4ELi2ELi2ELb1ELb0EN7cutlass10bfloat16_tE19Flash_kernel_traitsILi128ELi64ELi64ELi8ES3_EELb0ELb0ELb1ELb1ELb0ELb0ELb1EEEvNS_16Flash_bwd_paramsE)
        /*05d8*/ 	.word	0x00000000


	//----- nvinfo : EIATTR_MIN_STACK_SIZE
	.align		4
.L_260:
        /*05dc*/ 	.byte	0x04, 0x12
        /*05de*/ 	.short	(.L_262 - .L_261)
	.align		4
.L_261:
        /*05e0*/ 	.word	index@(_ZN5flash25flash_bwd_dot_do_o_kernelILb0E23Flash_bwd_kernel_traitsILi128ELi64ELi64ELi8ELi4ELi2ELi2ELb1ELb0EN7cutlass10bfloat16_tE19Flash_kernel_traitsILi128ELi64ELi64ELi8ES3_EEEEvNS_16Flash_bwd_paramsE)
        /*05e4*/ 	.word	0x00000000


	//----- nvinfo : EIATTR_MIN_STACK_SIZE
	.align		4
.L_262:
        /*05e8*/ 	.byte	0x04, 0x12
        /*05ea*/ 	.short	(.L_264 - .L_263)
	.align		4
.L_263:
        /*05ec*/ 	.word	index@(_ZN5flash25flash_bwd_dot_do_o_kernelILb1E23Flash_bwd_kernel_traitsILi128ELi64ELi64ELi8ELi4ELi2ELi2ELb1ELb0EN7cutlass10bfloat16_tE19Flash_kernel_traitsILi128ELi64ELi64ELi8ES3_EEEEvNS_16Flash_bwd_paramsE)
        /*05f0*/ 	.word	0x00000000


	//----- nvinfo : EIATTR_MIN_STACK_SIZE
	.align		4
.L_264:
        /*05f4*/ 	.byte	0x04, 0x12
        /*05f6*/ 	.short	(.L_266 - .L_265)
	.align		4
.L_265:
        /*05f8*/ 	.word	index@(_ZN5flash27flash_bwd_convert_dq_kernelI23Flash_bwd_kernel_traitsILi128ELi64ELi128ELi8ELi2ELi4ELi2ELb0ELb0EN7cutlass10bfloat16_tE19Flash_kernel_traitsILi128ELi64ELi128ELi8ES3_EEEEvNS_16Flash_bwd_paramsEi)
        /*05fc*/ 	.word	0x00000000


	//----- nvinfo : EIATTR_MIN_STACK_SIZE
	.align		4
.L_266:
        /*0600*/ 	.byte	0x04, 0x12
        /*0602*/ 	.short	(.L_268 - .L_267)
	.align		4
.L_267:
        /*0604*/ 	.word	index@(_ZN5flash44flash_bwd_dq_dk_dv_loop_seqk_parallel_kernelI23Flash_bwd_kernel_traitsILi128ELi64ELi128ELi8ELi2ELi4ELi2ELb0ELb0EN7cutlass10bfloat16_tE19Flash_kernel_traitsILi128ELi64ELi128ELi8ES3_EELb1ELb0ELb0ELb0ELb0ELb1ELb0EEEvNS_16Flash_bwd_paramsE)
        /*0608*/ 	.word	0x00000000


	//----- nvinfo : EIATTR_MIN_STACK_SIZE
	.align		4
.L_268:
        /*060c*/ 	.byte	0x04, 0x12
        /*060e*/ 	.short	(.L_270 - .L_269)
	.align		4
.L_269:
        /*0610*/ 	.word	index@(_ZN5flash44flash_bwd_dq_dk_dv_loop_seqk_parallel_kernelI23Flash_bwd_kernel_traitsILi128ELi64ELi128ELi8ELi2ELi4ELi2ELb0ELb0EN7cutlass10bfloat16_tE19Flash_kernel_traitsILi128ELi64ELi128ELi8ES3_EELb0ELb0ELb0ELb0ELb0ELb1ELb1EEEvNS_16Flash_bwd_paramsE)
        /*0614*/ 	.word	0x00000090


	//----- nvinfo : EIATTR_MIN_STACK_SIZE
	.align		4
.L_270:
        /*0618*/ 	.byte	0x04, 0x12
        /*061a*/ 	.short	(.L_272 - .L_271)
	.align		4
.L_271:
        /*061c*/ 	.word	index@(_ZN5flash44flash_bwd_dq_dk_dv_loop_seqk_parallel_kernelI23Flash_bwd_kernel_traitsILi128ELi64ELi128ELi8ELi2ELi4ELi2ELb0ELb0EN7cutlass10bfloat16_tE19Flash_kernel_traitsILi128ELi64ELi128ELi8ES3_EELb1ELb0ELb0ELb0ELb0ELb0ELb0EEEvNS_16Flash_bwd_paramsE)
        /*0620*/ 	.word	0x00000000


	//----- nvinfo : EIATTR_MIN_STACK_SIZE
	.align		4
.L_272:
        /*0624*/ 	.byte	0x04, 0x12
        /*0626*/ 	.short	(.L_274 - .L_273)
	.align		4
.L_273:
        /*0628*/ 	.word	index@(_ZN5flash44flash_bwd_dq_dk_dv_loop_seqk_parallel_kernelI23Flash_bwd_kernel_traitsILi128ELi64ELi128ELi8ELi2ELi4ELi2ELb0ELb0EN7cutlass10bfloat16_tE19Flash_kernel_traitsILi128ELi64ELi128ELi8ES3_EELb0ELb0ELb0ELb0ELb0ELb0ELb1EEEvNS_16Flash_bwd_paramsE)
        /*062c*/ 	.word	0x00000098


	//----- nvinfo : EIATTR_MIN_STACK_SIZE
	.align		4
.L_274:
        /*0630*/ 	.byte	0x04, 0x12
        /*0632*/ 	.short	(.L_276 - .L_275)
	.align		4
.L_275:
        /*0634*/ 	.word	index@(_ZN5flash44flash_bwd_dq_dk_dv_loop_seqk_parallel_kernelI23Flash_bwd_kernel_traitsILi128ELi64ELi128ELi8ELi2ELi4ELi2ELb0ELb0EN7cutlass10bfloat16_tE19Flash_kernel_traitsILi128ELi64ELi128ELi8ES3_EELb1ELb0ELb1ELb0ELb0ELb0ELb0EEEvNS_16Flash_bwd_paramsE)
        /*0638*/ 	.word	0x00000010


	//----- nvinfo : EIATTR_MIN_STACK_SIZE
	.align		4
.L_276:
        /*063c*/ 	.byte	0x04, 0x12
        /*063e*/ 	.short	(.L_278 - .L_277)
	.align		4
.L_277:
        /*0640*/ 	.word	index@(_ZN5flash44flash_bwd_dq_dk_dv_loop_seqk_parallel_kernelI23Flash_bwd_kernel_traitsILi128ELi64ELi128ELi8ELi2ELi4ELi2ELb0ELb0EN7cutlass10bfloat16_tE19Flash_kernel_traitsILi128ELi64ELi128ELi8ES3_EELb0ELb0ELb1ELb0ELb0ELb0ELb1EEEvNS_16Flash_bwd_paramsE)
        /*0644*/ 	.word	0x00000090


	//----- nvinfo : EIATTR_MIN_STACK_SIZE
	.align		4
.L_278:
        /*0648*/ 	.byte	0x04, 0x12
        /*064a*/ 	.short	(.L_280 - .L_279)
	.align		4
.L_279:
        /*064c*/ 	.word	index@(_ZN5flash44flash_bwd_dq_dk_dv_loop_seqk_parallel_kernelI23Flash_bwd_kernel_traitsILi128ELi64ELi128ELi8ELi2ELi4ELi2ELb0ELb0EN7cutlass10bfloat16_tE19Flash_kernel_traitsILi128ELi64ELi128ELi8ES3_EELb1ELb0ELb0ELb0ELb1ELb1ELb0EEEvNS_16Flash_bwd_paramsE)
        /*0650*/ 	.word	0x00000018


	//----- nvinfo : EIATTR_MIN_STACK_SIZE
	.align		4
.L_280:
        /*0654*/ 	.byte	0x04, 0x12
        /*0656*/ 	.short	(.L_282 - .L_281)
	.align		4
.L_281:
        /*0658*/ 	.word	index@(_ZN5flash44flash_bwd_dq_dk_dv_loop_seqk_parallel_kernelI23Flash_bwd_kernel_traitsILi128ELi64ELi128ELi8ELi2ELi4ELi2ELb0ELb0EN7cutlass10bfloat16_tE19Flash_kernel_traitsILi128ELi64ELi128ELi8ES3_EELb0ELb0ELb0ELb0ELb1ELb1ELb1EEEvNS_16Flash_bwd_paramsE)
        /*065c*/ 	.word	0x00000080


	//----- nvinfo : EIATTR_MIN_STACK_SIZE
	.align		4
.L_282:
        /*0660*/ 	.byte	0x04, 0x12
        /*0662*/ 	.short	(.L_284 - .L_283)
	.align		4
.L_283:
        /*0664*/ 	.word	index@(_ZN5flash44flash_bwd_dq_dk_dv_loop_seqk_parallel_kernelI23Flash_bwd_kernel_traitsILi128ELi64ELi128ELi8ELi2ELi4ELi2ELb0ELb0EN7cutlass10bfloat16_tE19Flash_kernel_traitsILi128ELi64ELi128ELi8ES3_EELb1ELb0ELb0ELb1ELb0ELb0ELb0EEEvNS_16Flash_bwd_paramsE)
        /*0668*/ 	.word	0x00000020


	//----- nvinfo : EIATTR_MIN_STACK_SIZE
	.align		4
.L_284:
        /*066c*/ 	.byte	0x04, 0x12
        /*066e*/ 	.short	(.L_286 - .L_285)
	.align		4
.L_285:
        /*0670*/ 	.word	index@(_ZN5flash44flash_bwd_dq_dk_dv_loop_seqk_parallel_kernelI23Flash_bwd_kernel_traitsILi128ELi64ELi128ELi8ELi2ELi4ELi2ELb0ELb0EN7cutlass10bfloat16_tE19Flash_kernel_traitsILi128ELi64ELi128ELi8ES3_EELb0ELb0ELb0ELb1ELb0ELb0ELb1EEEvNS_16Flash_bwd_paramsE)
        /*0674*/ 	.word	0x000000a0


	//----- nvinfo : EIATTR_MIN_STACK_SIZE
	.align		4
.L_286:
        /*0678*/ 	.byte	0x04, 0x12
        /*067a*/ 	.short	(.L_288 - .L_287)
	.align		4
.L_287:
        /*067c*/ 	.word	index@(_ZN5flash44flash_bwd_dq_dk_dv_loop_seqk_parallel_kernelI23Flash_bwd_kernel_traitsILi128ELi64ELi128ELi8ELi2ELi4ELi2ELb0ELb0EN7cutlass10bfloat16_tE19Flash_kernel_traitsILi128ELi64ELi128ELi8ES3_EELb1ELb0ELb1ELb0ELb0ELb1ELb0EEEvNS_16Flash_bwd_paramsE)
        /*0680*/ 	.word	0x00000010


	//----- nvinfo : EIATTR_MIN_STACK_SIZE
	.align		4
.L_288:
        /*0684*/ 	.byte	0x04, 0x12
        /*0686*/ 	.short	(.L_290 - .L_289)
	.align		4
.L_289:
        /*0688*/ 	.word	index@(_ZN5flash44flash_bwd_dq_dk_dv_loop_seqk_parallel_kernelI23Flash_bwd_kernel_traitsILi128ELi64ELi128ELi8ELi2ELi4ELi2ELb0ELb0EN7cutlass10bfloat16_tE19Flash_kernel_traitsILi128ELi64ELi128ELi8ES3_EELb0ELb0ELb1ELb0ELb0ELb1ELb1EEEvNS_16Flash_bwd_paramsE)
        /*068c*/ 	.word	0x00000088


	//----- nvinfo : EIATTR_MIN_STACK_SIZE
	.align		4
.L_290:
        /*0690*/ 	.byte	0x04, 0x12
        /*0692*/ 	.short	(.L_292 - .L_291)
	.align		4
.L_291:
        /*0694*/ 	.word	index@(_ZN5flash44flash_bwd_dq_dk_dv_loop_seqk_parallel_kernelI23Flash_bwd_kernel_traitsILi128ELi64ELi128ELi8ELi2ELi4ELi2ELb0ELb0EN7cutlass10bfloat16_tE19Flash_kernel_traitsILi128ELi64ELi128ELi8ES3_EELb1ELb0ELb1ELb1ELb0ELb0ELb0EEEvNS_16Flash_bwd_paramsE)
        /*0698*/ 	.word	0x00000028


	//----- nvinfo : EIATTR_MIN_STACK_SIZE
	.align		4
.L_292:
        /*069c*/ 	.byte	0x04, 0x12
        /*069e*/ 	.short	(.L_294 - .L_293)
	.align		4
.L_293:
        /*06a0*/ 	.word	index@(_ZN5flash44flash_bwd_dq_dk_dv_loop_seqk_parallel_kernelI23Flash_bwd_kernel_traitsILi128ELi64ELi128ELi8ELi2ELi4ELi2ELb0ELb0EN7cutlass10bfloat16_tE19Flash_kernel_traitsILi128ELi64ELi128ELi8ES3_EELb0ELb0ELb1ELb1ELb0ELb0ELb1EEEvNS_16Flash_bwd_paramsE)
        /*06a4*/ 	.word	0x00000098


	//----- nvinfo : EIATTR_MIN_STACK_SIZE
	.align		4
.L_294:
        /*06a8*/ 	.byte	0x04, 0x12
        /*06aa*/ 	.short	(.L_296 - .L_295)
	.align		4
.L_295:
        /*06ac*/ 	.word	index@(_ZN5flash25flash_bwd_dot_do_o_kernelILb0E23Flash_bwd_kernel_traitsILi128ELi64ELi128ELi8ELi2ELi4ELi2ELb0ELb0EN7cutlass10bfloat16_tE19Flash_kernel_traitsILi128ELi64ELi128ELi8ES3_EEEEvNS_16Flash_bwd_paramsE)
        /*06b0*/ 	.word	0x00000000


	//----- nvinfo : EIATTR_MIN_STACK_SIZE
	.align		4
.L_296:
        /*06b4*/ 	.byte	0x04, 0x12
        /*06b6*/ 	.short	(.L_298 - .L_297)
	.align		4
.L_297:
        /*06b8*/ 	.word	index@(_ZN5flash25flash_bwd_dot_do_o_kernelILb1E23Flash_bwd_kernel_traitsILi128ELi64ELi128ELi8ELi2ELi4ELi2ELb0ELb0EN7cutlass10bfloat16_tE19Flash_kernel_traitsILi128ELi64ELi128ELi8ES3_EEEEvNS_16Flash_bwd_paramsE)
        /*06bc*/ 	.word	0x00000000
.L_298:


//--------------------- .nv.compat                --------------------------
	.section	.nv.compat,"",@"SHT_CUDA_COMPAT_INFO"
	.align	4
        /*0000*/ 	.byte	0x02, 0x09, 0x01, 0x00, 0x02, 0x02, 0x01, 0x00, 0x02, 0x05, 0x05, 0x00, 0x03, 0x07, 0x01, 0x01
        /*0010*/ 	.byte	0x02, 0x03, 0x00, 0x00, 0x02, 0x06, 0x01, 0x00, 0x04, 0x0b, 0x08, 0x00, 0x00, 0x00, 0x00, 0x00
        /*0020*/ 	.byte	0x00, 0x00, 0x00, 0x00


//--------------------- .nv.info._ZN5flash44flash_bwd_dq_dk_dv_loop_seqk_parallel_kernelI23Flash_bwd_kernel_traitsILi128ELi64ELi64ELi8ELi4ELi2ELi2ELb1ELb0EN7cutlass10bfloat16_tE19Flash_kernel_traitsILi128ELi64ELi64ELi8ES3_EELb0ELb0ELb0ELb0ELb0ELb1ELb0EEEvNS_16Flash_bwd_paramsE --------------------------
	.section	.nv.info._ZN5flash44flash_bwd_dq_dk_dv_loop_seqk_parallel_kernelI23Flash_bwd_kernel_traitsILi128ELi64ELi64ELi8ELi4ELi2ELi2ELb1ELb0EN7cutlass10bfloat16_tE19Flash_kernel_traitsILi128ELi64ELi64ELi8ES3_EELb0ELb0ELb0ELb0ELb0ELb1ELb0EEEvNS_16Flash_bwd_paramsE,"",@"SHT_CUDA_INFO"
	.sectionflags	@""
	.align	4


	//----- nvinfo : EIATTR_CUDA_API_VERSION
	.align		4
        /*0000*/ 	.byte	0x04, 0x37
        /*0002*/ 	.short	(.L_300 - .L_299)
.L_299:
        /*0004*/ 	.word	0x00000082


	//----- nvinfo : EIATTR_KPARAM_INFO
	.align		4
.L_300:
        /*0008*/ 	.byte	0x04, 0x17
        /*000a*/ 	.short	(.L_302 - .L_301)
.L_301:
        /*000c*/ 	.word	0x00000000
        /*0010*/ 	.short	0x0000
        /*0012*/ 	.short	0x0000
        /*0014*/ 	.byte	0x00, 0xf0, 0x01, 0x0a


	//----- nvinfo : EIATTR_SPARSE_MMA_MASK
	.align		4
.L_302:
        /*0018*/ 	.byte	0x03, 0x50
        /*001a*/ 	.short	0x0000


	//----- nvinfo : EIATTR_MAXREG_COUNT
	.align		4
        /*001c*/ 	.byte	0x03, 0x1b
        /*001e*/ 	.short	0x00ff


	//----- nvinfo : EIATTR_NUM_BARRIERS
	.align		4
        /*0020*/ 	.byte	0x02, 0x4c
        /*0022*/ 	.byte	0x01
	.zero		1


	//----- nvinfo : EIATTR_ANNOTATIONS
	.align		4
        /*0024*/ 	.byte	0x04, 0x55
        /*0026*/ 	.short	(.L_304 - .L_303)


	//   ....[0]....
.L_303:
        /*0028*/ 	.word	0x00000001
        /*002c*/ 	.byte	0x70, 0x05, 0x00, 0x00, 0x01, 0x00, 0x00, 0x00, 0x30, 0x19, 0x00, 0x00


	//----- nvinfo : EIATTR_MERCURY_ISA_VERSION
	.align		4
.L_304:
        /*0038*/ 	.byte	0x03, 0x5f
        /*003a*/ 	.short	0x0101


	//----- nvinfo : EIATTR_EXIT_INSTR_OFFSETS
	.align		4
        /*003c*/ 	.byte	0x04, 0x1c
        /*003e*/ 	.short	(.L_306 - .L_305)


	//   ....[0]....
.L_305:
        /*0040*/ 	.word	0x00000090


	//   ....[1]....
        /*0044*/ 	.word	0x00006450


	//----- nvinfo : EIATTR_CRS_STACK_SIZE
	.align		4
.L_306:
        /*0048*/ 	.byte	0x04, 0x1e
        /*004a*/ 	.short	(.L_308 - .L_307)
.L_307:
        /*004c*/ 	.word	0x00000000


	//----- nvinfo : EIATTR_CBANK_PARAM_SIZE
	.align		4
.L_308:
        /*0050*/ 	.byte	0x03, 0x19
        /*0052*/ 	.short	0x0280


	//----- nvinfo : EIATTR_PARAM_CBANK
	.align		4
        /*0054*/ 	.byte	0x04, 0x0a
        /*0056*/ 	.short	(.L_310 - .L_309)
	.align		4
.L_309:
        /*0058*/ 	.word	index@(.nv.constant0._ZN5flash44flash_bwd_dq_dk_dv_loop_seqk_parallel_kernelI23Flash_bwd_kernel_traitsILi128ELi64ELi64ELi8ELi4ELi2ELi2ELb1ELb0EN7cutlass10bfloat16_tE19Flash_kernel_traitsILi128ELi64ELi64ELi8ES3_EELb0ELb0ELb0ELb0ELb0ELb1ELb0EEEvNS_16Flash_bwd_paramsE)
        /*005c*/ 	.short	0x0210
        /*005e*/ 	.short	0x0280


	//----- nvinfo : EIATTR_SW_WAR
	.align		4
.L_310:
        /*0060*/ 	.byte	0x04, 0x36
        /*0062*/ 	.short	(.L_312 - .L_311)
.L_311:
        /*0064*/ 	.word	0x00000008
.L_312:


//--------------------- .nv.info._ZN5flash44flash_bwd_dq_dk_dv_loop_seqk_parallel_kernelI23Flash_bwd_kernel_traitsILi128ELi64ELi64ELi8ELi4ELi2ELi2ELb1ELb0EN7cutlass10bfloat16_tE19Flash_kernel_traitsILi128ELi64ELi64ELi8ES3_EELb0ELb0ELb0ELb0ELb0ELb0ELb0EEEvNS_16Flash_bwd_paramsE --------------------------
	.section	.nv.info._ZN5flash44flash_bwd_dq_dk_dv_loop_seqk_parallel_kernelI23Flash_bwd_kernel_traitsILi128ELi64ELi64ELi8ELi4ELi2ELi2ELb1ELb0EN7cutlass10bfloat16_tE19Flash_kernel_traitsILi128ELi64ELi64ELi8ES3_EELb0ELb0ELb0ELb0ELb0ELb0ELb0EEEvNS_16Flash_bwd_paramsE,"",@"SHT_CUDA_INFO"
	.sectionflags	@""
	.align	4


	//----- nvinfo : EIATTR_CUDA_API_VERSION
	.align		4
        /*0000*/ 	.byte	0x04, 0x37
        /*0002*/ 	.short	(.L_314 - .L_313)
.L_313:
        /*0004*/ 	.word	0x00000082


	//----- nvinfo : EIATTR_KPARAM_INFO
	.align		4
.L_314:
        /*0008*/ 	.byte	0x04, 0x17
        /*000a*/ 	.short	(.L_316 - .L_315)
.L_315:
        /*000c*/ 	.word	0x00000000
        /*0010*/ 	.short	0x0000
        /*0012*/ 	.short	0x0000
        /*0014*/ 	.byte	0x00, 0xf0, 0x01, 0x0a


	//----- nvinfo : EIATTR_SPARSE_MMA_MASK
	.align		4
.L_316:
        /*0018*/ 	.byte	0x03, 0x50
        /*001a*/ 	.short	0x0000


	//----- nvinfo : EIATTR_MAXREG_COUNT
	.align		4
        /*001c*/ 	.byte	0x03, 0x1b
        /*001e*/ 	.short	0x00ff


	//----- nvinfo : EIATTR_NUM_BARRIERS
	.align		4
        /*0020*/ 	.byte	0x02, 0x4c
        /*0022*/ 	.byte	0x01
	.zero		1


	//----- nvinfo : EIATTR_ANNOTATIONS
	.align		4
        /*0024*/ 	.byte	0x04, 0x55
        /*0026*/ 	.short	(.L_318 - .L_317)


	//   ....[0]....
.L_317:
        /*0028*/ 	.word	0x00000001
        /*002c*/ 	.byte	0x90, 0x05, 0x00, 0x00, 0x01, 0x00, 0x00, 0x00, 0x80, 0x15, 0x00, 0x00


	//----- nvinfo : EIATTR_MERCURY_ISA_VERSION
	.align		4
.L_318:
        /*0038*/ 	.byte	0x03, 0x5f
        /*003a*/ 	.short	0x0101


	//----- nvinfo : EIATTR_EXIT_INSTR_OFFSETS
	.align		4
        /*003c*/ 	.byte	0x04, 0x1c
        /*003e*/ 	.short	(.L_320 - .L_319)


	//   ....[0]....
.L_319:
        /*0040*/ 	.word	0x00000090


	//   ....[1]....
        /*0044*/ 	.word	0x00007240


	//----- nvinfo : EIATTR_CRS_STACK_SIZE
	.align		4
.L_320:
        /*0048*/ 	.byte	0x04, 0x1e
        /*004a*/ 	.short	(.L_322 - .L_321)
.L_321:
        /*004c*/ 	.word	0x00000000


	//----- nvinfo : EIATTR_CBANK_PARAM_SIZE
	.align		4
.L_322:
        /*0050*/ 	.byte	0x03, 0x19
        /*0052*/ 	.short	0x0280


	//----- nvinfo : EIATTR_PARAM_CBANK
	.align		4
        /*0054*/ 	.byte	0x04, 0x0a
        /*0056*/ 	.short	(.L_324 - .L_323)
	.align		4
.L_323:
        /*0058*/ 	.word	index@(.nv.constant0._ZN5flash44flash_bwd_dq_dk_dv_loop_seqk_parallel_kernelI23Flash_bwd_kernel_traitsILi128ELi64ELi64ELi8ELi4ELi2ELi2ELb1ELb0EN7cutlass10bfloat16_tE19Flash_kernel_traitsILi128ELi64ELi64ELi8ES3_EELb0ELb0ELb0ELb0ELb0ELb0ELb0EEEvNS_16Flash_bwd_paramsE)
        /*005c*/ 	.short	0x0210
        /*005e*/ 	.short	0x0280


	//----- nvinfo : EIATTR_SW_WAR
	.align		4
.L_324:
        /*0060*/ 	.byte	0x04, 0x36
        /*0062*/ 	.short	(.L_326 - .L_325)
.L_325:
        /*0064*/ 	.word	0x00000008
.L_326:


//--------------------- .nv.info._ZN5flash44flash_bwd_dq_dk_dv_loop_seqk_parallel_kernelI23Flash_bwd_kernel_traitsILi128ELi64ELi64ELi8ELi4ELi2ELi2ELb1ELb0EN7cutlass10bfloat16_tE19Flash_kernel_traitsILi128ELi64ELi64ELi8ES3_EELb0ELb0ELb1ELb0ELb0ELb0ELb0EEEvNS_16Flash_bwd_paramsE --------------------------
	.section	.nv.info._ZN5flash44flash_bwd_dq_dk_dv_loop_seqk_parallel_kernelI23Flash_bwd_kernel_traitsILi128ELi64ELi64ELi8ELi4ELi2ELi2ELb1ELb0EN7cutlass10bfloat16_tE19Flash_kernel_traitsILi128ELi64ELi64ELi8ES3_EELb0ELb0ELb1ELb0ELb0ELb0ELb0EEEvNS_16Flash_bwd_paramsE,"",@"SHT_CUDA_INFO"
	.sectionflags	@""
	.align	4


	//----- nvinfo : EIATTR_CUDA_API_VERSION
	.align		4
        /*0000*/ 	.byte	0x04, 0x37
        /*0002*/ 	.short	(.L_328 - .L_327)
.L_327:
        /*0004*/ 	.word	0x00000082


	//----- nvinfo : EIATTR_KPARAM_INFO
	.align		4
.L_328:
        /*0008*/ 	.byte	0x04, 0x17
        /*000a*/ 	.short	(.L_330 - .L_329)
.L_329:
        /*000c*/ 	.word	0x00000000
        /*0010*/ 	.short	0x0000
        /*0012*/ 	.short	0x0000
        /*0014*/ 	.byte	0x00, 0xf0, 0x01, 0x0a


	//----- nvinfo : EIATTR_SPARSE_MMA_MASK
	.align		4
.L_330:
        /*0018*/ 	.byte	0x03, 0x50
        /*001a*/ 	.short	0x0000


	//----- nvinfo : EIATTR_MAXREG_COUNT
	.align		4
        /*001c*/ 	.byte	0x03, 0x1b
        /*001e*/ 	.short	0x00ff


	//----- nvinfo : EIATTR_NUM_BARRIERS
	.align		4
        /*0020*/ 	.byte	0x02, 0x4c
        /*0022*/ 	.byte	0x01
	.zero		1


	//----- nvinfo : EIATTR_ANNOTATIONS
	.align		4
        /*0024*/ 	.byte	0x04, 0x55
        /*0026*/ 	.short	(.L_332 - .L_331)


	//   ....[0]....
.L_331:
        /*0028*/ 	.word	0x00000001
        /*002c*/ 	.byte	0xb0, 0x05, 0x00, 0x00, 0x01, 0x00, 0x00, 0x00, 0x90, 0x06, 0x00, 0x00, 0x01, 0x00, 0x00, 0x00
        /*003c*/ 	.byte	0x90, 0x08, 0x00, 0x00, 0x01, 0x00, 0x00, 0x00, 0xd0, 0x08, 0x00, 0x00, 0x01, 0x00, 0x00, 0x00
        /*004c*/ 	.byte	0xc0, 0x0b, 0x00, 0x00, 0x01, 0x00, 0x00, 0x00, 0x70, 0x23, 0x00, 0x00, 0x01, 0x00, 0x00, 0x00
        /*005c*/ 	.byte	0x10, 0x42, 0x00, 0x00, 0x01, 0x00, 0x00, 0x00, 0x10, 0x66, 0x00, 0x00, 0x01, 0x00, 0x00, 0x00
        /*006c*/ 	.byte	0x30, 0x66, 0x00, 0x00, 0x01, 0x00, 0x00, 0x00, 0x40, 0x66, 0x00, 0x00, 0x01, 0x00, 0x00, 0x00
        /*007c*/ 	.byte	0x50, 0x66, 0x00, 0x00


	//----- nvinfo : EIATTR_MERCURY_ISA_VERSION
	.align		4
.L_332:
        /*0080*/ 	.byte	0x03, 0x5f
        /*0082*/ 	.short	0x0101


	//----- nvinfo : EIATTR_EXIT_INSTR_OFFSETS
	.align		4
        /*0084*/ 	.byte	0x04, 0x1c
        /*0086*/ 	.short	(.L_334 - .L_333)


	//   ....[0]....
.L_333:
        /*0088*/ 	.word	0x00000090


	//   ....[1]....
        /*008c*/ 	.word	0x00007630


	//----- nvinfo : EIATTR_CRS_STACK_SIZE
	.align		4
.L_334:
        /*0090*/ 	.byte	0x04, 0x1e
        /*0092*/ 	.short	(.L_336 - .L_335)
.L_335:
        /*0094*/ 	.word	0x00000000


	//----- nvinfo : EIATTR_CBANK_PARAM_SIZE
	.align		4
.L_336:
        /*0098*/ 	.byte	0x03, 0x19
        /*009a*/ 	.short	0x0280


	//----- nvinfo : EIATTR_PARAM_CBANK
	.align		4
        /*009c*/ 	.byte	0x04, 0x0a
        /*009e*/ 	.short	(.L_338 - .L_337)
	.align		4
.L_337:
        /*00a0*/ 	.word	index@(.nv.constant0._ZN5flash44flash_bwd_dq_dk_dv_loop_seqk_parallel_kernelI23Flash_bwd_kernel_traitsILi128ELi64ELi64ELi8ELi4ELi2ELi2ELb1ELb0EN7cutlass10bfloat16_tE19Flash_kernel_traitsILi128ELi64ELi64ELi8ES3_EELb0ELb0ELb1ELb0ELb0ELb0ELb0EEEvNS_16Flash_bwd_paramsE)
        /*00a4*/ 	.short	0x0210
        /*00a6*/ 	.short	0x0280


	//----- nvinfo : EIATTR_SW_WAR
	.align		4
.L_338:
        /*00a8*/ 	.byte	0x04, 0x36
        /*00aa*/ 	.short	(.L_340 - .L_339)
.L_339:
        /*00ac*/ 	.word	0x00000008
.L_340:


//--------------------- .nv.info._ZN5flash44flash_bwd_dq_dk_dv_loop_seqk_parallel_kernelI23Flash_bwd_kernel_traitsILi128ELi64ELi64ELi8ELi4ELi2ELi2ELb1ELb0EN7cutlass10bfloat16_tE19Flash_kernel_traitsILi128ELi64ELi64ELi8ES3_EELb0ELb0ELb0ELb0ELb1ELb1ELb0EEEvNS_16Flash_bwd_paramsE --------------------------
	.section	.nv.info._ZN5flash44flash_bwd_dq_dk_dv_loop_seqk_parallel_kernelI23Flash_bwd_kernel_traitsILi128ELi64ELi64ELi8ELi4ELi2ELi2ELb1ELb0EN7cutlass10bfloat16_tE19Flash_kernel_traitsILi128ELi64ELi64ELi8ES3_EELb0ELb0ELb0ELb0ELb1ELb1ELb0EEEvNS_16Flash_bwd_paramsE,"",@"SHT_CUDA_INFO"
	.sectionflags	@""
	.align	4


	//----- nvinfo : EIATTR_CUDA_API_VERSION
	.align		4
        /*0000*/ 	.byte	0x04, 0x37
        /*0002*/ 	.short	(.L_342 - .L_341)
.L_341:
        /*0004*/ 	.word	0x00000082


	//----- nvinfo : EIATTR_KPARAM_INFO
	.align		4
.L_342:
        /*0008*/ 	.byte	0x04, 0x17
        /*000a*/ 	.short	(.L_344 - .L_343)
.L_343:
        /*000c*/ 	.word	0x00000000
        /*0010*/ 	.short	0x0000
        /*0012*/ 	.short	0x0000
        /*0014*/ 	.byte	0x00, 0xf0, 0x01, 0x0a


	//----- nvinfo : EIATTR_SPARSE_MMA_MASK
	.align		4
.L_344:
        /*0018*/ 	.byte	0x03, 0x50
        /*001a*/ 	.short	0x0000


	//----- nvinfo : EIATTR_MAXREG_COUNT
	.align		4
        /*001c*/ 	.byte	0x03, 0x1b
        /*001e*/ 	.short	0x00ff


	//----- nvinfo : EIATTR_NUM_BARRIERS
	.align		4
        /*0020*/ 	.byte	0x02, 0x4c
        /*0022*/ 	.byte	0x01
	.zero		1


	//----- nvinfo : EIATTR_MERCURY_ISA_VERSION
	.align		4
        /*0024*/ 	.byte	0x03, 0x5f
        /*0026*/ 	.short	0x0101


	//----- nvinfo : EIATTR_EXIT_INSTR_OFFSETS
	.align		4
        /*0028*/ 	.byte	0x04, 0x1c
        /*002a*/ 	.short	(.L_346 - .L_345)


	//   ....[0]....
.L_345:
        /*002c*/ 	.word	0x00000090


	//   ....[1]....
        /*0030*/ 	.word	0x00004f00


	//----- nvinfo : EIATTR_CBANK_PARAM_SIZE
	.align		4
.L_346:
        /*0034*/ 	.byte	0x03, 0x19
        /*0036*/ 	.short	0x0280


	//----- nvinfo : EIATTR_PARAM_CBANK
	.align		4
        /*0038*/ 	.byte	0x04, 0x0a
        /*003a*/ 	.short	(.L_348 - .L_347)
	.align		4
.L_347:
        /*003c*/ 	.word	index@(.nv.constant0._ZN5flash44flash_bwd_dq_dk_dv_loop_seqk_parallel_kernelI23Flash_bwd_kernel_traitsILi128ELi64ELi64ELi8ELi4ELi2ELi2ELb1ELb0EN7cutlass10bfloat16_tE19Flash_kernel_traitsILi128ELi64ELi64ELi8ES3_EELb0ELb0ELb0ELb0ELb1ELb1ELb0EEEvNS_16Flash_bwd_paramsE)
        /*0040*/ 	.short	0x0210
        /*0042*/ 	.short	0x0280


	//----- nvinfo : EIATTR_SW_WAR
	.align		4
.L_348:
        /*0044*/ 	.byte	0x04, 0x36
        /*0046*/ 	.short	(.L_350 - .L_349)
.L_349:
        /*0048*/ 	.word	0x00000008
.L_350:


//--------------------- .nv.info._ZN5flash44flash_bwd_dq_dk_dv_loop_seqk_parallel_kernelI23Flash_bwd_kernel_traitsILi128ELi64ELi64ELi8ELi4ELi2ELi2ELb1ELb0EN7cutlass10bfloat16_tE19Flash_kernel_traitsILi128ELi64ELi64ELi8ES3_EELb0ELb0ELb0ELb1ELb0ELb0ELb0EEEvNS_16Flash_bwd_paramsE --------------------------
	.section	.nv.info._ZN5flash44flash_bwd_dq_dk_dv_loop_seqk_parallel_kernelI23Flash_bwd_kernel_traitsILi128ELi64ELi64ELi8ELi4ELi2ELi2ELb1ELb0EN7cutlass10bfloat16_tE19Flash_kernel_traitsILi128ELi64ELi64ELi8ES3_EELb0ELb0ELb0ELb1ELb0ELb0ELb0EEEvNS_16Flash_bwd_paramsE,"",@"SHT_CUDA_INFO"
	.sectionflags	@""
	.align	4


	//----- nvinfo : EIATTR_CUDA_API_VERSION
	.align		4
        /*0000*/ 	.byte	0x04, 0x37
        /*0002*/ 	.short	(.L_352 - .L_351)
.L_351:
        /*0004*/ 	.word	0x00000082


	//----- nvinfo : EIATTR_KPARAM_INFO
	.align		4
.L_352:
        /*0008*/ 	.byte	0x04, 0x17
        /*000a*/ 	.short	(.L_354 - .L_353)
.L_353:
        /*000c*/ 	.word	0x00000000
        /*0010*/ 	.short	0x0000
        /*0012*/ 	.short	0x0000
        /*0014*/ 	.byte	0x00, 0xf0, 0x01, 0x0a


	//----- nvinfo : EIATTR_SPARSE_MMA_MASK
	.align		4
.L_354:
        /*0018*/ 	.byte	0x03, 0x50
        /*001a*/ 	.short	0x0000


	//----- nvinfo : EIATTR_MAXREG_COUNT
	.align		4
        /*001c*/ 	.byte	0x03, 0x1b
        /*001e*/ 	.short	0x00ff


	//----- nvinfo : EIATTR_NUM_BARRIERS
	.align		4
        /*0020*/ 	.byte	0x02, 0x4c
        /*0022*/ 	.byte	0x01
	.zero		1


	//----- nvinfo : EIATTR_ANNOTATIONS
	.align		4
        /*0024*/ 	.byte	0x04, 0x55
        /*0026*/ 	.short	(.L_356 - .L_355)


	//   ....[0]....
.L_355:
        /*0028*/ 	.word	0x00000001
        /*002c*/ 	.byte	0x20, 0x05, 0x00, 0x00, 0x01, 0x00, 0x00, 0x00, 0x80, 0x05, 0x00, 0x00, 0x01, 0x00, 0x00, 0x00
        /*003c*/ 	.byte	0xf0, 0x05, 0x00, 0x00, 0x01, 0x00, 0x00, 0x00, 0xf0, 0x07, 0x00, 0x00, 0x01, 0x00, 0x00, 0x00
        /*004c*/ 	.byte	0xc0, 0x08, 0x00, 0x00, 0x01, 0x00, 0x00, 0x00, 0x00, 0x09, 0x00, 0x00, 0x01, 0x00, 0x00, 0x00
        /*005c*/ 	.byte	0xf0, 0x0b, 0x00, 0x00, 0x01, 0x00, 0x00, 0x00, 0xe0, 0x15, 0x00, 0x00, 0x01, 0x00, 0x00, 0x00
        /*006c*/ 	.byte	0x40, 0x1a, 0x00, 0x00, 0x01, 0x00, 0x00, 0x00, 0x30, 0x2c, 0x00, 0x00, 0x01, 0x00, 0x00, 0x00
        /*007c*/ 	.byte	0x90, 0x2c, 0x00, 0x00, 0x01, 0x00, 0x00, 0x00, 0x60, 0x35, 0x00, 0x00, 0x01, 0x00, 0x00, 0x00
        /*008c*/ 	.byte	0x80, 0x5e, 0x00, 0x00, 0x01, 0x00, 0x00, 0x00, 0xa0, 0x5e, 0x00, 0x00, 0x01, 0x00, 0x00, 0x00
        /*009c*/ 	.byte	0xb0, 0x5e, 0x00, 0x00, 0x01, 0x00, 0x00, 0x00, 0xc0, 0x5e, 0x00, 0x00, 0x01, 0x00, 0x00, 0x00
        /*00ac*/ 	.byte	0x90, 0x6e, 0x00, 0x00


	//----- nvinfo : EIATTR_MERCURY_ISA_VERSION
	.align		4
.L_356:
        /*00b0*/ 	.byte	0x03, 0x5f
        /*00b2*/ 	.short	0x0101


	//----- nvinfo : EIATTR_EXIT_INSTR_OFFSETS
	.align		4
        /*00b4*/ 	.byte	0x04, 0x1c
        /*00b6*/ 	.short	(.L_358 - .L_357)


	//   ....[0]....
.L_357:
        /*00b8*/ 	.word	0x00000090


	//   ....[1]....
        /*00bc*/ 	.word	0x000077f0


	//----- nvinfo : EIATTR_CRS_STACK_SIZE
	.align		4
.L_358:
        /*00c0*/ 	.byte	0x04, 0x1e
        /*00c2*/ 	.short	(.L_360 - .L_359)
.L_359:
        /*00c4*/ 	.word	0x00000000


	//----- nvinfo : EIATTR_CBANK_PARAM_SIZE
	.align		4
.L_360:
        /*00c8*/ 	.byte	0x03, 0x19
        /*00ca*/ 	.short	0x0280


	//----- nvinfo : EIATTR_PARAM_CBANK
	.align		4
        /*00cc*/ 	.byte	0x04, 0x0a
        /*00ce*/ 	.short	(.L_362 - .L_361)
	.align		4
.L_361:
        /*00d0*/ 	.word	index@(.nv.constant0._ZN5flash44flash_bwd_dq_dk_dv_loop_seqk_parallel_kernelI23Flash_bwd_kernel_traitsILi128ELi64ELi64ELi8ELi4ELi2ELi2ELb1ELb0EN7cutlass10bfloat16_tE19Flash_kernel_traitsILi128ELi64ELi64ELi8ES3_EELb0ELb0ELb0ELb1ELb0ELb0ELb0EEEvNS_16Flash_bwd_paramsE)
        /*00d4*/ 	.short	0x0210
        /*00d6*/ 	.short	0x0280


	//----- nvinfo : EIATTR_SW_WAR
	.align		4
.L_362:
        /*00d8*/ 	.byte	0x04, 0x36
        /*00da*/ 	.short	(.L_364 - .L_363)
.L_363:
        /*00dc*/ 	.word	0x00000008
.L_364:


//--------------------- .nv.info._ZN5flash44flash_bwd_dq_dk_dv_loop_seqk_parallel_kernelI23Flash_bwd_kernel_traitsILi128ELi64ELi64ELi8ELi4ELi2ELi2ELb1ELb0EN7cutlass10bfloat16_tE19Flash_kernel_traitsILi128ELi64ELi64ELi8ES3_EELb0ELb0ELb1ELb0ELb0ELb1ELb0EEEvNS_16Flash_bwd_paramsE --------------------------
	.section	.nv.info._ZN5flash44flash_bwd_dq_dk_dv_loop_seqk_parallel_kernelI23Flash_bwd_kernel_traitsILi128ELi64ELi64ELi8ELi4ELi2ELi2ELb1ELb0EN7cutlass10bfloat16_tE19Flash_kernel_traitsILi128ELi64ELi64ELi8ES3_EELb0ELb0ELb1ELb0ELb0ELb1ELb0EEEvNS_16Flash_bwd_paramsE,"",@"SHT_CUDA_INFO"
	.sectionflags	@""
	.align	4


	//----- nvinfo : EIATTR_CUDA_API_VERSION
	.align		4
        /*0000*/ 	.byte	0x04, 0x37
        /*0002*/ 	.short	(.L_366 - .L_365)
.L_365:
        /*0004*/ 	.word	0x00000082


	//----- nvinfo : EIATTR_KPARAM_INFO
	.align		4
.L_366:
        /*0008*/ 	.byte	0x04, 0x17
        /*000a*/ 	.short	(.L_368 - .L_367)
.L_367:
        /*000c*/ 	.word	0x00000000
        /*0010*/ 	.short	0x0000
        /*0012*/ 	.short	0x0000
        /*0014*/ 	.byte	0x00, 0xf0, 0x01, 0x0a


	//----- nvinfo : EIATTR_SPARSE_MMA_MASK
	.align		4
.L_368:
        /*0018*/ 	.byte	0x03, 0x50
        /*001a*/ 	.short	0x0000


	//----- nvinfo : EIATTR_MAXREG_COUNT
	.align		4
        /*001c*/ 	.byte	0x03, 0x1b
        /*001e*/ 	.short	0x00ff


	//----- nvinfo : EIATTR_NUM_BARRIERS
	.align		4
        /*0020*/ 	.byte	0x02, 0x4c
        /*0022*/ 	.byte	0x01
	.zero		1


	//----- nvinfo : EIATTR_MERCURY_ISA_VERSION
	.align		4
        /*0024*/ 	.byte	0x03, 0x5f
        /*0026*/ 	.short	0x0101


	//----- nvinfo : EIATTR_EXIT_INSTR_OFFSETS
	.align		4
        /*0028*/ 	.byte	0x04, 0x1c
        /*002a*/ 	.short	(.L_370 - .L_369)


	//   ....[0]....
.L_369:
        /*002c*/ 	.word	0x000000a0


	//   ....[1]....
        /*0030*/ 	.word	0x00006e40


	//----- nvinfo : EIATTR_CRS_STACK_SIZE
	.align		4
.L_370:
        /*0034*/ 	.byte	0x04, 0x1e
        /*0036*/ 	.short	(.L_372 - .L_371)
.L_371:
        /*0038*/ 	.word	0x00000000


	//----- nvinfo : EIATTR_CBANK_PARAM_SIZE
	.align		4
.L_372:
        /*003c*/ 	.byte	0x03, 0x19
        /*003e*/ 	.short	0x0280


	//----- nvinfo : EIATTR_PARAM_CBANK
	.align		4
        /*0040*/ 	.byte	0x04, 0x0a
        /*0042*/ 	.short	(.L_374 - .L_373)
	.align		4
.L_373:
        /*0044*/ 	.word	index@(.nv.constant0._ZN5flash44flash_bwd_dq_dk_dv_loop_seqk_parallel_kernelI23Flash_bwd_kernel_traitsILi128ELi64ELi64ELi8ELi4ELi2ELi2ELb1ELb0EN7cutlass10bfloat16_tE19Flash_kernel_traitsILi128ELi64ELi64ELi8ES3_EELb0ELb0ELb1ELb0ELb0ELb1ELb0EEEvNS_16Flash_bwd_paramsE)
        /*0048*/ 	.short	0x0210
        /*004a*/ 	.short	0x0280


	//----- nvinfo : EIATTR_SW_WAR
	.align		4
.L_374:
        /*004c*/ 	.byte	0x04, 0x36
        /*004e*/ 	.short	(.L_376 - .L_375)
.L_375:
        /*0050*/ 	.word	0x00000008
.L_376:


//--------------------- .nv.info._ZN5flash44flash_bwd_dq_dk_dv_loop_seqk_parallel_kernelI23Flash_bwd_kernel_traitsILi128ELi64ELi64ELi8ELi4ELi2ELi2ELb1ELb0EN7cutlass10bfloat16_tE19Flash_kernel_traitsILi128ELi64ELi64ELi8ES3_EELb0ELb0ELb1ELb1ELb0ELb0ELb0EEEvNS_16Flash_bwd_paramsE --------------------------
	.section	.nv.info._ZN5flash44flash_bwd_dq_dk_dv_loop_seqk_parallel_kernelI23Flash_bwd_kernel_traitsILi128ELi64ELi64ELi8ELi4ELi2ELi2ELb1ELb0EN7cutlass10bfloat16_tE19Flash_kernel_traitsILi128ELi64ELi64ELi8ES3_EELb0ELb0ELb1ELb1ELb0ELb0ELb0EEEvNS_16Flash_bwd_paramsE,"",@"SHT_CUDA_INFO"
	.sectionflags	@""
	.align	4


	//----- nvinfo : EIATTR_CUDA_API_VERSION
	.align		4
        /*0000*/ 	.byte	0x04, 0x37
        /*0002*/ 	.short	(.L_378 - .L_377)
.L_377:
        /*0004*/ 	.word	0x00000082


	//----- nvinfo : EIATTR_KPARAM_INFO
	.align		4
.L_378:
        /*0008*/ 	.byte	0x04, 0x17
        /*000a*/ 	.short	(.L_380 - .L_379)
.L_379:
        /*000c*/ 	.word	0x00000000
        /*0010*/ 	.short	0x0000
        /*0012*/ 	.short	0x0000
        /*0014*/ 	.byte	0x00, 0xf0, 0x01, 0x0a


	//----- nvinfo : EIATTR_SPARSE_MMA_MASK
	.align		4
.L_380:
        /*0018*/ 	.byte	0x03, 0x50
        /*001a*/ 	.short	0x0000


	//----- nvinfo : EIATTR_MAXREG_COUNT
	.align		4
        /*001c*/ 	.byte	0x03, 0x1b
        /*001e*/ 	.short	0x00ff


	//----- nvinfo : EIATTR_NUM_BARRIERS
	.align		4
        /*0020*/ 	.byte	0x02, 0x4c
        /*0022*/ 	.byte	0x01
	.zero		1


	//----- nvinfo : EIATTR_ANNOTATIONS
	.align		4
        /*0024*/ 	.byte	0x04, 0x55
        /*0026*/ 	.short	(.L_382 - .L_381)


	//   ....[0]....
.L_381:
        /* <DEDUP_REMOVED lines=11> */


	//----- nvinfo : EIATTR_MERCURY_ISA_VERSION
	.align		4
.L_382:
        /*00c0*/ 	.byte	0x03, 0x5f
        /*00c2*/ 	.short	0x0101


	//----- nvinfo : EIATTR_EXIT_INSTR_OFFSETS
	.align		4
        /*00c4*/ 	.byte	0x04, 0x1c
        /*00c6*/ 	.short	(.L_384 - .L_383)


	//   ....[0]....
.L_383:
        /*00c8*/ 	.word	0x00000090


	//   ....[1]....
        /*00cc*/ 	.word	0x00007b90


	//----- nvinfo : EIATTR_CRS_STACK_SIZE
	.align		4
.L_384:
        /*00d0*/ 	.byte	0x04, 0x1e
        /*00d2*/ 	.short	(.L_386 - .L_385)
.L_385:
        /*00d4*/ 	.word	0x00000000


	//----- nvinfo : EIATTR_CBANK_PARAM_SIZE
	.align		4
.L_386:
        /*00d8*/ 	.byte	0x03, 0x19
        /*00da*/ 	.short	0x0280


	//----- nvinfo : EIATTR_PARAM_CBANK
	.align		4
        /*00dc*/ 	.byte	0x04, 0x0a
        /*00de*/ 	.short	(.L_388 - .L_387)
	.align		4
.L_387:
        /*00e0*/ 	.word	index@(.nv.constant0._ZN5flash44flash_bwd_dq_dk_dv_loop_seqk_parallel_kernelI23Flash_bwd_kernel_traitsILi128ELi64ELi64ELi8ELi4ELi2ELi2ELb1ELb0EN7cutlass10bfloat16_tE19Flash_kernel_traitsILi128ELi64ELi64ELi8ES3_EELb0ELb0ELb1ELb1ELb0ELb0ELb0EEEvNS_16Flash_bwd_paramsE)
        /*00e4*/ 	.short	0x0210
        /*00e6*/ 	.short	0x0280


	//----- nvinfo : EIATTR_SW_WAR
	.align		4
.L_388:
        /*00e8*/ 	.byte	0x04, 0x36
        /*00ea*/ 	.short	(.L_390 - .L_389)
.L_389:
        /*00ec*/ 	.word	0x00000008
.L_390:


//--------------------- .nv.info._ZN5flash44flash_bwd_dq_dk_dv_loop_seqk_parallel_kernelI23Flash_bwd_kernel_traitsILi128ELi64ELi128ELi8ELi2ELi4ELi2ELb0ELb0EN7cutlass10bfloat16_tE19Flash_kernel_traitsILi128ELi64ELi128ELi8ES3_EELb0ELb0ELb0ELb0ELb0ELb1ELb0EEEvNS_16Flash_bwd_paramsE --------------------------
	.section	.nv.info._ZN5flash44flash_bwd_dq_dk_dv_loop_seqk_parallel_kernelI23Flash_bwd_kernel_traitsILi128ELi64ELi128ELi8ELi2ELi4ELi2ELb0ELb0EN7cutlass10bfloat16_tE19Flash_kernel_traitsILi128ELi64ELi128ELi8ES3_EELb0ELb0ELb0ELb0ELb0ELb1ELb0EEEvNS_16Flash_bwd_paramsE,"",@"SHT_CUDA_INFO"
	.sectionflags	@""
	.align	4


	//----- nvinfo : EIATTR_CUDA_API_VERSION
	.align		4
        /*0000*/ 	.byte	0x04, 0x37
        /*0002*/ 	.short	(.L_392 - .L_391)
.L_391:
        /*0004*/ 	.word	0x00000082


	//----- nvinfo : EIATTR_KPARAM_INFO
	.align		4
.L_392:
        /*0008*/ 	.byte	0x04, 0x17
        /*000a*/ 	.short	(.L_394 - .L_393)
.L_393:
        /*000c*/ 	.word	0x00000000
        /*0010*/ 	.short	0x0000
        /*0012*/ 	.short	0x0000
        /*0014*/ 	.byte	0x00, 0xf0, 0x01, 0x0a


	//----- nvinfo : EIATTR_SPARSE_MMA_MASK
	.align		4
.L_394:
        /*0018*/ 	.byte	0x03, 0x50
        /*001a*/ 	.short	0x0000


	//----- nvinfo : EIATTR_MAXREG_COUNT
	.align		4
        /*001c*/ 	.byte	0x03, 0x1b
        /*001e*/ 	.short	0x00ff


	//----- nvinfo : EIATTR_NUM_BARRIERS
	.align		4
        /*0020*/ 	.byte	0x02, 0x4c
        /*0022*/ 	.byte	0x01
	.zero		1


	//----- nvinfo : EIATTR_ANNOTATIONS
	.align		4
        /*0024*/ 	.byte	0x04, 0x55
        /*0026*/ 	.short	(.L_396 - .L_395)


	//   ....[0]....
.L_395:
        /*0028*/ 	.word	0x00000001
        /*002c*/ 	.byte	0xa0, 0x00, 0x00, 0x00, 0x01, 0x00, 0x00, 0x00, 0x80, 0x07, 0x00, 0x00, 0x01, 0x00, 0x00, 0x00
        /*003c*/ 	.byte	0x30, 0x0a, 0x00, 0x00, 0x01, 0x00, 0x00, 0x00, 0x70, 0x0a, 0x00, 0x00, 0x01, 0x00, 0x00, 0x00
        /*004c*/ 	.byte	0x40, 0x1d, 0x00, 0x00, 0x01, 0x00, 0x00, 0x00, 0x50, 0x70, 0x00, 0x00, 0x01, 0x00, 0x00, 0x00
        /*005c*/ 	.byte	0x70, 0x70, 0x00, 0x00, 0x01, 0x00, 0x00, 0x00, 0xf0, 0x97, 0x00, 0x00


	//----- nvinfo : EIATTR_MERCURY_ISA_VERSION
	.align		4
.L_396:
        /*0068*/ 	.byte	0x03, 0x5f
        /*006a*/ 	.short	0x0101


	//----- nvinfo : EIATTR_EXIT_INSTR_OFFSETS
	.align		4
        /*006c*/ 	.byte	0x04, 0x1c
        /*006e*/ 	.short	(.L_398 - .L_397)


	//   ....[0]....
.L_397:
        /*0070*/ 	.word	0x000000c0


	//   ....[1]....
        /*0074*/ 	.word	0x00009870


	//----- nvinfo : EIATTR_CRS_STACK_SIZE
	.align		4
.L_398:
        /*0078*/ 	.byte	0x04, 0x1e
        /*007a*/ 	.short	(.L_400 - .L_399)
.L_399:
        /*007c*/ 	.word	0x00000000


	//----- nvinfo : EIATTR_CBANK_PARAM_SIZE
	.align		4
.L_400:
        /*0080*/ 	.byte	0x03, 0x19
        /*0082*/ 	.short	0x0280


	//----- nvinfo : EIATTR_PARAM_CBANK
	.align		4
        /*0084*/ 	.byte	0x04, 0x0a
        /*0086*/ 	.short	(.L_402 - .L_401)
	.align		4
.L_401:
        /*0088*/ 	.word	index@(.nv.constant0._ZN5flash44flash_bwd_dq_dk_dv_loop_seqk_parallel_kernelI23Flash_bwd_kernel_traitsILi128ELi64ELi128ELi8ELi2ELi4ELi2ELb0ELb0EN7cutlass10bfloat16_tE19Flash_kernel_traitsILi128ELi64ELi128ELi8ES3_EELb0ELb0ELb0ELb0ELb0ELb1ELb0EEEvNS_16Flash_bwd_paramsE)
        /*008c*/ 	.short	0x0210
        /*008e*/ 	.short	0x0280


	//----- nvinfo : EIATTR_SW_WAR
	.align		4
.L_402:
        /*0090*/ 	.byte	0x04, 0x36
        /*0092*/ 	.short	(.L_404 - .L_403)
.L_403:
        /*0094*/ 	.word	0x00000008
.L_404:


//--------------------- .nv.info._ZN5flash44flash_bwd_dq_dk_dv_loop_seqk_parallel_kernelI23Flash_bwd_kernel_traitsILi128ELi64ELi128ELi8ELi2ELi4ELi2ELb0ELb0EN7cutlass10bfloat16_tE19Flash_kernel_traitsILi128ELi64ELi128ELi8ES3_EELb0ELb0ELb0ELb0ELb0ELb0ELb0EEEvNS_16Flash_bwd_paramsE --------------------------
	.section	.nv.info._ZN5flash44flash_bwd_dq_dk_dv_loop_seqk_parallel_kernelI23Flash_bwd_kernel_traitsILi128ELi64ELi128ELi8ELi2ELi4ELi2ELb0ELb0EN7cutlass10bfloat16_tE19Flash_kernel_traitsILi128ELi64ELi128ELi8ES3_EELb0ELb0ELb0ELb0ELb0ELb0ELb0EEEvNS_16Flash_bwd_paramsE,"",@"SHT_CUDA_INFO"
	.sectionflags	@""
	.align	4


	//----- nvinfo : EIATTR_CUDA_API_VERSION
	.align		4
        /*0000*/ 	.byte	0x04, 0x37
        /*0002*/ 	.short	(.L_406 - .L_405)
.L_405:
        /*0004*/ 	.word	0x00000082


	//----- nvinfo : EIATTR_KPARAM_INFO
	.align		4
.L_406:
        /*0008*/ 	.byte	0x04, 0x17
        /*000a*/ 	.short	(.L_408 - .L_407)
.L_407:
        /*000c*/ 	.word	0x00000000
        /*0010*/ 	.short	0x0000
        /*0012*/ 	.short	0x0000
        /*0014*/ 	.byte	0x00, 0xf0, 0x01, 0x0a


	//----- nvinfo : EIATTR_SPARSE_MMA_MASK
	.align		4
.L_408:
        /*0018*/ 	.byte	0x03, 0x50
        /*001a*/ 	.short	0x0000


	//----- nvinfo : EIATTR_MAXREG_COUNT
	.align		4
        /*001c*/ 	.byte	0x03, 0x1b
        /*001e*/ 	.short	0x00ff


	//----- nvinfo : EIATTR_NUM_BARRIERS
	.align		4
        /*0020*/ 	.byte	0x02, 0x4c
        /*0022*/ 	.byte	0x01
	.zero		1


	//----- nvinfo : EIATTR_ANNOTATIONS
	.align		4
        /*0024*/ 	.byte	0x04, 0x55
        /*0026*/ 	.short	(.L_410 - .L_409)


	//   ....[0]....
.L_409:
        /*0028*/ 	.word	0x00000001
        /*002c*/ 	.byte	0xd0, 0x09, 0x00, 0x00, 0x01, 0x00, 0x00, 0x00, 0x10, 0x0a, 0x00, 0x00, 0x01, 0x00, 0x00, 0x00
        /*003c*/ 	.byte	0x90, 0x80, 0x00, 0x00, 0x01, 0x00, 0x00, 0x00, 0xb0, 0x80, 0x00, 0x00


	//----- nvinfo : EIATTR_MERCURY_ISA_VERSION
	.align		4
.L_410:
        /*0048*/ 	.byte	0x03, 0x5f
        /*004a*/ 	.short	0x0101


	//----- nvinfo : EIATTR_EXIT_INSTR_OFFSETS
	.align		4
        /*004c*/ 	.byte	0x04, 0x1c
        /*004e*/ 	.short	(.L_412 - .L_411)


	//   ....[0]....
.L_411:
        /*0050*/ 	.word	0x000000a0


	//   ....[1]....
        /*0054*/ 	.word	0x0000abf0


	//----- nvinfo : EIATTR_CRS_STACK_SIZE
	.align		4
.L_412:
        /*0058*/ 	.byte	0x04, 0x1e
        /*005a*/ 	.short	(.L_414 - .L_413)
.L_413:
        /*005c*/ 	.word	0x00000000


	//----- nvinfo : EIATTR_CBANK_PARAM_SIZE
	.align		4
.L_414:
        /*0060*/ 	.byte	0x03, 0x19
        /*0062*/ 	.short	0x0280


	//----- nvinfo : EIATTR_PARAM_CBANK
	.align		4
        /*0064*/ 	.byte	0x04, 0x0a
        /*0066*/ 	.short	(.L_416 - .L_415)
	.align		4
.L_415:
        /*0068*/ 	.word	index@(.nv.constant0._ZN5flash44flash_bwd_dq_dk_dv_loop_seqk_parallel_kernelI23Flash_bwd_kernel_traitsILi128ELi64ELi128ELi8ELi2ELi4ELi2ELb0ELb0EN7cutlass10bfloat16_tE19Flash_kernel_traitsILi128ELi64ELi128ELi8ES3_EELb0ELb0ELb0ELb0ELb0ELb0ELb0EEEvNS_16Flash_bwd_paramsE)
        /*006c*/ 	.short	0x0210
        /*006e*/ 	.short	0x0280


	//----- nvinfo : EIATTR_SW_WAR
	.align		4
.L_416:
        /*0070*/ 	.byte	0x04, 0x36
        /*0072*/ 	.short	(.L_418 - .L_417)
.L_417:
        /*0074*/ 	.word	0x00000008
.L_418:


//--------------------- .nv.info._ZN5flash44flash_bwd_dq_dk_dv_loop_seqk_parallel_kernelI23Flash_bwd_kernel_traitsILi128ELi64ELi128ELi8ELi2ELi4ELi2ELb0ELb0EN7cutlass10bfloat16_tE19Flash_kernel_traitsILi128ELi64ELi128ELi8ES3_EELb0ELb0ELb1ELb0ELb0ELb0ELb0EEEvNS_16Flash_bwd_paramsE --------------------------
	.section	.nv.info._ZN5flash44flash_bwd_dq_dk_dv_loop_seqk_parallel_kernelI23Flash_bwd_kernel_traitsILi128ELi64ELi128ELi8ELi2ELi4ELi2ELb0ELb0EN7cutlass10bfloat16_tE19Flash_kernel_traitsILi128ELi64ELi128ELi8ES3_EELb0ELb0ELb1ELb0ELb0ELb0ELb0EEEvNS_16Flash_bwd_paramsE,"",@"SHT_CUDA_INFO"
	.sectionflags	@""
	.align	4


	//----- nvinfo : EIATTR_CUDA_API_VERSION
	.align		4
        /*0000*/ 	.byte	0x04, 0x37
        /*0002*/ 	.short	(.L_420 - .L_419)
.L_419:
        /*0004*/ 	.word	0x00000082


	//----- nvinfo : EIATTR_KPARAM_INFO
	.align		4
.L_420:
        /*0008*/ 	.byte	0x04, 0x17
        /*000a*/ 	.short	(.L_422 - .L_421)
.L_421:
        /*000c*/ 	.word	0x00000000
        /*0010*/ 	.short	0x0000
        /*0012*/ 	.short	0x0000
        /*0014*/ 	.byte	0x00, 0xf0, 0x01, 0x0a


	//----- nvinfo : EIATTR_SPARSE_MMA_MASK
	.align		4
.L_422:
        /*0018*/ 	.byte	0x03, 0x50
        /*001a*/ 	.short	0x0000


	//----- nvinfo : EIATTR_MAXREG_COUNT
	.align		4
        /*001c*/ 	.byte	0x03, 0x1b
        /*001e*/ 	.short	0x00ff


	//----- nvinfo : EIATTR_NUM_BARRIERS
	.align		4
        /*0020*/ 	.byte	0x02, 0x4c
        /*0022*/ 	.byte	0x01
	.zero		1


	//----- nvinfo : EIATTR_ANNOTATIONS
	.align		4
        /*0024*/ 	.byte	0x04, 0x55
        /*0026*/ 	.short	(.L_424 - .L_423)


	//   ....[0]....
.L_423:
        /*0028*/ 	.word	0x00000001
        /*002c*/ 	.byte	0x90, 0x04, 0x00, 0x00, 0x01, 0x00, 0x00, 0x00, 0xa0, 0x09, 0x00, 0x00, 0x01, 0x00, 0x00, 0x00
        /*003c*/ 	.byte	0xd0, 0x09, 0x00, 0x00, 0x01, 0x00, 0x00, 0x00, 0x00, 0x0a, 0x00, 0x00, 0x01, 0x00, 0x00, 0x00
        /*004c*/ 	.byte	0x30, 0x0a, 0x00, 0x00, 0x01, 0x00, 0x00, 0x00, 0xa0, 0x47, 0x00, 0x00, 0x01, 0x00, 0x00, 0x00
        /*005c*/ 	.byte	0x50, 0x94, 0x00, 0x00, 0x01, 0x00, 0x00, 0x00, 0x70, 0x94, 0x00, 0x00, 0x01, 0x00, 0x00, 0x00
        /*006c*/ 	.byte	0x80, 0x94, 0x00, 0x00, 0x01, 0x00, 0x00, 0x00, 0x90, 0x94, 0x00, 0x00


	//----- nvinfo : EIATTR_MERCURY_ISA_VERSION
	.align		4
.L_424:
        /*0078*/ 	.byte	0x03, 0x5f
        /*007a*/ 	.short	0x0101


	//----- nvinfo : EIATTR_EXIT_INSTR_OFFSETS
	.align		4
        /*007c*/ 	.byte	0x04, 0x1c
        /*007e*/ 	.short	(.L_426 - .L_425)


	//   ....[0]....
.L_425:
        /*0080*/ 	.word	0x000000a0


	//   ....[1]....
        /*0084*/ 	.word	0x0000b120


	//----- nvinfo : EIATTR_CRS_STACK_SIZE
	.align		4
.L_426:
        /*0088*/ 	.byte	0x04, 0x1e
        /*008a*/ 	.short	(.L_428 - .L_427)
.L_427:
        /*008c*/ 	.word	0x00000000


	//----- nvinfo : EIATTR_CBANK_PARAM_SIZE
	.align		4
.L_428:
        /*0090*/ 	.byte	0x03, 0x19
        /*0092*/ 	.short	0x0280


	//----- nvinfo : EIATTR_PARAM_CBANK
	.align		4
        /*0094*/ 	.byte	0x04, 0x0a
        /*0096*/ 	.short	(.L_430 - .L_429)
	.align		4
.L_429:
        /*0098*/ 	.word	index@(.nv.constant0._ZN5flash44flash_bwd_dq_dk_dv_loop_seqk_parallel_kernelI23Flash_bwd_kernel_traitsILi128ELi64ELi128ELi8ELi2ELi4ELi2ELb0ELb0EN7cutlass10bfloat16_tE19Flash_kernel_traitsILi128ELi64ELi128ELi8ES3_EELb0ELb0ELb1ELb0ELb0ELb0ELb0EEEvNS_16Flash_bwd_paramsE)
        /*009c*/ 	.short	0x0210
        /*009e*/ 	.short	0x0280


	//----- nvinfo : EIATTR_SW_WAR
	.align		4
.L_430:
        /*00a0*/ 	.byte	0x04, 0x36
        /*00a2*/ 	.short	(.L_432 - .L_431)
.L_431:
        /*00a4*/ 	.word	0x00000008
.L_432:


//--------------------- .nv.info._ZN5flash44flash_bwd_dq_dk_dv_loop_seqk_parallel_kernelI23Flash_bwd_kernel_traitsILi128ELi64ELi128ELi8ELi2ELi4ELi2ELb0ELb0EN7cutlass10bfloat16_tE19Flash_kernel_traitsILi128ELi64ELi128ELi8ES3_EELb0ELb0ELb0ELb0ELb1ELb1ELb0EEEvNS_16Flash_bwd_paramsE --------------------------
	.section	.nv.info._ZN5flash44flash_bwd_dq_dk_dv_loop_seqk_parallel_kernelI23Flash_bwd_kernel_traitsILi128ELi64ELi128ELi8ELi2ELi4ELi2ELb0ELb0EN7cutlass10bfloat16_tE19Flash_kernel_traitsILi128ELi64ELi128ELi8ES3_EELb0ELb0ELb0ELb0ELb1ELb1ELb0EEEvNS_16Flash_bwd_paramsE,"",@"SHT_CUDA_INFO"
	.sectionflags	@""
	.align	4


	//----- nvinfo : EIATTR_CUDA_API_VERSION
	.align		4
        /*0000*/ 	.byte	0x04, 0x37
        /*0002*/ 	.short	(.L_434 - .L_433)
.L_433:
        /*0004*/ 	.word	0x00000082


	//----- nvinfo : EIATTR_KPARAM_INFO
	.align		4
.L_434:
        /*0008*/ 	.byte	0x04, 0x17
        /*000a*/ 	.short	(.L_436 - .L_435)
.L_435:
        /*000c*/ 	.word	0x00000000
        /*0010*/ 	.short	0x0000
        /*0012*/ 	.short	0x0000
        /*0014*/ 	.byte	0x00, 0xf0, 0x01, 0x0a


	//----- nvinfo : EIATTR_SPARSE_MMA_MASK
	.align		4
.L_436:
        /*0018*/ 	.byte	0x03, 0x50
        /*001a*/ 	.short	0x0000


	//----- nvinfo : EIATTR_MAXREG_COUNT
	.align		4
        /*001c*/ 	.byte	0x03, 0x1b
        /*001e*/ 	.short	0x00ff


	//----- nvinfo : EIATTR_NUM_BARRIERS
	.align		4
        /*0020*/ 	.byte	0x02, 0x4c
        /*0022*/ 	.byte	0x01
	.zero		1


	//----- nvinfo : EIATTR_ANNOTATIONS
	.align		4
        /*0024*/ 	.byte	0x04, 0x55
        /*0026*/ 	.short	(.L_438 - .L_437)


	//   ....[0]....
.L_437:
        /*0028*/ 	.word	0x00000001
        /*002c*/ 	.byte	0x30, 0x08, 0x00, 0x00, 0x01, 0x00, 0x00, 0x00, 0x00, 0x59, 0x00, 0x00


	//----- nvinfo : EIATTR_MERCURY_ISA_VERSION
	.align		4
.L_438:
        /*0038*/ 	.byte	0x03, 0x5f
        /*003a*/ 	.short	0x0101


	//----- nvinfo : EIATTR_EXIT_INSTR_OFFSETS
	.align		4
        /*003c*/ 	.byte	0x04, 0x1c
        /*003e*/ 	.short	(.L_440 - .L_439)


	//   ....[0]....
.L_439:
        /*0040*/ 	.word	0x000000a0


	//   ....[1]....
        /*0044*/ 	.word	0x00006c80


	//----- nvinfo : EIATTR_CBANK_PARAM_SIZE
	.align		4
.L_440:
        /*0048*/ 	.byte	0x03, 0x19
        /*004a*/ 	.short	0x0280


	//----- nvinfo : EIATTR_PARAM_CBANK
	.align		4
        /*004c*/ 	.byte	0x04, 0x0a
        /*004e*/ 	.short	(.L_442 - .L_441)
	.align		4
.L_441:
        /*0050*/ 	.word	index@(.nv.constant0._ZN5flash44flash_bwd_dq_dk_dv_loop_seqk_parallel_kernelI23Flash_bwd_kernel_traitsILi128ELi64ELi128ELi8ELi2ELi4ELi2ELb0ELb0EN7cutlass10bfloat16_tE19Flash_kernel_traitsILi128ELi64ELi128ELi8ES3_EELb0ELb0ELb0ELb0ELb1ELb1ELb0EEEvNS_16Flash_bwd_paramsE)
        /*0054*/ 	.short	0x0210
        /*0056*/ 	.short	0x0280


	//----- nvinfo : EIATTR_SW_WAR
	.align		4
.L_442:
        /*0058*/ 	.byte	0x04, 0x36
        /*005a*/ 	.short	(.L_444 - .L_443)
.L_443:
        /*005c*/ 	.word	0x00000008
.L_444:


//--------------------- .nv.info._ZN5flash44flash_bwd_dq_dk_dv_loop_seqk_parallel_kernelI23Flash_bwd_kernel_traitsILi128ELi64ELi128ELi8ELi2ELi4ELi2ELb0ELb0EN7cutlass10bfloat16_tE19Flash_kernel_traitsILi128ELi64ELi128ELi8ES3_EELb0ELb0ELb0ELb1ELb0ELb0ELb0EEEvNS_16Flash_bwd_paramsE --------------------------
	.section	.nv.info._ZN5flash44flash_bwd_dq_dk_dv_loop_seqk_parallel_kernelI23Flash_bwd_kernel_traitsILi128ELi64ELi128ELi8ELi2ELi4ELi2ELb0ELb0EN7cutlass10bfloat16_tE19Flash_kernel_traitsILi128ELi64ELi128ELi8ES3_EELb0ELb0ELb0ELb1ELb0ELb0ELb0EEEvNS_16Flash_bwd_paramsE,"",@"SHT_CUDA_INFO"
	.sectionflags	@""
	.align	4


	//----- nvinfo : EIATTR_CUDA_API_VERSION
	.align		4
        /*0000*/ 	.byte	0x04, 0x37
        /*0002*/ 	.short	(.L_446 - .L_445)
.L_445:
        /*0004*/ 	.word	0x00000082


	//----- nvinfo : EIATTR_KPARAM_INFO
	.align		4
.L_446:
        /*0008*/ 	.byte	0x04, 0x17
        /*000a*/ 	.short	(.L_448 - .L_447)
.L_447:
        /*000c*/ 	.word	0x00000000
        /*0010*/ 	.short	0x0000
        /*0012*/ 	.short	0x0000
        /*0014*/ 	.byte	0x00, 0xf0, 0x01, 0x0a


	//----- nvinfo : EIATTR_SPARSE_MMA_MASK
	.align		4
.L_448:
        /*0018*/ 	.byte	0x03, 0x50
        /*001a*/ 	.short	0x0000


	//----- nvinfo : EIATTR_MAXREG_COUNT
	.align		4
        /*001c*/ 	.byte	0x03, 0x1b
        /*001e*/ 	.short	0x00ff


	//----- nvinfo : EIATTR_NUM_BARRIERS
	.align		4
        /*0020*/ 	.byte	0x02, 0x4c
        /*0022*/ 	.byte	0x01
	.zero		1


	//----- nvinfo : EIATTR_ANNOTATIONS
	.align		4
        /*0024*/ 	.byte	0x04, 0x55
        /*0026*/ 	.short	(.L_450 - .L_449)


	//   ....[0]....
.L_449:
        /*0028*/ 	.word	0x00000001
        /*002c*/ 	.byte	0xd0, 0x09, 0x00, 0x00, 0x01, 0x00, 0x00, 0x00, 0x10, 0x0a, 0x00, 0x00, 0x01, 0x00, 0x00, 0x00
        /*003c*/ 	.byte	0x90, 0x88, 0x00, 0x00, 0x01, 0x00, 0x00, 0x00, 0xb0, 0x88, 0x00, 0x00


	//----- nvinfo : EIATTR_MERCURY_ISA_VERSION
	.align		4
.L_450:
        /*0048*/ 	.byte	0x03, 0x5f
        /*004a*/ 	.short	0x0101


	//----- nvinfo : EIATTR_EXIT_INSTR_OFFSETS
	.align		4
        /*004c*/ 	.byte	0x04, 0x1c
        /*004e*/ 	.short	(.L_452 - .L_451)


	//   ....[0]....
.L_451:
        /*0050*/ 	.word	0x000000a0


	//   ....[1]....
        /*0054*/ 	.word	0x0000b3e0


	//----- nvinfo : EIATTR_CRS_STACK_SIZE
	.align		4
.L_452:
        /*0058*/ 	.byte	0x04, 0x1e
        /*005a*/ 	.short	(.L_454 - .L_453)
.L_453:
        /*005c*/ 	.word	0x00000000


	//----- nvinfo : EIATTR_CBANK_PARAM_SIZE
	.align		4
.L_454:
        /*0060*/ 	.byte	0x03, 0x19
        /*0062*/ 	.short	0x0280


	//----- nvinfo : EIATTR_PARAM_CBANK
	.align		4
        /*0064*/ 	.byte	0x04, 0x0a
        /*0066*/ 	.short	(.L_456 - .L_455)
	.align		4
.L_455:
        /*0068*/ 	.word	index@(.nv.constant0._ZN5flash44flash_bwd_dq_dk_dv_loop_seqk_parallel_kernelI23Flash_bwd_kernel_traitsILi128ELi64ELi128ELi8ELi2ELi4ELi2ELb0ELb0EN7cutlass10bfloat16_tE19Flash_kernel_traitsILi128ELi64ELi128ELi8ES3_EELb0ELb0ELb0ELb1ELb0ELb0ELb0EEEvNS_16Flash_bwd_paramsE)
        /*006c*/ 	.short	0x0210
        /*006e*/ 	.short	0x0280


	//----- nvinfo : EIATTR_SW_WAR
	.align		4
.L_456:
        /*0070*/ 	.byte	0x04, 0x36
        /*0072*/ 	.short	(.L_458 - .L_457)
.L_457:
        /*0074*/ 	.word	0x00000008
.L_458:


//--------------------- .nv.info._ZN5flash44flash_bwd_dq_dk_dv_loop_seqk_parallel_kernelI23Flash_bwd_kernel_traitsILi128ELi64ELi128ELi8ELi2ELi4ELi2ELb0ELb0EN7cutlass10bfloat16_tE19Flash_kernel_traitsILi128ELi64ELi128ELi8ES3_EELb0ELb0ELb1ELb0ELb0ELb1ELb0EEEvNS_16Flash_bwd_paramsE --------------------------
	.section	.nv.info._ZN5flash44flash_bwd_dq_dk_dv_loop_seqk_parallel_kernelI23Flash_bwd_kernel_traitsILi128ELi64ELi128ELi8ELi2ELi4ELi2ELb0ELb0EN7cutlass10bfloat16_tE19Flash_kernel_traitsILi128ELi64ELi128ELi8ES3_EELb0ELb0ELb1ELb0ELb0ELb1ELb0EEEvNS_16Flash_bwd_paramsE,"",@"SHT_CUDA_INFO"
	.sectionflags	@""
	.align	4


	//----- nvinfo : EIATTR_CUDA_API_VERSION
	.align		4
        /*0000*/ 	.byte	0x04, 0x37
        /*0002*/ 	.short	(.L_460 - .L_459)
.L_459:
        /*0004*/ 	.word	0x00000082


	//----- nvinfo : EIATTR_KPARAM_INFO
	.align		4
.L_460:
        /*0008*/ 	.byte	0x04, 0x17
        /*000a*/ 	.short	(.L_462 - .L_461)
.L_461:
        /*000c*/ 	.word	0x00000000
        /*0010*/ 	.short	0x0000
        /*0012*/ 	.short	0x0000
        /*0014*/ 	.byte	0x00, 0xf0, 0x01, 0x0a


	//----- nvinfo : EIATTR_SPARSE_MMA_MASK
	.align		4
.L_462:
        /*0018*/ 	.byte	0x03, 0x50
        /*001a*/ 	.short	0x0000


	//----- nvinfo : EIATTR_MAXREG_COUNT
	.align		4
        /*001c*/ 	.byte	0x03, 0x1b
        /*001e*/ 	.short	0x00ff


	//----- nvinfo : EIATTR_NUM_BARRIERS
	.align		4
        /*0020*/ 	.byte	0x02, 0x4c
        /*0022*/ 	.byte	0x01
	.zero		1


	//----- nvinfo : EIATTR_ANNOTATIONS
	.align		4
        /*0024*/ 	.byte	0x04, 0x55
        /*0026*/ 	.short	(.L_464 - .L_463)


	//   ....[0]....
.L_463:
        /*0028*/ 	.word	0x00000001
        /*002c*/ 	.byte	0xa0, 0x00, 0x00, 0x00, 0x01, 0x00, 0x00, 0x00, 0xf0, 0x09, 0x00, 0x00, 0x01, 0x00, 0x00, 0x00
        /*003c*/ 	.byte	0x70, 0x80, 0x00, 0x00, 0x01, 0x00, 0x00, 0x00, 0xf0, 0x9a, 0x00, 0x00


	//----- nvinfo : EIATTR_MERCURY_ISA_VERSION
	.align		4
.L_464:
        /*0048*/ 	.byte	0x03, 0x5f
        /*004a*/ 	.short	0x0101


	//----- nvinfo : EIATTR_EXIT_INSTR_OFFSETS
	.align		4
        /*004c*/ 	.byte	0x04, 0x1c
        /*004e*/ 	.short	(.L_466 - .L_465)


	//   ....[0]....
.L_465:
        /*0050*/ 	.word	0x000000c0


	//   ....[1]....
        /*0054*/ 	.word	0x00009b70


	//----- nvinfo : EIATTR_CRS_STACK_SIZE
	.align		4
.L_466:
        /*0058*/ 	.byte	0x04, 0x1e
        /*005a*/ 	.short	(.L_468 - .L_467)
.L_467:
        /*005c*/ 	.word	0x00000000


	//----- nvinfo : EIATTR_CBANK_PARAM_SIZE
	.align		4
.L_468:
        /*0060*/ 	.byte	0x03, 0x19
        /*0062*/ 	.short	0x0280


	//----- nvinfo : EIATTR_PARAM_CBANK
	.align		4
        /*0064*/ 	.byte	0x04, 0x0a
        /*0066*/ 	.short	(.L_470 - .L_469)
	.align		4
.L_469:
        /*0068*/ 	.word	index@(.nv.constant0._ZN5flash44flash_bwd_dq_dk_dv_loop_seqk_parallel_kernelI23Flash_bwd_kernel_traitsILi128ELi64ELi128ELi8ELi2ELi4ELi2ELb0ELb0EN7cutlass10bfloat16_tE19Flash_kernel_traitsILi128ELi64ELi128ELi8ES3_EELb0ELb0ELb1ELb0ELb0ELb1ELb0EEEvNS_16Flash_bwd_paramsE)
        /*006c*/ 	.short	0x0210
        /*006e*/ 	.short	0x0280


	//----- nvinfo : EIATTR_SW_WAR
	.align		4
.L_470:
        /*0070*/ 	.byte	0x04, 0x36
        /*0072*/ 	.short	(.L_472 - .L_471)
.L_471:
        /*0074*/ 	.word	0x00000008
.L_472:


//--------------------- .nv.info._ZN5flash44flash_bwd_dq_dk_dv_loop_seqk_parallel_kernelI23Flash_bwd_kernel_traitsILi128ELi64ELi128ELi8ELi2ELi4ELi2ELb0ELb0EN7cutlass10bfloat16_tE19Flash_kernel_traitsILi128ELi64ELi128ELi8ES3_EELb0ELb0ELb1ELb1ELb0ELb0ELb0EEEvNS_16Flash_bwd_paramsE --------------------------
	.section	.nv.info._ZN5flash44flash_bwd_dq_dk_dv_loop_seqk_parallel_kernelI23Flash_bwd_kernel_traitsILi128ELi64ELi128ELi8ELi2ELi4ELi2ELb0ELb0EN7cutlass10bfloat16_tE19Flash_kernel_traitsILi128ELi64ELi128ELi8ES3_EELb0ELb0ELb1ELb1ELb0ELb0ELb0EEEvNS_16Flash_bwd_paramsE,"",@"SHT_CUDA_INFO"
	.sectionflags	@""
	.align	4


	//----- nvinfo : EIATTR_CUDA_API_VERSION
	.align		4
        /*0000*/ 	.byte	0x04, 0x37
        /*0002*/ 	.short	(.L_474 - .L_473)
.L_473:
        /*0004*/ 	.word	0x00000082


	//----- nvinfo : EIATTR_KPARAM_INFO
	.align		4
.L_474:
        /*0008*/ 	.byte	0x04, 0x17
        /*000a*/ 	.short	(.L_476 - .L_475)
.L_475:
        /*000c*/ 	.word	0x00000000
        /*0010*/ 	.short	0x0000
        /*0012*/ 	.short	0x0000
        /*0014*/ 	.byte	0x00, 0xf0, 0x01, 0x0a


	//----- nvinfo : EIATTR_SPARSE_MMA_MASK
	.align		4
.L_476:
        /*0018*/ 	.byte	0x03, 0x50
        /*001a*/ 	.short	0x0000


	//----- nvinfo : EIATTR_MAXREG_COUNT
	.align		4
        /*001c*/ 	.byte	0x03, 0x1b
        /*001e*/ 	.short	0x00ff


	//----- nvinfo : EIATTR_NUM_BARRIERS
	.align		4
        /*0020*/ 	.byte	0x02, 0x4c
        /*0022*/ 	.byte	0x01
	.zero		1


	//----- nvinfo : EIATTR_ANNOTATIONS
	.align		4
        /*0024*/ 	.byte	0x04, 0x55
        /*0026*/ 	.short	(.L_478 - .L_477)


	//   ....[0]....
.L_477:
        /*0028*/ 	.word	0x00000001
        /*002c*/ 	.byte	0xc0, 0x04, 0x00, 0x00, 0x01, 0x00, 0x00, 0x00, 0x20, 0x07, 0x00, 0x00, 0x01, 0x00, 0x00, 0x00
        /*003c*/ 	.byte	0xe0, 0x09, 0x00, 0x00, 0x01, 0x00, 0x00, 0x00, 0x10, 0x0a, 0x00, 0x00, 0x01, 0x00, 0x00, 0x00
        /*004c*/ 	.byte	0x40, 0x0a, 0x00, 0x00, 0x01, 0x00, 0x00, 0x00, 0x80, 0x0a, 0x00, 0x00, 0x01, 0x00, 0x00, 0x00
        /*005c*/ 	.byte	0x90, 0x0a, 0x00, 0x00, 0x01, 0x00, 0x00, 0x00, 0x90, 0x47, 0x00, 0x00, 0x01, 0x00, 0x00, 0x00
        /*006c*/ 	.byte	0x60, 0x50, 0x00, 0x00, 0x01, 0x00, 0x00, 0x00, 0x50, 0x9c, 0x00, 0x00, 0x01, 0x00, 0x00, 0x00
        /*007c*/ 	.byte	0x70, 0x9c, 0x00, 0x00, 0x01, 0x00, 0x00, 0x00, 0x80, 0x9c, 0x00, 0x00, 0x01, 0x00, 0x00, 0x00
        /*008c*/ 	.byte	0x90, 0x9c, 0x00, 0x00, 0x01, 0x00, 0x00, 0x00, 0xa0, 0x9c, 0x00, 0x00


	//----- nvinfo : EIATTR_MERCURY_ISA_VERSION
	.align		4
.L_478:
        /*0098*/ 	.byte	0x03, 0x5f
        /*009a*/ 	.short	0x0101


	//----- nvinfo : EIATTR_EXIT_INSTR_OFFSETS
	.align		4
        /*009c*/ 	.byte	0x04, 0x1c
        /*009e*/ 	.short	(.L_480 - .L_479)


	//   ....[0]....
.L_479:
        /*00a0*/ 	.word	0x000000a0


	//   ....[1]....
        /*00a4*/ 	.word	0x0000b920


	//----- nvinfo : EIATTR_CRS_STACK_SIZE
	.align		4
.L_480:
        /*00a8*/ 	.byte	0x04, 0x1e
        /*00aa*/ 	.short	(.L_482 - .L_481)
.L_481:
        /*00ac*/ 	.word	0x00000000


	//----- nvinfo : EIATTR_CBANK_PARAM_SIZE
	.align		4
.L_482:
        /*00b0*/ 	.byte	0x03, 0x19
        /*00b2*/ 	.short	0x0280


	//----- nvinfo : EIATTR_PARAM_CBANK
	.align		4
        /*00b4*/ 	.byte	0x04, 0x0a
        /*00b6*/ 	.short	(.L_484 - .L_483)
	.align		4
.L_483:
        /*00b8*/ 	.word	index@(.nv.constant0._ZN5flash44flash_bwd_dq_dk_dv_loop_seqk_parallel_kernelI23Flash_bwd_kernel_traitsILi128ELi64ELi128ELi8ELi2ELi4ELi2ELb0ELb0EN7cutlass10bfloat16_tE19Flash_kernel_traitsILi128ELi64ELi128ELi8ES3_EELb0ELb0ELb1ELb1ELb0ELb0ELb0EEEvNS_16Flash_bwd_paramsE)
        /*00bc*/ 	.short	0x0210
        /*00be*/ 	.short	0x0280


	//----- nvinfo : EIATTR_SW_WAR
	.align		4
.L_484:
        /*00c0*/ 	.byte	0x04, 0x36
        /*00c2*/ 	.short	(.L_486 - .L_485)
.L_485:
        /*00c4*/ 	.word	0x00000008
.L_486:


//--------------------- .nv.info._ZN5flash27flash_bwd_convert_dq_kernelI23Flash_bwd_kernel_traitsILi128ELi64ELi64ELi8ELi4ELi2ELi2ELb1ELb0EN7cutlass10bfloat16_tE19Flash_kernel_traitsILi128ELi64ELi64ELi8ES3_EEEEvNS_16Flash_bwd_paramsEi --------------------------
	.section	.nv.info._ZN5flash27flash_bwd_convert_dq_kernelI23Flash_bwd_kernel_traitsILi128ELi64ELi64ELi8ELi4ELi2ELi2ELb1ELb0EN7cutlass10bfloat16_tE19Flash_kernel_traitsILi128ELi64ELi64ELi8ES3_EEEEvNS_16Flash_bwd_paramsEi,"",@"SHT_CUDA_INFO"
	.sectionflags	@""
	.align	4


	//----- nvinfo : EIATTR_CUDA_API_VERSION
	.align		4
        /*0000*/ 	.byte	0x04, 0x37
        /*0002*/ 	.short	(.L_488 - .L_487)
.L_487:
        /*0004*/ 	.word	0x00000082


	//----- nvinfo : EIATTR_KPARAM_INFO
	.align		4
.L_488:
        /*0008*/ 	.byte	0x04, 0x17
        /*000a*/ 	.short	(.L_490 - .L_489)
.L_489:
        /*000c*/ 	.word	0x00000000
        /*0010*/ 	.short	0x0001
        /*0012*/ 	.short	0x0280
        /*0014*/ 	.byte	0x00, 0xf0, 0x11, 0x00


	//----- nvinfo : EIATTR_KPARAM_INFO
	.align		4
.L_490:
        /*0018*/ 	.byte	0x04, 0x17
        /*001a*/ 	.short	(.L_492 - .L_491)
.L_491:
        /*001c*/ 	.word	0x00000000
        /*0020*/ 	.short	0x0000
        /*0022*/ 	.short	0x0000
        /*0024*/ 	.byte	0x00, 0xf0, 0x01, 0x0a


	//----- nvinfo : EIATTR_SPARSE_MMA_MASK
	.align		4
.L_492:
        /*0028*/ 	.byte	0x03, 0x50
        /*002a*/ 	.short	0x0000


	//----- nvinfo : EIATTR_MAXREG_COUNT
	.align		4
        /*002c*/ 	.byte	0x03, 0x1b
        /*002e*/ 	.short	0x00ff


	//----- nvinfo : EIATTR_NUM_BARRIERS
	.align		4
        /*0030*/ 	.byte	0x02, 0x4c
        /*0032*/ 	.byte	0x01
	.zero		1


	//----- nvinfo : EIATTR_MERCURY_ISA_VERSION
	.align		4
        /*0034*/ 	.byte	0x03, 0x5f
        /*0036*/ 	.short	0x0101


	//----- nvinfo : EIATTR_EXIT_INSTR_OFFSETS
	.align		4
        /*0038*/ 	.byte	0x04, 0x1c
        /*003a*/ 	.short	(.L_494 - .L_493)


	//   ....[0]....
.L_493:
        /*003c*/ 	.word	0x00000100


	//   ....[1]....
        /*0040*/ 	.word	0x000017b0


	//   ....[2]....
        /*0044*/ 	.word	0x000018b0


	//   ....[3]....
        /*0048*/ 	.word	0x000018d0


	//----- nvinfo : EIATTR_CRS_STACK_SIZE
	.align		4
.L_494:
        /*004c*/ 	.byte	0x04, 0x1e
        /*004e*/ 	.short	(.L_496 - .L_495)
.L_495:
        /*0050*/ 	.word	0x00000000


	//----- nvinfo : EIATTR_CBANK_PARAM_SIZE
	.align		4
.L_496:
        /*0054*/ 	.byte	0x03, 0x19
        /*0056*/ 	.short	0x0284


	//----- nvinfo : EIATTR_PARAM_CBANK
	.align		4
        /*0058*/ 	.byte	0x04, 0x0a
        /*005a*/ 	.short	(.L_498 - .L_497)
	.align		4
.L_497:
        /*005c*/ 	.word	index@(.nv.constant0._ZN5flash27flash_bwd_convert_dq_kernelI23Flash_bwd_kernel_traitsILi128ELi64ELi64ELi8ELi4ELi2ELi2ELb1ELb0EN7cutlass10bfloat16_tE19Flash_kernel_traitsILi128ELi64ELi64ELi8ES3_EEEEvNS_16Flash_bwd_paramsEi)
        /*0060*/ 	.short	0x0210
        /*0062*/ 	.short	0x0284


	//----- nvinfo : EIATTR_SW_WAR
	.align		4
.L_498:
        /*0064*/ 	.byte	0x04, 0x36
        /*0066*/ 	.short	(.L_500 - .L_499)
.L_499:
        /*0068*/ 	.word	0x00000008
.L_500:


//--------------------- .nv.info._ZN5flash44flash_bwd_dq_dk_dv_loop_seqk_parallel_kernelI23Flash_bwd_kernel_traitsILi128ELi64ELi64ELi8ELi4ELi2ELi2ELb1ELb0EN7cutlass10bfloat16_tE19Flash_kernel_traitsILi128ELi64ELi64ELi8ES3_EELb1ELb0ELb0ELb0ELb0ELb1ELb0EEEvNS_16Flash_bwd_paramsE --------------------------
	.section	.nv.info._ZN5flash44flash_bwd_dq_dk_dv_loop_seqk_parallel_kernelI23Flash_bwd_kernel_traitsILi128ELi64ELi64ELi8ELi4ELi2ELi2ELb1ELb0EN7cutlass10bfloat16_tE19Flash_kernel_traitsILi128ELi64ELi64ELi8ES3_EELb1ELb0ELb0ELb0ELb0ELb1ELb0EEEvNS_16Flash_bwd_paramsE,"",@"SHT_CUDA_INFO"
	.sectionflags	@""
	.align	4


	//----- nvinfo : EIATTR_CUDA_API_VERSION
	.align		4
        /*0000*/ 	.byte	0x04, 0x37
        /*0002*/ 	.short	(.L_502 - .L_501)
.L_501:
        /*0004*/ 	.word	0x00000082


	//----- nvinfo : EIATTR_KPARAM_INFO
	.align		4
.L_502:
        /*0008*/ 	.byte	0x04, 0x17
        /*000a*/ 	.short	(.L_504 - .L_503)
.L_503:
        /*000c*/ 	.word	0x00000000
        /*0010*/ 	.short	0x0000
        /*0012*/ 	.short	0x0000
        /*0014*/ 	.byte	0x00, 0xf0, 0x01, 0x0a


	//----- nvinfo : EIATTR_SPARSE_MMA_MASK
	.align		4
.L_504:
        /*0018*/ 	.byte	0x03, 0x50
        /*001a*/ 	.short	0x0000


	//----- nvinfo : EIATTR_MAXREG_COUNT
	.align		4
        /*001c*/ 	.byte	0x03, 0x1b
        /*001e*/ 	.short	0x00ff


	//----- nvinfo : EIATTR_NUM_BARRIERS
	.align		4
        /*0020*/ 	.byte	0x02, 0x4c
        /*0022*/ 	.byte	0x01
	.zero		1


	//----- nvinfo : EIATTR_MERCURY_ISA_VERSION
	.align		4
        /*0024*/ 	.byte	0x03, 0x5f
        /*0026*/ 	.short	0x0101


	//----- nvinfo : EIATTR_EXIT_INSTR_OFFSETS
	.align		4
        /*0028*/ 	.byte	0x04, 0x1c
        /*002a*/ 	.short	(.L_506 - .L_505)


	//   ....[0]....
.L_505:
        /*002c*/ 	.word	0x000000a0


	//   ....[1]....
        /*0030*/ 	.word	0x00007770


	//----- nvinfo : EIATTR_CRS_STACK_SIZE
	.align		4
.L_506:
        /*0034*/ 	.byte	0x04, 0x1e
        /*0036*/ 	.short	(.L_508 - .L_507)
.L_507:
        /*0038*/ 	.word	0x00000000


	//----- nvinfo : EIATTR_CBANK_PARAM_SIZE
	.align		4
.L_508:
        /*003c*/ 	.byte	0x03, 0x19
        /*003e*/ 	.short	0x0280


	//----- nvinfo : EIATTR_PARAM_CBANK
	.align		4
        /*0040*/ 	.byte	0x04, 0x0a
        /*0042*/ 	.short	(.L_510 - .L_509)
	.align		4
.L_509:
        /*0044*/ 	.word	index@(.nv.constant0._ZN5flash44flash_bwd_dq_dk_dv_loop_seqk_parallel_kernelI23Flash_bwd_kernel_traitsILi128ELi64ELi64ELi8ELi4ELi2ELi2ELb1ELb0EN7cutlass10bfloat16_tE19Flash_kernel_traitsILi128ELi64ELi64ELi8ES3_EELb1ELb0ELb0ELb0ELb0ELb1ELb0EEEvNS_16Flash_bwd_paramsE)
        /*0048*/ 	.short	0x0210
        /*004a*/ 	.short	0x0280


	//----- nvinfo : EIATTR_SW_WAR
	.align		4
.L_510:
        /*004c*/ 	.byte	0x04, 0x36
        /*004e*/ 	.short	(.L_512 - .L_511)
.L_511:
        /*0050*/ 	.word	0x00000008
.L_512:


//--------------------- .nv.info._ZN5flash44flash_bwd_dq_dk_dv_loop_seqk_parallel_kernelI23Flash_bwd_kernel_traitsILi128ELi64ELi64ELi8ELi4ELi2ELi2ELb1ELb0EN7cutlass10bfloat16_tE19Flash_kernel_traitsILi128ELi64ELi64ELi8ES3_EELb0ELb0ELb0ELb0ELb0ELb1ELb1EEEvNS_16Flash_bwd_paramsE --------------------------
	.section	.nv.info._ZN5flash44flash_bwd_dq_dk_dv_loop_seqk_parallel_kernelI23Flash_bwd_kernel_traitsILi128ELi64ELi64ELi8ELi4ELi2ELi2ELb1ELb0EN7cutlass10bfloat16_tE19Flash_kernel_traitsILi128ELi64ELi64ELi8ES3_EELb0ELb0ELb0ELb0ELb0ELb1ELb1EEEvNS_16Flash_bwd_paramsE,"",@"SHT_CUDA_INFO"
	.sectionflags	@""
	.align	4


	//----- nvinfo : EIATTR_CUDA_API_VERSION
	.align		4
        /*0000*/ 	.byte	0x04, 0x37
        /*0002*/ 	.short	(.L_514 - .L_513)
.L_513:
        /*0004*/ 	.word	0x00000082


	//----- nvinfo : EIATTR_KPARAM_INFO
	.align		4
.L_514:
        /*0008*/ 	.byte	0x04, 0x17
        /*000a*/ 	.short	(.L_516 - .L_515)
.L_515:
        /*000c*/ 	.word	0x00000000
        /*0010*/ 	.short	0x0000
        /*0012*/ 	.short	0x0000
        /*0014*/ 	.byte	0x00, 0xf0, 0x01, 0x0a


	//----- nvinfo : EIATTR_SPARSE_MMA_MASK
	.align		4
.L_516:
        /*0018*/ 	.byte	0x03, 0x50
        /*001a*/ 	.short	0x0000


	//----- nvinfo : EIATTR_MAXREG_COUNT
	.align		4
        /*001c*/ 	.byte	0x03, 0x1b
        /*001e*/ 	.short	0x00ff


	//----- nvinfo : EIATTR_NUM_BARRIERS
	.align		4
        /*0020*/ 	.byte	0x02, 0x4c
        /*0022*/ 	.byte	0x01
	.zero		1


	//----- nvinfo : EIATTR_ANNOTATIONS
	.align		4
        /*0024*/ 	.byte	0x04, 0x55
        /*0026*/ 	.short	(.L_518 - .L_517)


	//   ....[0]....
.L_517:
        /*0028*/ 	.word	0x00000001
        /*002c*/ 	.byte	0x60, 0x05, 0x00, 0x00, 0x01, 0x00, 0x00, 0x00, 0x30, 0x19, 0x00, 0x00


	//----- nvinfo : EIATTR_MERCURY_ISA_VERSION
	.align		4
.L_518:
        /*0038*/ 	.byte	0x03, 0x5f
        /*003a*/ 	.short	0x0101


	//----- nvinfo : EIATTR_EXIT_INSTR_OFFSETS
	.align		4
        /*003c*/ 	.byte	0x04, 0x1c
        /*003e*/ 	.short	(.L_520 - .L_519)


	//   ....[0]....
.L_519:
        /*0040*/ 	.word	0x00000090


	//   ....[1]....
        /*0044*/ 	.word	0x00006d90


	//----- nvinfo : EIATTR_CRS_STACK_SIZE
	.align		4
.L_520:
        /*0048*/ 	.byte	0x04, 0x1e
        /*004a*/ 	.short	(.L_522 - .L_521)
.L_521:
        /*004c*/ 	.word	0x00000000


	//----- nvinfo : EIATTR_CBANK_PARAM_SIZE
	.align		4
.L_522:
        /*0050*/ 	.byte	0x03, 0x19
        /*0052*/ 	.short	0x0280


	//----- nvinfo : EIATTR_PARAM_CBANK
	.align		4
        /*0054*/ 	.byte	0x04, 0x0a
        /*0056*/ 	.short	(.L_524 - .L_523)
	.align		4
.L_523:
        /*0058*/ 	.word	index@(.nv.constant0._ZN5flash44flash_bwd_dq_dk_dv_loop_seqk_parallel_kernelI23Flash_bwd_kernel_traitsILi128ELi64ELi64ELi8ELi4ELi2ELi2ELb1ELb0EN7cutlass10bfloat16_tE19Flash_kernel_traitsILi128ELi64ELi64ELi8ES3_EELb0ELb0ELb0ELb0ELb0ELb1ELb1EEEvNS_16Flash_bwd_paramsE)
        /*005c*/ 	.short	0x0210
        /*005e*/ 	.short	0x0280


	//----- nvinfo : EIATTR_SW_WAR
	.align		4
.L_524:
        /*0060*/ 	.byte	0x04, 0x36
        /*0062*/ 	.short	(.L_526 - .L_525)
.L_525:
        /*0064*/ 	.word	0x00000008
.L_526:


//--------------------- .nv.info._ZN5flash44flash_bwd_dq_dk_dv_loop_seqk_parallel_kernelI23Flash_bwd_kernel_traitsILi128ELi64ELi64ELi8ELi4ELi2ELi2ELb1ELb0EN7cutlass10bfloat16_tE19Flash_kernel_traitsILi128ELi64ELi64ELi8ES3_EELb1ELb0ELb0ELb0ELb0ELb0ELb0EEEvNS_16Flash_bwd_paramsE --------------------------
	.section	.nv.info._ZN5flash44flash_bwd_dq_dk_dv_loop_seqk_parallel_kernelI23Flash_bwd_kernel_traitsILi128ELi64ELi64ELi8ELi4ELi2ELi2ELb1ELb0EN7cutlass10bfloat16_tE19Flash_kernel_traitsILi128ELi64ELi64ELi8ES3_EELb1ELb0ELb0ELb0ELb0ELb0ELb0EEEvNS_16Flash_bwd_paramsE,"",@"SHT_CUDA_INFO"
	.sectionflags	@""
	.align	4


	//----- nvinfo : EIATTR_CUDA_API_VERSION
	.align		4
        /*0000*/ 	.byte	0x04, 0x37
        /*0002*/ 	.short	(.L_528 - .L_527)
.L_527:
        /*0004*/ 	.word	0x00000082


	//----- nvinfo : EIATTR_KPARAM_INFO
	.align		4
.L_528:
        /*0008*/ 	.byte	0x04, 0x17
        /*000a*/ 	.short	(.L_530 - .L_529)
.L_529:
        /*000c*/ 	.word	0x00000000
        /*0010*/ 	.short	0x0000
        /*0012*/ 	.short	0x0000
        /*0014*/ 	.byte	0x00, 0xf0, 0x01, 0x0a


	//----- nvinfo : EIATTR_SPARSE_MMA_MASK
	.align		4
.L_530:
        /*0018*/ 	.byte	0x03, 0x50
        /*001a*/ 	.short	0x0000


	//----- nvinfo : EIATTR_MAXREG_COUNT
	.align		4
        /*001c*/ 	.byte	0x03, 0x1b
        /*001e*/ 	.short	0x00ff


	//----- nvinfo : EIATTR_NUM_BARRIERS
	.align		4
        /*0020*/ 	.byte	0x02, 0x4c
        /*0022*/ 	.byte	0x01
	.zero		1


	//----- nvinfo : EIATTR_ANNOTATIONS
	.align		4
        /*0024*/ 	.byte	0x04, 0x55
        /*0026*/ 	.short	(.L_532 - .L_531)


	//   ....[0]....
.L_531:
        /*0028*/ 	.word	0x00000001
        /*002c*/ 	.byte	0x20, 0x04, 0x00, 0x00, 0x01, 0x00, 0x00, 0x00, 0xc0, 0x05, 0x00, 0x00, 0x01, 0x00, 0x00, 0x00
        /*003c*/ 	.byte	0x70, 0x08, 0x00, 0x00, 0x01, 0x00, 0x00, 0x00, 0xb0, 0x08, 0x00, 0x00, 0x01, 0x00, 0x00, 0x00
        /*004c*/ 	.byte	0x80, 0x0b, 0x00, 0x00, 0x01, 0x00, 0x00, 0x00, 0xb0, 0x19, 0x00, 0x00, 0x01, 0x00, 0x00, 0x00
        /*005c*/ 	.byte	0x30, 0x35, 0x00, 0x00, 0x01, 0x00, 0x00, 0x00, 0x90, 0x63, 0x00, 0x00, 0x01, 0x00, 0x00, 0x00
        /*006c*/ 	.byte	0xc0, 0x63, 0x00, 0x00, 0x01, 0x00, 0x00, 0x00, 0xd0, 0x63, 0x00, 0x00, 0x01, 0x00, 0x00, 0x00
        /*007c*/ 	.byte	0xe0, 0x63, 0x00, 0x00, 0x01, 0x00, 0x00, 0x00, 0x90, 0x75, 0x00, 0x00


	//----- nvinfo : EIATTR_MERCURY_ISA_VERSION
	.align		4
.L_532:
        /*0088*/ 	.byte	0x03, 0x5f
        /*008a*/ 	.short	0x0101


	//----- nvinfo : EIATTR_EXIT_INSTR_OFFSETS
	.align		4
        /*008c*/ 	.byte	0x04, 0x1c
        /*008e*/ 	.short	(.L_534 - .L_533)


	//   ....[0]....
.L_533:
        /*0090*/ 	.word	0x00000090


	//   ....[1]....
        /*0094*/ 	.word	0x00007ed0


	//----- nvinfo : EIATTR_CRS_STACK_SIZE
	.align		4
.L_534:
        /*0098*/ 	.byte	0x04, 0x1e
        /*009a*/ 	.short	(.L_536 - .L_535)
.L_535:
        /*009c*/ 	.word	0x00000000


	//----- nvinfo : EIATTR_CBANK_PARAM_SIZE
	.align		4
.L_536:
        /*00a0*/ 	.byte	0x03, 0x19
        /*00a2*/ 	.short	0x0280


	//----- nvinfo : EIATTR_PARAM_CBANK
	.align		4
        /*00a4*/ 	.byte	0x04, 0x0a
        /*00a6*/ 	.short	(.L_538 - .L_537)
	.align		4
.L_537:
        /*00a8*/ 	.word	index@(.nv.constant0._ZN5flash44flash_bwd_dq_dk_dv_loop_seqk_parallel_kernelI23Flash_bwd_kernel_traitsILi128ELi64ELi64ELi8ELi4ELi2ELi2ELb1ELb0EN7cutlass10bfloat16_tE19Flash_kernel_traitsILi128ELi64ELi64ELi8ES3_EELb1ELb0ELb0ELb0ELb0ELb0ELb0EEEvNS_16Flash_bwd_paramsE)
        /*00ac*/ 	.short	0x0210
        /*00ae*/ 	.short	0x0280


	//----- nvinfo : EIATTR_SW_WAR
	.align		4
.L_538:
        /*00b0*/ 	.byte	0x04, 0x36
        /*00b2*/ 	.short	(.L_540 - .L_539)
.L_539:
        /*00b4*/ 	.word	0x00000008
.L_540:


//--------------------- .nv.info._ZN5flash44flash_bwd_dq_dk_dv_loop_seqk_parallel_kernelI23Flash_bwd_kernel_traitsILi128ELi64ELi64ELi8ELi4ELi2ELi2ELb1ELb0EN7cutlass10bfloat16_tE19Flash_kernel_traitsILi128ELi64ELi64ELi8ES3_EELb0ELb0ELb0ELb0ELb0ELb0ELb1EEEvNS_16Flash_bwd_paramsE --------------------------
	.section	.nv.info._ZN5flash44flash_bwd_dq_dk_dv_loop_seqk_parallel_kernelI23Flash_bwd_kernel_traitsILi128ELi64ELi64ELi8ELi4ELi2ELi2ELb1ELb0EN7cutlass10bfloat16_tE19Flash_kernel_traitsILi128ELi64ELi64ELi8ES3_EELb0ELb0ELb0ELb0ELb0ELb0ELb1EEEvNS_16Flash_bwd_paramsE,"",@"SHT_CUDA_INFO"
	.sectionflags	@""
	.align	4


	//----- nvinfo : EIATTR_CUDA_API_VERSION
	.align		4
        /*0000*/ 	.byte	0x04, 0x37
        /*0002*/ 	.short	(.L_542 - .L_541)
.L_541:
        /*0004*/ 	.word	0x00000082


	//----- nvinfo : EIATTR_KPARAM_INFO
	.align		4
.L_542:
        /*0008*/ 	.byte	0x04, 0x17
        /*000a*/ 	.short	(.L_544 - .L_543)
.L_543:
        /*000c*/ 	.word	0x00000000
        /*0010*/ 	.short	0x0000
        /*0012*/ 	.short	0x0000
        /*0014*/ 	.byte	0x00, 0xf0, 0x01, 0x0a


	//----- nvinfo : EIATTR_SPARSE_MMA_MASK
	.align		4
.L_544:
        /*0018*/ 	.byte	0x03, 0x50
        /*001a*/ 	.short	0x0000


	//----- nvinfo : EIATTR_MAXREG_COUNT
	.align		4
        /*001c*/ 	.byte	0x03, 0x1b
        /*001e*/ 	.short	0x00ff


	//----- nvinfo : EIATTR_NUM_BARRIERS
	.align		4
        /*0020*/ 	.byte	0x02, 0x4c
        /*0022*/ 	.byte	0x01
	.zero		1


	//----- nvinfo : EIATTR_MERCURY_ISA_VERSION
	.align		4
        /*0024*/ 	.byte	0x03, 0x5f
        /*0026*/ 	.short	0x0101


	//----- nvinfo : EIATTR_EXIT_INSTR_OFFSETS
	.align		4
        /*0028*/ 	.byte	0x04, 0x1c
        /*002a*/ 	.short	(.L_546 - .L_545)


	//   ....[0]....
.L_545:
        /*002c*/ 	.word	0x00000080


	//   ....[1]....
        /*0030*/ 	.word	0x00007910


	//----- nvinfo : EIATTR_CRS_STACK_SIZE
	.align		4
.L_546:
        /*0034*/ 	.byte	0x04, 0x1e
        /*0036*/ 	.short	(.L_548 - .L_547)
.L_547:
        /*0038*/ 	.word	0x00000000


	//----- nvinfo : EIATTR_CBANK_PARAM_SIZE
	.align		4
.L_548:
        /*003c*/ 	.byte	0x03, 0x19
        /*003e*/ 	.short	0x0280


	//----- nvinfo : EIATTR_PARAM_CBANK
	.align		4
        /*0040*/ 	.byte	0x04, 0x0a
        /*0042*/ 	.short	(.L_550 - .L_549)
	.align		4
.L_549:
        /*0044*/ 	.word	index@(.nv.constant0._ZN5flash44flash_bwd_dq_dk_dv_loop_seqk_parallel_kernelI23Flash_bwd_kernel_traitsILi128ELi64ELi64ELi8ELi4ELi2ELi2ELb1ELb0EN7cutlass10bfloat16_tE19Flash_kernel_traitsILi128ELi64ELi64ELi8ES3_EELb0ELb0ELb0ELb0ELb0ELb0ELb1EEEvNS_16Flash_bwd_paramsE)
        /*0048*/ 	.short	0x0210
        /*004a*/ 	.short	0x0280


	//----- nvinfo : EIATTR_SW_WAR
	.align		4
.L_550:
        /*004c*/ 	.byte	0x04, 0x36
        /*004e*/ 	.short	(.L_552 - .L_551)
.L_551:
        /*0050*/ 	.word	0x00000008
.L_552:


//--------------------- .nv.info._ZN5flash44flash_bwd_dq_dk_dv_loop_seqk_parallel_kernelI23Flash_bwd_kernel_traitsILi128ELi64ELi64ELi8ELi4ELi2ELi2ELb1ELb0EN7cutlass10bfloat16_tE19Flash_kernel_traitsILi128ELi64ELi64ELi8ES3_EELb1ELb0ELb1ELb0ELb0ELb0ELb0EEEvNS_16Flash_bwd_paramsE --------------------------
	.section	.nv.info._ZN5flash44flash_bwd_dq_dk_dv_loop_seqk_parallel_kernelI23Flash_bwd_kernel_traitsILi128ELi64ELi64ELi8ELi4ELi2ELi2ELb1ELb0EN7cutlass10bfloat16_tE19Flash_kernel_traitsILi128ELi64ELi64ELi8ES3_EELb1ELb0ELb1ELb0ELb0ELb0ELb0EEEvNS_16Flash_bwd_paramsE,"",@"SHT_CUDA_INFO"
	.sectionflags	@""
	.align	4


	//----- nvinfo : EIATTR_CUDA_API_VERSION
	.align		4
        /*0000*/ 	.byte	0x04, 0x37
        /*0002*/ 	.short	(.L_554 - .L_553)
.L_553:
        /*0004*/ 	.word	0x00000082


	//----- nvinfo : EIATTR_KPARAM_INFO
	.align		4
.L_554:
        /*0008*/ 	.byte	0x04, 0x17
        /*000a*/ 	.short	(.L_556 - .L_555)
.L_555:
        /*000c*/ 	.word	0x00000000
        /*0010*/ 	.short	0x0000
        /*0012*/ 	.short	0x0000
        /*0014*/ 	.byte	0x00, 0xf0, 0x01, 0x0a


	//----- nvinfo : EIATTR_SPARSE_MMA_MASK
	.align		4
.L_556:
        /*0018*/ 	.byte	0x03, 0x50
        /*001a*/ 	.short	0x0000


	//----- nvinfo : EIATTR_MAXREG_COUNT
	.align		4
        /*001c*/ 	.byte	0x03, 0x1b
        /*001e*/ 	.short	0x00ff


	//----- nvinfo : EIATTR_NUM_BARRIERS
	.align		4
        /*0020*/ 	.byte	0x02, 0x4c
        /*0022*/ 	.byte	0x01
	.zero		1


	//----- nvinfo : EIATTR_MERCURY_ISA_VERSION
	.align		4
        /*0024*/ 	.byte	0x03, 0x5f
        /*0026*/ 	.short	0x0101


	//----- nvinfo : EIATTR_EXIT_INSTR_OFFSETS
	.align		4
        /*0028*/ 	.byte	0x04, 0x1c
        /*002a*/ 	.short	(.L_558 - .L_557)


	//   ....[0]....
.L_557:
        /*002c*/ 	.word	0x000000a0


	//   ....[1]....
        /*0030*/ 	.word	0x00008a80


	//----- nvinfo : EIATTR_CRS_STACK_SIZE
	.align		4
.L_558:
        /*0034*/ 	.byte	0x04, 0x1e
        /*0036*/ 	.short	(.L_560 - .L_559)
.L_559:
        /*0038*/ 	.word	0x00000000


	//----- nvinfo : EIATTR_CBANK_PARAM_SIZE
	.align		4
.L_560:
        /*003c*/ 	.byte	0x03, 0x19
        /*003e*/ 	.short	0x0280


	//----- nvinfo : EIATTR_PARAM_CBANK
	.align		4
        /*0040*/ 	.byte	0x04, 0x0a
        /*0042*/ 	.short	(.L_562 - .L_561)
	.align		4
.L_561:
        /*0044*/ 	.word	index@(.nv.constant0._ZN5flash44flash_bwd_dq_dk_dv_loop_seqk_parallel_kernelI23Flash_bwd_kernel_traitsILi128ELi64ELi64ELi8ELi4ELi2ELi2ELb1ELb0EN7cutlass10bfloat16_tE19Flash_kernel_traitsILi128ELi64ELi64ELi8ES3_EELb1ELb0ELb1ELb0ELb0ELb0ELb0EEEvNS_16Flash_bwd_paramsE)
        /*0048*/ 	.short	0x0210
        /*004a*/ 	.short	0x0280


	//----- nvinfo : EIATTR_SW_WAR
	.align		4
.L_562:
        /*004c*/ 	.byte	0x04, 0x36
        /*004e*/ 	.short	(.L_564 - .L_563)
.L_563:
        /*0050*/ 	.word	0x00000008
.L_564:


//--------------------- .nv.info._ZN5flash44flash_bwd_dq_dk_dv_loop_seqk_parallel_kernelI23Flash_bwd_kernel_traitsILi128ELi64ELi64ELi8ELi4ELi2ELi2ELb1ELb0EN7cutlass10bfloat16_tE19Flash_kernel_traitsILi128ELi64ELi64ELi8ES3_EELb0ELb0ELb1ELb0ELb0ELb0ELb1EEEvNS_16Flash_bwd_paramsE --------------------------
	.section	.nv.info._ZN5flash44flash_bwd_dq_dk_dv_loop_seqk_parallel_kernelI23Flash_bwd_kernel_traitsILi128ELi64ELi64ELi8ELi4ELi2ELi2ELb1ELb0EN7cutlass10bfloat16_tE19Flash_kernel_traitsILi128ELi64ELi64ELi8ES3_EELb0ELb0ELb1ELb0ELb0ELb0ELb1EEEvNS_16Flash_bwd_paramsE,"",@"SHT_CUDA_INFO"
	.sectionflags	@""
	.align	4


	//----- nvinfo : EIATTR_CUDA_API_VERSION
	.align		4
        /*0000*/ 	.byte	0x04, 0x37
        /*0002*/ 	.short	(.L_566 - .L_565)
.L_565:
        /*0004*/ 	.word	0x00000082


	//----- nvinfo : EIATTR_KPARAM_INFO
	.align		4
.L_566:
        /*0008*/ 	.byte	0x04, 0x17
        /*000a*/ 	.short	(.L_568 - .L_567)
.L_567:
        /*000c*/ 	.word	0x00000000
        /*0010*/ 	.short	0x0000
        /*0012*/ 	.short	0x0000
        /*0014*/ 	.byte	0x00, 0xf0, 0x01, 0x0a


	//----- nvinfo : EIATTR_SPARSE_MMA_MASK
	.align		4
.L_568:
        /*0018*/ 	.byte	0x03, 0x50
        /*001a*/ 	.short	0x0000


	//----- nvinfo : EIATTR_MAXREG_COUNT
	.align		4
        /*001c*/ 	.byte	0x03, 0x1b
        /*001e*/ 	.short	0x00ff


	//----- nvinfo : EIATTR_NUM_BARRIERS
	.align		4
        /*0020*/ 	.byte	0x02, 0x4c
        /*0022*/ 	.byte	0x01
	.zero		1


	//----- nvinfo : EIATTR_ANNOTATIONS
	.align		4
        /*0024*/ 	.byte	0x04, 0x55
        /*0026*/ 	.short	(.L_570 - .L_569)


	//   ....[0]....
.L_569:
        /* <DEDUP_REMOVED lines=8> */
        /*009c*/ 	.byte	0xb0, 0x6c, 0x00, 0x00, 0x01, 0x00, 0x00, 0x00, 0xc0, 0x6c, 0x00, 0x00


	//----- nvinfo : EIATTR_MERCURY_ISA_VERSION
	.align		4
.L_570:
        /*00a8*/ 	.byte	0x03, 0x5f
        /*00aa*/ 	.short	0x0101


	//----- nvinfo : EIATTR_EXIT_INSTR_OFFSETS
	.align		4
        /*00ac*/ 	.byte	0x04, 0x1c
        /*00ae*/ 	.short	(.L_572 - .L_571)


	//   ....[0]....
.L_571:
        /*00b0*/ 	.word	0x00000090


	//   ....[1]....
        /*00b4*/ 	.word	0x00007ce0


	//----- nvinfo : EIATTR_CRS_STACK_SIZE
	.align		4
.L_572:
        /*00b8*/ 	.byte	0x04, 0x1e
        /*00ba*/ 	.short	(.L_574 - .L_573)
.L_573:
        /*00bc*/ 	.word	0x00000000


	//----- nvinfo : EIATTR_CBANK_PARAM_SIZE
	.align		4
.L_574:
        /*00c0*/ 	.byte	0x03, 0x19
        /*00c2*/ 	.short	0x0280


	//----- nvinfo : EIATTR_PARAM_CBANK
	.align		4
        /*00c4*/ 	.byte	0x04, 0x0a
        /*00c6*/ 	.short	(.L_576 - .L_575)
	.align		4
.L_575:
        /*00c8*/ 	.word	index@(.nv.constant0._ZN5flash44flash_bwd_dq_dk_dv_loop_seqk_parallel_kernelI23Flash_bwd_kernel_traitsILi128ELi64ELi64ELi8ELi4ELi2ELi2ELb1ELb0EN7cutlass10bfloat16_tE19Flash_kernel_traitsILi128ELi64ELi64ELi8ES3_EELb0ELb0ELb1ELb0ELb0ELb0ELb1EEEvNS_16Flash_bwd_paramsE)
        /*00cc*/ 	.short	0x0210
        /*00ce*/ 	.short	0x0280


	//----- nvinfo : EIATTR_SW_WAR
	.align		4
.L_576:
        /*00d0*/ 	.byte	0x04, 0x36
        /*00d2*/ 	.short	(.L_578 - .L_577)
.L_577:
        /*00d4*/ 	.word	0x00000008
.L_578:


//--------------------- .nv.info._ZN5flash44flash_bwd_dq_dk_dv_loop_seqk_parallel_kernelI23Flash_bwd_kernel_traitsILi128ELi64ELi64ELi8ELi4ELi2ELi2ELb1ELb0EN7cutlass10bfloat16_tE19Flash_kernel_traitsILi128ELi64ELi64ELi8ES3_EELb1ELb0ELb0ELb0ELb1ELb1ELb0EEEvNS_16Flash_bwd_paramsE --------------------------
	.section	.nv.info._ZN5flash44flash_bwd_dq_dk_dv_loop_seqk_parallel_kernelI23Flash_bwd_kernel_traitsILi128ELi64ELi64ELi8ELi4ELi2ELi2ELb1ELb0EN7cutlass10bfloat16_tE19Flash_kernel_traitsILi128ELi64ELi64ELi8ES3_EELb1ELb0ELb0ELb0ELb1ELb1ELb0EEEvNS_16Flash_bwd_paramsE,"",@"SHT_CUDA_INFO"
	.sectionflags	@""
	.align	4


	//----- nvinfo : EIATTR_CUDA_API_VERSION
	.align		4
        /*0000*/ 	.byte	0x04, 0x37
        /*0002*/ 	.short	(.L_580 - .L_579)
.L_579:
        /*0004*/ 	.word	0x00000082


	//----- nvinfo : EIATTR_KPARAM_INFO
	.align		4
.L_580:
        /*0008*/ 	.byte	0x04, 0x17
        /*000a*/ 	.short	(.L_582 - .L_581)
.L_581:
        /*000c*/ 	.word	0x00000000
        /*0010*/ 	.short	0x0000
        /*0012*/ 	.short	0x0000
        /*0014*/ 	.byte	0x00, 0xf0, 0x01, 0x0a


	//----- nvinfo : EIATTR_SPARSE_MMA_MASK
	.align		4
.L_582:
        /*0018*/ 	.byte	0x03, 0x50
        /*001a*/ 	.short	0x0000


	//----- nvinfo : EIATTR_MAXREG_COUNT
	.align		4
        /*001c*/ 	.byte	0x03, 0x1b
        /*001e*/ 	.short	0x00ff


	//----- nvinfo : EIATTR_NUM_BARRIERS
	.align		4
        /*0020*/ 	.byte	0x02, 0x4c
        /*0022*/ 	.byte	0x01
	.zero		1


	//----- nvinfo : EIATTR_MERCURY_ISA_VERSION
	.align		4
        /*0024*/ 	.byte	0x03, 0x5f
        /*0026*/ 	.short	0x0101


	//----- nvinfo : EIATTR_EXIT_INSTR_OFFSETS
	.align		4
        /*0028*/ 	.byte	0x04, 0x1c
        /*002a*/ 	.short	(.L_584 - .L_583)


	//   ....[0]....
.L_583:
        /*002c*/ 	.word	0x00000090


	//   ....[1]....
        /*0030*/ 	.word	0x000056d0


	//----- nvinfo : EIATTR_CBANK_PARAM_SIZE
	.align		4
.L_584:
        /*0034*/ 	.byte	0x03, 0x19
        /*0036*/ 	.short	0x0280


	//----- nvinfo : EIATTR_PARAM_CBANK
	.align		4
        /*0038*/ 	.byte	0x04, 0x0a
        /*003a*/ 	.short	(.L_586 - .L_585)
	.align		4
.L_585:
        /*003c*/ 	.word	index@(.nv.constant0._ZN5flash44flash_bwd_dq_dk_dv_loop_seqk_parallel_kernelI23Flash_bwd_kernel_traitsILi128ELi64ELi64ELi8ELi4ELi2ELi2ELb1ELb0EN7cutlass10bfloat16_tE19Flash_kernel_traitsILi128ELi64ELi64ELi8ES3_EELb1ELb0ELb0ELb0ELb1ELb1ELb0EEEvNS_16Flash_bwd_paramsE)
        /*0040*/ 	.short	0x0210
        /*0042*/ 	.short	0x0280


	//----- nvinfo : EIATTR_SW_WAR
	.align		4
.L_586:
        /*0044*/ 	.byte	0x04, 0x36
        /*0046*/ 	.short	(.L_588 - .L_587)
.L_587:
        /*0048*/ 	.word	0x00000008
.L_588:


//--------------------- .nv.info._ZN5flash44flash_bwd_dq_dk_dv_loop_seqk_parallel_kernelI23Flash_bwd_kernel_traitsILi128ELi64ELi64ELi8ELi4ELi2ELi2ELb1ELb0EN7cutlass10bfloat16_tE19Flash_kernel_traitsILi128ELi64ELi64ELi8ES3_EELb0ELb0ELb0ELb0ELb1ELb1ELb1EEEvNS_16Flash_bwd_paramsE --------------------------
	.section	.nv.info._ZN5flash44flash_bwd_dq_dk_dv_loop_seqk_parallel_kernelI23Flash_bwd_kernel_traitsILi128ELi64ELi64ELi8ELi4ELi2ELi2ELb1ELb0EN7cutlass10bfloat16_tE19Flash_kernel_traitsILi128ELi64ELi64ELi8ES3_EELb0ELb0ELb0ELb0ELb1ELb1ELb1EEEvNS_16Flash_bwd_paramsE,"",@"SHT_CUDA_INFO"
	.sectionflags	@""
	.align	4


	//----- nvinfo : EIATTR_CUDA_API_VERSION
	.align		4
        /*0000*/ 	.byte	0x04, 0x37
        /*0002*/ 	.short	(.L_590 - .L_589)
.L_589:
        /*0004*/ 	.word	0x00000082


	//----- nvinfo : EIATTR_KPARAM_INFO
	.align		4
.L_590:
        /*0008*/ 	.byte	0x04, 0x17
        /*000a*/ 	.short	(.L_592 - .L_591)
.L_591:
        /*000c*/ 	.word	0x00000000
        /*0010*/ 	.short	0x0000
        /*0012*/ 	.short	0x0000
        /*0014*/ 	.byte	0x00, 0xf0, 0x01, 0x0a


	//----- nvinfo : EIATTR_SPARSE_MMA_MASK
	.align		4
.L_592:
        /*0018*/ 	.byte	0x03, 0x50
        /*001a*/ 	.short	0x0000


	//----- nvinfo : EIATTR_MAXREG_COUNT
	.align		4
        /*001c*/ 	.byte	0x03, 0x1b
        /*001e*/ 	.short	0x00ff


	//----- nvinfo : EIATTR_NUM_BARRIERS
	.align		4
        /*0020*/ 	.byte	0x02, 0x4c
        /*0022*/ 	.byte	0x01
	.zero		1


	//----- nvinfo : EIATTR_MERCURY_ISA_VERSION
	.align		4
        /*0024*/ 	.byte	0x03, 0x5f
        /*0026*/ 	.short	0x0101


	//----- nvinfo : EIATTR_EXIT_INSTR_OFFSETS
	.align		4
        /*0028*/ 	.byte	0x04, 0x1c
        /*002a*/ 	.short	(.L_594 - .L_593)


	//   ....[0]....
.L_593:
        /*002c*/ 	.word	0x00000090


	//   ....[1]....
        /*0030*/ 	.word	0x00005420


	//----- nvinfo : EIATTR_CBANK_PARAM_SIZE
	.align		4
.L_594:
        /*0034*/ 	.byte	0x03, 0x19
        /*0036*/ 	.short	0x0280


	//----- nvinfo : EIATTR_PARAM_CBANK
	.align		4
        /*0038*/ 	.byte	0x04, 0x0a
        /*003a*/ 	.short	(.L_596 - .L_595)
	.align		4
.L_595:
        /*003c*/ 	.word	index@(.nv.constant0._ZN5flash44flash_bwd_dq_dk_dv_loop_seqk_parallel_kernelI23Flash_bwd_kernel_traitsILi128ELi64ELi64ELi8ELi4ELi2ELi2ELb1ELb0EN7cutlass10bfloat16_tE19Flash_kernel_traitsILi128ELi64ELi64ELi8ES3_EELb0ELb0ELb0ELb0ELb1ELb1ELb1EEEvNS_16Flash_bwd_paramsE)
        /*0040*/ 	.short	0x0210
        /*0042*/ 	.short	0x0280


	//----- nvinfo : EIATTR_SW_WAR
	.align		4
.L_596:
        /*0044*/ 	.byte	0x04, 0x36
        /*0046*/ 	.short	(.L_598 - .L_597)
.L_597:
        /*0048*/ 	.word	0x00000008
.L_598:


//--------------------- .nv.info._ZN5flash44flash_bwd_dq_dk_dv_loop_seqk_parallel_kernelI23Flash_bwd_kernel_traitsILi128ELi64ELi64ELi8ELi4ELi2ELi2ELb1ELb0EN7cutlass10bfloat16_tE19Flash_kernel_traitsILi128ELi64ELi64ELi8ES3_EELb1ELb0ELb0ELb1ELb0ELb0ELb0EEEvNS_16Flash_bwd_paramsE --------------------------
	.section	.nv.info._ZN5flash44flash_bwd_dq_dk_dv_loop_seqk_parallel_kernelI23Flash_bwd_kernel_traitsILi128ELi64ELi64ELi8ELi4ELi2ELi2ELb1ELb0EN7cutlass10bfloat16_tE19Flash_kernel_traitsILi128ELi64ELi64ELi8ES3_EELb1ELb0ELb0ELb1ELb0ELb0ELb0EEEvNS_16Flash_bwd_paramsE,"",@"SHT_CUDA_INFO"
	.sectionflags	@""
	.align	4


	//----- nvinfo : EIATTR_CUDA_API_VERSION
	.align		4
        /*0000*/ 	.byte	0x04, 0x37
        /*0002*/ 	.short	(.L_600 - .L_599)
.L_599:
        /*0004*/ 	.word	0x00000082


	//----- nvinfo : EIATTR_KPARAM_INFO
	.align		4
.L_600:
        /*0008*/ 	.byte	0x04, 0x17
        /*000a*/ 	.short	(.L_602 - .L_601)
.L_601:
        /*000c*/ 	.word	0x00000000
        /*0010*/ 	.short	0x0000
        /*0012*/ 	.short	0x0000
        /*0014*/ 	.byte	0x00, 0xf0, 0x01, 0x0a


	//----- nvinfo : EIATTR_SPARSE_MMA_MASK
	.align		4
.L_602:
        /*0018*/ 	.byte	0x03, 0x50
        /*001a*/ 	.short	0x0000


	//----- nvinfo : EIATTR_MAXREG_COUNT
	.align		4
        /*001c*/ 	.byte	0x03, 0x1b
        /*001e*/ 	.short	0x00ff


	//----- nvinfo : EIATTR_NUM_BARRIERS
	.align		4
        /*0020*/ 	.byte	0x02, 0x4c
        /*0022*/ 	.byte	0x01
	.zero		1


	//----- nvinfo : EIATTR_MERCURY_ISA_VERSION
	.align		4
        /*0024*/ 	.byte	0x03, 0x5f
        /*0026*/ 	.short	0x0101


	//----- nvinfo : EIATTR_EXIT_INSTR_OFFSETS
	.align		4
        /*0028*/ 	.byte	0x04, 0x1c
        /*002a*/ 	.short	(.L_604 - .L_603)


	//   ....[0]....
.L_603:
        /*002c*/ 	.word	0x000000a0


	//   ....[1]....
        /*0030*/ 	.word	0x00008c70


	//----- nvinfo : EIATTR_CRS_STACK_SIZE
	.align		4
.L_604:
        /*0034*/ 	.byte	0x04, 0x1e
        /*0036*/ 	.short	(.L_606 - .L_605)
.L_605:
        /*0038*/ 	.word	0x00000000


	//----- nvinfo : EIATTR_CBANK_PARAM_SIZE
	.align		4
.L_606:
        /*003c*/ 	.byte	0x03, 0x19
        /*003e*/ 	.short	0x0280


	//----- nvinfo : EIATTR_PARAM_CBANK
	.align		4
        /*0040*/ 	.byte	0x04, 0x0a
        /*0042*/ 	.short	(.L_608 - .L_607)
	.align		4
.L_607:
        /*0044*/ 	.word	index@(.nv.constant0._ZN5flash44flash_bwd_dq_dk_dv_loop_seqk_parallel_kernelI23Flash_bwd_kernel_traitsILi128ELi64ELi64ELi8ELi4ELi2ELi2ELb1ELb0EN7cutlass10bfloat16_tE19Flash_kernel_traitsILi128ELi64ELi64ELi8ES3_EELb1ELb0ELb0ELb1ELb0ELb0ELb0EEEvNS_16Flash_bwd_paramsE)
        /*0048*/ 	.short	0x0210
        /*004a*/ 	.short	0x0280


	//----- nvinfo : EIATTR_SW_WAR
	.align		4
.L_608:
        /*004c*/ 	.byte	0x04, 0x36
        /*004e*/ 	.short	(.L_610 - .L_609)
.L_609:
        /*0050*/ 	.word	0x00000008
.L_610:


//--------------------- .nv.info._ZN5flash44flash_bwd_dq_dk_dv_loop_seqk_parallel_kernelI23Flash_bwd_kernel_traitsILi128ELi64ELi64ELi8ELi4ELi2ELi2ELb1ELb0EN7cutlass10bfloat16_tE19Flash_kernel_traitsILi128ELi64ELi64ELi8ES3_EELb0ELb0ELb0ELb1ELb0ELb0ELb1EEEvNS_16Flash_bwd_paramsE --------------------------
	.section	.nv.info._ZN5flash44flash_bwd_dq_dk_dv_loop_seqk_parallel_kernelI23Flash_bwd_kernel_traitsILi128ELi64ELi64ELi8ELi4ELi2ELi2ELb1ELb0EN7cutlass10bfloat16_tE19Flash_kernel_traitsILi128ELi64ELi64ELi8ES3_EELb0ELb0ELb0ELb1ELb0ELb0ELb1EEEvNS_16Flash_bwd_paramsE,"",@"SHT_CUDA_INFO"
	.sectionflags	@""
	.align	4


	//----- nvinfo : EIATTR_CUDA_API_VERSION
	.align		4
        /*0000*/ 	.byte	0x04, 0x37
        /*0002*/ 	.short	(.L_612 - .L_611)
.L_611:
        /*0004*/ 	.word	0x00000082


	//----- nvinfo : EIATTR_KPARAM_INFO
	.align		4
.L_612:
        /*0008*/ 	.byte	0x04, 0x17
        /*000a*/ 	.short	(.L_614 - .L_613)
.L_613:
        /*000c*/ 	.word	0x00000000
        /*0010*/ 	.short	0x0000
        /*0012*/ 	.short	0x0000
        /*0014*/ 	.byte	0x00, 0xf0, 0x01, 0x0a


	//----- nvinfo : EIATTR_SPARSE_MMA_MASK
	.align		4
.L_614:
        /*0018*/ 	.byte	0x03, 0x50
        /*001a*/ 	.short	0x0000


	//----- nvinfo : EIATTR_MAXREG_COUNT
	.align		4
        /*001c*/ 	.byte	0x03, 0x1b
        /*001e*/ 	.short	0x00ff


	//----- nvinfo : EIATTR_NUM_BARRIERS
	.align		4
        /*0020*/ 	.byte	0x02, 0x4c
        /*0022*/ 	.byte	0x01
	.zero		1


	//----- nvinfo : EIATTR_ANNOTATIONS
	.align		4
        /*0024*/ 	.byte	0x04, 0x55
        /*0026*/ 	.short	(.L_616 - .L_615)


	//   ....[0]....
.L_615:
        /*0028*/ 	.word	0x00000001
        /*002c*/ 	.byte	0xd0, 0x05, 0x00, 0x00, 0x01, 0x00, 0x00, 0x00, 0xa0, 0x15, 0x00, 0x00


	//----- nvinfo : EIATTR_MERCURY_ISA_VERSION
	.align		4
.L_616:
        /*0038*/ 	.byte	0x03, 0x5f
        /*003a*/ 	.short	0x0101


	//----- nvinfo : EIATTR_EXIT_INSTR_OFFSETS
	.align		4
        /*003c*/ 	.byte	0x04, 0x1c
        /*003e*/ 	.short	(.L_618 - .L_617)


	//   ....[0]....
.L_617:
        /*0040*/ 	.word	0x00000090


	//   ....[1]....
        /*0044*/ 	.word	0x00007e60


	//----- nvinfo : EIATTR_CRS_STACK_SIZE
	.align		4
.L_618:
        /*0048*/ 	.byte	0x04, 0x1e
        /*004a*/ 	.short	(.L_620 - .L_619)
.L_619:
        /*004c*/ 	.word	0x00000000


	//----- nvinfo : EIATTR_CBANK_PARAM_SIZE
	.align		4
.L_620:
        /*0050*/ 	.byte	0x03, 0x19
        /*0052*/ 	.short	0x0280


	//----- nvinfo : EIATTR_PARAM_CBANK
	.align		4
        /*0054*/ 	.byte	0x04, 0x0a
        /*0056*/ 	.short	(.L_622 - .L_621)
	.align		4
.L_621:
        /*0058*/ 	.word	index@(.nv.constant0._ZN5flash44flash_bwd_dq_dk_dv_loop_seqk_parallel_kernelI23Flash_bwd_kernel_traitsILi128ELi64ELi64ELi8ELi4ELi2ELi2ELb1ELb0EN7cutlass10bfloat16_tE19Flash_kernel_traitsILi128ELi64ELi64ELi8ES3_EELb0ELb0ELb0ELb1ELb0ELb0ELb1EEEvNS_16Flash_bwd_paramsE)
        /*005c*/ 	.short	0x0210
        /*005e*/ 	.short	0x0280


	//----- nvinfo : EIATTR_SW_WAR
	.align		4
.L_622:
        /*0060*/ 	.byte	0x04, 0x36
        /*0062*/ 	.short	(.L_624 - .L_623)
.L_623:
        /*0064*/ 	.word	0x00000008
.L_624:


//--------------------- .nv.info._ZN5flash44flash_bwd_dq_dk_dv_loop_seqk_parallel_kernelI23Flash_bwd_kernel_traitsILi128ELi64ELi64ELi8ELi4ELi2ELi2ELb1ELb0EN7cutlass10bfloat16_tE19Flash_kernel_traitsILi128ELi64ELi64ELi8ES3_EELb1ELb0ELb1ELb0ELb0ELb1ELb0EEEvNS_16Flash_bwd_paramsE --------------------------
	.section	.nv.info._ZN5flash44flash_bwd_dq_dk_dv_loop_seqk_parallel_kernelI23Flash_bwd_kernel_traitsILi128ELi64ELi64ELi8ELi4ELi2ELi2ELb1ELb0EN7cutlass10bfloat16_tE19Flash_kernel_traitsILi128ELi64ELi64ELi8ES3_EELb1ELb0ELb1ELb0ELb0ELb1ELb0EEEvNS_16Flash_bwd_paramsE,"",@"SHT_CUDA_INFO"
	.sectionflags	@""
	.align	4


	//----- nvinfo : EIATTR_CUDA_API_VERSION
	.align		4
        /*0000*/ 	.byte	0x04, 0x37
        /*0002*/ 	.short	(.L_626 - .L_625)
.L_625:
        /*0004*/ 	.word	0x00000082


	//----- nvinfo : EIATTR_KPARAM_INFO
	.align		4
.L_626:
        /*0008*/ 	.byte	0x04, 0x17
        /*000a*/ 	.short	(.L_628 - .L_627)
.L_627:
        /*000c*/ 	.word	0x00000000
        /*0010*/ 	.short	0x0000
        /*0012*/ 	.short	0x0000
        /*0014*/ 	.byte	0x00, 0xf0, 0x01, 0x0a


	//----- nvinfo : EIATTR_SPARSE_MMA_MASK
	.align		4
.L_628:
        /*0018*/ 	.byte	0x03, 0x50
        /*001a*/ 	.short	0x0000


	//----- nvinfo : EIATTR_MAXREG_COUNT
	.align		4
        /*001c*/ 	.byte	0x03, 0x1b
        /*001e*/ 	.short	0x00ff


	//----- nvinfo : EIATTR_NUM_BARRIERS
	.align		4
        /*0020*/ 	.byte	0x02, 0x4c
        /*0022*/ 	.byte	0x01
	.zero		1


	//----- nvinfo : EIATTR_MERCURY_ISA_VERSION
	.align		4
        /*0024*/ 	.byte	0x03, 0x5f
        /*0026*/ 	.short	0x0101


	//----- nvinfo : EIATTR_EXIT_INSTR_OFFSETS
	.align		4
        /*0028*/ 	.byte	0x04, 0x1c
        /*002a*/ 	.short	(.L_630 - .L_629)


	//   ....[0]....
.L_629:
        /*002c*/ 	.word	0x000000a0


	//   ....[1]....
        /*0030*/ 	.word	0x00007d30


	//----- nvinfo : EIATTR_CRS_STACK_SIZE
	.align		4
.L_630:
        /*0034*/ 	.byte	0x04, 0x1e
        /*0036*/ 	.short	(.L_632 - .L_631)
.L_631:
        /*0038*/ 	.word	0x00000000


	//----- nvinfo : EIATTR_CBANK_PARAM_SIZE
	.align		4
.L_632:
        /*003c*/ 	.byte	0x03, 0x19
        /*003e*/ 	.short	0x0280


	//----- nvinfo : EIATTR_PARAM_CBANK
	.align		4
        /*0040*/ 	.byte	0x04, 0x0a
        /*0042*/ 	.short	(.L_634 - .L_633)
	.align		4
.L_633:
        /*0044*/ 	.word	index@(.nv.constant0._ZN5flash44flash_bwd_dq_dk_dv_loop_seqk_parallel_kernelI23Flash_bwd_kernel_traitsILi128ELi64ELi64ELi8ELi4ELi2ELi2ELb1ELb0EN7cutlass10bfloat16_tE19Flash_kernel_traitsILi128ELi64ELi64ELi8ES3_EELb1ELb0ELb1ELb0ELb0ELb1ELb0EEEvNS_16Flash_bwd_paramsE)
        /*0048*/ 	.short	0x0210
        /*004a*/ 	.short	0x0280


	//----- nvinfo : EIATTR_SW_WAR
	.align		4
.L_634:
        /*004c*/ 	.byte	0x04, 0x36
        /*004e*/ 	.short	(.L_636 - .L_635)
.L_635:
        /*0050*/ 	.word	0x00000008
.L_636:


//--------------------- .nv.info._ZN5flash44flash_bwd_dq_dk_dv_loop_seqk_parallel_kernelI23Flash_bwd_kernel_traitsILi128ELi64ELi64ELi8ELi4ELi2ELi2ELb1ELb0EN7cutlass10bfloat16_tE19Flash_kernel_traitsILi128ELi64ELi64ELi8ES3_EELb0ELb0ELb1ELb0ELb0ELb1ELb1EEEvNS_16Flash_bwd_paramsE --------------------------
	.section	.nv.info._ZN5flash44flash_bwd_dq_dk_dv_loop_seqk_parallel_kernelI23Flash_bwd_kernel_traitsILi128ELi64ELi64ELi8ELi4ELi2ELi2ELb1ELb0EN7cutlass10bfloat16_tE19Flash_kernel_traitsILi128ELi64ELi64ELi8ES3_EELb0ELb0ELb1ELb0ELb0ELb1ELb1EEEvNS_16Flash_bwd_paramsE,"",@"SHT_CUDA_INFO"
	.sectionflags	@""
	.align	4


	//----- nvinfo : EIATTR_CUDA_API_VERSION
	.align		4
        /*0000*/ 	.byte	0x04, 0x37
        /*0002*/ 	.short	(.L_638 - .L_637)
.L_637:
        /*0004*/ 	.word	0x00000082


	//----- nvinfo : EIATTR_KPARAM_INFO
	.align		4
.L_638:
        /*0008*/ 	.byte	0x04, 0x17
        /*000a*/ 	.short	(.L_640 - .L_639)
.L_639:
        /*000c*/ 	.word	0x00000000
        /*0010*/ 	.short	0x0000
        /*0012*/ 	.short	0x0000
        /*0014*/ 	.byte	0x00, 0xf0, 0x01, 0x0a


	//----- nvinfo : EIATTR_SPARSE_MMA_MASK
	.align		4
.L_640:
        /*0018*/ 	.byte	0x03, 0x50
        /*001a*/ 	.short	0x0000


	//----- nvinfo : EIATTR_MAXREG_COUNT
	.align		4
        /*001c*/ 	.byte	0x03, 0x1b
        /*001e*/ 	.short	0x00ff


	//----- nvinfo : EIATTR_NUM_BARRIERS
	.align		4
        /*0020*/ 	.byte	0x02, 0x4c
        /*0022*/ 	.byte	0x01
	.zero		1


	//----- nvinfo : EIATTR_MERCURY_ISA_VERSION
	.align		4
        /*0024*/ 	.byte	0x03, 0x5f
        /*0026*/ 	.short	0x0101


	//----- nvinfo : EIATTR_EXIT_INSTR_OFFSETS
	.align		4
        /*0028*/ 	.byte	0x04, 0x1c
        /*002a*/ 	.short	(.L_642 - .L_641)


	//   ....[0]....
.L_641:
        /*002c*/ 	.word	0x000000a0


	//   ....[1]....
        /*0030*/ 	.word	0x00007420


	//----- nvinfo : EIATTR_CRS_STACK_SIZE
	.align		4
.L_642:
        /*0034*/ 	.byte	0x04, 0x1e
        /*0036*/ 	.short	(.L_644 - .L_643)
.L_643:
        /*0038*/ 	.word	0x00000000


	//----- nvinfo : EIATTR_CBANK_PARAM_SIZE
	.align		4
.L_644:
        /*003c*/ 	.byte	0x03, 0x19
        /*003e*/ 	.short	0x0280


	//----- nvinfo : EIATTR_PARAM_CBANK
	.align		4
        /*0040*/ 	.byte	0x04, 0x0a
        /*0042*/ 	.short	(.L_646 - .L_645)
	.align		4
.L_645:
        /*0044*/ 	.word	index@(.nv.constant0._ZN5flash44flash_bwd_dq_dk_dv_loop_seqk_parallel_kernelI23Flash_bwd_kernel_traitsILi128ELi64ELi64ELi8ELi4ELi2ELi2ELb1ELb0EN7cutlass10bfloat16_tE19Flash_kernel_traitsILi128ELi64ELi64ELi8ES3_EELb0ELb0ELb1ELb0ELb0ELb1ELb1EEEvNS_16Flash_bwd_paramsE)
        /*0048*/ 	.short	0x0210
        /*004a*/ 	.short	0x0280


	//----- nvinfo : EIATTR_SW_WAR
	.align		4
.L_646:
        /*004c*/ 	.byte	0x04, 0x36
        /*004e*/ 	.short	(.L_648 - .L_647)
.L_647:
        /*0050*/ 	.word	0x00000008
.L_648:


//--------------------- .nv.info._ZN5flash44flash_bwd_dq_dk_dv_loop_seqk_parallel_kernelI23Flash_bwd_kernel_traitsILi128ELi64ELi64ELi8ELi4ELi2ELi2ELb1ELb0EN7cutlass10bfloat16_tE19Flash_kernel_traitsILi128ELi64ELi64ELi8ES3_EELb1ELb0ELb1ELb1ELb0ELb0ELb0EEEvNS_16Flash_bwd_paramsE --------------------------
	.section	.nv.info._ZN5flash44flash_bwd_dq_dk_dv_loop_seqk_parallel_kernelI23Flash_bwd_kernel_traitsILi128ELi64ELi64ELi8ELi4ELi2ELi2ELb1ELb0EN7cutlass10bfloat16_tE19Flash_kernel_traitsILi128ELi64ELi64ELi8ES3_EELb1ELb0ELb1ELb1ELb0ELb0ELb0EEEvNS_16Flash_bwd_paramsE,"",@"SHT_CUDA_INFO"
	.sectionflags	@""
	.align	4


	//----- nvinfo : EIATTR_CUDA_API_VERSION
	.align		4
        /*0000*/ 	.byte	0x04, 0x37
        /*0002*/ 	.short	(.L_650 - .L_649)
.L_649:
        /*0004*/ 	.word	0x00000082


	//----- nvinfo : EIATTR_KPARAM_INFO
	.align		4
.L_650:
        /*0008*/ 	.byte	0x04, 0x17
        /*000a*/ 	.short	(.L_652 - .L_651)
.L_651:
        /*000c*/ 	.word	0x00000000
        /*0010*/ 	.short	0x0000
        /*0012*/ 	.short	0x0000
        /*0014*/ 	.byte	0x00, 0xf0, 0x01, 0x0a


	//----- nvinfo : EIATTR_SPARSE_MMA_MASK
	.align		4
.L_652:
        /*0018*/ 	.byte	0x03, 0x50
        /*001a*/ 	.short	0x0000


	//----- nvinfo : EIATTR_MAXREG_COUNT
	.align		4
        /*001c*/ 	.byte	0x03, 0x1b
        /*001e*/ 	.short	0x00ff


	//----- nvinfo : EIATTR_NUM_BARRIERS
	.align		4
        /*0020*/ 	.byte	0x02, 0x4c
        /*0022*/ 	.byte	0x01
	.zero		1


	//----- nvinfo : EIATTR_MERCURY_ISA_VERSION
	.align		4
        /*0024*/ 	.byte	0x03, 0x5f
        /*0026*/ 	.short	0x0101


	//----- nvinfo : EIATTR_EXIT_INSTR_OFFSETS
	.align		4
        /*0028*/ 	.byte	0x04, 0x1c
        /*002a*/ 	.short	(.L_654 - .L_653)


	//   ....[0]....
.L_653:
        /*002c*/ 	.word	0x000000a0


	//   ....[1]....
        /*0030*/ 	.word	0x00008f70


	//----- nvinfo : EIATTR_CRS_STACK_SIZE
	.align		4
.L_654:
        /*0034*/ 	.byte	0x04, 0x1e
        /*0036*/ 	.short	(.L_656 - .L_655)
.L_655:
        /*0038*/ 	.word	0x00000000


	//----- nvinfo : EIATTR_CBANK_PARAM_SIZE
	.align		4
.L_656:
        /*003c*/ 	.byte	0x03, 0x19
        /*003e*/ 	.short	0x0280


	//----- nvinfo : EIATTR_PARAM_CBANK
	.align		4
        /*0040*/ 	.byte	0x04, 0x0a
        /*0042*/ 	.short	(.L_658 - .L_657)
	.align		4
.L_657:
        /*0044*/ 	.word	index@(.nv.constant0._ZN5flash44flash_bwd_dq_dk_dv_loop_seqk_parallel_kernelI23Flash_bwd_kernel_traitsILi128ELi64ELi64ELi8ELi4ELi2ELi2ELb1ELb0EN7cutlass10bfloat16_tE19Flash_kernel_traitsILi128ELi64ELi64ELi8ES3_EELb1ELb0ELb1ELb1ELb0ELb0ELb0EEEvNS_16Flash_bwd_paramsE)
        /*0048*/ 	.short	0x0210
        /*004a*/ 	.short	0x0280


	//----- nvinfo : EIATTR_SW_WAR
	.align		4
.L_658:
        /*004c*/ 	.byte	0x04, 0x36
        /*004e*/ 	.short	(.L_660 - .L_659)
.L_659:
        /*0050*/ 	.word	0x00000008
.L_660:


//--------------------- .nv.info._ZN5flash44flash_bwd_dq_dk_dv_loop_seqk_parallel_kernelI23Flash_bwd_kernel_traitsILi128ELi64ELi64ELi8ELi4ELi2ELi2ELb1ELb0EN7cutlass10bfloat16_tE19Flash_kernel_traitsILi128ELi64ELi64ELi8ES3_EELb0ELb0ELb1ELb1ELb0ELb0ELb1EEEvNS_16Flash_bwd_paramsE --------------------------
	.section	.nv.info._ZN5flash44flash_bwd_dq_dk_dv_loop_seqk_parallel_kernelI23Flash_bwd_kernel_traitsILi128ELi64ELi64ELi8ELi4ELi2ELi2ELb1ELb0EN7cutlass10bfloat16_tE19Flash_kernel_traitsILi128ELi64ELi64ELi8ES3_EELb0ELb0ELb1ELb1ELb0ELb0ELb1EEEvNS_16Flash_bwd_paramsE,"",@"SHT_CUDA_INFO"
	.sectionflags	@""
	.align	4


	//----- nvinfo : EIATTR_CUDA_API_VERSION
	.align		4
        /*0000*/ 	.byte	0x04, 0x37
        /*0002*/ 	.short	(.L_662 - .L_661)
.L_661:
        /*0004*/ 	.word	0x00000082


	//----- nvinfo : EIATTR_KPARAM_INFO
	.align		4
.L_662:
        /*0008*/ 	.byte	0x04, 0x17
        /*000a*/ 	.short	(.L_664 - .L_663)
.L_663:
        /*000c*/ 	.word	0x00000000
        /*0010*/ 	.short	0x0000
        /*0012*/ 	.short	0x0000
        /*0014*/ 	.byte	0x00, 0xf0, 0x01, 0x0a


	//----- nvinfo : EIATTR_SPARSE_MMA_MASK
	.align		4
.L_664:
        /*0018*/ 	.byte	0x03, 0x50
        /*001a*/ 	.short	0x0000


	//----- nvinfo : EIATTR_MAXREG_COUNT
	.align		4
        /*001c*/ 	.byte	0x03, 0x1b
        /*001e*/ 	.short	0x00ff


	//----- nvinfo : EIATTR_NUM_BARRIERS
	.align		4
        /*0020*/ 	.byte	0x02, 0x4c
        /*0022*/ 	.byte	0x01
	.zero		1


	//----- nvinfo : EIATTR_MERCURY_ISA_VERSION
	.align		4
        /*0024*/ 	.byte	0x03, 0x5f
        /*0026*/ 	.short	0x0101


	//----- nvinfo : EIATTR_EXIT_INSTR_OFFSETS
	.align		4
        /*0028*/ 	.byte	0x04, 0x1c
        /*002a*/ 	.short	(.L_666 - .L_665)


	//   ....[0]....
.L_665:
        /*002c*/ 	.word	0x000000a0


	//   ....[1]....
        /*0030*/ 	.word	0x00008780


	//----- nvinfo : EIATTR_CRS_STACK_SIZE
	.align		4
.L_666:
        /*0034*/ 	.byte	0x04, 0x1e
        /*0036*/ 	.short	(.L_668 - .L_667)
.L_667:
        /*0038*/ 	.word	0x00000000


	//----- nvinfo : EIATTR_CBANK_PARAM_SIZE
	.align		4
.L_668:
        /*003c*/ 	.byte	0x03, 0x19
        /*003e*/ 	.short	0x0280


	//----- nvinfo : EIATTR_PARAM_CBANK
	.align		4
        /*0040*/ 	.byte	0x04, 0x0a
        /*0042*/ 	.short	(.L_670 - .L_669)
	.align		4
.L_669:
        /*0044*/ 	.word	index@(.nv.constant0._ZN5flash44flash_bwd_dq_dk_dv_loop_seqk_parallel_kernelI23Flash_bwd_kernel_traitsILi128ELi64ELi64ELi8ELi4ELi2ELi2ELb1ELb0EN7cutlass10bfloat16_tE19Flash_kernel_traitsILi128ELi64ELi64ELi8ES3_EELb0ELb0ELb1ELb1ELb0ELb0ELb1EEEvNS_16Flash_bwd_paramsE)
        /*0048*/ 	.short	0x0210
        /*004a*/ 	.short	0x0280


	//----- nvinfo : EIATTR_SW_WAR
	.align		4
.L_670:
        /*004c*/ 	.byte	0x04, 0x36
        /*004e*/ 	.short	(.L_672 - .L_671)
.L_671:
        /*0050*/ 	.word	0x00000008
.L_672:


//--------------------- .nv.info._ZN5flash25flash_bwd_dot_do_o_kernelILb0E23Flash_bwd_kernel_traitsILi128ELi64ELi64ELi8ELi4ELi2ELi2ELb1ELb0EN7cutlass10bfloat16_tE19Flash_kernel_traitsILi128ELi64ELi64ELi8ES3_EEEEvNS_16Flash_bwd_paramsE --------------------------
	.section	.nv.info._ZN5flash25flash_bwd_dot_do_o_kernelILb0E23Flash_bwd_kernel_traitsILi128ELi64ELi64ELi8ELi4ELi2ELi2ELb1ELb0EN7cutlass10bfloat16_tE19Flash_kernel_traitsILi128ELi64ELi64ELi8ES3_EEEEvNS_16Flash_bwd_paramsE,"",@"SHT_CUDA_INFO"
	.sectionflags	@""
	.align	4


	//----- nvinfo : EIATTR_CUDA_API_VERSION
	.align		4
        /*0000*/ 	.byte	0x04, 0x37
        /*0002*/ 	.short	(.L_674 - .L_673)
.L_673:
        /*0004*/ 	.word	0x00000082


	//----- nvinfo : EIATTR_KPARAM_INFO
	.align		4
.L_674:
        /*0008*/ 	.byte	0x04, 0x17
        /*000a*/ 	.short	(.L_676 - .L_675)
.L_675:
        /*000c*/ 	.word	0x00000000
        /*0010*/ 	.short	0x0000
        /*0012*/ 	.short	0x0000
        /*0014*/ 	.byte	0x00, 0xf0, 0x01, 0x0a


	//----- nvinfo : EIATTR_SPARSE_MMA_MASK
	.align		4
.L_676:
        /*0018*/ 	.byte	0x03, 0x50
        /*001a*/ 	.short	0x0000


	//----- nvinfo : EIATTR_MAXREG_COUNT
	.align		4
        /*001c*/ 	.byte	0x03, 0x1b
        /*001e*/ 	.short	0x00ff


	//----- nvinfo : EIATTR_MERCURY_ISA_VERSION
	.align		4
        /*0020*/ 	.byte	0x03, 0x5f
        /*0022*/ 	.short	0x0101


	//----- nvinfo : EIATTR_COOP_GROUP_MASK_REGIDS
	.align		4
        /*0024*/ 	.byte	0x04, 0x29
        /*0026*/ 	.short	(.L_678 - .L_677)


	//   ....[0]....
.L_677:
        /*0028*/ 	.word	0xffffffff


	//   ....[1]....
        /*002c*/ 	.word	0xffffffff


	//   ....[2]....
        /*0030*/ 	.word	0xffffffff


	//   ....[3]....
        /*0034*/ 	.word	0xffffffff


	//   ....[4]....
        /*0038*/ 	.word	0xffffffff


	//   ....[5]....
        /*003c*/ 	.word	0xffffffff


	//----- nvinfo : EIATTR_COOP_GROUP_INSTR_OFFSETS
	.align		4
.L_678:
        /*0040*/ 	.byte	0x04, 0x28
        /*0042*/ 	.short	(.L_680 - .L_679)


	//   ....[0]....
.L_679:
        /*0044*/ 	.word	0x000011a0


	//   ....[1]....
        /*0048*/ 	.word	0x000011b0


	//   ....[2]....
        /*004c*/ 	.word	0x000011f0


	//   ....[3]....
        /*0050*/ 	.word	0x00001200


	//   ....[4]....
        /*0054*/ 	.word	0x00001250


	//   ....[5]....
        /*0058*/ 	.word	0x00001270


	//----- nvinfo : EIATTR_EXIT_INSTR_OFFSETS
	.align		4
.L_680:
        /*005c*/ 	.byte	0x04, 0x1c
        /*005e*/ 	.short	(.L_682 - .L_681)


	//   ....[0]....
.L_681:
        /*0060*/ 	.word	0x00000130


	//   ....[1]....
        /*0064*/ 	.word	0x00001300


	//   ....[2]....
        /*0068*/ 	.word	0x00001320


	//----- nvinfo : EIATTR_CRS_STACK_SIZE
	.align		4
.L_682:
        /*006c*/ 	.byte	0x04, 0x1e
        /*006e*/ 	.short	(.L_684 - .L_683)
.L_683:
        /*0070*/ 	.word	0x00000000


	//----- nvinfo : EIATTR_CBANK_PARAM_SIZE
	.align		4
.L_684:
        /*0074*/ 	.byte	0x03, 0x19
        /*0076*/ 	.short	0x0280


	//----- nvinfo : EIATTR_PARAM_CBANK
	.align		4
        /*0078*/ 	.byte	0x04, 0x0a
        /*007a*/ 	.short	(.L_686 - .L_685)
	.align		4
.L_685:
        /*007c*/ 	.word	index@(.nv.constant0._ZN5flash25flash_bwd_dot_do_o_kernelILb0E23Flash_bwd_kernel_traitsILi128ELi64ELi64ELi8ELi4ELi2ELi2ELb1ELb0EN7cutlass10bfloat16_tE19Flash_kernel_traitsILi128ELi64ELi64ELi8ES3_EEEEvNS_16Flash_bwd_paramsE)
        /*0080*/ 	.short	0x0210
        /*0082*/ 	.short	0x0280


	//----- nvinfo : EIATTR_SW_WAR
	.align		4
.L_686:
        /*0084*/ 	.byte	0x04, 0x36
        /*0086*/ 	.short	(.L_688 - .L_687)
.L_687:
        /*0088*/ 	.word	0x00000008
.L_688:


//--------------------- .nv.info._ZN5flash25flash_bwd_dot_do_o_kernelILb1E23Flash_bwd_kernel_traitsILi128ELi64ELi64ELi8ELi4ELi2ELi2ELb1ELb0EN7cutlass10bfloat16_tE19Flash_kernel_traitsILi128ELi64ELi64ELi8ES3_EEEEvNS_16Flash_bwd_paramsE --------------------------
	.section	.nv.info._ZN5flash25flash_bwd_dot_do_o_kernelILb1E23Flash_bwd_kernel_traitsILi128ELi64ELi64ELi8ELi4ELi2ELi2ELb1ELb0EN7cutlass10bfloat16_tE19Flash_kernel_traitsILi128ELi64ELi64ELi8ES3_EEEEvNS_16Flash_bwd_paramsE,"",@"SHT_CUDA_INFO"
	.sectionflags	@""
	.align	4


	//----- nvinfo : EIATTR_CUDA_API_VERSION
	.align		4
        /*0000*/ 	.byte	0x04, 0x37
        /*0002*/ 	.short	(.L_690 - .L_689)
.L_689:
        /*0004*/ 	.word	0x00000082


	//----- nvinfo : EIATTR_KPARAM_INFO
	.align		4
.L_690:
        /*0008*/ 	.byte	0x04, 0x17
        /*000a*/ 	.short	(.L_692 - .L_691)
.L_691:
        /*000c*/ 	.word	0x00000000
        /*0010*/ 	.short	0x0000
        /*0012*/ 	.short	0x0000
        /*0014*/ 	.byte	0x00, 0xf0, 0x01, 0x0a


	//----- nvinfo : EIATTR_SPARSE_MMA_MASK
	.align		4
.L_692:
        /*0018*/ 	.byte	0x03, 0x50
        /*001a*/ 	.short	0x0000


	//----- nvinfo : EIATTR_MAXREG_COUNT
	.align		4
        /*001c*/ 	.byte	0x03, 0x1b
        /*001e*/ 	.short	0x00ff


	//----- nvinfo : EIATTR_MERCURY_ISA_VERSION
	.align		4
        /*0020*/ 	.byte	0x03, 0x5f
        /*0022*/ 	.short	0x0101


	//----- nvinfo : EIATTR_COOP_GROUP_MASK_REGIDS
	.align		4
        /*0024*/ 	.byte	0x04, 0x29
        /*0026*/ 	.short	(.L_694 - .L_693)


	//   ....[0]....
.L_693:
        /*0028*/ 	.word	0xffffffff


	//   ....[1]....
        /*002c*/ 	.word	0xffffffff


	//   ....[2]....
        /*0030*/ 	.word	0xffffffff


	//   ....[3]....
        /*0034*/ 	.word	0xffffffff


	//   ....[4]....
        /*0038*/ 	.word	0xffffffff


	//   ....[5]....
        /*003c*/ 	.word	0xffffffff


	//----- nvinfo : EIATTR_COOP_GROUP_INSTR_OFFSETS
	.align		4
.L_694:
        /*0040*/ 	.byte	0x04, 0x28
        /*0042*/ 	.short	(.L_696 - .L_695)


	//   ....[0]....
.L_695:
        /*0044*/ 	.word	0x00001460


	//   ....[1]....
        /*0048*/ 	.word	0x00001470


	//   ....[2]....
        /*004c*/ 	.word	0x000014a0


	//   ....[3]....
        /*0050*/ 	.word	0x000014d0


	//   ....[4]....
        /*0054*/ 	.word	0x00001510


	//   ....[5]....
        /*0058*/ 	.word	0x00001550


	//----- nvinfo : EIATTR_EXIT_INSTR_OFFSETS
	.align		4
.L_696:
        /*005c*/ 	.byte	0x04, 0x1c
        /*005e*/ 	.short	(.L_698 - .L_697)


	//   ....[0]....
.L_697:
        /*0060*/ 	.word	0x00000130


	//   ....[1]....
        /*0064*/ 	.word	0x000016d0


	//----- nvinfo : EIATTR_CRS_STACK_SIZE
	.align		4
.L_698:
        /*0068*/ 	.byte	0x04, 0x1e
        /*006a*/ 	.short	(.L_700 - .L_699)
.L_699:
        /*006c*/ 	.word	0x00000000


	//----- nvinfo : EIATTR_CBANK_PARAM_SIZE
	.align		4
.L_700:
        /*0070*/ 	.byte	0x03, 0x19
        /*0072*/ 	.short	0x0280


	//----- nvinfo : EIATTR_PARAM_CBANK
	.align		4
        /*0074*/ 	.byte	0x04, 0x0a
        /*0076*/ 	.short	(.L_702 - .L_701)
	.align		4
.L_701:
        /*0078*/ 	.word	index@(.nv.constant0._ZN5flash25flash_bwd_dot_do_o_kernelILb1E23Flash_bwd_kernel_traitsILi128ELi64ELi64ELi8ELi4ELi2ELi2ELb1ELb0EN7cutlass10bfloat16_tE19Flash_kernel_traitsILi128ELi64ELi64ELi8ES3_EEEEvNS_16Flash_bwd_paramsE)
        /*007c*/ 	.short	0x0210
        /*007e*/ 	.short	0x0280


	//----- nvinfo : EIATTR_SW_WAR
	.align		4
.L_702:
        /*0080*/ 	.byte	0x04, 0x36
        /*0082*/ 	.short	(.L_704 - .L_703)
.L_703:
        /*0084*/ 	.word	0x00000008
.L_704:


//--------------------- .nv.info._ZN5flash27flash_bwd_convert_dq_kernelI23Flash_bwd_kernel_traitsILi128ELi64ELi128ELi8ELi2ELi4ELi2ELb0ELb0EN7cutlass10bfloat16_tE19Flash_kernel_traitsILi128ELi64ELi128ELi8ES3_EEEEvNS_16Flash_bwd_paramsEi --------------------------
	.section	.nv.info._ZN5flash27flash_bwd_convert_dq_kernelI23Flash_bwd_kernel_traitsILi128ELi64ELi128ELi8ELi2ELi4ELi2ELb0ELb0EN7cutlass10bfloat16_tE19Flash_kernel_traitsILi128ELi64ELi128ELi8ES3_EEEEvNS_16Flash_bwd_paramsEi,"",@"SHT_CUDA_INFO"
	.sectionflags	@""
	.align	4


	//----- nvinfo : EIATTR_CUDA_API_VERSION
	.align		4
        /*0000*/ 	.byte	0x04, 0x37
        /*0002*/ 	.short	(.L_706 - .L_705)
.L_705:
        /*0004*/ 	.word	0x00000082


	//----- nvinfo : EIATTR_KPARAM_INFO
	.align		4
.L_706:
        /*0008*/ 	.byte	0x04, 0x17
        /*000a*/ 	.short	(.L_708 - .L_707)
.L_707:
        /*000c*/ 	.word	0x00000000
        /*0010*/ 	.short	0x0001
        /*0012*/ 	.short	0x0280
        /*0014*/ 	.byte	0x00, 0xf0, 0x11, 0x00


	//----- nvinfo : EIATTR_KPARAM_INFO
	.align		4
.L_708:
        /*0018*/ 	.byte	0x04, 0x17
        /*001a*/ 	.short	(.L_710 - .L_709)
.L_709:
        /*001c*/ 	.word	0x00000000
        /*0020*/ 	.short	0x0000
        /*0022*/ 	.short	0x0000
        /*0024*/ 	.byte	0x00, 0xf0, 0x01, 0x0a


	//----- nvinfo : EIATTR_SPARSE_MMA_MASK
	.align		4
.L_710:
        /*0028*/ 	.byte	0x03, 0x50
        /*002a*/ 	.short	0x0000


	//----- nvinfo : EIATTR_MAXREG_COUNT
	.align		4
        /*002c*/ 	.byte	0x03, 0x1b
        /*002e*/ 	.short	0x00ff


	//----- nvinfo : EIATTR_NUM_BARRIERS
	.align		4
        /*0030*/ 	.byte	0x02, 0x4c
        /*0032*/ 	.byte	0x01
	.zero		1


	//----- nvinfo : EIATTR_MERCURY_ISA_VERSION
	.align		4
        /*0034*/ 	.byte	0x03, 0x5f
        /*0036*/ 	.short	0x0101


	//----- nvinfo : EIATTR_EXIT_INSTR_OFFSETS
	.align		4
        /*0038*/ 	.byte	0x04, 0x1c
        /*003a*/ 	.short	(.L_712 - .L_711)


	//   ....[0]....
.L_711:
        /*003c*/ 	.word	0x00000100


	//   ....[1]....
        /*0040*/ 	.word	0x000017b0


	//   ....[2]....
        /*0044*/ 	.word	0x000018b0


	//   ....[3]....
        /*0048*/ 	.word	0x000018d0


	//----- nvinfo : EIATTR_CRS_STACK_SIZE
	.align		4
.L_712:
        /*004c*/ 	.byte	0x04, 0x1e
        /*004e*/ 	.short	(.L_714 - .L_713)
.L_713:
        /*0050*/ 	.word	0x00000000


	//----- nvinfo : EIATTR_CBANK_PARAM_SIZE
	.align		4
.L_714:
        /*0054*/ 	.byte	0x03, 0x19
        /*0056*/ 	.short	0x0284


	//----- nvinfo : EIATTR_PARAM_CBANK
	.align		4
        /*0058*/ 	.byte	0x04, 0x0a
        /*005a*/ 	.short	(.L_716 - .L_715)
	.align		4
.L_715:
        /*005c*/ 	.word	index@(.nv.constant0._ZN5flash27flash_bwd_convert_dq_kernelI23Flash_bwd_kernel_traitsILi128ELi64ELi128ELi8ELi2ELi4ELi2ELb0ELb0EN7cutlass10bfloat16_tE19Flash_kernel_traitsILi128ELi64ELi128ELi8ES3_EEEEvNS_16Flash_bwd_paramsEi)
        /*0060*/ 	.short	0x0210
        /*0062*/ 	.short	0x0284


	//----- nvinfo : EIATTR_SW_WAR
	.align		4
.L_716:
        /*0064*/ 	.byte	0x04, 0x36
        /*0066*/ 	.short	(.L_718 - .L_717)
.L_717:
        /*0068*/ 	.word	0x00000008
.L_718:


//--------------------- .nv.info._ZN5flash44flash_bwd_dq_dk_dv_loop_seqk_parallel_kernelI23Flash_bwd_kernel_traitsILi128ELi64ELi128ELi8ELi2ELi4ELi2ELb0ELb0EN7cutlass10bfloat16_tE19Flash_kernel_traitsILi128ELi64ELi128ELi8ES3_EELb1ELb0ELb0ELb0ELb0ELb1ELb0EEEvNS_16Flash_bwd_paramsE --------------------------
	.section	.nv.info._ZN5flash44flash_bwd_dq_dk_dv_loop_seqk_parallel_kernelI23Flash_bwd_kernel_traitsILi128ELi64ELi128ELi8ELi2ELi4ELi2ELb0ELb0EN7cutlass10bfloat16_tE19Flash_kernel_traitsILi128ELi64ELi128ELi8ES3_EELb1ELb0ELb0ELb0ELb0ELb1ELb0EEEvNS_16Flash_bwd_paramsE,"",@"SHT_CUDA_INFO"
	.sectionflags	@""
	.align	4


	//----- nvinfo : EIATTR_CUDA_API_VERSION
	.align		4
        /*0000*/ 	.byte	0x04, 0x37
        /*0002*/ 	.short	(.L_720 - .L_719)
.L_719:
        /*0004*/ 	.word	0x00000082


	//----- nvinfo : EIATTR_KPARAM_INFO
	.align		4
.L_720:
        /*0008*/ 	.byte	0x04, 0x17
        /*000a*/ 	.short	(.L_722 - .L_721)
.L_721:
        /*000c*/ 	.word	0x00000000
        /*0010*/ 	.short	0x0000
        /*0012*/ 	.short	0x0000
        /*0014*/ 	.byte	0x00, 0xf0, 0x01, 0x0a


	//----- nvinfo : EIATTR_SPARSE_MMA_MASK
	.align		4
.L_722:
        /*0018*/ 	.byte	0x03, 0x50
        /*001a*/ 	.short	0x0000


	//----- nvinfo : EIATTR_MAXREG_COUNT
	.align		4
        /*001c*/ 	.byte	0x03, 0x1b
        /*001e*/ 	.short	0x00ff


	//----- nvinfo : EIATTR_NUM_BARRIERS
	.align		4
        /*0020*/ 	.byte	0x02, 0x4c
        /*0022*/ 	.byte	0x01
	.zero		1


	//----- nvinfo : EIATTR_MERCURY_ISA_VERSION
	.align		4
        /*0024*/ 	.byte	0x03, 0x5f
        /*0026*/ 	.short	0x0101


	//----- nvinfo : EIATTR_EXIT_INSTR_OFFSETS
	.align		4
        /*0028*/ 	.byte	0x04, 0x1c
        /*002a*/ 	.short	(.L_724 - .L_723)


	//   ....[0]....
.L_723:
        /*002c*/ 	.word	0x00000090


	//   ....[1]....
        /*0030*/ 	.word	0x0000ac10


	//----- nvinfo : EIATTR_CRS_STACK_SIZE
	.align		4
.L_724:
        /*0034*/ 	.byte	0x04, 0x1e
        /*0036*/ 	.short	(.L_726 - .L_725)
.L_725:
        /*0038*/ 	.word	0x00000000


	//----- nvinfo : EIATTR_CBANK_PARAM_SIZE
	.align		4
.L_726:
        /*003c*/ 	.byte	0x03, 0x19
        /*003e*/ 	.short	0x0280


	//----- nvinfo : EIATTR_PARAM_CBANK
	.align		4
        /*0040*/ 	.byte	0x04, 0x0a
        /*0042*/ 	.short	(.L_728 - .L_727)
	.align		4
.L_727:
        /*0044*/ 	.word	index@(.nv.constant0._ZN5flash44flash_bwd_dq_dk_dv_loop_seqk_parallel_kernelI23Flash_bwd_kernel_traitsILi128ELi64ELi128ELi8ELi2ELi4ELi2ELb0ELb0EN7cutlass10bfloat16_tE19Flash_kernel_traitsILi128ELi64ELi128ELi8ES3_EELb1ELb0ELb0ELb0ELb0ELb1ELb0EEEvNS_16Flash_bwd_paramsE)
        /*0048*/ 	.short	0x0210
        /*004a*/ 	.short	0x0280


	//----- nvinfo : EIATTR_SW_WAR
	.align		4
.L_728:
        /*004c*/ 	.byte	0x04, 0x36
        /*004e*/ 	.short	(.L_730 - .L_729)
.L_729:
        /*0050*/ 	.word	0x00000008
.L_730:


//--------------------- .nv.info._ZN5flash44flash_bwd_dq_dk_dv_loop_seqk_parallel_kernelI23Flash_bwd_kernel_traitsILi128ELi64ELi128ELi8ELi2ELi4ELi2ELb0ELb0EN7cutlass10bfloat16_tE19Flash_kernel_traitsILi128ELi64ELi128ELi8ES3_EELb0ELb0ELb0ELb0ELb0ELb1ELb1EEEvNS_16Flash_bwd_paramsE --------------------------
	.section	.nv.info._ZN5flash44flash_bwd_dq_dk_dv_loop_seqk_parallel_kernelI23Flash_bwd_kernel_traitsILi128ELi64ELi128ELi8ELi2ELi4ELi2ELb0ELb0EN7cutlass10bfloat16_tE19Flash_kernel_traitsILi128ELi64ELi128ELi8ES3_EELb0ELb0ELb0ELb0ELb0ELb1ELb1EEEvNS_16Flash_bwd_paramsE,"",@"SHT_CUDA_INFO"
	.sectionflags	@""
	.align	4


	//----- nvinfo : EIATTR_CUDA_API_VERSION
	.align		4
        /*0000*/ 	.byte	0x04, 0x37
        /*0002*/ 	.short	(.L_732 - .L_731)
.L_731:
        /*0004*/ 	.word	0x00000082


	//----- nvinfo : EIATTR_KPARAM_INFO
	.align		4
.L_732:
        /*0008*/ 	.byte	0x04, 0x17
        /*000a*/ 	.short	(.L_734 - .L_733)
.L_733:
        /*000c*/ 	.word	0x00000000
        /*0010*/ 	.short	0x0000
        /*0012*/ 	.short	0x0000
        /*0014*/ 	.byte	0x00, 0xf0, 0x01, 0x0a


	//----- nvinfo : EIATTR_SPARSE_MMA_MASK
	.align		4
.L_734:
        /*0018*/ 	.byte	0x03, 0x50
        /*001a*/ 	.short	0x0000


	//----- nvinfo : EIATTR_MAXREG_COUNT
	.align		4
        /*001c*/ 	.byte	0x03, 0x1b
        /*001e*/ 	.short	0x00ff


	//----- nvinfo : EIATTR_NUM_BARRIERS
	.align		4
        /*0020*/ 	.byte	0x02, 0x4c
        /*0022*/ 	.byte	0x01
	.zero		1


	//----- nvinfo : EIATTR_ANNOTATIONS
	.align		4
        /*0024*/ 	.byte	0x04, 0x55
        /*0026*/ 	.short	(.L_736 - .L_735)


	//   ....[0]....
.L_735:
        /* <DEDUP_REMOVED lines=41> */


	//----- nvinfo : EIATTR_MERCURY_ISA_VERSION
	.align		4
.L_736:
        /*02a0*/ 	.byte	0x03, 0x5f
        /*02a2*/ 	.short	0x0101


	//----- nvinfo : EIATTR_EXIT_INSTR_OFFSETS
	.align		4
        /*02a4*/ 	.byte	0x04, 0x1c
        /*02a6*/ 	.short	(.L_738 - .L_737)


	//   ....[0]....
.L_737:
        /*02a8*/ 	.word	0x000000c0


	//   ....[1]....
        /*02ac*/ 	.word	0x0000a8e0


	//----- nvinfo : EIATTR_CRS_STACK_SIZE
	.align		4
.L_738:
        /*02b0*/ 	.byte	0x04, 0x1e
        /*02b2*/ 	.short	(.L_740 - .L_739)
.L_739:
        /*02b4*/ 	.word	0x00000000


	//----- nvinfo : EIATTR_CBANK_PARAM_SIZE
	.align		4
.L_740:
        /*02b8*/ 	.byte	0x03, 0x19
        /*02ba*/ 	.short	0x0280


	//----- nvinfo : EIATTR_PARAM_CBANK
	.align		4
        /*02bc*/ 	.byte	0x04, 0x0a
        /*02be*/ 	.short	(.L_742 - .L_741)
	.align		4
.L_741:
        /*02c0*/ 	.word	index@(.nv.constant0._ZN5flash44flash_bwd_dq_dk_dv_loop_seqk_parallel_kernelI23Flash_bwd_kernel_traitsILi128ELi64ELi128ELi8ELi2ELi4ELi2ELb0ELb0EN7cutlass10bfloat16_tE19Flash_kernel_traitsILi128ELi64ELi128ELi8ES3_EELb0ELb0ELb0ELb0ELb0ELb1ELb1EEEvNS_16Flash_bwd_paramsE)
        /*02c4*/ 	.short	0x0210
        /*02c6*/ 	.short	0x0280


	//----- nvinfo : EIATTR_SW_WAR
	.align		4
.L_742:
        /*02c8*/ 	.byte	0x04, 0x36
        /*02ca*/ 	.short	(.L_744 - .L_743)
.L_743:
        /*02cc*/ 	.word	0x00000008
.L_744:


//--------------------- .nv.info._ZN5flash44flash_bwd_dq_dk_dv_loop_seqk_parallel_kernelI23Flash_bwd_kernel_traitsILi128ELi64ELi128ELi8ELi2ELi4ELi2ELb0ELb0EN7cutlass10bfloat16_tE19Flash_kernel_traitsILi128ELi64ELi128ELi8ES3_EELb1ELb0ELb0ELb0ELb0ELb0ELb0EEEvNS_16Flash_bwd_paramsE --------------------------
	.section	.nv.info._ZN5flash44flash_bwd_dq_dk_dv_loop_seqk_parallel_kernelI23Flash_bwd_kernel_traitsILi128ELi64ELi128ELi8ELi2ELi4ELi2ELb0ELb0EN7cutlass10bfloat16_tE19Flash_kernel_traitsILi128ELi64ELi128ELi8ES3_EELb1ELb0ELb0ELb0ELb0ELb0ELb0EEEvNS_16Flash_bwd_paramsE,"",@"SHT_CUDA_INFO"
	.sectionflags	@""
	.align	4


	//----- nvinfo : EIATTR_CUDA_API_VERSION
	.align		4
        /*0000*/ 	.byte	0x04, 0x37
        /*0002*/ 	.short	(.L_746 - .L_745)
.L_745:
        /*0004*/ 	.word	0x00000082


	//----- nvinfo : EIATTR_KPARAM_INFO
	.align		4
.L_746:
        /*0008*/ 	.byte	0x04, 0x17
        /*000a*/ 	.short	(.L_748 - .L_747)
.L_747:
        /*000c*/ 	.word	0x00000000
        /*0010*/ 	.short	0x0000
        /*0012*/ 	.short	0x0000
        /*0014*/ 	.byte	0x00, 0xf0, 0x01, 0x0a


	//----- nvinfo : EIATTR_SPARSE_MMA_MASK
	.align		4
.L_748:
        /*0018*/ 	.byte	0x03, 0x50
        /*001a*/ 	.short	0x0000


	//----- nvinfo : EIATTR_MAXREG_COUNT
	.align		4
        /*001c*/ 	.byte	0x03, 0x1b
        /*001e*/ 	.short	0x00ff


	//----- nvinfo : EIATTR_NUM_BARRIERS
	.align		4
        /*0020*/ 	.byte	0x02, 0x4c
        /*0022*/ 	.byte	0x01
	.zero		1


	//----- nvinfo : EIATTR_MERCURY_ISA_VERSION
	.align		4
        /*0024*/ 	.byte	0x03, 0x5f
        /*0026*/ 	.short	0x0101


	//----- nvinfo : EIATTR_EXIT_INSTR_OFFSETS
	.align		4
        /*0028*/ 	.byte	0x04, 0x1c
        /*002a*/ 	.short	(.L_750 - .L_749)


	//   ....[0]....
.L_749:
        /*002c*/ 	.word	0x00000090


	//   ....[1]....
        /*0030*/ 	.word	0x0000c0f0


	//----- nvinfo : EIATTR_CRS_STACK_SIZE
	.align		4
.L_750:
        /*0034*/ 	.byte	0x04, 0x1e
        /*0036*/ 	.short	(.L_752 - .L_751)
.L_751:
        /*0038*/ 	.word	0x00000000


	//----- nvinfo : EIATTR_CBANK_PARAM_SIZE
	.align		4
.L_752:
        /*003c*/ 	.byte	0x03, 0x19
        /*003e*/ 	.short	0x0280


	//----- nvinfo : EIATTR_PARAM_CBANK
	.align		4
        /*0040*/ 	.byte	0x04, 0x0a
        /*0042*/ 	.short	(.L_754 - .L_753)
	.align		4
.L_753:
        /*0044*/ 	.word	index@(.nv.constant0._ZN5flash44flash_bwd_dq_dk_dv_loop_seqk_parallel_kernelI23Flash_bwd_kernel_traitsILi128ELi64ELi128ELi8ELi2ELi4ELi2ELb0ELb0EN7cutlass10bfloat16_tE19Flash_kernel_traitsILi128ELi64ELi128ELi8ES3_EELb1ELb0ELb0ELb0ELb0ELb0ELb0EEEvNS_16Flash_bwd_paramsE)
        /*0048*/ 	.short	0x0210
        /*004a*/ 	.short	0x0280


	//----- nvinfo : EIATTR_SW_WAR
	.align		4
.L_754:
        /*004c*/ 	.byte	0x04, 0x36
        /*004e*/ 	.short	(.L_756 - .L_755)
.L_755:
        /*0050*/ 	.word	0x00000008
.L_756:


//--------------------- .nv.info._ZN5flash44flash_bwd_dq_dk_dv_loop_seqk_parallel_kernelI23Flash_bwd_kernel_traitsILi128ELi64ELi128ELi8ELi2ELi4ELi2ELb0ELb0EN7cutlass10bfloat16_tE19Flash_kernel_traitsILi128ELi64ELi128ELi8ES3_EELb0ELb0ELb0ELb0ELb0ELb0ELb1EEEvNS_16Flash_bwd_paramsE --------------------------
	.section	.nv.info._ZN5flash44flash_bwd_dq_dk_dv_loop_seqk_parallel_kernelI23Flash_bwd_kernel_traitsILi128ELi64ELi128ELi8ELi2ELi4ELi2ELb0ELb0EN7cutlass10bfloat16_tE19Flash_kernel_traitsILi128ELi64ELi128ELi8ES3_EELb0ELb0ELb0ELb0ELb0ELb0ELb1EEEvNS_16Flash_bwd_paramsE,"",@"SHT_CUDA_INFO"
	.sectionflags	@""
	.align	4


	//----- nvinfo : EIATTR_CUDA_API_VERSION
	.align		4
        /*0000*/ 	.byte	0x04, 0x37
        /*0002*/ 	.short	(.L_758 - .L_757)
.L_757:
        /*0004*/ 	.word	0x00000082


	//----- nvinfo : EIATTR_KPARAM_INFO
	.align		4
.L_758:
        /*0008*/ 	.byte	0x04, 0x17
        /*000a*/ 	.short	(.L_760 - .L_759)
.L_759:
        /*000c*/ 	.word	0x00000000
        /*0010*/ 	.short	0x0000
        /*0012*/ 	.short	0x0000
        /*0014*/ 	.byte	0x00, 0xf0, 0x01, 0x0a


	//----- nvinfo : EIATTR_SPARSE_MMA_MASK
	.align		4
.L_760:
        /*0018*/ 	.byte	0x03, 0x50
        /*001a*/ 	.short	0x0000


	//----- nvinfo : EIATTR_MAXREG_COUNT
	.align		4
        /*001c*/ 	.byte	0x03, 0x1b
        /*001e*/ 	.short	0x00ff


	//----- nvinfo : EIATTR_NUM_BARRIERS
	.align		4
        /*0020*/ 	.byte	0x02, 0x4c
        /*0022*/ 	.byte	0x01
	.zero		1


	//----- nvinfo : EIATTR_ANNOTATIONS
	.align		4
        /*0024*/ 	.byte	0x04, 0x55
        /*0026*/ 	.short	(.L_762 - .L_761)


	//   ....[0]....
.L_761:
        /* <DEDUP_REMOVED lines=42> */


	//----- nvinfo : EIATTR_MERCURY_ISA_VERSION
	.align		4
.L_762:
        /*02b0*/ 	.byte	0x03, 0x5f
        /*02b2*/ 	.short	0x0101


	//----- nvinfo : EIATTR_EXIT_INSTR_OFFSETS
	.align		4
        /*02b4*/ 	.byte	0x04, 0x1c
        /*02b6*/ 	.short	(.L_764 - .L_763)


	//   ....[0]....
.L_763:
        /*02b8*/ 	.word	0x000000a0


	//   ....[1]....
        /*02bc*/ 	.word	0x0000bbf0


	//----- nvinfo : EIATTR_CRS_STACK_SIZE
	.align		4
.L_764:
        /*02c0*/ 	.byte	0x04, 0x1e
        /*02c2*/ 	.short	(.L_766 - .L_765)
.L_765:
        /*02c4*/ 	.word	0x00000000


	//----- nvinfo : EIATTR_CBANK_PARAM_SIZE
	.align		4
.L_766:
        /*02c8*/ 	.byte	0x03, 0x19
        /*02ca*/ 	.short	0x0280


	//----- nvinfo : EIATTR_PARAM_CBANK
	.align		4
        /*02cc*/ 	.byte	0x04, 0x0a
        /*02ce*/ 	.short	(.L_768 - .L_767)
	.align		4
.L_767:
        /*02d0*/ 	.word	index@(.nv.constant0._ZN5flash44flash_bwd_dq_dk_dv_loop_seqk_parallel_kernelI23Flash_bwd_kernel_traitsILi128ELi64ELi128ELi8ELi2ELi4ELi2ELb0ELb0EN7cutlass10bfloat16_tE19Flash_kernel_traitsILi128ELi64ELi128ELi8ES3_EELb0ELb0ELb0ELb0ELb0ELb0ELb1EEEvNS_16Flash_bwd_paramsE)
        /*02d4*/ 	.short	0x0210
        /*02d6*/ 	.short	0x0280


	//----- nvinfo : EIATTR_SW_WAR
	.align		4
.L_768:
        /*02d8*/ 	.byte	0x04, 0x36
        /*02da*/ 	.short	(.L_770 - .L_769)
.L_769:
        /*02dc*/ 	.word	0x00000008
.L_770:


//--------------------- .nv.info._ZN5flash44flash_bwd_dq_dk_dv_loop_seqk_parallel_kernelI23Flash_bwd_kernel_traitsILi128ELi64ELi128ELi8ELi2ELi4ELi2ELb0ELb0EN7cutlass10bfloat16_tE19Flash_kernel_traitsILi128ELi64ELi128ELi8ES3_EELb1ELb0ELb1ELb0ELb0ELb0ELb0EEEvNS_16Flash_bwd_paramsE --------------------------
	.section	.nv.info._ZN5flash44flash_bwd_dq_dk_dv_loop_seqk_parallel_kernelI23Flash_bwd_kernel_traitsILi128ELi64ELi128ELi8ELi2ELi4ELi2ELb0ELb0EN7cutlass10bfloat16_tE19Flash_kernel_traitsILi128ELi64ELi128ELi8ES3_EELb1ELb0ELb1ELb0ELb0ELb0ELb0EEEvNS_16Flash_bwd_paramsE,"",@"SHT_CUDA_INFO"
	.sectionflags	@""
	.align	4


	//----- nvinfo : EIATTR_CUDA_API_VERSION
	.align		4
        /*0000*/ 	.byte	0x04, 0x37
        /*0002*/ 	.short	(.L_772 - .L_771)
.L_771:
        /*0004*/ 	.word	0x00000082


	//----- nvinfo : EIATTR_KPARAM_INFO
	.align		4
.L_772:
        /*0008*/ 	.byte	0x04, 0x17
        /*000a*/ 	.short	(.L_774 - .L_773)
.L_773:
        /*000c*/ 	.word	0x00000000
        /*0010*/ 	.short	0x0000
        /*0012*/ 	.short	0x0000
        /*0014*/ 	.byte	0x00, 0xf0, 0x01, 0x0a


	//----- nvinfo : EIATTR_SPARSE_MMA_MASK
	.align		4
.L_774:
        /*0018*/ 	.byte	0x03, 0x50
        /*001a*/ 	.short	0x0000


	//----- nvinfo : EIATTR_MAXREG_COUNT
	.align		4
        /*001c*/ 	.byte	0x03, 0x1b
        /*001e*/ 	.short	0x00ff


	//----- nvinfo : EIATTR_NUM_BARRIERS
	.align		4
        /*0020*/ 	.byte	0x02, 0x4c
        /*0022*/ 	.byte	0x01
	.zero		1


	//----- nvinfo : EIATTR_ANNOTATIONS
	.align		4
        /*0024*/ 	.byte	0x04, 0x55
        /*0026*/ 	.short	(.L_776 - .L_775)


	//   ....[0]....
.L_775:
        /*0028*/ 	.word	0x00000001
        /*002c*/ 	.byte	0xd0, 0x05, 0x00, 0x00, 0x01, 0x00, 0x00, 0x00, 0x20, 0x09, 0x00, 0x00, 0x01, 0x00, 0x00, 0x00
        /*003c*/ 	.byte	0x60, 0x09, 0x00, 0x00, 0x01, 0x00, 0x00, 0x00, 0x90, 0x09, 0x00, 0x00, 0x01, 0x00, 0x00, 0x00
        /*004c*/ 	.byte	0xb0, 0x46, 0x00, 0x00, 0x01, 0x00, 0x00, 0x00, 0xb0, 0xa4, 0x00, 0x00, 0x01, 0x00, 0x00, 0x00
        /*005c*/ 	.byte	0xe0, 0xa4, 0x00, 0x00, 0x01, 0x00, 0x00, 0x00, 0xf0, 0xa4, 0x00, 0x00


	//----- nvinfo : EIATTR_MERCURY_ISA_VERSION
	.align		4
.L_776:
        /*0068*/ 	.byte	0x03, 0x5f
        /*006a*/ 	.short	0x0101


	//----- nvinfo : EIATTR_EXIT_INSTR_OFFSETS
	.align		4
        /*006c*/ 	.byte	0x04, 0x1c
        /*006e*/ 	.short	(.L_778 - .L_777)


	//   ....[0]....
.L_777:
        /*0070*/ 	.word	0x000000a0


	//   ....[1]....
        /*0074*/ 	.word	0x0000c590


	//----- nvinfo : EIATTR_CRS_STACK_SIZE
	.align		4
.L_778:
        /*0078*/ 	.byte	0x04, 0x1e
        /*007a*/ 	.short	(.L_780 - .L_779)
.L_779:
        /*007c*/ 	.word	0x00000000


	//----- nvinfo : EIATTR_CBANK_PARAM_SIZE
	.align		4
.L_780:
        /*0080*/ 	.byte	0x03, 0x19
        /*0082*/ 	.short	0x0280


	//----- nvinfo : EIATTR_PARAM_CBANK
	.align		4
        /*0084*/ 	.byte	0x04, 0x0a
        /*0086*/ 	.short	(.L_782 - .L_781)
	.align		4
.L_781:
        /*0088*/ 	.word	index@(.nv.constant0._ZN5flash44flash_bwd_dq_dk_dv_loop_seqk_parallel_kernelI23Flash_bwd_kernel_traitsILi128ELi64ELi128ELi8ELi2ELi4ELi2ELb0ELb0EN7cutlass10bfloat16_tE19Flash_kernel_traitsILi128ELi64ELi128ELi8ES3_EELb1ELb0ELb1ELb0ELb0ELb0ELb0EEEvNS_16Flash_bwd_paramsE)
        /*008c*/ 	.short	0x0210
        /*008e*/ 	.short	0x0280


	//----- nvinfo : EIATTR_SW_WAR
	.align		4
.L_782:
        /*0090*/ 	.byte	0x04, 0x36
        /*0092*/ 	.short	(.L_784 - .L_783)
.L_783:
        /*0094*/ 	.word	0x00000008
.L_784:


//--------------------- .nv.info._ZN5flash44flash_bwd_dq_dk_dv_loop_seqk_parallel_kernelI23Flash_bwd_kernel_traitsILi128ELi64ELi128ELi8ELi2ELi4ELi2ELb0ELb0EN7cutlass10bfloat16_tE19Flash_kernel_traitsILi128ELi64ELi128ELi8ES3_EELb0ELb0ELb1ELb0ELb0ELb0ELb1EEEvNS_16Flash_bwd_paramsE --------------------------
	.section	.nv.info._ZN5flash44flash_bwd_dq_dk_dv_loop_seqk_parallel_kernelI23Flash_bwd_kernel_traitsILi128ELi64ELi128ELi8ELi2ELi4ELi2ELb0ELb0EN7cutlass10bfloat16_tE19Flash_kernel_traitsILi128ELi64ELi128ELi8ES3_EELb0ELb0ELb1ELb0ELb0ELb0ELb1EEEvNS_16Flash_bwd_paramsE,"",@"SHT_CUDA_INFO"
	.sectionflags	@""
	.align	4


	//----- nvinfo : EIATTR_CUDA_API_VERSION
	.align		4
        /*0000*/ 	.byte	0x04, 0x37
        /*0002*/ 	.short	(.L_786 - .L_785)
.L_785:
        /*0004*/ 	.word	0x00000082


	//----- nvinfo : EIATTR_KPARAM_INFO
	.align		4
.L_786:
        /*0008*/ 	.byte	0x04, 0x17
        /*000a*/ 	.short	(.L_788 - .L_787)
.L_787:
        /*000c*/ 	.word	0x00000000
        /*0010*/ 	.short	0x0000
        /*0012*/ 	.short	0x0000
        /*0014*/ 	.byte	0x00, 0xf0, 0x01, 0x0a


	//----- nvinfo : EIATTR_SPARSE_MMA_MASK
	.align		4
.L_788:
        /*0018*/ 	.byte	0x03, 0x50
        /*001a*/ 	.short	0x0000


	//----- nvinfo : EIATTR_MAXREG_COUNT
	.align		4
        /*001c*/ 	.byte	0x03, 0x1b
        /*001e*/ 	.short	0x00ff


	//----- nvinfo : EIATTR_NUM_BARRIERS
	.align		4
        /*0020*/ 	.byte	0x02, 0x4c
        /*0022*/ 	.byte	0x01
	.zero		1


	//----- nvinfo : EIATTR_ANNOTATIONS
	.align		4
        /*0024*/ 	.byte	0x04, 0x55
        /*0026*/ 	.short	(.L_790 - .L_789)


	//   ....[0]....
.L_789:
        /* <DEDUP_REMOVED lines=42> */


	//----- nvinfo : EIATTR_MERCURY_ISA_VERSION
	.align		4
.L_790:
        /*02b8*/ 	.byte	0x03, 0x5f
        /*02ba*/ 	.short	0x0101


	//----- nvinfo : EIATTR_EXIT_INSTR_OFFSETS
	.align		4
        /*02bc*/ 	.byte	0x04, 0x1c
        /*02be*/ 	.short	(.L_792 - .L_791)


	//   ....[0]....
.L_791:
        /*02c0*/ 	.word	0x000000a0


	//   ....[1]....
        /*02c4*/ 	.word	0x0000bfa0


	//----- nvinfo : EIATTR_CRS_STACK_SIZE
	.align		4
.L_792:
        /*02c8*/ 	.byte	0x04, 0x1e
        /*02ca*/ 	.short	(.L_794 - .L_793)
.L_793:
        /*02cc*/ 	.word	0x00000000


	//----- nvinfo : EIATTR_CBANK_PARAM_SIZE
	.align		4
.L_794:
        /*02d0*/ 	.byte	0x03, 0x19
        /*02d2*/ 	.short	0x0280


	//----- nvinfo : EIATTR_PARAM_CBANK
	.align		4
        /*02d4*/ 	.byte	0x04, 0x0a
        /*02d6*/ 	.short	(.L_796 - .L_795)
	.align		4
.L_795:
        /*02d8*/ 	.word	index@(.nv.constant0._ZN5flash44flash_bwd_dq_dk_dv_loop_seqk_parallel_kernelI23Flash_bwd_kernel_traitsILi128ELi64ELi128ELi8ELi2ELi4ELi2ELb0ELb0EN7cutlass10bfloat16_tE19Flash_kernel_traitsILi128ELi64ELi128ELi8ES3_EELb0ELb0ELb1ELb0ELb0ELb0ELb1EEEvNS_16Flash_bwd_paramsE)
        /*02dc*/ 	.short	0x0210
        /*02de*/ 	.short	0x0280


	//----- nvinfo : EIATTR_SW_WAR
	.align		4
.L_796:
        /*02e0*/ 	.byte	0x04, 0x36
        /*02e2*/ 	.short	(.L_798 - .L_797)
.L_797:
        /*02e4*/ 	.word	0x00000008
.L_798:


//--------------------- .nv.info._ZN5flash44flash_bwd_dq_dk_dv_loop_seqk_parallel_kernelI23Flash_bwd_kernel_traitsILi128ELi64ELi128ELi8ELi2ELi4ELi2ELb0ELb0EN7cutlass10bfloat16_tE19Flash_kernel_traitsILi128ELi64ELi128ELi8ES3_EELb1ELb0ELb0ELb0ELb1ELb1ELb0EEEvNS_16Flash_bwd_paramsE --------------------------
	.section	.nv.info._ZN5flash44flash_bwd_dq_dk_dv_loop_seqk_parallel_kernelI23Flash_bwd_kernel_traitsILi128ELi64ELi128ELi8ELi2ELi4ELi2ELb0ELb0EN7cutlass10bfloat16_tE19Flash_kernel_traitsILi128ELi64ELi128ELi8ES3_EELb1ELb0ELb0ELb0ELb1ELb1ELb0EEEvNS_16Flash_bwd_paramsE,"",@"SHT_CUDA_INFO"
	.sectionflags	@""
	.align	4


	//----- nvinfo : EIATTR_CUDA_API_VERSION
	.align		4
        /*0000*/ 	.byte	0x04, 0x37
        /*0002*/ 	.short	(.L_800 - .L_799)
.L_799:
        /*0004*/ 	.word	0x00000082


	//----- nvinfo : EIATTR_KPARAM_INFO
	.align		4
.L_800:
        /*0008*/ 	.byte	0x04, 0x17
        /*000a*/ 	.short	(.L_802 - .L_801)
.L_801:
        /*000c*/ 	.word	0x00000000
        /*0010*/ 	.short	0x0000
        /*0012*/ 	.short	0x0000
        /*0014*/ 	.byte	0x00, 0xf0, 0x01, 0x0a


	//----- nvinfo : EIATTR_SPARSE_MMA_MASK
	.align		4
.L_802:
        /*0018*/ 	.byte	0x03, 0x50
        /*001a*/ 	.short	0x0000


	//----- nvinfo : EIATTR_MAXREG_COUNT
	.align		4
        /*001c*/ 	.byte	0x03, 0x1b
        /*001e*/ 	.short	0x00ff


	//----- nvinfo : EIATTR_NUM_BARRIERS
	.align		4
        /*0020*/ 	.byte	0x02, 0x4c
        /*0022*/ 	.byte	0x01
	.zero		1


	//----- nvinfo : EIATTR_ANNOTATIONS
	.align		4
        /*0024*/ 	.byte	0x04, 0x55
        /*0026*/ 	.short	(.L_804 - .L_803)


	//   ....[0]....
.L_803:
        /*0028*/ 	.word	0x00000001
        /*002c*/ 	.byte	0x40, 0x06, 0x00, 0x00, 0x01, 0x00, 0x00, 0x00, 0x80, 0x08, 0x00, 0x00, 0x01, 0x00, 0x00, 0x00
        /*003c*/ 	.byte	0xc0, 0x08, 0x00, 0x00, 0x01, 0x00, 0x00, 0x00, 0x00, 0x09, 0x00, 0x00, 0x01, 0x00, 0x00, 0x00
        /*004c*/ 	.byte	0x40, 0x09, 0x00, 0x00, 0x01, 0x00, 0x00, 0x00, 0xa0, 0x23, 0x00, 0x00, 0x01, 0x00, 0x00, 0x00
        /*005c*/ 	.byte	0x10, 0x6a, 0x00, 0x00, 0x01, 0x00, 0x00, 0x00, 0x40, 0x6a, 0x00, 0x00, 0x01, 0x00, 0x00, 0x00
        /*006c*/ 	.byte	0x50, 0x6a, 0x00, 0x00, 0x01, 0x00, 0x00, 0x00, 0x60, 0x6a, 0x00, 0x00


	//----- nvinfo : EIATTR_MERCURY_ISA_VERSION
	.align		4
.L_804:
        /*0078*/ 	.byte	0x03, 0x5f
        /*007a*/ 	.short	0x0101


	//----- nvinfo : EIATTR_EXIT_INSTR_OFFSETS
	.align		4
        /*007c*/ 	.byte	0x04, 0x1c
        /*007e*/ 	.short	(.L_806 - .L_805)


	//   ....[0]....
.L_805:
        /*0080*/ 	.word	0x000000a0


	//   ....[1]....
        /*0084*/ 	.word	0x000081d0


	//----- nvinfo : EIATTR_CBANK_PARAM_SIZE
	.align		4
.L_806:
        /*0088*/ 	.byte	0x03, 0x19
        /*008a*/ 	.short	0x0280


	//----- nvinfo : EIATTR_PARAM_CBANK
	.align		4
        /*008c*/ 	.byte	0x04, 0x0a
        /*008e*/ 	.short	(.L_808 - .L_807)
	.align		4
.L_807:
        /*0090*/ 	.word	index@(.nv.constant0._ZN5flash44flash_bwd_dq_dk_dv_loop_seqk_parallel_kernelI23Flash_bwd_kernel_traitsILi128ELi64ELi128ELi8ELi2ELi4ELi2ELb0ELb0EN7cutlass10bfloat16_tE19Flash_kernel_traitsILi128ELi64ELi128ELi8ES3_EELb1ELb0ELb0ELb0ELb1ELb1ELb0EEEvNS_16Flash_bwd_paramsE)
        /*0094*/ 	.short	0x0210
        /*0096*/ 	.short	0x0280


	//----- nvinfo : EIATTR_SW_WAR
	.align		4
.L_808:
        /*0098*/ 	.byte	0x04, 0x36
        /*009a*/ 	.short	(.L_810 - .L_809)
.L_809:
        /*009c*/ 	.word	0x00000008
.L_810:


//--------------------- .nv.info._ZN5flash44flash_bwd_dq_dk_dv_loop_seqk_parallel_kernelI23Flash_bwd_kernel_traitsILi128ELi64ELi128ELi8ELi2ELi4ELi2ELb0ELb0EN7cutlass10bfloat16_tE19Flash_kernel_traitsILi128ELi64ELi128ELi8ES3_EELb0ELb0ELb0ELb0ELb1ELb1ELb1EEEvNS_16Flash_bwd_paramsE --------------------------
	.section	.nv.info._ZN5flash44flash_bwd_dq_dk_dv_loop_seqk_parallel_kernelI23Flash_bwd_kernel_traitsILi128ELi64ELi128ELi8ELi2ELi4ELi2ELb0ELb0EN7cutlass10bfloat16_tE19Flash_kernel_traitsILi128ELi64ELi128ELi8ES3_EELb0ELb0ELb0ELb0ELb1ELb1ELb1EEEvNS_16Flash_bwd_paramsE,"",@"SHT_CUDA_INFO"
	.sectionflags	@""
	.align	4


	//----- nvinfo : EIATTR_CUDA_API_VERSION
	.align		4
        /*0000*/ 	.byte	0x04, 0x37
        /*0002*/ 	.short	(.L_812 - .L_811)
.L_811:
        /*0004*/ 	.word	0x00000082


	//----- nvinfo : EIATTR_KPARAM_INFO
	.align		4
.L_812:
        /*0008*/ 	.byte	0x04, 0x17
        /*000a*/ 	.short	(.L_814 - .L_813)
.L_813:
        /*000c*/ 	.word	0x00000000
        /*0010*/ 	.short	0x0000
        /*0012*/ 	.short	0x0000
        /*0014*/ 	.byte	0x00, 0xf0, 0x01, 0x0a


	//----- nvinfo : EIATTR_SPARSE_MMA_MASK
	.align		4
.L_814:
        /*0018*/ 	.byte	0x03, 0x50
        /*001a*/ 	.short	0x0000


	//----- nvinfo : EIATTR_MAXREG_COUNT
	.align		4
        /*001c*/ 	.byte	0x03, 0x1b
        /*001e*/ 	.short	0x00ff


	//----- nvinfo : EIATTR_NUM_BARRIERS
	.align		4
        /*0020*/ 	.byte	0x02, 0x4c
        /*0022*/ 	.byte	0x01
	.zero		1


	//----- nvinfo : EIATTR_ANNOTATIONS
	.align		4
        /*0024*/ 	.byte	0x04, 0x55
        /*0026*/ 	.short	(.L_816 - .L_815)


	//   ....[0]....
.L_815:
        /* <DEDUP_REMOVED lines=39> */


	//----- nvinfo : EIATTR_MERCURY_ISA_VERSION
	.align		4
.L_816:
        /*0280*/ 	.byte	0x03, 0x5f
        /*0282*/ 	.short	0x0101


	//----- nvinfo : EIATTR_EXIT_INSTR_OFFSETS
	.align		4
        /*0284*/ 	.byte	0x04, 0x1c
        /*0286*/ 	.short	(.L_818 - .L_817)


	//   ....[0]....
.L_817:
        /*0288*/ 	.word	0x000000a0


	//   ....[1]....
        /*028c*/ 	.word	0x00007bc0


	//----- nvinfo : EIATTR_CBANK_PARAM_SIZE
	.align		4
.L_818:
        /*0290*/ 	.byte	0x03, 0x19
        /*0292*/ 	.short	0x0280


	//----- nvinfo : EIATTR_PARAM_CBANK
	.align		4
        /*0294*/ 	.byte	0x04, 0x0a
        /*0296*/ 	.short	(.L_820 - .L_819)
	.align		4
.L_819:
        /*0298*/ 	.word	index@(.nv.constant0._ZN5flash44flash_bwd_dq_dk_dv_loop_seqk_parallel_kernelI23Flash_bwd_kernel_traitsILi128ELi64ELi128ELi8ELi2ELi4ELi2ELb0ELb0EN7cutlass10bfloat16_tE19Flash_kernel_traitsILi128ELi64ELi128ELi8ES3_EELb0ELb0ELb0ELb0ELb1ELb1ELb1EEEvNS_16Flash_bwd_paramsE)
        /*029c*/ 	.short	0x0210
        /*029e*/ 	.short	0x0280


	//----- nvinfo : EIATTR_SW_WAR
	.align		4
.L_820:
        /*02a0*/ 	.byte	0x04, 0x36
        /*02a2*/ 	.short	(.L_822 - .L_821)
.L_821:
        /*02a4*/ 	.word	0x00000008
.L_822:


//--------------------- .nv.info._ZN5flash44flash_bwd_dq_dk_dv_loop_seqk_parallel_kernelI23Flash_bwd_kernel_traitsILi128ELi64ELi128ELi8ELi2ELi4ELi2ELb0ELb0EN7cutlass10bfloat16_tE19Flash_kernel_traitsILi128ELi64ELi128ELi8ES3_EELb1ELb0ELb0ELb1ELb0ELb0ELb0EEEvNS_16Flash_bwd_paramsE --------------------------
	.section	.nv.info._ZN5flash44flash_bwd_dq_dk_dv_loop_seqk_parallel_kernelI23Flash_bwd_kernel_traitsILi128ELi64ELi128ELi8ELi2ELi4ELi2ELb0ELb0EN7cutlass10bfloat16_tE19Flash_kernel_traitsILi128ELi64ELi128ELi8ES3_EELb1ELb0ELb0ELb1ELb0ELb0ELb0EEEvNS_16Flash_bwd_paramsE,"",@"SHT_CUDA_INFO"
	.sectionflags	@""
	.align	4


	//----- nvinfo : EIATTR_CUDA_API_VERSION
	.align		4
        /*0000*/ 	.byte	0x04, 0x37
        /*0002*/ 	.short	(.L_824 - .L_823)
.L_823:
        /*0004*/ 	.word	0x00000082


	//----- nvinfo : EIATTR_KPARAM_INFO
	.align		4
.L_824:
        /*0008*/ 	.byte	0x04, 0x17
        /*000a*/ 	.short	(.L_826 - .L_825)
.L_825:
        /*000c*/ 	.word	0x00000000
        /*0010*/ 	.short	0x0000
        /*0012*/ 	.short	0x0000
        /*0014*/ 	.byte	0x00, 0xf0, 0x01, 0x0a


	//----- nvinfo : EIATTR_SPARSE_MMA_MASK
	.align		4
.L_826:
        /*0018*/ 	.byte	0x03, 0x50
        /*001a*/ 	.short	0x0000


	//----- nvinfo : EIATTR_MAXREG_COUNT
	.align		4
        /*001c*/ 	.byte	0x03, 0x1b
        /*001e*/ 	.short	0x00ff


	//----- nvinfo : EIATTR_NUM_BARRIERS
	.align		4
        /*0020*/ 	.byte	0x02, 0x4c
        /*0022*/ 	.byte	0x01
	.zero		1


	//----- nvinfo : EIATTR_ANNOTATIONS
	.align		4
        /*0024*/ 	.byte	0x04, 0x55
        /*0026*/ 	.short	(.L_828 - .L_827)


	//   ....[0]....
.L_827:
        /* <DEDUP_REMOVED lines=8> */


	//----- nvinfo : EIATTR_MERCURY_ISA_VERSION
	.align		4
.L_828:
        /*0098*/ 	.byte	0x03, 0x5f
        /*009a*/ 	.short	0x0101


	//----- nvinfo : EIATTR_EXIT_INSTR_OFFSETS
	.align		4
        /*009c*/ 	.byte	0x04, 0x1c
        /*009e*/ 	.short	(.L_830 - .L_829)


	//   ....[0]....
.L_829:
        /*00a0*/ 	.word	0x000000a0


	//   ....[1]....
        /*00a4*/ 	.word	0x0000c990


	//----- nvinfo : EIATTR_CRS_STACK_SIZE
	.align		4
.L_830:
        /*00a8*/ 	.byte	0x04, 0x1e
        /*00aa*/ 	.short	(.L_832 - .L_831)
.L_831:
        /*00ac*/ 	.word	0x00000000


	//----- nvinfo : EIATTR_CBANK_PARAM_SIZE
	.align		4
.L_832:
        /*00b0*/ 	.byte	0x03, 0x19
        /*00b2*/ 	.short	0x0280


	//----- nvinfo : EIATTR_PARAM_CBANK
	.align		4
        /*00b4*/ 	.byte	0x04, 0x0a
        /*00b6*/ 	.short	(.L_834 - .L_833)
	.align		4
.L_833:
        /*00b8*/ 	.word	index@(.nv.constant0._ZN5flash44flash_bwd_dq_dk_dv_loop_seqk_parallel_kernelI23Flash_bwd_kernel_traitsILi128ELi64ELi128ELi8ELi2ELi4ELi2ELb0ELb0EN7cutlass10bfloat16_tE19Flash_kernel_traitsILi128ELi64ELi128ELi8ES3_EELb1ELb0ELb0ELb1ELb0ELb0ELb0EEEvNS_16Flash_bwd_paramsE)
        /*00bc*/ 	.short	0x0210
        /*00be*/ 	.short	0x0280


	//----- nvinfo : EIATTR_SW_WAR
	.align		4
.L_834:
        /*00c0*/ 	.byte	0x04, 0x36
        /*00c2*/ 	.short	(.L_836 - .L_835)
.L_835:
        /*00c4*/ 	.word	0x00000008
.L_836:


//--------------------- .nv.info._ZN5flash44flash_bwd_dq_dk_dv_loop_seqk_parallel_kernelI23Flash_bwd_kernel_traitsILi128ELi64ELi128ELi8ELi2ELi4ELi2ELb0ELb0EN7cutlass10bfloat16_tE19Flash_kernel_traitsILi128ELi64ELi128ELi8ES3_EELb0ELb0ELb0ELb1ELb0ELb0ELb1EEEvNS_16Flash_bwd_paramsE --------------------------
	.section	.nv.info._ZN5flash44flash_bwd_dq_dk_dv_loop_seqk_parallel_kernelI23Flash_bwd_kernel_traitsILi128ELi64ELi128ELi8ELi2ELi4ELi2ELb0ELb0EN7cutlass10bfloat16_tE19Flash_kernel_traitsILi128ELi64ELi128ELi8ES3_EELb0ELb0ELb0ELb1ELb0ELb0ELb1EEEvNS_16Flash_bwd_paramsE,"",@"SHT_CUDA_INFO"
	.sectionflags	@""
	.align	4


	//----- nvinfo : EIATTR_CUDA_API_VERSION
	.align		4
        /*0000*/ 	.byte	0x04, 0x37
        /*0002*/ 	.short	(.L_838 - .L_837)
.L_837:
        /*0004*/ 	.word	0x00000082


	//----- nvinfo : EIATTR_KPARAM_INFO
	.align		4
.L_838:
        /*0008*/ 	.byte	0x04, 0x17
        /*000a*/ 	.short	(.L_840 - .L_839)
.L_839:
        /*000c*/ 	.word	0x00000000
        /*0010*/ 	.short	0x0000
        /*0012*/ 	.short	0x0000
        /*0014*/ 	.byte	0x00, 0xf0, 0x01, 0x0a


	//----- nvinfo : EIATTR_SPARSE_MMA_MASK
	.align		4
.L_840:
        /*0018*/ 	.byte	0x03, 0x50
        /*001a*/ 	.short	0x0000


	//----- nvinfo : EIATTR_MAXREG_COUNT
	.align		4
        /*001c*/ 	.byte	0x03, 0x1b
        /*001e*/ 	.short	0x00ff


	//----- nvinfo : EIATTR_NUM_BARRIERS
	.align		4
        /*0020*/ 	.byte	0x02, 0x4c
        /*0022*/ 	.byte	0x01
	.zero		1


	//----- nvinfo : EIATTR_ANNOTATIONS
	.align		4
        /*0024*/ 	.byte	0x04, 0x55
        /*0026*/ 	.short	(.L_842 - .L_841)


	//   ....[0]....
.L_841:
        /* <DEDUP_REMOVED lines=46> */


	//----- nvinfo : EIATTR_MERCURY_ISA_VERSION
	.align		4
.L_842:
        /*02f8*/ 	.byte	0x03, 0x5f
        /*02fa*/ 	.short	0x0101


	//----- nvinfo : EIATTR_EXIT_INSTR_OFFSETS
	.align		4
        /*02fc*/ 	.byte	0x04, 0x1c
        /*02fe*/ 	.short	(.L_844 - .L_843)


	//   ....[0]....
.L_843:
        /*0300*/ 	.word	0x000000a0


	//   ....[1]....
        /*0304*/ 	.word	0x0000c2c0


	//----- nvinfo : EIATTR_CRS_STACK_SIZE
	.align		4
.L_844:
        /*0308*/ 	.byte	0x04, 0x1e
        /*030a*/ 	.short	(.L_846 - .L_845)
.L_845:
        /*030c*/ 	.word	0x00000000


	//----- nvinfo : EIATTR_CBANK_PARAM_SIZE
	.align		4
.L_846:
        /*0310*/ 	.byte	0x03, 0x19
        /*0312*/ 	.short	0x0280


	//----- nvinfo : EIATTR_PARAM_CBANK
	.align		4
        /*0314*/ 	.byte	0x04, 0x0a
        /*0316*/ 	.short	(.L_848 - .L_847)
	.align		4
.L_847:
        /*0318*/ 	.word	index@(.nv.constant0._ZN5flash44flash_bwd_dq_dk_dv_loop_seqk_parallel_kernelI23Flash_bwd_kernel_traitsILi128ELi64ELi128ELi8ELi2ELi4ELi2ELb0ELb0EN7cutlass10bfloat16_tE19Flash_kernel_traitsILi128ELi64ELi128ELi8ES3_EELb0ELb0ELb0ELb1ELb0ELb0ELb1EEEvNS_16Flash_bwd_paramsE)
        /*031c*/ 	.short	0x0210
        /*031e*/ 	.short	0x0280


	//----- nvinfo : EIATTR_SW_WAR
	.align		4
.L_848:
        /*0320*/ 	.byte	0x04, 0x36
        /*0322*/ 	.short	(.L_850 - .L_849)
.L_849:
        /*0324*/ 	.word	0x00000008
.L_850:


//--------------------- .nv.info._ZN5flash44flash_bwd_dq_dk_dv_loop_seqk_parallel_kernelI23Flash_bwd_kernel_traitsILi128ELi64ELi128ELi8ELi2ELi4ELi2ELb0ELb0EN7cutlass10bfloat16_tE19Flash_kernel_traitsILi128ELi64ELi128ELi8ES3_EELb1ELb0ELb1ELb0ELb0ELb1ELb0EEEvNS_16Flash_bwd_paramsE --------------------------
	.section	.nv.info._ZN5flash44flash_bwd_dq_dk_dv_loop_seqk_parallel_kernelI23Flash_bwd_kernel_traitsILi128ELi64ELi128ELi8ELi2ELi4ELi2ELb0ELb0EN7cutlass10bfloat16_tE19Flash_kernel_traitsILi128ELi64ELi128ELi8ES3_EELb1ELb0ELb1ELb0ELb0ELb1ELb0EEEvNS_16Flash_bwd_paramsE,"",@"SHT_CUDA_INFO"
	.sectionflags	@""
	.align	4


	//----- nvinfo : EIATTR_CUDA_API_VERSION
	.align		4
        /*0000*/ 	.byte	0x04, 0x37
        /*0002*/ 	.short	(.L_852 - .L_851)
.L_851:
        /*0004*/ 	.word	0x00000082


	//----- nvinfo : EIATTR_KPARAM_INFO
	.align		4
.L_852:
        /*0008*/ 	.byte	0x04, 0x17
        /*000a*/ 	.short	(.L_854 - .L_853)
.L_853:
        /*000c*/ 	.word	0x00000000
        /*0010*/ 	.short	0x0000
        /*0012*/ 	.short	0x0000
        /*0014*/ 	.byte	0x00, 0xf0, 0x01, 0x0a


	//----- nvinfo : EIATTR_SPARSE_MMA_MASK
	.align		4
.L_854:
        /*0018*/ 	.byte	0x03, 0x50
        /*001a*/ 	.short	0x0000


	//----- nvinfo : EIATTR_MAXREG_COUNT
	.align		4
        /*001c*/ 	.byte	0x03, 0x1b
        /*001e*/ 	.short	0x00ff


	//----- nvinfo : EIATTR_NUM_BARRIERS
	.align		4
        /*0020*/ 	.byte	0x02, 0x4c
        /*0022*/ 	.byte	0x01
	.zero		1


	//----- nvinfo : EIATTR_ANNOTATIONS
	.align		4
        /*0024*/ 	.byte	0x04, 0x55
        /*0026*/ 	.short	(.L_856 - .L_855)


	//   ....[0]....
.L_855:
        /*0028*/ 	.word	0x00000001
        /*002c*/ 	.byte	0xa0, 0x00, 0x00, 0x00, 0x01, 0x00, 0x00, 0x00, 0x30, 0x09, 0x00, 0x00, 0x01, 0x00, 0x00, 0x00
        /*003c*/ 	.byte	0x70, 0x09, 0x00, 0x00, 0x01, 0x00, 0x00, 0x00, 0xa0, 0x09, 0x00, 0x00, 0x01, 0x00, 0x00, 0x00
        /*004c*/ 	.byte	0xe0, 0x90, 0x00, 0x00, 0x01, 0x00, 0x00, 0x00, 0x10, 0x91, 0x00, 0x00, 0x01, 0x00, 0x00, 0x00
        /*005c*/ 	.byte	0x20, 0x91, 0x00, 0x00, 0x01, 0x00, 0x00, 0x00, 0x80, 0xaf, 0x00, 0x00


	//----- nvinfo : EIATTR_MERCURY_ISA_VERSION
	.align		4
.L_856:
        /*0068*/ 	.byte	0x03, 0x5f
        /*006a*/ 	.short	0x0101


	//----- nvinfo : EIATTR_EXIT_INSTR_OFFSETS
	.align		4
        /*006c*/ 	.byte	0x04, 0x1c
        /*006e*/ 	.short	(.L_858 - .L_857)


	//   ....[0]....
.L_857:
        /*0070*/ 	.word	0x000000c0


	//   ....[1]....
        /*0074*/ 	.word	0x0000b000


	//----- nvinfo : EIATTR_CRS_STACK_SIZE
	.align		4
.L_858:
        /*0078*/ 	.byte	0x04, 0x1e
        /*007a*/ 	.short	(.L_860 - .L_859)
.L_859:
        /*007c*/ 	.word	0x00000000


	//----- nvinfo : EIATTR_CBANK_PARAM_SIZE
	.align		4
.L_860:
        /*0080*/ 	.byte	0x03, 0x19
        /*0082*/ 	.short	0x0280


	//----- nvinfo : EIATTR_PARAM_CBANK
	.align		4
        /*0084*/ 	.byte	0x04, 0x0a
        /*0086*/ 	.short	(.L_862 - .L_861)
	.align		4
.L_861:
        /*0088*/ 	.word	index@(.nv.constant0._ZN5flash44flash_bwd_dq_dk_dv_loop_seqk_parallel_kernelI23Flash_bwd_kernel_traitsILi128ELi64ELi128ELi8ELi2ELi4ELi2ELb0ELb0EN7cutlass10bfloat16_tE19Flash_kernel_traitsILi128ELi64ELi128ELi8ES3_EELb1ELb0ELb1ELb0ELb0ELb1ELb0EEEvNS_16Flash_bwd_paramsE)
        /*008c*/ 	.short	0x0210
        /*008e*/ 	.short	0x0280


	//----- nvinfo : EIATTR_SW_WAR
	.align		4
.L_862:
        /*0090*/ 	.byte	0x04, 0x36
        /*0092*/ 	.short	(.L_864 - .L_863)
.L_863:
        /*0094*/ 	.word	0x00000008
.L_864:


//--------------------- .nv.info._ZN5flash44flash_bwd_dq_dk_dv_loop_seqk_parallel_kernelI23Flash_bwd_kernel_traitsILi128ELi64ELi128ELi8ELi2ELi4ELi2ELb0ELb0EN7cutlass10bfloat16_tE19Flash_kernel_traitsILi128ELi64ELi128ELi8ES3_EELb0ELb0ELb1ELb0ELb0ELb1ELb1EEEvNS_16Flash_bwd_paramsE --------------------------
	.section	.nv.info._ZN5flash44flash_bwd_dq_dk_dv_loop_seqk_parallel_kernelI23Flash_bwd_kernel_traitsILi128ELi64ELi128ELi8ELi2ELi4ELi2ELb0ELb0EN7cutlass10bfloat16_tE19Flash_kernel_traitsILi128ELi64ELi128ELi8ES3_EELb0ELb0ELb1ELb0ELb0ELb1ELb1EEEvNS_16Flash_bwd_paramsE,"",@"SHT_CUDA_INFO"
	.sectionflags	@""
	.align	4


	//----- nvinfo : EIATTR_CUDA_API_VERSION
	.align		4
        /*0000*/ 	.byte	0x04, 0x37
        /*0002*/ 	.short	(.L_866 - .L_865)
.L_865:
        /*0004*/ 	.word	0x00000082


	//----- nvinfo : EIATTR_KPARAM_INFO
	.align		4
.L_866:
        /*0008*/ 	.byte	0x04, 0x17
        /*000a*/ 	.short	(.L_868 - .L_867)
.L_867:
        /*000c*/ 	.word	0x00000000
        /*0010*/ 	.short	0x0000
        /*0012*/ 	.short	0x0000
        /*0014*/ 	.byte	0x00, 0xf0, 0x01, 0x0a


	//----- nvinfo : EIATTR_SPARSE_MMA_MASK
	.align		4
.L_868:
        /*0018*/ 	.byte	0x03, 0x50
        /*001a*/ 	.short	0x0000


	//----- nvinfo : EIATTR_MAXREG_COUNT
	.align		4
        /*001c*/ 	.byte	0x03, 0x1b
        /*001e*/ 	.short	0x00ff


	//----- nvinfo : EIATTR_NUM_BARRIERS
	.align		4
        /*0020*/ 	.byte	0x02, 0x4c
        /*0022*/ 	.byte	0x01
	.zero		1


	//----- nvinfo : EIATTR_ANNOTATIONS
	.align		4
        /*0024*/ 	.byte	0x04, 0x55
        /*0026*/ 	.short	(.L_870 - .L_869)


	//   ....[0]....
.L_869:
        /* <DEDUP_REMOVED lines=40> */


	//----- nvinfo : EIATTR_MERCURY_ISA_VERSION
	.align		4
.L_870:
        /*0298*/ 	.byte	0x03, 0x5f
        /*029a*/ 	.short	0x0101


	//----- nvinfo : EIATTR_EXIT_INSTR_OFFSETS
	.align		4
        /*029c*/ 	.byte	0x04, 0x1c
        /*029e*/ 	.short	(.L_872 - .L_871)


	//   ....[0]....
.L_871:
        /*02a0*/ 	.word	0x000000c0


	//   ....[1]....
        /*02a4*/ 	.word	0x0000ac00


	//----- nvinfo : EIATTR_CRS_STACK_SIZE
	.align		4
.L_872:
        /*02a8*/ 	.byte	0x04, 0x1e
        /*02aa*/ 	.short	(.L_874 - .L_873)
.L_873:
        /*02ac*/ 	.word	0x00000000


	//----- nvinfo : EIATTR_CBANK_PARAM_SIZE
	.align		4
.L_874:
        /*02b0*/ 	.byte	0x03, 0x19
        /*02b2*/ 	.short	0x0280


	//----- nvinfo : EIATTR_PARAM_CBANK
	.align		4
        /*02b4*/ 	.byte	0x04, 0x0a
        /*02b6*/ 	.short	(.L_876 - .L_875)
	.align		4
.L_875:
        /*02b8*/ 	.word	index@(.nv.constant0._ZN5flash44flash_bwd_dq_dk_dv_loop_seqk_parallel_kernelI23Flash_bwd_kernel_traitsILi128ELi64ELi128ELi8ELi2ELi4ELi2ELb0ELb0EN7cutlass10bfloat16_tE19Flash_kernel_traitsILi128ELi64ELi128ELi8ES3_EELb0ELb0ELb1ELb0ELb0ELb1ELb1EEEvNS_16Flash_bwd_paramsE)
        /*02bc*/ 	.short	0x0210
        /*02be*/ 	.short	0x0280


	//----- nvinfo : EIATTR_SW_WAR
	.align		4
.L_876:
        /*02c0*/ 	.byte	0x04, 0x36
        /*02c2*/ 	.short	(.L_878 - .L_877)
.L_877:
        /*02c4*/ 	.word	0x00000008
.L_878:


//--------------------- .nv.info._ZN5flash44flash_bwd_dq_dk_dv_loop_seqk_parallel_kernelI23Flash_bwd_kernel_traitsILi128ELi64ELi128ELi8ELi2ELi4ELi2ELb0ELb0EN7cutlass10bfloat16_tE19Flash_kernel_traitsILi128ELi64ELi128ELi8ES3_EELb1ELb0ELb1ELb1ELb0ELb0ELb0EEEvNS_16Flash_bwd_paramsE --------------------------
	.section	.nv.info._ZN5flash44flash_bwd_dq_dk_dv_loop_seqk_parallel_kernelI23Flash_bwd_kernel_traitsILi128ELi64ELi128ELi8ELi2ELi4ELi2ELb0ELb0EN7cutlass10bfloat16_tE19Flash_kernel_traitsILi128ELi64ELi128ELi8ES3_EELb1ELb0ELb1ELb1ELb0ELb0ELb0EEEvNS_16Flash_bwd_paramsE,"",@"SHT_CUDA_INFO"
	.sectionflags	@""
	.align	4


	//----- nvinfo : EIATTR_CUDA_API_VERSION
	.align		4
        /*0000*/ 	.byte	0x04, 0x37
        /*0002*/ 	.short	(.L_880 - .L_879)
.L_879:
        /*0004*/ 	.word	0x00000082


	//----- nvinfo : EIATTR_KPARAM_INFO
	.align		4
.L_880:
        /*0008*/ 	.byte	0x04, 0x17
        /*000a*/ 	.short	(.L_882 - .L_881)
.L_881:
        /*000c*/ 	.word	0x00000000
        /*0010*/ 	.short	0x0000
        /*0012*/ 	.short	0x0000
        /*0014*/ 	.byte	0x00, 0xf0, 0x01, 0x0a


	//----- nvinfo : EIATTR_SPARSE_MMA_MASK
	.align		4
.L_882:
        /*0018*/ 	.byte	0x03, 0x50
        /*001a*/ 	.short	0x0000


	//----- nvinfo : EIATTR_MAXREG_COUNT
	.align		4
        /*001c*/ 	.byte	0x03, 0x1b
        /*001e*/ 	.short	0x00ff


	//----- nvinfo : EIATTR_NUM_BARRIERS
	.align		4
        /*0020*/ 	.byte	0x02, 0x4c
        /*0022*/ 	.byte	0x01
	.zero		1


	//----- nvinfo : EIATTR_ANNOTATIONS
	.align		4
        /*0024*/ 	.byte	0x04, 0x55
        /*0026*/ 	.short	(.L_884 - .L_883)


	//   ....[0]....
.L_883:
        /* <DEDUP_REMOVED lines=10> */


	//----- nvinfo : EIATTR_MERCURY_ISA_VERSION
	.align		4
.L_884:
        /*00b8*/ 	.byte	0x03, 0x5f
        /*00ba*/ 	.short	0x0101


	//----- nvinfo : EIATTR_EXIT_INSTR_OFFSETS
	.align		4
        /*00bc*/ 	.byte	0x04, 0x1c
        /*00be*/ 	.short	(.L_886 - .L_885)


	//   ....[0]....
.L_885:
        /*00c0*/ 	.word	0x000000a0


	//   ....[1]....
        /*00c4*/ 	.word	0x0000d210


	//----- nvinfo : EIATTR_CRS_STACK_SIZE
	.align		4
.L_886:
        /*00c8*/ 	.byte	0x04, 0x1e
        /*00ca*/ 	.short	(.L_888 - .L_887)
.L_887:
        /*00cc*/ 	.word	0x00000000


	//----- nvinfo : EIATTR_CBANK_PARAM_SIZE
	.align		4
.L_888:
        /*00d0*/ 	.byte	0x03, 0x19
        /*00d2*/ 	.short	0x0280


	//----- nvinfo : EIATTR_PARAM_CBANK
	.align		4
        /*00d4*/ 	.byte	0x04, 0x0a
        /*00d6*/ 	.short	(.L_890 - .L_889)
	.align		4
.L_889:
        /*00d8*/ 	.word	index@(.nv.constant0._ZN5flash44flash_bwd_dq_dk_dv_loop_seqk_parallel_kernelI23Flash_bwd_kernel_traitsILi128ELi64ELi128ELi8ELi2ELi4ELi2ELb0ELb0EN7cutlass10bfloat16_tE19Flash_kernel_traitsILi128ELi64ELi128ELi8ES3_EELb1ELb0ELb1ELb1ELb0ELb0ELb0EEEvNS_16Flash_bwd_paramsE)
        /*00dc*/ 	.short	0x0210
        /*00de*/ 	.short	0x0280


	//----- nvinfo : EIATTR_SW_WAR
	.align		4
.L_890:
        /*00e0*/ 	.byte	0x04, 0x36
        /*00e2*/ 	.short	(.L_892 - .L_891)
.L_891:
        /*00e4*/ 	.word	0x00000008
.L_892:


//--------------------- .nv.info._ZN5flash44flash_bwd_dq_dk_dv_loop_seqk_parallel_kernelI23Flash_bwd_kernel_traitsILi128ELi64ELi128ELi8ELi2ELi4ELi2ELb0ELb0EN7cutlass10bfloat16_tE19Flash_kernel_traitsILi128ELi64ELi128ELi8ES3_EELb0ELb0ELb1ELb1ELb0ELb0ELb1EEEvNS_16Flash_bwd_paramsE --------------------------
	.section	.nv.info._ZN5flash44flash_bwd_dq_dk_dv_loop_seqk_parallel_kernelI23Flash_bwd_kernel_traitsILi128ELi64ELi128ELi8ELi2ELi4ELi2ELb0ELb0EN7cutlass10bfloat16_tE19Flash_kernel_traitsILi128ELi64ELi128ELi8ES3_EELb0ELb0ELb1ELb1ELb0ELb0ELb1EEEvNS_16Flash_bwd_paramsE,"",@"SHT_CUDA_INFO"
	.sectionflags	@""
	.align	4


	//----- nvinfo : EIATTR_CUDA_API_VERSION
	.align		4
        /*0000*/ 	.byte	0x04, 0x37
        /*0002*/ 	.short	(.L_894 - .L_893)
.L_893:
        /*0004*/ 	.word	0x00000082


	//----- nvinfo : EIATTR_KPARAM_INFO
	.align		4
.L_894:
        /*0008*/ 	.byte	0x04, 0x17
        /*000a*/ 	.short	(.L_896 - .L_895)
.L_895:
        /*000c*/ 	.word	0x00000000
        /*0010*/ 	.short	0x0000
        /*0012*/ 	.short	0x0000
        /*0014*/ 	.byte	0x00, 0xf0, 0x01, 0x0a


	//----- nvinfo : EIATTR_SPARSE_MMA_MASK
	.align		4
.L_896:
        /*0018*/ 	.byte	0x03, 0x50
        /*001a*/ 	.short	0x0000


	//----- nvinfo : EIATTR_MAXREG_COUNT
	.align		4
        /*001c*/ 	.byte	0x03, 0x1b
        /*001e*/ 	.short	0x00ff


	//----- nvinfo : EIATTR_NUM_BARRIERS
	.align		4
        /*0020*/ 	.byte	0x02, 0x4c
        /*0022*/ 	.byte	0x01
	.zero		1


	//----- nvinfo : EIATTR_ANNOTATIONS
	.align		4
        /*0024*/ 	.byte	0x04, 0x55
        /*0026*/ 	.short	(.L_898 - .L_897)


	//   ....[0]....
.L_897:
        /* <DEDUP_REMOVED lines=43> */


	//----- nvinfo : EIATTR_MERCURY_ISA_VERSION
	.align		4
.L_898:
        /*02c8*/ 	.byte	0x03, 0x5f
        /*02ca*/ 	.short	0x0101


	//----- nvinfo : EIATTR_EXIT_INSTR_OFFSETS
	.align		4
        /*02cc*/ 	.byte	0x04, 0x1c
        /*02ce*/ 	.short	(.L_900 - .L_899)


	//   ....[0]....
.L_899:
        /*02d0*/ 	.word	0x000000a0


	//   ....[1]....
        /*02d4*/ 	.word	0x0000c540


	//----- nvinfo : EIATTR_CRS_STACK_SIZE
	.align		4
.L_900:
        /*02d8*/ 	.byte	0x04, 0x1e
        /*02da*/ 	.short	(.L_902 - .L_901)
.L_901:
        /*02dc*/ 	.word	0x00000000


	//----- nvinfo : EIATTR_CBANK_PARAM_SIZE
	.align		4
.L_902:
        /*02e0*/ 	.byte	0x03, 0x19
        /*02e2*/ 	.short	0x0280


	//----- nvinfo : EIATTR_PARAM_CBANK
	.align		4
        /*02e4*/ 	.byte	0x04, 0x0a
        /*02e6*/ 	.short	(.L_904 - .L_903)
	.align		4
.L_903:
        /*02e8*/ 	.word	index@(.nv.constant0._ZN5flash44flash_bwd_dq_dk_dv_loop_seqk_parallel_kernelI23Flash_bwd_kernel_traitsILi128ELi64ELi128ELi8ELi2ELi4ELi2ELb0ELb0EN7cutlass10bfloat16_tE19Flash_kernel_traitsILi128ELi64ELi128ELi8ES3_EELb0ELb0ELb1ELb1ELb0ELb0ELb1EEEvNS_16Flash_bwd_paramsE)
        /*02ec*/ 	.short	0x0210
        /*02ee*/ 	.short	0x0280


	//----- nvinfo : EIATTR_SW_WAR
	.align		4
.L_904:
        /*02f0*/ 	.byte	0x04, 0x36
        /*02f2*/ 	.short	(.L_906 - .L_905)
.L_905:
        /*02f4*/ 	.word	0x00000008
.L_906:


//--------------------- .nv.info._ZN5flash25flash_bwd_dot_do_o_kernelILb0E23Flash_bwd_kernel_traitsILi128ELi64ELi128ELi8ELi2ELi4ELi2ELb0ELb0EN7cutlass10bfloat16_tE19Flash_kernel_traitsILi128ELi64ELi128ELi8ES3_EEEEvNS_16Flash_bwd_paramsE --------------------------
	.section	.nv.info._ZN5flash25flash_bwd_dot_do_o_kernelILb0E23Flash_bwd_kernel_traitsILi128ELi64ELi128ELi8ELi2ELi4ELi2ELb0ELb0EN7cutlass10bfloat16_tE19Flash_kernel_traitsILi128ELi64ELi128ELi8ES3_EEEEvNS_16Flash_bwd_paramsE,"",@"SHT_CUDA_INFO"
	.sectionflags	@""
	.align	4


	//----- nvinfo : EIATTR_CUDA_API_VERSION
	.align		4
        /*0000*/ 	.byte	0x04, 0x37
        /*0002*/ 	.short	(.L_908 - .L_907)
.L_907:
        /*0004*/ 	.word	0x00000082


	//----- nvinfo : EIATTR_KPARAM_INFO
	.align		4
.L_908:
        /*0008*/ 	.byte	0x04, 0x17
        /*000a*/ 	.short	(.L_910 - .L_909)
.L_909:
        /*000c*/ 	.word	0x00000000
        /*0010*/ 	.short	0x0000
        /*0012*/ 	.short	0x0000
        /*0014*/ 	.byte	0x00, 0xf0, 0x01, 0x0a


	//----- nvinfo : EIATTR_SPARSE_MMA_MASK
	.align		4
.L_910:
        /*0018*/ 	.byte	0x03, 0x50
        /*001a*/ 	.short	0x0000


	//----- nvinfo : EIATTR_MAXREG_COUNT
	.align		4
        /*001c*/ 	.byte	0x03, 0x1b
        /*001e*/ 	.short	0x00ff


	//----- nvinfo : EIATTR_MERCURY_ISA_VERSION
	.align		4
        /*0020*/ 	.byte	0x03, 0x5f
        /*0022*/ 	.short	0x0101


	//----- nvinfo : EIATTR_COOP_GROUP_MASK_REGIDS
	.align		4
        /*0024*/ 	.byte	0x04, 0x29
        /*0026*/ 	.short	(.L_912 - .L_911)


	//   ....[0]....
.L_911:
        /*0028*/ 	.word	0xffffffff


	//   ....[1]....
        /*002c*/ 	.word	0xffffffff


	//   ....[2]....
        /*0030*/ 	.word	0xffffffff


	//   ....[3]....
        /*0034*/ 	.word	0xffffffff


	//   ....[4]....
        /*0038*/ 	.word	0xffffffff


	//   ....[5]....
        /*003c*/ 	.word	0xffffffff


	//----- nvinfo : EIATTR_COOP_GROUP_INSTR_OFFSETS
	.align		4
.L_912:
        /*0040*/ 	.byte	0x04, 0x28
        /*0042*/ 	.short	(.L_914 - .L_913)


	//   ....[0]....
.L_913:
        /*0044*/ 	.word	0x000011a0


	//   ....[1]....
        /*0048*/ 	.word	0x000011b0


	//   ....[2]....
        /*004c*/ 	.word	0x000011f0


	//   ....[3]....
        /*0050*/ 	.word	0x00001200


	//   ....[4]....
        /*0054*/ 	.word	0x00001250


	//   ....[5]....
        /*0058*/ 	.word	0x00001270


	//----- nvinfo : EIATTR_EXIT_INSTR_OFFSETS
	.align		4
.L_914:
        /*005c*/ 	.byte	0x04, 0x1c
        /*005e*/ 	.short	(.L_916 - .L_915)


	//   ....[0]....
.L_915:
        /*0060*/ 	.word	0x00000130


	//   ....[1]....
        /*0064*/ 	.word	0x00001300


	//   ....[2]....
        /*0068*/ 	.word	0x00001320


	//----- nvinfo : EIATTR_CRS_STACK_SIZE
	.align		4
.L_916:
        /*006c*/ 	.byte	0x04, 0x1e
        /*006e*/ 	.short	(.L_918 - .L_917)
.L_917:
        /*0070*/ 	.word	0x00000000


	//----- nvinfo : EIATTR_CBANK_PARAM_SIZE
	.align		4
.L_918:
        /*0074*/ 	.byte	0x03, 0x19
        /*0076*/ 	.short	0x0280


	//----- nvinfo : EIATTR_PARAM_CBANK
	.align		4
        /*0078*/ 	.byte	0x04, 0x0a
        /*007a*/ 	.short	(.L_920 - .L_919)
	.align		4
.L_919:
        /*007c*/ 	.word	index@(.nv.constant0._ZN5flash25flash_bwd_dot_do_o_kernelILb0E23Flash_bwd_kernel_traitsILi128ELi64ELi128ELi8ELi2ELi4ELi2ELb0ELb0EN7cutlass10bfloat16_tE19Flash_kernel_traitsILi128ELi64ELi128ELi8ES3_EEEEvNS_16Flash_bwd_paramsE)
        /*0080*/ 	.short	0x0210
        /*0082*/ 	.short	0x0280


	//----- nvinfo : EIATTR_SW_WAR
	.align		4
.L_920:
        /*0084*/ 	.byte	0x04, 0x36
        /*0086*/ 	.short	(.L_922 - .L_921)
.L_921:
        /*0088*/ 	.word	0x00000008
.L_922:


//--------------------- .nv.info._ZN5flash25flash_bwd_dot_do_o_kernelILb1E23Flash_bwd_kernel_traitsILi128ELi64ELi128ELi8ELi2ELi4ELi2ELb0ELb0EN7cutlass10bfloat16_tE19Flash_kernel_traitsILi128ELi64ELi128ELi8ES3_EEEEvNS_16Flash_bwd_paramsE --------------------------
	.section	.nv.info._ZN5flash25flash_bwd_dot_do_o_kernelILb1E23Flash_bwd_kernel_traitsILi128ELi64ELi128ELi8ELi2ELi4ELi2ELb0ELb0EN7cutlass10bfloat16_tE19Flash_kernel_traitsILi128ELi64ELi128ELi8ES3_EEEEvNS_16Flash_bwd_paramsE,"",@"SHT_CUDA_INFO"
	.sectionflags	@""
	.align	4


	//----- nvinfo : EIATTR_CUDA_API_VERSION
	.align		4
        /*0000*/ 	.byte	0x04, 0x37
        /*0002*/ 	.short	(.L_924 - .L_923)
.L_923:
        /*0004*/ 	.word	0x00000082


	//----- nvinfo : EIATTR_KPARAM_INFO
	.align		4
.L_924:
        /*0008*/ 	.byte	0x04, 0x17
        /*000a*/ 	.short	(.L_926 - .L_925)
.L_925:
        /*000c*/ 	.word	0x00000000
        /*0010*/ 	.short	0x0000
        /*0012*/ 	.short	0x0000
        /*0014*/ 	.byte	0x00, 0xf0, 0x01, 0x0a


	//----- nvinfo : EIATTR_SPARSE_MMA_MASK
	.align		4
.L_926:
        /*0018*/ 	.byte	0x03, 0x50
        /*001a*/ 	.short	0x0000


	//----- nvinfo : EIATTR_MAXREG_COUNT
	.align		4
        /*001c*/ 	.byte	0x03, 0x1b
        /*001e*/ 	.short	0x00ff


	//----- nvinfo : EIATTR_MERCURY_ISA_VERSION
	.align		4
        /*0020*/ 	.byte	0x03, 0x5f
        /*0022*/ 	.short	0x0101


	//----- nvinfo : EIATTR_COOP_GROUP_MASK_REGIDS
	.align		4
        /*0024*/ 	.byte	0x04, 0x29
        /*0026*/ 	.short	(.L_928 - .L_927)


	//   ....[0]....
.L_927:
        /*0028*/ 	.word	0xffffffff


	//   ....[1]....
        /*002c*/ 	.word	0xffffffff


	//   ....[2]....
        /*0030*/ 	.word	0xffffffff


	//   ....[3]....
        /*0034*/ 	.word	0xffffffff


	//   ....[4]....
        /*0038*/ 	.word	0xffffffff


	//   ....[5]....
        /*003c*/ 	.word	0xffffffff


	//----- nvinfo : EIATTR_COOP_GROUP_INSTR_OFFSETS
	.align		4
.L_928:
        /*0040*/ 	.byte	0x04, 0x28
        /*0042*/ 	.short	(.L_930 - .L_929)


	//   ....[0]....
.L_929:
        /*0044*/ 	.word	0x00001460


	//   ....[1]....
        /*0048*/ 	.word	0x00001470


	//   ....[2]....
        /*004c*/ 	.word	0x000014a0


	//   ....[3]....
        /*0050*/ 	.word	0x000014d0


	//   ....[4]....
        /*0054*/ 	.word	0x00001510


	//   ....[5]....
        /*0058*/ 	.word	0x00001550


	//----- nvinfo : EIATTR_EXIT_INSTR_OFFSETS
	.align		4
.L_930:
        /*005c*/ 	.byte	0x04, 0x1c
        /*005e*/ 	.short	(.L_932 - .L_931)


	//   ....[0]....
.L_931:
        /*0060*/ 	.word	0x00000130


	//   ....[1]....
        /*0064*/ 	.word	0x000016d0


	//----- nvinfo : EIATTR_CRS_STACK_SIZE
	.align		4
.L_932:
        /*0068*/ 	.byte	0x04, 0x1e
        /*006a*/ 	.short	(.L_934 - .L_933)
.L_933:
        /*006c*/ 	.word	0x00000000


	//----- nvinfo : EIATTR_CBANK_PARAM_SIZE
	.align		4
.L_934:
        /*0070*/ 	.byte	0x03, 0x19
        /*0072*/ 	.short	0x0280


	//----- nvinfo : EIATTR_PARAM_CBANK
	.align		4
        /*0074*/ 	.byte	0x04, 0x0a
        /*0076*/ 	.short	(.L_936 - .L_935)
	.align		4
.L_935:
        /*0078*/ 	.word	index@(.nv.constant0._ZN5flash25flash_bwd_dot_do_o_kernelILb1E23Flash_bwd_kernel_traitsILi128ELi64ELi128ELi8ELi2ELi4ELi2ELb0ELb0EN7cutlass10bfloat16_tE19Flash_kernel_traitsILi128ELi64ELi128ELi8ES3_EEEEvNS_16Flash_bwd_paramsE)
        /*007c*/ 	.short	0x0210
        /*007e*/ 	.short	0x0280


	//----- nvinfo : EIATTR_SW_WAR
	.align		4
.L_936:
        /*0080*/ 	.byte	0x04, 0x36
        /*0082*/ 	.short	(.L_938 - .L_937)
.L_937:
        /*0084*/ 	.word	0x00000008
.L_938:


//--------------------- .nv.callgraph             --------------------------
	.section	.nv.callgraph,"",@"SHT_CUDA_CALLGRAPH"
	.align	4
	.sectionentsize	8
	.align		4
        /*0000*/ 	.word	0x00000000
	.align		4
        /*0004*/ 	.word	0xffffffff
	.align		4
        /*0008*/ 	.word	0x00000000
	.align		4
        /*000c*/ 	.word	0xfffffffe
	.align		4
        /*0010*/ 	.word	0x00000000
	.align		4
        /*0014*/ 	.word	0xfffffffd
	.align		4
        /*0018*/ 	.word	0x00000000
	.align		4
        /*001c*/ 	.word	0xfffffffc


//--------------------- .nv.constant4             --------------------------
	.section	.nv.constant4,"a",@progbits
	.align	8
	.align		8
.nv.constant4:
        /*0000*/ 	.dword	_ZN66_INTERNAL_f4811781_30_flash_bwd_hdim128_bf16_sm80_cu_a6473388_31584cuda3std3__45__cpo5beginE
	.align		8
        /*0008*/ 	.dword	_ZN66_INTERNAL_f4811781_30_flash_bwd_hdim128_bf16_sm80_cu_a6473388_31584cuda3std3__45__cpo3endE
	.align		8
        /*0010*/ 	.dword	_ZN66_INTERNAL_f4811781_30_flash_bwd_hdim128_bf16_sm80_cu_a6473388_31584cuda3std3__45__cpo6cbeginE
	.align		8
        /*0018*/ 	.dword	_ZN66_INTERNAL_f4811781_30_flash_bwd_hdim128_bf16_sm80_cu_a6473388_31584cuda3std3__45__cpo4cendE
	.align		8
        /*0020*/ 	.dword	_ZN66_INTERNAL_f4811781_30_flash_bwd_hdim128_bf16_sm80_cu_a6473388_31584cuda3std3__468_GLOBAL__N__f4811781_30_flash_bwd_hdim128_bf16_sm80_cu_a6473388_31586ignoreE
	.align		8
        /*0028*/ 	.dword	_ZN66_INTERNAL_f4811781_30_flash_bwd_hdim128_bf16_sm80_cu_a6473388_31584cuda3std3__419piecewise_constructE
	.align		8
        /*0030*/ 	.dword	_ZN66_INTERNAL_f4811781_30_flash_bwd_hdim128_bf16_sm80_cu_a6473388_31584cuda3std3__48in_placeE
	.align		8
        /*0038*/ 	.dword	_ZN66_INTERNAL_f4811781_30_flash_bwd_hdim128_bf16_sm80_cu_a6473388_31584cuda3std6ranges3__45__cpo4swapE
	.align		8
        /*0040*/ 	.dword	_ZN66_INTERNAL_f4811781_30_flash_bwd_hdim128_bf16_sm80_cu_a6473388_31584cuda3std6ranges3__45__cpo9iter_moveE
	.align		8
        /*0048*/ 	.dword	_ZN66_INTERNAL_f4811781_30_flash_bwd_hdim128_bf16_sm80_cu_a6473388_31584cute7productE
	.align		8
        /*0050*/ 	.dword	_ZN66_INTERNAL_f4811781_30_flash_bwd_hdim128_bf16_sm80_cu_a6473388_31584cute1_E


//--------------------- .text._ZN5flash44flash_bwd_dq_dk_dv_loop_seqk_parallel_kernelI23Flash_bwd_kernel_traitsILi128ELi64ELi64ELi8ELi4ELi2ELi2ELb1ELb0EN7cutlass10bfloat16_tE19Flash_kernel_traitsILi128ELi64ELi64ELi8ES3_EELb0ELb0ELb0ELb0ELb0ELb1ELb0EEEvNS_16Flash_bwd_paramsE --------------------------
	.section	.text._ZN5flash44flash_bwd_dq_dk_dv_loop_seqk_parallel_kernelI23Flash_bwd_kernel_traitsILi128ELi64ELi64ELi8ELi4ELi2ELi2ELb1ELb0EN7cutlass10bfloat16_tE19Flash_kernel_traitsILi128ELi64ELi64ELi8ES3_EELb0ELb0ELb0ELb0ELb0ELb1ELb0EEEvNS_16Flash_bwd_paramsE,"ax",@progbits
	.align	128
        .global         _ZN5flash44flash_bwd_dq_dk_dv_loop_seqk_parallel_kernelI23Flash_bwd_kernel_traitsILi128ELi64ELi64ELi8ELi4ELi2ELi2ELb1ELb0EN7cutlass10bfloat16_tE19Flash_kernel_traitsILi128ELi64ELi64ELi8ES3_EELb0ELb0ELb0ELb0ELb0ELb1ELb0EEEvNS_16Flash_bwd_paramsE
        .type           _ZN5flash44flash_bwd_dq_dk_dv_loop_seqk_parallel_kernelI23Flash_bwd_kernel_traitsILi128ELi64ELi64ELi8ELi4ELi2ELi2ELb1ELb0EN7cutlass10bfloat16_tE19Flash_kernel_traitsILi128ELi64ELi64ELi8ES3_EELb0ELb0ELb0ELb0ELb0ELb1ELb0EEEvNS_16Flash_bwd_paramsE,@function
        .size           _ZN5flash44flash_bwd_dq_dk_dv_loop_seqk_parallel_kernelI23Flash_bwd_kernel_traitsILi128ELi64ELi64ELi8ELi4ELi2ELi2ELb1ELb0EN7cutlass10bfloat16_tE19Flash_kernel_traitsILi128ELi64ELi64ELi8ES3_EELb0ELb0ELb0ELb0ELb0ELb1ELb0EEEvNS_16Flash_bwd_paramsE,(.L_x_2050 - _ZN5flash44flash_bwd_dq_dk_dv_loop_seqk_parallel_kernelI23Flash_bwd_kernel_traitsILi128ELi64ELi64ELi8ELi4ELi2ELi2ELb1ELb0EN7cutlass10bfloat16_tE19Flash_kernel_traitsILi128ELi64ELi64ELi8ES3_EELb0ELb0ELb0ELb0ELb0ELb1ELb0EEEvNS_16Flash_bwd_paramsE)
        .other          _ZN5flash44flash_bwd_dq_dk_dv_loop_seqk_parallel_kernelI23Flash_bwd_kernel_traitsILi128ELi64ELi64ELi8ELi4ELi2ELi2ELb1ELb0EN7cutlass10bfloat16_tE19Flash_kernel_traitsILi128ELi64ELi64ELi8ES3_EELb0ELb0ELb0ELb0ELb0ELb1ELb0EEEvNS_16Flash_bwd_paramsE,@"STO_CUDA_ENTRY STV_DEFAULT"
_ZN5flash44flash_bwd_dq_dk_dv_loop_seqk_parallel_kernelI23Flash_bwd_kernel_traitsILi128ELi64ELi64ELi8ELi4ELi2ELi2ELb1ELb0EN7cutlass10bfloat16_tE19Flash_kernel_traitsILi128ELi64ELi64ELi8ES3_EELb0ELb0ELb0ELb0ELb0ELb1ELb0EEEvNS_16Flash_bwd_paramsE:
.text._ZN5flash44flash_bwd_dq_dk_dv_loop_seqk_parallel_kernelI23Flash_bwd_kernel_traitsILi128ELi64ELi64ELi8ELi4ELi2ELi2ELb1ELb0EN7cutlass10bfloat16_tE19Flash_kernel_traitsILi128ELi64ELi64ELi8ES3_EELb0ELb0ELb0ELb0ELb0ELb1ELb0EEEvNS_16Flash_bwd_paramsE:
[----:B------:R-:W1:Y:S01]  /*0000*/  LDC R1, c[0x0][0x28] ;  /* 0x00000a00ff017b82 */ /* 0x000e620000000800 */
[----:B------:R-:W2:Y:S01]  /*0010*/  S2R R238, SR_CTAID.X ;  /* 0x0000000000ee7919 */ /* 0x000ea20000002500 */
[----:B------:R-:W-:Y:S01]  /*0020*/  ULDC UR5, c[0x0][0x2c8] ;  /* 0x0000b20000057ab9 */ /* 0x000fe20000000800 */
[----:B-1----:R-:W-:Y:S01]  /*0030*/  IADD3 R1, R1, -0x8, RZ ;  /* 0xfffffff801017810 */ /* 0x002fe20007ffe0ff */
[----:B------:R-:W-:-:S04]  /*0040*/  UIADD3 UR5, UR5, 0x3f, URZ ;  /* 0x0000003f05057890 */ /* 0x000fc8000fffe03f */
[----:B------:R-:W-:-:S04]  /*0050*/  USHF.R.S32.HI UR4, URZ, 0x1f, UR5 ;  /* 0x0000001f3f047899 */ /* 0x000fc80008011405 */
[----:B------:R-:W-:-:S04]  /*0060*/  ULEA.HI UR4, UR4, UR5, URZ, 0x6 ;  /* 0x0000000504047291 */ /* 0x000fc8000f8f303f */
[----:B------:R-:W-:-:S06]  /*0070*/  USHF.R.S32.HI UR14, URZ, 0x6, UR4 ;  /* 0x000000063f0e7899 */ /* 0x000fcc0008011404 */
[----:B--2---:R-:W-:-:S13]  /*0080*/  ISETP.GE.AND P0, PT, R238, UR14, PT ;  /* 0x0000000eee007c0c */ /* 0x004fda000bf06270 */
[----:B------:R-:W-:Y:S05]  /*0090*/  @P0 EXIT ;  /* 0x000000000000094d */ /* 0x000fea0003800000 */
[----:B------:R-:W1:Y:S01]  /*00a0*/  S2R R14, SR_TID.X ;  /* 0x00000000000e7919 */ /* 0x000e620000002100 */
[----:B------:R-:W2:Y:S01]  /*00b0*/  S2UR UR5, SR_CgaCtaId ;  /* 0x00000000000579c3 */ /* 0x000ea20000008800 */
[----:B------:R-:W-:Y:S01]  /*00c0*/  UMOV UR4, 0x400 ;  /* 0x0000040000047882 */ /* 0x000fe20000000000 */
[----:B------:R-:W-:Y:S01]  /*00d0*/  IMAD.MOV.U32 R177, RZ, RZ, 0x40 ;  /* 0x00000040ffb17424 */ /* 0x000fe200078e00ff */
[----:B------:R-:W3:Y:S01]  /*00e0*/  S2R R252, SR_CTAID.Y ;  /* 0x0000000000fc7919 */ /* 0x000ee20000002600 */
[----:B------:R-:W-:Y:S01]  /*00f0*/  IMAD.MOV.U32 R215, RZ, RZ, -0x10 ;  /* 0xfffffff0ffd77424 */ /* 0x000fe200078e00ff */
[----:B------:R-:W-:Y:S01]  /*0100*/  ULDC.64 UR16, c[0x0][0x208] ;  /* 0x0000820000107ab9 */ /* 0x000fe20000000a00 */
[----:B------:R-:W-:Y:S01]  /*0110*/  ULDC.64 UR12, c[0x0][0x300] ;  /* 0x0000c000000c7ab9 */ /* 0x000fe20000000a00 */
[----:B--2---:R-:W-:-:S04]  /*0120*/  ULEA UR5, UR5, UR4, 0x18 ;  /* 0x0000000405057291 */ /* 0x004fc8000f8ec03f */
[----:B------:R-:W-:Y:S02]  /*0130*/  UIADD3 UR4, UR5, 0x10000, URZ ;  /* 0x0001000005047890 */ /* 0x000fe4000fffe03f */
[----:B------:R-:W-:Y:S01]  /*0140*/  UIADD3 UR6, UR5, 0xc000, URZ ;  /* 0x0000c00005067890 */ /* 0x000fe2000fffe03f */
[----:B-1----:R-:W-:Y:S01]  /*0150*/  SHF.R.S32.HI R13, RZ, 0x1f, R14 ;  /* 0x0000001fff0d7819 */ /* 0x002fe2000001140e */
[----:B------:R-:W-:-:S03]  /*0160*/  IMAD.SHL.U32 R244, R14, 0x2, RZ ;  /* 0x000000020ef47824 */ /* 0x000fc600078e00ff */
[CC--:B------:R-:W-:Y:S02]  /*0170*/  LEA.HI R2, R13.reuse, R14.reuse, RZ, 0x5 ;  /* 0x0000000e0d027211 */ /* 0x0c0fe400078f28ff */
[----:B------:R-:W-:Y:S02]  /*0180*/  LEA.HI R7, R13, R14, RZ, 0x4 ;  /* 0x0000000e0d077211 */ /* 0x000fe400078f20ff */
[--C-:B------:R-:W-:Y:S02]  /*0190*/  SHF.R.S32.HI R0, RZ, 0x5, R2.reuse ;  /* 0x00000005ff007819 */ /* 0x100fe40000011402 */
[----:B------:R-:W-:Y:S02]  /*01a0*/  SHF.R.S32.HI R3, RZ, 0x1f, R2 ;  /* 0x0000001fff037819 */ /* 0x000fe40000011402 */
[-C--:B------:R-:W-:Y:S02]  /*01b0*/  LEA.HI R2, R2, R0.reuse, RZ, 0x1 ;  /* 0x0000000002027211 */ /* 0x080fe400078f08ff */
[----:B------:R-:W-:-:S02]  /*01c0*/  LEA.HI R3, R3, R0, RZ, 0x2 ;  /* 0x0000000003037211 */ /* 0x000fc400078f10ff */
[----:B------:R-:W-:Y:S02]  /*01d0*/  SHF.R.S32.HI R6, RZ, 0x4, R7 ;  /* 0x00000004ff067819 */ /* 0x000fe40000011407 */
[----:B------:R-:W-:Y:S02]  /*01e0*/  LEA.HI R16, R13, R14, RZ, 0x2 ;  /* 0x0000000e0d107211 */ /* 0x000fe400078f10ff */
[----:B------:R-:W-:Y:S02]  /*01f0*/  LOP3.LUT R2, R2, 0xfffffffe, RZ, 0xc0, !PT ;  /* 0xfffffffe02027812 */ /* 0x000fe400078ec0ff */
[----:B------:R-:W-:Y:S02]  /*0200*/  LOP3.LUT R3, R3, 0xfffffffc, RZ, 0xc0, !PT ;  /* 0xfffffffc03037812 */ /* 0x000fe400078ec0ff */
[----:B------:R-:W-:Y:S01]  /*0210*/  LEA.HI R4, R7, R6, RZ, 0x1 ;  /* 0x0000000607047211 */ /* 0x000fe200078f08ff */
[C---:B------:R-:W-:Y:S01]  /*0220*/  IMAD.IADD R186, R0.reuse, 0x1, -R2 ;  /* 0x0000000100ba7824 */ /* 0x040fe200078e0a02 */
[----:B------:R-:W-:Y:S01]  /*0230*/  LEA.HI R17, R13, R14, RZ, 0x3 ;  /* 0x0000000e0d117211 */ /* 0x000fe200078f18ff */
[----:B------:R-:W-:Y:S01]  /*0240*/  IMAD.IADD R15, R0, 0x1, -R3 ;  /* 0x00000001000f7824 */ /* 0x000fe200078e0a03 */
[----:B------:R-:W-:-:S02]  /*0250*/  SHF.R.S32.HI R8, RZ, 0x2, R16 ;  /* 0x00000002ff087819 */ /* 0x000fc40000011410 */
[----:B------:R-:W-:Y:S02]  /*0260*/  SHF.R.S32.HI R5, RZ, 0x1f, R16 ;  /* 0x0000001fff057819 */ /* 0x000fe40000011410 */
[----:B------:R-:W-:Y:S02]  /*0270*/  LOP3.LUT R2, R4, 0xfffffffe, RZ, 0xc0, !PT ;  /* 0xfffffffe04027812 */ /* 0x000fe400078ec0ff */
[----:B------:R-:W-:Y:S02]  /*0280*/  LEA.HI R0, R5, R8, RZ, 0x3 ;  /* 0x0000000805007211 */ /* 0x000fe400078f18ff */
[----:B------:R-:W-:Y:S01]  /*0290*/  SHF.R.S32.HI R236, RZ, 0x3, R17 ;  /* 0x00000003ffec7819 */ /* 0x000fe20000011411 */
[----:B------:R-:W-:Y:S01]  /*02a0*/  IMAD.IADD R10, R6, 0x1, -R2 ;  /* 0x00000001060a7824 */ /* 0x000fe200078e0a02 */
[----:B------:R-:W-:Y:S02]  /*02b0*/  LOP3.LUT R4, R17, 0xfffffff8, RZ, 0xc0, !PT ;  /* 0xfffffff811047812 */ /* 0x000fe400078ec0ff */
[----:B------:R-:W-:Y:S01]  /*02c0*/  LOP3.LUT R2, R0, 0xfffffff8, RZ, 0xc0, !PT ;  /* 0xfffffff800027812 */ /* 0x000fe200078ec0ff */
[----:B------:R-:W-:-:S02]  /*02d0*/  IMAD.SHL.U32 R3, R236, 0x40, RZ ;  /* 0x00000040ec037824 */ /* 0x000fc400078e00ff */
[----:B------:R-:W-:Y:S01]  /*02e0*/  IMAD.IADD R0, R14, 0x1, -R4 ;  /* 0x000000010e007824 */ /* 0x000fe200078e0a04 */
[----:B------:R-:W-:Y:S01]  /*02f0*/  LOP3.LUT R4, R7, 0xfffffff0, RZ, 0xc0, !PT ;  /* 0xfffffff007047812 */ /* 0x000fe200078ec0ff */
[----:B------:R-:W-:Y:S01]  /*0300*/  IMAD.IADD R7, R8, 0x1, -R2 ;  /* 0x0000000108077824 */ /* 0x000fe200078e0a02 */
[----:B------:R-:W-:Y:S01]  /*0310*/  LOP3.LUT R2, R3, 0x1c0, RZ, 0xc0, !PT ;  /* 0x000001c003027812 */ /* 0x000fe200078ec0ff */
[C---:B------:R-:W-:Y:S01]  /*0320*/  IMAD.SHL.U32 R246, R0.reuse, 0x8, RZ ;  /* 0x0000000800f67824 */ /* 0x040fe200078e00ff */
[----:B------:R-:W-:Y:S01]  /*0330*/  LOP3.LUT P4, RZ, R0, 0x2, RZ, 0xc0, !PT ;  /* 0x0000000200ff7812 */ /* 0x000fe2000788c0ff */
[----:B------:R-:W-:Y:S01]  /*0340*/  IMAD.IADD R3, R14, 0x1, -R4 ;  /* 0x000000010e037824 */ /* 0x000fe200078e0a04 */
[----:B------:R-:W-:Y:S02]  /*0350*/  SHF.R.U32.HI R4, RZ, 0x3, R2 ;  /* 0x00000003ff047819 */ /* 0x000fe40000011602 */
[----:B------:R-:W-:Y:S02]  /*0360*/  LOP3.LUT R2, R2, 0x38, R246, 0xf8, !PT ;  /* 0x0000003802027812 */ /* 0x000fe400078ef8f6 */
[----:B------:R-:W-:-:S02]  /*0370*/  SHF.R.S32.HI R5, RZ, 0x1f, R3 ;  /* 0x0000001fff057819 */ /* 0x000fc40000011403 */
[C---:B------:R-:W-:Y:S01]  /*0380*/  LOP3.LUT P3, RZ, R0.reuse, 0x4, RZ, 0xc0, !PT ;  /* 0x0000000400ff7812 */ /* 0x040fe2000786c0ff */
[----:B------:R-:W-:Y:S01]  /*0390*/  IMAD.SHL.U32 R0, R0, 0x40, RZ ;  /* 0x0000004000007824 */ /* 0x000fe200078e00ff */
[----:B------:R-:W-:Y:S02]  /*03a0*/  LEA.HI R11, R5, R3, RZ, 0x3 ;  /* 0x00000003050b7211 */ /* 0x000fe400078f18ff */
[----:B------:R-:W-:Y:S01]  /*03b0*/  LOP3.LUT R9, R2, R4, RZ, 0x3c, !PT ;  /* 0x0000000402097212 */ /* 0x000fe200078e3cff */
[----:B------:R-:W-:Y:S01]  /*03c0*/  IMAD.SHL.U32 R2, R186, 0x10, RZ ;  /* 0x00000010ba027824 */ /* 0x000fe200078e00ff */
[----:B------:R-:W-:Y:S02]  /*03d0*/  LOP3.LUT R0, R0, 0x1c0, RZ, 0xc0, !PT ;  /* 0x000001c000007812 */ /* 0x000fe400078ec0ff */
[----:B------:R-:W-:Y:S02]  /*03e0*/  LOP3.LUT R5, R11, 0xfffffff8, RZ, 0xc0, !PT ;  /* 0xfffffff80b057812 */ /* 0x000fe400078ec0ff */
[----:B------:R-:W-:-:S02]  /*03f0*/  LEA.HI R4, R13, R14, RZ, 0x7 ;  /* 0x0000000e0d047211 */ /* 0x000fc400078f38ff */
[C---:B------:R-:W-:Y:S01]  /*0400*/  LOP3.LUT R192, R0.reuse, 0x8, R17, 0xf8, !PT ;  /* 0x0000000800c07812 */ /* 0x040fe200078ef811 */
[----:B------:R-:W-:Y:S01]  /*0410*/  IMAD.IADD R12, R3, 0x1, -R5 ;  /* 0x00000001030c7824 */ /* 0x000fe200078e0a05 */
[----:B------:R-:W-:Y:S02]  /*0420*/  LOP3.LUT R6, R0, 0x10, R2, 0xf8, !PT ;  /* 0x0000001000067812 */ /* 0x000fe400078ef802 */
[----:B------:R-:W-:Y:S02]  /*0430*/  SHF.R.U32.HI R178, RZ, 0x3, R0 ;  /* 0x00000003ffb27819 */ /* 0x000fe40000011600 */
[----:B------:R-:W-:Y:S01]  /*0440*/  SHF.R.S32.HI R8, RZ, 0x7, R4 ;  /* 0x00000007ff087819 */ /* 0x000fe20000011404 */
[----:B------:R-:W-:Y:S01]  /*0450*/  IMAD.SHL.U32 R4, R10, 0x200, RZ ;  /* 0x000002000a047824 */ /* 0x000fe200078e00ff */
[----:B------:R-:W-:Y:S02]  /*0460*/  LOP3.LUT R0, R7, 0x1, RZ, 0xc0, !PT ;  /* 0x0000000107007812 */ /* 0x000fe400078ec0ff */
[----:B------:R-:W-:Y:S01]  /*0470*/  LEA.HI R5, R13, R14, RZ, 0x6 ;  /* 0x0000000e0d057211 */ /* 0x000fe200078f30ff */
[----:B------:R-:W-:Y:S01]  /*0480*/  IMAD R2, R8, 0x800, R4 ;  /* 0x0000080008027824 */ /* 0x000fe200078e0204 */
[----:B------:R-:W-:-:S02]  /*0490*/  LOP3.LUT R192, R192, R178, RZ, 0x3c, !PT ;  /* 0x000000b2c0c07212 */ /* 0x000fc400078e3cff */
[----:B------:R-:W-:Y:S02]  /*04a0*/  ISETP.NE.U32.AND P0, PT, R0, 0x1, PT ;  /* 0x000000010000780c */ /* 0x000fe40003f05070 */
[----:B------:R-:W-:Y:S01]  /*04b0*/  LOP3.LUT R3, R6, 0x8, R17, 0xf8, !PT ;  /* 0x0000000806037812 */ /* 0x000fe200078ef811 */
[----:B------:R-:W-:Y:S01]  /*04c0*/  IMAD.IADD R192, R2, 0x1, R192 ;  /* 0x0000000102c07824 */ /* 0x000fe200078e02c0 */
[----:B------:R-:W-:Y:S01]  /*04d0*/  SHF.R.S32.HI R0, RZ, 0x6, R5 ;  /* 0x00000006ff007819 */ /* 0x000fe20000011405 */
[----:B------:R-:W-:Y:S01]  /*04e0*/  IMAD.SHL.U32 R5, R10, 0x20, RZ ;  /* 0x000000200a057824 */ /* 0x000fe200078e00ff */
[----:B------:R-:W-:Y:S01]  /*04f0*/  LOP3.LUT R178, R4, R3, R178, 0xf6, !PT ;  /* 0x0000000304b27212 */ /* 0x000fe200078ef6b2 */
[----:B------:R-:W-:Y:S01]  /*0500*/  IMAD.SHL.U32 R4, R8, 0x20, RZ ;  /* 0x0000002008047824 */ /* 0x000fe200078e00ff */
[----:B------:R-:W-:Y:S01]  /*0510*/  LOP3.LUT R3, R16, 0x7ffffffc, RZ, 0xc0, !PT ;  /* 0x7ffffffc10037812 */ /* 0x000fe200078ec0ff */
[C---:B------:R-:W-:Y:S01]  /*0520*/  IMAD R18, R0.reuse, 0x200, R9 ;  /* 0x0000020000127824 */ /* 0x040fe200078e0209 */
[C---:B------:R-:W-:Y:S01]  /*0530*/  R2P PR, R7.reuse, 0x6 ;  /* 0x0000000607007804 */ /* 0x040fe20000000000 */
[----:B------:R-:W-:Y:S01]  /*0540*/  IMAD.SHL.U32 R2, R0, 0x8, RZ ;  /* 0x0000000800027824 */ /* 0x000fe200078e00ff */
[----:B------:R-:W-:Y:S01]  /*0550*/  LOP3.LUT R244, R4, 0x6, R244, 0xf8, !PT ;  /* 0x0000000604f47812 */ /* 0x000fe200078ef8f4 */
[----:B------:R-:W-:Y:S01]  /*0560*/  IMAD.SHL.U32 R0, R7, 0x40, RZ ;  /* 0x0000004007007824 */ /* 0x000fe200078e00ff */
[----:B------:R1:W-:Y:S01]  /*0570*/  STL [R1], R18 ;  /* 0x0000001201007387 */ /* 0x0003e20000100800 */
[----:B------:R-:W-:Y:S01]  /*0580*/  IMAD.IADD R3, R14, 0x1, -R3 ;  /* 0x000000010e037824 */ /* 0x000fe200078e0a03 */
[----:B------:R-:W-:Y:S01]  /*0590*/  LOP3.LUT R2, R2, 0x18, RZ, 0xc0, !PT ;  /* 0x0000001802027812 */ /* 0x000fe200078ec0ff */
[----:B------:R-:W-:Y:S01]  /*05a0*/  IMAD.SHL.U32 R6, R12, 0x40, RZ ;  /* 0x000000400c067824 */ /* 0x000fe200078e00ff */
[----:B------:R-:W-:Y:S01]  /*05b0*/  LOP3.LUT R0, R0, 0x1c0, RZ, 0xc0, !PT ;  /* 0x000001c000007812 */ /* 0x000fe200078ec0ff */
[----:B------:R-:W-:Y:S01]  /*05c0*/  IMAD.SHL.U32 R7, R3, 0x2, RZ ;  /* 0x0000000203077824 */ /* 0x000fe200078e00ff */
[----:B------:R-:W-:Y:S01]  /*05d0*/  LOP3.LUT R8, R2, 0x20, R5, 0xf8, !PT ;  /* 0x0000002002087812 */ /* 0x000fe200078ef805 */
[----:B------:R-:W-:Y:S01]  /*05e0*/  IMAD.SHL.U32 R5, R11, 0x40, RZ ;  /* 0x000000400b057824 */ /* 0x000fe200078e00ff */
[----:B------:R-:W-:-:S02]  /*05f0*/  SHF.R.U32.HI R3, RZ, 0x3, R0 ;  /* 0x00000003ff037819 */ /* 0x000fc40000011600 */
[----:B------:R-:W-:Y:S02]  /*0600*/  LOP3.LUT R4, R0, 0x20, R4, 0xf8, !PT ;  /* 0x0000002000047812 */ /* 0x000fe400078ef804 */
[----:B------:R-:W-:Y:S02]  /*0610*/  LOP3.LUT R9, R3, R0, R2, 0x1e, !PT ;  /* 0x0000000003097212 */ /* 0x000fe400078e1e02 */
[----:B------:R-:W-:Y:S01]  /*0620*/  LOP3.LUT R0, R4, R3, RZ, 0x3c, !PT ;  /* 0x0000000304007212 */ /* 0x000fe200078e3cff */
[----:B------:R-:W-:Y:S01]  /*0630*/  IMAD R4, R15, 0x400, R7 ;  /* 0x000004000f047824 */ /* 0x000fe200078e0207 */
[----:B------:R-:W-:Y:S01]  /*0640*/  LOP3.LUT R3, R6, 0x1c0, RZ, 0xc0, !PT ;  /* 0x000001c006037812 */ /* 0x000fe200078ec0ff */
[----:B------:R-:W-:Y:S01]  /*0650*/  IMAD.SHL.U32 R6, R10, 0x8, RZ ;  /* 0x000000080a067824 */ /* 0x000fe200078e00ff */
[----:B------:R-:W-:Y:S01]  /*0660*/  SEL R177, R177, 0xffffffc0, !P3 ;  /* 0xffffffc0b1b17807 */ /* 0x000fe20005800000 */
[----:B------:R-:W-:Y:S01]  /*0670*/  IMAD.IADD R214, R4, 0x1, R0 ;  /* 0x0000000104d67824 */ /* 0x000fe200078e0200 */
[----:B------:R-:W-:-:S02]  /*0680*/  SHF.R.U32.HI R2, RZ, 0x3, R3 ;  /* 0x00000003ff027819 */ /* 0x000fc40000011603 */
[----:B------:R-:W-:Y:S02]  /*0690*/  LOP3.LUT R6, R3, 0x8, R6, 0xf8, !PT ;  /* 0x0000000803067812 */ /* 0x000fe400078ef806 */
[----:B------:R-:W-:Y:S01]  /*06a0*/  LOP3.LUT R0, R5, 0xfffffe00, RZ, 0xc0, !PT ;  /* 0xfffffe0005007812 */ /* 0x000fe200078ec0ff */
[----:B------:R-:W-:Y:S01]  /*06b0*/  IMAD R5, R186, 0x400, R7 ;  /* 0x00000400ba057824 */ /* 0x000fe200078e0207 */
[----:B------:R-:W-:Y:S02]  /*06c0*/  LOP3.LUT R3, R2, R8, R3, 0x1e, !PT ;  /* 0x0000000802037212 */ /* 0x000fe400078e1e03 */
[----:B------:R-:W-:Y:S01]  /*06d0*/  LOP3.LUT R2, R6, R2, RZ, 0x3c, !PT ;  /* 0x0000000206027212 */ /* 0x000fe200078e3cff */
[--C-:B------:R-:W-:Y:S01]  /*06e0*/  IMAD R4, R15, 0x400, R0.reuse ;  /* 0x000004000f047824 */ /* 0x100fe200078e0200 */
[----:B------:R-:W-:Y:S01]  /*06f0*/  LOP3.LUT R191, R3, R0, RZ, 0xfc, !PT ;  /* 0x0000000003bf7212 */ /* 0x000fe200078efcff */
[----:B------:R-:W-:Y:S01]  /*0700*/  IMAD R186, R186, 0x400, R0 ;  /* 0x00000400baba7824 */ /* 0x000fe200078e0200 */
[----:B------:R-:W-:Y:S01]  /*0710*/  LEA R0, R192, UR4, 0x1 ;  /* 0x00000004c0007c11 */ /* 0x000fe2000f8e08ff */
[----:B------:R-:W-:Y:S01]  /*0720*/  IMAD.IADD R190, R4, 0x1, R2 ;  /* 0x0000000104be7824 */ /* 0x000fe200078e0202 */
[----:B------:R-:W-:Y:S01]  /*0730*/  LEA R214, R214, UR5, 0x1 ;  /* 0x00000005d6d67c11 */ /* 0x000fe2000f8e08ff */
[----:B------:R-:W-:Y:S01]  /*0740*/  IMAD.IADD R186, R2, 0x1, R186 ;  /* 0x0000000102ba7824 */ /* 0x000fe200078e02ba */
[----:B------:R-:W-:Y:S01]  /*0750*/  SEL R215, R215, 0x10, !P0 ;  /* 0x00000010d7d77807 */ /* 0x000fe20004000000 */
[----:B------:R-:W-:Y:S01]  /*0760*/  IMAD.MOV.U32 R2, RZ, RZ, 0x20 ;  /* 0x00000020ff027424 */ /* 0x000fe200078e00ff */
[----:B------:R-:W-:Y:S01]  /*0770*/  LEA R178, R178, UR5, 0x1 ;  /* 0x00000005b2b27c11 */ /* 0x000fe2000f8e08ff */
[----:B------:R-:W-:Y:S01]  /*0780*/  IMAD.IADD R5, R5, 0x1, R9 ;  /* 0x0000000105057824 */ /* 0x000fe200078e0209 */
[----:B------:R-:W-:Y:S01]  /*0790*/  LEA R204, R18, UR5, 0x1 ;  /* 0x0000000512cc7c11 */ /* 0x000fe2000f8e08ff */
[----:B------:R-:W-:Y:S01]  /*07a0*/  VIADD R213, R214, 0x20 ;  /* 0x00000020d6d57836 */ /* 0x000fe20000000000 */
[----:B------:R-:W-:Y:S01]  /*07b0*/  SEL R2, R2, 0xffffffe0, !P4 ;  /* 0xffffffe002027807 */ /* 0x000fe20006000000 */
[----:B------:R-:W-:Y:S01]  /*07c0*/  @P1 VIADD R213, R214, 0xffffffe0 ;  /* 0xffffffe0d6d51836 */ /* 0x000fe20000000000 */
[----:B------:R-:W-:Y:S01]  /*07d0*/  LEA R242, R5, UR6, 0x1 ;  /* 0x0000000605f27c11 */ /* 0x000fe2000f8e08ff */
[----:B------:R-:W-:Y:S01]  /*07e0*/  IMAD.IADD R180, R0, 0x1, R177 ;  /* 0x0000000100b47824 */ /* 0x000fe200078e02b1 */
[----:B------:R-:W-:Y:S01]  /*07f0*/  IADD3 R184, R2, -0x4000, R0 ;  /* 0xffffc00002b87810 */ /* 0x000fe20007ffe000 */
[----:B------:R-:W-:Y:S01]  /*0800*/  IMAD.IADD R216, R214, 0x1, R215 ;  /* 0x00000001d6d87824 */ /* 0x000fe200078e02d7 */
[----:B------:R-:W-:Y:S01]  /*0810*/  LEA R186, R186, UR4, 0x1 ;  /* 0x00000004baba7c11 */ /* 0x000fe2000f8e08ff */
[----:B------:R-:W-:-:S02]  /*0820*/  VIADD R243, R242, 0x40 ;  /* 0x00000040f2f37836 */ /* 0x000fc40000000000 */
[C---:B------:R-:W-:Y:S02]  /*0830*/  IMAD.IADD R184, R177.reuse, 0x1, R184 ;  /* 0x00000001b1b87824 */ /* 0x040fe400078e02b8 */
[----:B------:R-:W-:Y:S02]  /*0840*/  IMAD.IADD R183, R0, 0x1, R2 ;  /* 0x0000000100b77824 */ /* 0x000fe400078e0202 */
[----:B------:R-:W-:Y:S02]  /*0850*/  IMAD.IADD R177, R177, 0x1, R178 ;  /* 0x00000001b1b17824 */ /* 0x000fe400078e02b2 */
[----:B------:R-:W-:Y:S02]  /*0860*/  @P2 VIADD R243, R242, 0xffffffc0 ;  /* 0xffffffc0f2f32836 */ /* 0x000fe40000000000 */
[----:B-1-3--:R-:W-:-:S07]  /*0870*/  IMAD.IADD R215, R215, 0x1, R213 ;  /* 0x00000001d7d77824 */ /* 0x00afce00078e02d5 */
.L_x_28:
[----:B-123--:R-:W1:Y:S01]  /*0880*/  LDC.64 R2, c[0x0][0x2f0] ;  /* 0x0000bc00ff027b82 */ /* 0x00ee620000000a00 */
[C---:B------:R-:W-:Y:S01]  /*0890*/  IMAD.SHL.U32 R12, R252.reuse, 0x4, RZ ;  /* 0x00000004fc0c7824 */ /* 0x040fe200078e00ff */
[----:B------:R-:W-:Y:S01]  /*08a0*/  SHF.R.S32.HI R18, RZ, 0x1f, R252 ;  /* 0x0000001fff127819 */ /* 0x000fe200000114fc */
[----:B------:R-:W-:Y:S01]  /*08b0*/  IMAD.MOV.U32 R0, RZ, RZ, -0x1 ;  /* 0xffffffffff007424 */ /* 0x000fe200078e00ff */
[----:B------:R-:W-:Y:S02]  /*08c0*/  ISETP.NE.U32.AND P3, PT, RZ, UR12, PT ;  /* 0x0000000cff007c0c */ /* 0x000fe4000bf65070 */
[----:B------:R-:W-:Y:S02]  /*08d0*/  SHF.L.U64.HI R11, R252, 0x2, R18 ;  /* 0x00000002fc0b7819 */ /* 0x000fe40000010212 */
[----:B------:R-:W2:Y:S01]  /*08e0*/  LDC.64 R8, c[0x0][0x308] ;  /* 0x0000c200ff087b82 */ /* 0x000ea20000000a00 */
[----:B------:R-:W-:-:S07]  /*08f0*/  ISETP.NE.AND.EX P3, PT, RZ, UR13, PT, P3 ;  /* 0x0000000dff007c0c */ /* 0x000fce000bf65330 */
[----:B------:R-:W3:Y:S01]  /*0900*/  LDC.U8 R13, c[0x0][0x3c2] ;  /* 0x0000f080ff0d7b82 */ /* 0x000ee20000000000 */
[----:B-1----:R-:W-:-:S07]  /*0910*/  ISETP.NE.U32.AND P5, PT, R2, RZ, PT ;  /* 0x000000ff0200720c */ /* 0x002fce0003fa5070 */
[----:B------:R-:W1:Y:S01]  /*0920*/  LDC.64 R4, c[0x0][0x2f8] ;  /* 0x0000be00ff047b82 */ /* 0x000e620000000a00 */
[----:B------:R-:W-:Y:S02]  /*0930*/  IADD3 R2, P0, R12, R2, RZ ;  /* 0x000000020c027210 */ /* 0x000fe40007f1e0ff */
[----:B------:R-:W-:-:S03]  /*0940*/  ISETP.NE.AND.EX P5, PT, R3, RZ, PT, P5 ;  /* 0x000000ff0300720c */ /* 0x000fc60003fa5350 */
[----:B------:R-:W-:Y:S01]  /*0950*/  IMAD.X R3, R11, 0x1, R3, P0 ;  /* 0x000000010b037824 */ /* 0x000fe200000e0603 */
[----:B--2---:R-:W-:-:S04]  /*0960*/  ISETP.NE.U32.AND P2, PT, R8, RZ, PT ;  /* 0x000000ff0800720c */ /* 0x004fc80003f45070 */
[----:B------:R-:W-:-:S05]  /*0970*/  ISETP.NE.AND.EX P2, PT, R9, RZ, PT, P2 ;  /* 0x000000ff0900720c */ /* 0x000fca0003f45320 */
[----:B------:R-:W2:Y:S04]  /*0980*/  @P5 LDG.E R0, desc[UR16][R2.64] ;  /* 0x0000001002005981 */ /* 0x000ea8000c1e1900 */
[----:B------:R4:W2:Y:S01]  /*0990*/  @P5 LDG.E R10, desc[UR16][R2.64+0x4] ;  /* 0x00000410020a5981 */ /* 0x0008a2000c1e1900 */
[----:B------:R-:W-:Y:S01]  /*09a0*/  @P3 IADD3 R6, P1, R12, UR12, RZ ;  /* 0x0000000c0c063c10 */ /* 0x000fe2000ff3e0ff */
[----:B------:R-:W-:-:S03]  /*09b0*/  IMAD.MOV.U32 R237, RZ, RZ, RZ ;  /* 0x000000ffffed7224 */ /* 0x000fc600078e00ff */
[----:B------:R-:W-:-:S05]  /*09c0*/  @P3 IADD3.X R7, R11, UR13, RZ, P1, !PT ;  /* 0x0000000d0b073c10 */ /* 0x000fca0008ffe4ff */
[----:B------:R1:W2:Y:S01]  /*09d0*/  @P3 LDG.E R237, desc[UR16][R6.64] ;  /* 0x0000001006ed3981 */ /* 0x0002a2000c1e1900 */
[----:B----4-:R-:W-:-:S05]  /*09e0*/  @P2 IADD3 R2, P0, R12, R8, RZ ;  /* 0x000000080c022210 */ /* 0x010fca0007f1e0ff */
[----:B------:R-:W-:Y:S01]  /*09f0*/  @P2 IMAD.X R3, R11, 0x1, R9, P0 ;  /* 0x000000010b032824 */ /* 0x000fe200000e0609 */
[----:B---3--:R-:W-:Y:S01]  /*0a00*/  ISETP.NE.AND P3, PT, R13, RZ, PT ;  /* 0x000000ff0d00720c */ /* 0x008fe20003f65270 */
[----:B------:R-:W-:Y:S01]  /*0a10*/  IMAD.MOV.U32 R245, RZ, RZ, -0x1 ;  /* 0xfffffffffff57424 */ /* 0x000fe200078e00ff */
[----:B-1----:R-:W-:Y:S01]  /*0a20*/  ISETP.EQ.U32.AND P1, PT, R4, RZ, PT ;  /* 0x000000ff0400720c */ /* 0x002fe20003f22070 */
[----:B------:R-:W1:Y:S01]  /*0a30*/  @!P2 LDC R9, c[0x0][0x2cc] ;  /* 0x0000b300ff09ab82 */ /* 0x000e620000000800 */
[----:B------:R3:W4:Y:S02]  /*0a40*/  @P2 LDG.E R8, desc[UR16][R2.64] ;  /* 0x0000001002082981 */ /* 0x000724000c1e1900 */
[----:B------:R-:W-:-:S05]  /*0a50*/  ISETP.EQ.OR.EX P1, PT, R5, RZ, !P3, P1 ;  /* 0x000000ff0500720c */ /* 0x000fca0005f22710 */
[----:B------:R-:W1:Y:S01]  /*0a60*/  @!P2 LDC.64 R6, c[0x0][0x318] ;  /* 0x0000c600ff06ab82 */ /* 0x000e620000000a00 */
[----:B---3--:R-:W-:-:S05]  /*0a70*/  IADD3 R2, P0, R12, R4, RZ ;  /* 0x000000040c027210 */ /* 0x008fca0007f1e0ff */
[----:B------:R-:W-:-:S05]  /*0a80*/  IMAD.X R3, R11, 0x1, R5, P0 ;  /* 0x000000010b037824 */ /* 0x000fca00000e0605 */
[----:B-----5:R3:W5:Y:S01]  /*0a90*/  @!P1 LDG.E R245, desc[UR16][R2.64] ;  /* 0x0000001002f59981 */ /* 0x020762000c1e1900 */
[----:B------:R-:W-:Y:S02]  /*0aa0*/  ISETP.NE.U32.AND P1, PT, R4, RZ, PT ;  /* 0x000000ff0400720c */ /* 0x000fe40003f25070 */
[----:B------:R-:W2:Y:S02]  /*0ab0*/  LDC R4, c[0x0][0x2c8] ;  /* 0x0000b200ff047b82 */ /* 0x000ea40000000800 */
[----:B------:R-:W-:Y:S02]  /*0ac0*/  ISETP.NE.AND.EX P1, PT, R5, RZ, PT, P1 ;  /* 0x000000ff0500720c */ /* 0x000fe40003f25310 */
[----:B-1----:R-:W-:-:S04]  /*0ad0*/  @!P2 ISETP.NE.U32.AND P0, PT, R6, RZ, PT ;  /* 0x000000ff0600a20c */ /* 0x002fc80003f05070 */
[----:B------:R-:W-:-:S04]  /*0ae0*/  @!P2 ISETP.NE.AND.EX P0, PT, R7, RZ, PT, P0 ;  /* 0x000000ff0700a20c */ /* 0x000fc80003f05300 */
[----:B------:R-:W-:Y:S01]  /*0af0*/  @!P2 SEL R5, R9, RZ, P0 ;  /* 0x000000ff0905a207 */ /* 0x000fe20000000000 */
[----:B--2---:R-:W-:-:S06]  /*0b00*/  @P5 IMAD.IADD R25, R10, 0x1, -R0 ;  /* 0x000000010a195824 */ /* 0x004fcc00078e0a00 */
[----:B------:R-:W1:Y:S01]  /*0b10*/  @!P5 LDC R25, c[0x0][0x2c4] ;  /* 0x0000b100ff19db82 */ /* 0x000e620000000800 */
[----:B----4-:R-:W-:Y:S01]  /*0b20*/  @P2 IMAD.IADD R202, R8, 0x1, -R237 ;  /* 0x0000000108ca2824 */ /* 0x010fe200078e0aed */
[----:B---3--:R-:W-:Y:S06]  /*0b30*/  @!P1 BRA `(.L_x_0) ;  /* 0x00000000000c9947 */ /* 0x008fec0003800000 */
[----:B------:R-:W2:Y:S02]  /*0b40*/  @P3 LDG.E R4, desc[UR16][R2.64+0x4] ;  /* 0x0000041002043981 */ /* 0x000ea4000c1e1900 */
[----:B--2--5:R-:W-:-:S06]  /*0b50*/  @P3 IADD3 R4, R4, -R245, RZ ;  /* 0x800000f504043210 */ /* 0x024fcc0007ffe0ff */
[----:B------:R2:W5:Y:S02]  /*0b60*/  @!P3 LDG.E R4, desc[UR16][R2.64] ;  /* 0x000000100204b981 */ /* 0x000564000c1e1900 */
.L_x_0:
[----:B------:R-:W-:Y:S01]  /*0b70*/  IMAD.SHL.U32 R28, R238, 0x40, RZ ;  /* 0x00000040ee1c7824 */ /* 0x000fe200078e00ff */
[----:B-----5:R-:W-:-:S04]  /*0b80*/  @!P2 IADD3 R202, R5, R4, -R237 ;  /* 0x0000000405caa210 */ /* 0x020fc80007ffe8ed */
[----:B------:R-:W-:-:S13]  /*0b90*/  ISETP.GT.AND P0, PT, R202, R28, PT ;  /* 0x0000001cca00720c */ /* 0x000fda0003f04270 */
[----:B------:R-:W-:Y:S05]  /*0ba0*/  @!P0 BRA `(.L_x_1) ;  /* 0x0000005800148947 */ /* 0x000fea0003800000 */
[----:B------:R-:W3:Y:S01]  /*0bb0*/  LDC R14, c[0x0][0x278] ;  /* 0x00009e00ff0e7b82 */ /* 0x000ee20000000800 */
[----:B------:R-:W4:Y:S01]  /*0bc0*/  S2R R46, SR_CTAID.Z ;  /* 0x00000000002e7919 */ /* 0x000f220000002700 */
[----:B------:R-:W-:Y:S01]  /*0bd0*/  ISETP.NE.AND P0, PT, R245, -0x1, PT ;  /* 0xfffffffff500780c */ /* 0x000fe20003f05270 */
[----:B-1----:R-:W-:Y:S01]  /*0be0*/  VIADD R8, R25, 0x3f ;  /* 0x0000003f19087836 */ /* 0x002fe20000000000 */
[----:B------:R-:W-:Y:S01]  /*0bf0*/  ISETP.NE.AND P1, PT, R0, -0x1, PT ;  /* 0xffffffff0000780c */ /* 0x000fe20003f25270 */
[----:B------:R-:W1:Y:S03]  /*0c00*/  S2R R29, SR_CTAID.X ;  /* 0x00000000001d7919 */ /* 0x000e660000002500 */
[----:B------:R-:W5:Y:S01]  /*0c10*/  LDC.64 R6, c[0x0][0x228] ;  /* 0x00008a00ff067b82 */ /* 0x000f620000000a00 */
[----:B------:R-:W-:-:S04]  /*0c20*/  SHF.R.S32.HI R9, RZ, 0x1f, R8 ;  /* 0x0000001fff097819 */ /* 0x000fc80000011408 */
[----:B------:R-:W-:-:S03]  /*0c30*/  LEA.HI R38, R9, R8, RZ, 0x6 ;  /* 0x0000000809267211 */ /* 0x000fc600078f30ff */
[----:B------:R-:W1:Y:S01]  /*0c40*/  LDC R44, c[0x0][0x2d4] ;  /* 0x0000b500ff2c7b82 */ /* 0x000e620000000800 */
[----:B---3--:R-:W-:-:S07]  /*0c50*/  IABS R12, R14 ;  /* 0x0000000e000c7213 */ /* 0x008fce0000000000 */
[----:B------:R-:W3:Y:S01]  /*0c60*/  LDC.U8 R13, c[0x0][0x3d8] ;  /* 0x0000f600ff0d7b82 */ /* 0x000ee20000000000 */
[----:B--2---:R-:W2:Y:S01]  /*0c70*/  I2F.RP R2, R12 ;  /* 0x0000000c00027306 */ /* 0x004ea20000209400 */
[----:B-----5:R-:W-:Y:S01]  /*0c80*/  IMAD R10, R18, R6, RZ ;  /* 0x00000006120a7224 */ /* 0x020fe200078e02ff */
[----:B----4-:R-:W-:-:S05]  /*0c90*/  IABS R5, R46 ;  /* 0x0000002e00057213 */ /* 0x010fca0000000000 */
[----:B------:R-:W4:Y:S01]  /*0ca0*/  LDC.64 R26, c[0x0][0x240] ;  /* 0x00009000ff1a7b82 */ /* 0x000f220000000a00 */
[C---:B------:R-:W-:Y:S02]  /*0cb0*/  IMAD R10, R252.reuse, R7, R10 ;  /* 0x00000007fc0a7224 */ /* 0x040fe400078e020a */
[----:B------:R-:W-:Y:S01]  /*0cc0*/  IMAD.WIDE.U32 R6, R252, R6, RZ ;  /* 0x00000006fc067225 */ /* 0x000fe200078e00ff */
[----:B-1----:R-:W-:-:S04]  /*0cd0*/  SHF.R.S32.HI R11, RZ, 0x1f, R44 ;  /* 0x0000001fff0b7819 */ /* 0x002fc8000001142c */
[----:B------:R-:W1:Y:S01]  /*0ce0*/  LDC R42, c[0x0][0x2dc] ;  /* 0x0000b700ff2a7b82 */ /* 0x000e620000000800 */
[----:B--2---:R-:W2:Y:S01]  /*0cf0*/  MUFU.RCP R2, R2 ;  /* 0x0000000200027308 */ /* 0x004ea20000001000 */
[----:B------:R-:W-:Y:S01]  /*0d00*/  IADD3 R35, R7, R10, RZ ;  /* 0x0000000a07237210 */ /* 0x000fe20007ffe0ff */
[----:B------:R-:W-:Y:S01]  /*0d10*/  IMAD R8, R11, R252, RZ ;  /* 0x000000fc0b087224 */ /* 0x000fe200078e02ff */
[----:B------:R-:W-:Y:S01]  /*0d20*/  LOP3.LUT R7, R46, R14, RZ, 0x3c, !PT ;  /* 0x0000000e2e077212 */ /* 0x000fe200078e3cff */
[----:B------:R-:W-:Y:S01]  /*0d30*/  IMAD.WIDE.U32 R10, R252, R44, RZ ;  /* 0x0000002cfc0a7225 */ /* 0x000fe200078e00ff */
[----:B---3--:R-:W-:Y:S02]  /*0d40*/  ISETP.NE.AND P2, PT, R13, RZ, PT ;  /* 0x000000ff0d00720c */ /* 0x008fe40003f45270 */
[----:B------:R-:W1:Y:S01]  /*0d50*/  LDC R231, c[0x0][0x270] ;  /* 0x00009c00ffe77b82 */ /* 0x000e620000000800 */
[----:B------:R-:W-:-:S07]  /*0d60*/  ISETP.GE.AND P3, PT, R7, RZ, PT ;  /* 0x000000ff0700720c */ /* 0x000fce0003f66270 */
[----:B------:R-:W3:Y:S01]  /*0d70*/  @P0 LDC.64 R20, c[0x0][0x250] ;  /* 0x00009400ff140b82 */ /* 0x000ee20000000a00 */
[----:B--2---:R-:W-:-:S04]  /*0d80*/  IADD3 R2, R2, 0xffffffe, RZ ;  /* 0x0ffffffe02027810 */ /* 0x004fc80007ffe0ff */
[----:B------:R-:W2:Y:S03]  /*0d90*/  F2I.FTZ.U32.TRUNC.NTZ R3, R2 ;  /* 0x0000000200037305 */ /* 0x000ea6000021f000 */
[----:B------:R-:W5:Y:S01]  /*0da0*/  @P0 LDC.64 R22, c[0x0][0x248] ;  /* 0x00009200ff160b82 */ /* 0x000f620000000a00 */
[----:B-1----:R-:W-:-:S07]  /*0db0*/  IMAD.WIDE R30, R42, R231, RZ ;  /* 0x000000e72a1e7225 */ /* 0x002fce00078e02ff */
[----:B------:R-:W1:Y:S01]  /*0dc0*/  LDC R43, c[0x0][0x2c4] ;  /* 0x0000b100ff2b7b82 */ /* 0x000e620000000800 */
[----:B------:R-:W-:Y:S02]  /*0dd0*/  IMAD R9, R31, R10, RZ ;  /* 0x0000000a1f097224 */ /* 0x000fe400078e02ff */
[----:B--2---:R-:W-:-:S05]  /*0de0*/  IMAD.MOV R2, RZ, RZ, -R3 ;  /* 0x000000ffff027224 */ /* 0x004fca00078e0a03 */
[----:B------:R-:W2:Y:S01]  /*0df0*/  LDC.U8 R45, c[0x0][0x480] ;  /* 0x00012000ff2d7b82 */ /* 0x000ea20000000000 */
[----:B------:R-:W-:Y:S01]  /*0e00*/  IMAD R4, R2, R12, RZ ;  /* 0x0000000c02047224 */ /* 0x000fe200078e02ff */
[----:B------:R-:W-:-:S05]  /*0e10*/  MOV R2, RZ ;  /* 0x000000ff00027202 */ /* 0x000fca0000000f00 */
[----:B------:R-:W-:Y:S01]  /*0e20*/  IMAD.HI.U32 R2, R3, R4, R2 ;  /* 0x0000000403027227 */ /* 0x000fe200078e0002 */
[----:B------:R-:W1:Y:S03]  /*0e30*/  LDC.64 R32, c[0x0][0x488] ;  /* 0x00012200ff207b82 */ /* 0x000e660000000a00 */
[----:B------:R-:W-:-:S04]  /*0e40*/  IMAD.MOV.U32 R4, RZ, RZ, R5 ;  /* 0x000000ffff047224 */ /* 0x000fc800078e0005 */
[----:B------:R-:W-:Y:S01]  /*0e50*/  IMAD.HI.U32 R2, R2, R4, RZ ;  /* 0x0000000402027227 */ /* 0x000fe200078e00ff */
[----:B------:R-:W1:Y:S04]  /*0e60*/  @P1 LDC.64 R16, c[0x0][0x420] ;  /* 0x00010800ff101b82 */ /* 0x000e680000000a00 */
[----:B------:R-:W-:-:S04]  /*0e70*/  IADD3 R3, -R2, RZ, RZ ;  /* 0x000000ff02037210 */ /* 0x000fc80007ffe1ff */
[----:B------:R-:W1:Y:S01]  /*0e80*/  @P2 LDC R15, c[0x0][0x2e4] ;  /* 0x0000b900ff0f2b82 */ /* 0x000e620000000800 */
[----:B------:R-:W-:Y:S02]  /*0e90*/  IMAD R3, R12, R3, R4 ;  /* 0x000000030c037224 */ /* 0x000fe400078e0204 */
[----:B----4-:R-:W-:-:S03]  /*0ea0*/  IMAD.WIDE.U32 R4, R0, R26, RZ ;  /* 0x0000001a00047225 */ /* 0x010fc600078e00ff */
[----:B------:R-:W-:Y:S02]  /*0eb0*/  ISETP.GT.U32.AND P4, PT, R12, R3, PT ;  /* 0x000000030c00720c */ /* 0x000fe40003f84070 */
[----:B------:R-:W-:Y:S01]  /*0ec0*/  SEL R41, R6, R4, !P1 ;  /* 0x0000000406297207 */ /* 0x000fe20004800000 */
[----:B------:R-:W-:Y:S02]  /*0ed0*/  IMAD R4, R18, R44, R8 ;  /* 0x0000002c12047224 */ /* 0x000fe400078e0208 */
[----:B------:R-:W-:-:S03]  /*0ee0*/  IMAD R6, R0, R27, RZ ;  /* 0x0000001b00067224 */ /* 0x000fc600078e02ff */
[----:B------:R-:W-:Y:S01]  /*0ef0*/  IADD3 R4, R11, R4, RZ ;  /* 0x000000040b047210 */ /* 0x000fe20007ffe0ff */
[----:B------:R-:W-:Y:S02]  /*0f00*/  @P1 IMAD.IADD R35, R5, 0x1, R6 ;  /* 0x0000000105231824 */ /* 0x000fe400078e0206 */
[----:B------:R-:W-:Y:S02]  /*0f10*/  IMAD.WIDE.U32 R6, R30, R0, RZ ;  /* 0x000000001e067225 */ /* 0x000fe400078e00ff */
[----:B------:R-:W-:Y:S02]  /*0f20*/  @!P4 IADD3 R2, R2, 0x1, RZ ;  /* 0x000000010202c810 */ /* 0x000fe40007ffe0ff */
[----:B------:R-:W-:Y:S01]  /*0f30*/  @!P4 IMAD.IADD R3, R3, 0x1, -R12 ;  /* 0x000000010303c824 */ /* 0x000fe200078e0a0c */
[----:B------:R-:W-:Y:S01]  /*0f40*/  ISETP.NE.AND P4, PT, R14, RZ, PT ;  /* 0x000000ff0e00720c */ /* 0x000fe20003f85270 */
[----:B------:R-:W-:-:S03]  /*0f50*/  IMAD R9, R30, R4, R9 ;  /* 0x000000041e097224 */ /* 0x000fc600078e0209 */
[----:B------:R-:W-:Y:S01]  /*0f60*/  ISETP.GE.U32.AND P6, PT, R3, R12, PT ;  /* 0x0000000c0300720c */ /* 0x000fe20003fc6070 */
[----:B------:R-:W-:Y:S01]  /*0f70*/  @P0 IMAD.IADD R3, R237, 0x1, R245 ;  /* 0x00000001ed030824 */ /* 0x000fe200078e02f5 */
[----:B------:R-:W4:Y:S03]  /*0f80*/  @!P1 LDC.64 R12, c[0x0][0x418] ;  /* 0x00010600ff0c9b82 */ /* 0x000f260000000a00 */
[----:B---3--:R-:W-:-:S04]  /*0f90*/  @P0 IMAD.WIDE.U32 R4, R3, R20, RZ ;  /* 0x0000001403040225 */ /* 0x008fc800078e00ff */
[----:B------:R-:W-:Y:S01]  /*0fa0*/  @P0 IMAD R8, R3, R21, RZ ;  /* 0x0000001503080224 */ /* 0x000fe200078e02ff */
[----:B------:R-:W-:Y:S01]  /*0fb0*/  @P0 MOV R37, R4 ;  /* 0x0000000400250202 */ /* 0x000fe20000000f00 */
[----:B------:R-:W-:Y:S02]  /*0fc0*/  @P0 IMAD.IADD R4, R237, 0x1, R245 ;  /* 0x00000001ed040824 */ /* 0x000fe400078e02f5 */
[----:B------:R-:W-:Y:S01]  /*0fd0*/  @P6 IADD3 R2, R2, 0x1, RZ ;  /* 0x0000000102026810 */ /* 0x000fe20007ffe0ff */
[----:B------:R-:W-:Y:S02]  /*0fe0*/  @P0 IMAD.IADD R39, R5, 0x1, R8 ;  /* 0x0000000105270824 */ /* 0x000fe400078e0208 */
[----:B------:R-:W-:Y:S02]  /*0ff0*/  IMAD R5, R31, R0, RZ ;  /* 0x000000001f057224 */ /* 0x000fe400078e02ff */
[----:B------:R-:W-:Y:S02]  /*1000*/  IMAD.MOV.U32 R19, RZ, RZ, R2 ;  /* 0x000000ffff137224 */ /* 0x000fe400078e0002 */
[----:B------:R-:W-:-:S03]  /*1010*/  IMAD.WIDE.U32 R2, R30, R10, RZ ;  /* 0x0000000a1e027225 */ /* 0x000fc600078e00ff */
[----:B------:R-:W-:Y:S01]  /*1020*/  @!P3 IADD3 R19, -R19, RZ, RZ ;  /* 0x000000ff1313b210 */ /* 0x000fe20007ffe1ff */
[----:B-----5:R-:W-:Y:S01]  /*1030*/  @P0 IMAD R8, R4, R23, RZ ;  /* 0x0000001704080224 */ /* 0x020fe200078e02ff */
[----:B------:R-:W-:Y:S02]  /*1040*/  SEL R40, R2, R6, !P1 ;  /* 0x0000000602287207 */ /* 0x000fe40004800000 */
[----:B------:R-:W-:Y:S01]  /*1050*/  IADD3 R24, R3, R9, RZ ;  /* 0x0000000903187210 */ /* 0x000fe20007ffe0ff */
[----:B------:R-:W-:Y:S01]  /*1060*/  IMAD.SHL.U32 R9, R252, 0x80, RZ ;  /* 0x00000080fc097824 */ /* 0x000fe200078e00ff */
[----:B------:R-:W-:Y:S01]  /*1070*/  @!P4 LOP3.LUT R19, RZ, R14, RZ, 0x33, !PT ;  /* 0x0000000eff13c212 */ /* 0x000fe200078e33ff */
[----:B------:R-:W-:Y:S01]  /*1080*/  @P0 IMAD.WIDE.U32 R2, R4, R22, RZ ;  /* 0x0000001604020225 */ /* 0x000fe200078e00ff */
[----:B------:R-:W-:Y:S02]  /*1090*/  SHF.L.U64.HI R14, R252, 0x7, R18 ;  /* 0x00000007fc0e7819 */ /* 0x000fe40000010212 */
[----:B------:R-:W-:Y:S01]  /*10a0*/  LOP3.LUT R6, R38, 0xffffffc0, RZ, 0xc0, !PT ;  /* 0xffffffc026067812 */ /* 0x000fe200078ec0ff */
[----:B------:R-:W-:Y:S01]  /*10b0*/  @P0 IMAD.IADD R36, R3, 0x1, R8 ;  /* 0x0000000103240824 */ /* 0x000fe200078e0208 */
[----:B------:R-:W-:-:S02]  /*10c0*/  @P1 IADD3 R24, R7, R5, RZ ;  /* 0x0000000507181210 */ /* 0x000fc40007ffe0ff */
[----:B------:R-:W-:Y:S02]  /*10d0*/  SEL R14, R14, RZ, P5 ;  /* 0x000000ff0e0e7207 */ /* 0x000fe40002800000 */
[----:B------:R-:W-:Y:S02]  /*10e0*/  SEL R9, R9, RZ, P5 ;  /* 0x000000ff09097207 */ /* 0x000fe40002800000 */
[----:B------:R-:W-:Y:S02]  /*10f0*/  IADD3 R6, R6, -0x40, RZ ;  /* 0xffffffc006067810 */ /* 0x000fe40007ffe0ff */
[----:B------:R-:W-:Y:S01]  /*1100*/  @P0 MOV R34, R2 ;  /* 0x0000000200220202 */ /* 0x000fe20000000f00 */
[----:B-12---:R-:W-:Y:S06]  /*1110*/  @P0 BRA `(.L_x_2) ;  /* 0x0000000000300947 */ /* 0x006fec0003800000 */
[----:B------:R-:W1:Y:S01]  /*1120*/  LDC.64 R22, c[0x0][0x248] ;  /* 0x00009200ff167b82 */ /* 0x000e620000000a00 */
[----:B------:R-:W-:-:S07]  /*1130*/  SHF.R.S32.HI R2, RZ, 0x1f, R237 ;  /* 0x0000001fff027819 */ /* 0x000fce00000114ed */
[----:B------:R-:W2:Y:S01]  /*1140*/  LDC.64 R4, c[0x0][0x230] ;  /* 0x00008c00ff047b82 */ /* 0x000ea20000000a00 */
[-C--:B-1----:R-:W-:Y:S02]  /*1150*/  IMAD R7, R2, R22.reuse, RZ ;  /* 0x0000001602077224 */ /* 0x082fe400078e02ff */
[----:B------:R-:W-:-:S04]  /*1160*/  IMAD.WIDE.U32 R2, R237, R22, RZ ;  /* 0x00000016ed027225 */ /* 0x000fc800078e00ff */
[----:B------:R-:W-:Y:S02]  /*1170*/  IMAD R7, R237, R23, R7 ;  /* 0x00000017ed077224 */ /* 0x000fe400078e0207 */
[----:B--2---:R-:W-:-:S03]  /*1180*/  IMAD R8, R18, R4, RZ ;  /* 0x0000000412087224 */ /* 0x004fc600078e02ff */
[----:B------:R-:W-:Y:S01]  /*1190*/  IADD3 R3, R3, R7, RZ ;  /* 0x0000000703037210 */ /* 0x000fe20007ffe0ff */
[C---:B------:R-:W-:Y:S02]  /*11a0*/  IMAD R5, R252.reuse, R5, R8 ;  /* 0x00000005fc057224 */ /* 0x040fe400078e0208 */
[----:B------:R-:W-:-:S05]  /*11b0*/  IMAD.WIDE.U32 R2, R252, R4, R2 ;  /* 0x00000004fc027225 */ /* 0x000fca00078e0002 */
[----:B------:R-:W-:Y:S02]  /*11c0*/  IADD3 R36, R3, R5, RZ ;  /* 0x0000000503247210 */ /* 0x000fe40007ffe0ff */
[----:B------:R-:W-:Y:S02]  /*11d0*/  MOV R34, R2 ;  /* 0x0000000200227202 */ /* 0x000fe40000000f00 */
.L_x_2:
[----:B------:R-:W-:Y:S05]  /*11e0*/  @P0 BRA `(.L_x_3) ;  /* 0x0000000000300947 */ /* 0x000fea0003800000 */
        /* <DEDUP_REMOVED lines=11> */
[----:B------:R-:W-:-:S07]  /*12a0*/  MOV R37, R2 ;  /* 0x0000000200257202 */ /* 0x000fce0000000f00 */
.L_x_3:
[----:B----4-:R-:W-:Y:S01]  /*12b0*/  @!P1 IMAD R2, R18, R12, RZ ;  /* 0x0000000c12029224 */ /* 0x010fe200078e02ff */
[----:B------:R-:W-:Y:S01]  /*12c0*/  IADD3 R8, P0, R6, R9, RZ ;  /* 0x0000000906087210 */ /* 0x000fe20007f1e0ff */
[----:B------:R-:W-:Y:S01]  /*12d0*/  @P1 IMAD.WIDE.U32 R4, R0, R16, RZ ;  /* 0x0000001000041225 */ /* 0x000fe200078e00ff */
[----:B------:R-:W-:Y:S02]  /*12e0*/  SHF.R.S32.HI R7, RZ, 0x1f, R6 ;  /* 0x0000001fff077819 */ /* 0x000fe40000011406 */
[----:B------:R-:W-:Y:S01]  /*12f0*/  ISETP.NE.AND P3, PT, R45, RZ, PT ;  /* 0x000000ff2d00720c */ /* 0x000fe20003f65270 */
[C---:B------:R-:W-:Y:S01]  /*1300*/  @P2 IMAD R9, R252.reuse, R43, RZ ;  /* 0x0000002bfc092224 */ /* 0x040fe200078e02ff */
[----:B------:R-:W-:Y:S01]  /*1310*/  SHF.R.S32.HI R18, RZ, 0x1f, R28 ;  /* 0x0000001fff127819 */ /* 0x000fe2000001141c */
[----:B------:R-:W-:Y:S02]  /*1320*/  @!P1 IMAD R11, R252, R13, R2 ;  /* 0x0000000dfc0b9224 */ /* 0x000fe400078e0202 */
[----:B------:R-:W-:Y:S01]  /*1330*/  @P1 IMAD R10, R0, R17, R5 ;  /* 0x00000011000a1224 */ /* 0x000fe200078e0205 */
[----:B------:R-:W-:Y:S01]  /*1340*/  IADD3.X R5, R7, R14, RZ, P0, !PT ;  /* 0x0000000e07057210 */ /* 0x000fe200007fe4ff */
[----:B------:R-:W-:Y:S01]  /*1350*/  @!P1 IMAD.WIDE.U32 R2, R252, R12, RZ ;  /* 0x0000000cfc029225 */ /* 0x000fe200078e00ff */
[----:B------:R-:W-:-:S03]  /*1360*/  @P2 SEL R12, R9, R0, !P1 ;  /* 0x00000000090c2207 */ /* 0x000fc60004800000 */
[----:B------:R-:W-:Y:S01]  /*1370*/  IMAD R13, R31, R8, RZ ;  /* 0x000000081f0d7224 */ /* 0x000fe200078e02ff */
[----:B------:R-:W-:Y:S01]  /*1380*/  @!P1 IADD3 R10, R3, R11, RZ ;  /* 0x0000000b030a9210 */ /* 0x000fe20007ffe0ff */
[----:B------:R-:W-:Y:S01]  /*1390*/  @P2 IMAD R11, R46, R15, R12 ;  /* 0x0000000f2e0b2224 */ /* 0x000fe200078e020c */
[----:B------:R-:W-:Y:S01]  /*13a0*/  @!P1 MOV R4, R2 ;  /* 0x0000000200049202 */ /* 0x000fe20000000f00 */
[----:B------:R-:W-:Y:S02]  /*13b0*/  IMAD R5, R30, R5, R13 ;  /* 0x000000051e057224 */ /* 0x000fe400078e020d */
[----:B------:R-:W-:Y:S02]  /*13c0*/  @!P2 IMAD R3, R252, R231, R46 ;  /* 0x000000e7fc03a224 */ /* 0x000fe400078e022e */
[----:B------:R-:W-:-:S04]  /*13d0*/  IMAD.WIDE.U32 R12, R29, R32, RZ ;  /* 0x000000201d0c7225 */ /* 0x000fc800078e00ff */
[----:B------:R-:W-:Y:S02]  /*13e0*/  @!P2 IMAD R11, R3, R43, RZ ;  /* 0x0000002b030ba224 */ /* 0x000fe400078e02ff */
[----:B------:R-:W-:Y:S01]  /*13f0*/  IMAD.WIDE.U32 R8, R30, R8, RZ ;  /* 0x000000081e087225 */ /* 0x000fe200078e00ff */
[----:B------:R-:W-:-:S03]  /*1400*/  SHF.R.S32.HI R30, RZ, 0x1f, R46 ;  /* 0x0000001fff1e7819 */ /* 0x000fc6000001142e */
[----:B------:R-:W-:Y:S02]  /*1410*/  IMAD R3, R46, R42, RZ ;  /* 0x0000002a2e037224 */ /* 0x000fe400078e02ff */
[----:B------:R-:W-:Y:S01]  /*1420*/  IMAD R2, R29, R33, R13 ;  /* 0x000000211d027224 */ /* 0x000fe200078e020d */
[----:B------:R-:W-:Y:S02]  /*1430*/  SEL R13, R12, RZ, P3 ;  /* 0x000000ff0c0d7207 */ /* 0x000fe40001800000 */
[----:B------:R-:W-:Y:S02]  /*1440*/  SHF.R.S32.HI R17, RZ, 0x1f, R3 ;  /* 0x0000001fff117819 */ /* 0x000fe40000011403 */
[----:B------:R-:W-:Y:S02]  /*1450*/  SEL R16, R2, RZ, P3 ;  /* 0x000000ff02107207 */ /* 0x000fe40001800000 */
[----:B------:R-:W-:Y:S02]  /*1460*/  IADD3 R12, R9, R5, RZ ;  /* 0x00000005090c7210 */ /* 0x000fe40007ffe0ff */
[----:B------:R-:W-:Y:S01]  /*1470*/  SHF.R.S32.HI R29, RZ, 0x1f, R19 ;  /* 0x0000001fff1d7819 */ /* 0x000fe20000011413 */
[----:B------:R-:W-:Y:S06]  /*1480*/  @!P2 BRA `(.L_x_4) ;  /* 0x00000000001ca947 */ /* 0x000fec0003800000 */
[----:B------:R-:W1:Y:S01]  /*1490*/  LDC R5, c[0x0][0x2c0] ;  /* 0x0000b000ff057b82 */ /* 0x000e620000000800 */
[----:B------:R-:W-:-:S05]  /*14a0*/  @!P1 IMAD R0, R252, R44, RZ ;  /* 0x0000002cfc009224 */ /* 0x000fca00078e02ff */
[----:B------:R-:W-:Y:S02]  /*14b0*/  LEA R0, R252, R0, 0x7 ;  /* 0x00000000fc007211 */ /* 0x000fe400078e38ff */
[----:B------:R-:W1:Y:S02]  /*14c0*/  LDC R2, c[0x0][0x2e4] ;  /* 0x0000b900ff027b82 */ /* 0x000e640000000800 */
[----:B-1----:R-:W-:-:S05]  /*14d0*/  LEA R2, R5, R2, 0x7 ;  /* 0x0000000205027211 */ /* 0x002fca00078e38ff */
[----:B------:R-:W-:Y:S01]  /*14e0*/  IMAD R0, R2, R46, R0 ;  /* 0x0000002e02007224 */ /* 0x000fe200078e0200 */
[----:B------:R-:W-:Y:S06]  /*14f0*/  BRA `(.L_x_5) ;  /* 0x0000000000087947 */ /* 0x000fec0003800000 */
.L_x_4:
[----:B------:R-:W-:-:S04]  /*1500*/  IMAD R0, R252, R231, R46 ;  /* 0x000000e7fc007224 */ /* 0x000fc800078e022e */
[----:B------:R-:W-:-:S07]  /*1510*/  IMAD R0, R0, R44, RZ ;  /* 0x0000002c00007224 */ /* 0x000fce00078e02ff */
.L_x_5:
[----:B------:R-:W1:Y:S01]  /*1520*/  LDC.64 R14, c[0x0][0x420] ;  /* 0x00010800ff0e7b82 */ /* 0x000e620000000a00 */
[----:B------:R-:W2:Y:S01]  /*1530*/  S2R R43, SR_TID.X ;  /* 0x00000000002b7919 */ /* 0x000ea20000002100 */
[----:B------:R-:W-:Y:S01]  /*1540*/  IMAD R231, R42, R231, RZ ;  /* 0x000000e72ae77224 */ /* 0x000fe200078e02ff */
[----:B------:R-:W-:Y:S01]  /*1550*/  IADD3 R2, P2, R246, R4, RZ ;  /* 0x00000004f6027210 */ /* 0x000fe20007f5e0ff */
[----:B------:R-:W-:Y:S01]  /*1560*/  ULDC.64 UR6, c[0x0][0x428] ;  /* 0x00010a0000067ab9 */ /* 0x000fe20000000a00 */
[----:B------:R-:W-:Y:S01]  /*1570*/  SHF.R.S32.HI R247, RZ, 0x1f, R246 ;  /* 0x0000001ffff77819 */ /* 0x000fe200000114f6 */
[----:B------:R-:W-:Y:S01]  /*1580*/  IMAD.SHL.U32 R5, R231, 0x40, RZ ;  /* 0x00000040e7057824 */ /* 0x000fe200078e00ff */
[----:B------:R-:W-:Y:S01]  /*1590*/  ULDC.64 UR10, c[0x0][0x210] ;  /* 0x00008400000a7ab9 */ /* 0x000fe20000000a00 */
[----:B------:R-:W3:Y:S01]  /*15a0*/  LDC.64 R32, c[0x0][0x2b0] ;  /* 0x0000ac00ff207b82 */ /* 0x000ee20000000a00 */
[----:B------:R-:W-:Y:S01]  /*15b0*/  ULDC.64 UR8, c[0x0][0x3e0] ;  /* 0x0000f80000087ab9 */ /* 0x000fe20000000a00 */
[----:B------:R-:W-:Y:S01]  /*15c0*/  BSSY B1, `(.L_x_1) ;  /* 0x00004e3000017945 */ /* 0x000fe20003800000 */
[----:B------:R-:W-:Y:S01]  /*15d0*/  IADD3 R8, P1, P0, R8, R5, R3 ;  /* 0x0000000508087210 */ /* 0x000fe2000783e003 */
[----:B------:R-:W-:Y:S01]  /*15e0*/  IMAD.X R3, R247, 0x1, R10, P2 ;  /* 0x00000001f7037824 */ /* 0x000fe200010e060a */
[----:B------:R-:W-:-:S03]  /*15f0*/  SHF.R.S32.HI R5, RZ, 0x1f, R5 ;  /* 0x0000001fff057819 */ /* 0x000fc60000011405 */
[----:B------:R-:W4:Y:S01]  /*1600*/  LDC.64 R44, c[0x0][0x478] ;  /* 0x00011e00ff2c7b82 */ /* 0x000f220000000a00 */
[----:B------:R-:W-:Y:S01]  /*1610*/  IADD3.X R9, R12, R5, R17, P1, P0 ;  /* 0x000000050c097210 */ /* 0x000fe20000fe0411 */
[C---:B------:R-:W-:Y:S01]  /*1620*/  IMAD.IADD R17, R6.reuse, 0x1, R0 ;  /* 0x0000000106117824 */ /* 0x040fe200078e0200 */
[----:B------:R-:W-:Y:S01]  /*1630*/  IADD3 R13, P1, P0, R13, R8, R40 ;  /* 0x000000080d0d7210 */ /* 0x000fe2000783e028 */
[----:B------:R-:W-:Y:S01]  /*1640*/  IMAD.IADD R12, R6, 0x1, R11 ;  /* 0x00000001060c7824 */ /* 0x000fe200078e020b */
[----:B------:R-:W-:Y:S02]  /*1650*/  SHF.R.S32.HI R40, RZ, 0x1f, R236 ;  /* 0x0000001fff287819 */ /* 0x000fe400000114ec */
[----:B------:R-:W-:Y:S01]  /*1660*/  IADD3.X R9, R16, R9, R24, P1, P0 ;  /* 0x0000000910097210 */ /* 0x000fe20000fe0418 */
[-C--:B-1----:R-:W-:Y:S02]  /*1670*/  IMAD R4, R7, R14.reuse, RZ ;  /* 0x0000000e07047224 */ /* 0x082fe400078e02ff */
[----:B------:R-:W-:-:S04]  /*1680*/  IMAD.WIDE.U32 R2, R6, R14, R2 ;  /* 0x0000000e06027225 */ /* 0x000fc800078e0002 */
[----:B------:R-:W-:Y:S01]  /*1690*/  IMAD R5, R6, R15, R4 ;  /* 0x0000000f06057224 */ /* 0x000fe200078e0204 */
[----:B------:R-:W-:Y:S01]  /*16a0*/  IADD3 R4, P2, R236, R6, RZ ;  /* 0x00000006ec047210 */ /* 0x000fe20007f5e0ff */
[----:B------:R-:W-:Y:S01]  /*16b0*/  IMAD R6, R30, UR6, RZ ;  /* 0x000000061e067c24 */ /* 0x000fe2000f8e02ff */
[----:B--2---:R-:W-:Y:S02]  /*16c0*/  SHF.R.S32.HI R42, RZ, 0x1f, R43 ;  /* 0x0000001fff2a7819 */ /* 0x004fe4000001142b */
[----:B------:R-:W-:Y:S01]  /*16d0*/  IADD3 R3, R3, R5, RZ ;  /* 0x0000000503037210 */ /* 0x000fe20007ffe0ff */
[----:B------:R-:W-:Y:S01]  /*16e0*/  IMAD.X R5, R40, 0x1, R7, P2 ;  /* 0x0000000128057824 */ /* 0x000fe200010e0607 */
[-C--:B------:R-:W-:Y:S01]  /*16f0*/  LEA.HI R24, R42, R43.reuse, RZ, 0x5 ;  /* 0x0000002b2a187211 */ /* 0x080fe200078f28ff */
[----:B------:R-:W-:Y:S02]  /*1700*/  IMAD R6, R46, UR7, R6 ;  /* 0x000000072e067c24 */ /* 0x000fe4000f8e0206 */
[----:B------:R-:W-:Y:S01]  /*1710*/  IMAD R5, R5, R26, RZ ;  /* 0x0000001a05057224 */ /* 0x000fe200078e02ff */
[----:B------:R-:W-:Y:S01]  /*1720*/  LOP3.LUT R0, R24, 0xffffffe0, RZ, 0xc0, !PT ;  /* 0xffffffe018007812 */ /* 0x000fe200078ec0ff */
[----:B------:R-:W-:Y:S01]  /*1730*/  IMAD.WIDE.U32 R2, R46, UR6, R2 ;  /* 0x000000062e027c25 */ /* 0x000fe2000f8e0002 */
[----:B------:R-:W-:Y:S01]  /*1740*/  SHF.R.S32.HI R16, RZ, 0x5, R24 ;  /* 0x00000005ff107819 */ /* 0x000fe20000011418 */
[----:B------:R-:W-:Y:S01]  /*1750*/  ULDC.64 UR6, c[0x0][0x258] ;  /* 0x0000960000067ab9 */ /* 0x000fe20000000a00 */
[----:B------:R-:W-:Y:S01]  /*1760*/  IADD3 R10, -R0, R43, RZ ;  /* 0x0000002b000a7210 */ /* 0x000fe20007ffe1ff */
[----:B------:R-:W-:-:S02]  /*1770*/  IMAD R8, R4, R27, R5 ;  /* 0x0000001b04087224 */ /* 0x000fc400078e0205 */
[----:B------:R-:W-:-:S04]  /*1780*/  IMAD.WIDE.U32 R4, R4, R26, R246 ;  /* 0x0000001a04047225 */ /* 0x000fc800078e00f6 */
[----:B------:R-:W-:Y:S01]  /*1790*/  IMAD.IADD R3, R3, 0x1, R6 ;  /* 0x0000000103037824 */ /* 0x000fe200078e0206 */
[----:B------:R-:W-:Y:S01]  /*17a0*/  IADD3 R4, P1, R41, R4, RZ ;  /* 0x0000000429047210 */ /* 0x000fe20007f3e0ff */
[----:B------:R-:W-:Y:S02]  /*17b0*/  IMAD R6, R30, UR6, RZ ;  /* 0x000000061e067c24 */ /* 0x000fe4000f8e02ff */
[----:B------:R-:W-:Y:S01]  /*17c0*/  IMAD R0, R16, R231, R10 ;  /* 0x000000e710007224 */ /* 0x000fe200078e020a */
[----:B------:R-:W-:Y:S01]  /*17d0*/  IADD3.X R5, R35, R5, R8, P1, !PT ;  /* 0x0000000523057210 */ /* 0x000fe20000ffe408 */
[----:B------:R-:W-:Y:S02]  /*17e0*/  IMAD R6, R46, UR7, R6 ;  /* 0x000000072e067c24 */ /* 0x000fe4000f8e0206 */
[----:B------:R-:W-:Y:S01]  /*17f0*/  IMAD.WIDE.U32 R2, R236, R14, R2 ;  /* 0x0000000eec027225 */ /* 0x000fe200078e0002 */
[----:B------:R-:W-:-:S03]  /*1800*/  IADD3 R7, P0, R0, R13, RZ ;  /* 0x0000000d00077210 */ /* 0x000fc60007f1e0ff */
[----:B------:R-:W-:Y:S01]  /*1810*/  IMAD.WIDE.U32 R4, R46, UR6, R4 ;  /* 0x000000062e047c25 */ /* 0x000fe2000f8e0004 */
[----:B------:R-:W-:Y:S01]  /*1820*/  LEA.HI.X.SX32 R11, R0, R9, 0x1, P0 ;  /* 0x00000009000b7211 */ /* 0x000fe200000f0eff */
[----:B------:R-:W-:Y:S02]  /*1830*/  ULDC.64 UR6, c[0x0][0x400] ;  /* 0x0001000000067ab9 */ /* 0x000fe40000000a00 */
[----:B------:R-:W-:Y:S01]  /*1840*/  IMAD.IADD R5, R5, 0x1, R6 ;  /* 0x0000000105057824 */ /* 0x000fe200078e0206 */
[----:B------:R-:W-:Y:S01]  /*1850*/  LEA R8, P2, R4, UR10, 0x1 ;  /* 0x0000000a04087c11 */ /* 0x000fe2000f8408ff */
[----:B------:R-:W-:Y:S01]  /*1860*/  IMAD R0, R40, R14, RZ ;  /* 0x0000000e28007224 */ /* 0x000fe200078e02ff */
[----:B------:R-:W-:Y:S02]  /*1870*/  LEA R194, P0, R7, UR6, 0x2 ;  /* 0x0000000607c27c11 */ /* 0x000fe4000f8010ff */
[----:B------:R-:W-:Y:S01]  /*1880*/  LEA.HI.X R9, R4, UR11, R5, 0x1, P2 ;  /* 0x0000000b04097c11 */ /* 0x000fe200090f0c05 */
[----:B------:R-:W-:Y:S01]  /*1890*/  IMAD R0, R236, R15, R0 ;  /* 0x0000000fec007224 */ /* 0x000fe200078e0200 */
[----:B------:R-:W-:-:S02]  /*18a0*/  ISETP.GE.AND P2, PT, R25, 0x1, PT ;  /* 0x000000011900780c */ /* 0x000fc40003f46270 */
[C---:B------:R-:W-:Y:S02]  /*18b0*/  LEA R6, P1, R2.reuse, UR8, 0x1 ;  /* 0x0000000802067c11 */ /* 0x040fe4000f8208ff */
[----:B------:R-:W-:Y:S02]  /*18c0*/  IADD3 R0, R3, R0, RZ ;  /* 0x0000000003007210 */ /* 0x000fe40007ffe0ff */
[----:B------:R-:W-:Y:S02]  /*18d0*/  LEA.HI.X R195, R7, UR7, R11, 0x2, P0 ;  /* 0x0000000707c37c11 */ /* 0x000fe400080f140b */
[----:B------:R-:W-:Y:S01]  /*18e0*/  LEA.HI.X R7, R2, UR9, R0, 0x1, P1 ;  /* 0x0000000902077c11 */ /* 0x000fe200088f0c00 */
[----:B---3--:R-:W-:Y:S01]  /*18f0*/  IMAD.WIDE R2, R12, 0x4, R32 ;  /* 0x000000040c027825 */ /* 0x008fe200078e0220 */
[----:B------:R-:W-:-:S03]  /*1900*/  LEA.HI.SX32 R0, R38, 0xffffffff, 0x1a ;  /* 0xffffffff26007811 */ /* 0x000fc600078fd2ff */
[----:B----4-:R-:W-:Y:S01]  /*1910*/  IMAD.WIDE R32, R17, 0x4, R44 ;  /* 0x0000000411207825 */ /* 0x010fe200078e022c */
[----:B------:R-:W-:Y:S06]  /*1920*/  @!P2 BRA `(.L_x_6) ;  /* 0x0000004000b4a947 */ /* 0x000fec0003800000 */
[----:B------:R-:W2:Y:S01]  /*1930*/  LDL R35, [R1] ;  /* 0x0000000001237983 */ /* 0x000ea20000100800 */
[----:B------:R-:W-:Y:S01]  /*1940*/  IMAD.MOV.U32 R203, RZ, RZ, R0 ;  /* 0x000000ffffcb7224 */ /* 0x000fe200078e0000 */
[----:B------:R-:W-:Y:S01]  /*1950*/  SHF.R.S32.HI R17, RZ, 0x1f, R10 ;  /* 0x0000001fff117819 */ /* 0x000fe2000001140a */
[----:B------:R-:W-:Y:S01]  /*1960*/  VIADD R4, R236, 0x20 ;  /* 0x00000020ec047836 */ /* 0x000fe20000000000 */
[----:B------:R-:W-:Y:S01]  /*1970*/  SHF.R.S32.HI R12, RZ, 0x1f, R24 ;  /* 0x0000001fff0c7819 */ /* 0x000fe20000011418 */
[----:B------:R-:W-:Y:S01]  /*1980*/  IMAD R25, R203, -0x40, R25 ;  /* 0xffffffc0cb197824 */ /* 0x000fe200078e0219 */
[----:B------:R-:W-:Y:S01]  /*1990*/  LEA.HI R17, R17, R10, RZ, 0x2 ;  /* 0x0000000a11117211 */ /* 0x000fe200078f10ff */
[----:B------:R-:W-:Y:S01]  /*19a0*/  IMAD R0, R238, -0x40, R202 ;  /* 0xffffffc0ee007824 */ /* 0x000fe200078e02ca */
[----:B------:R-:W-:Y:S01]  /*19b0*/  LEA.HI R12, R12, R16, RZ, 0x2 ;  /* 0x000000100c0c7211 */ /* 0x000fe200078f10ff */
[----:B------:R-:W-:Y:S01]  /*19c0*/  IMAD.MOV.U32 R212, RZ, RZ, R2 ;  /* 0x000000ffffd47224 */ /* 0x000fe200078e0002 */
[C---:B------:R-:W-:Y:S01]  /*19d0*/  ISETP.GE.AND P2, PT, R4.reuse, R25, PT ;  /* 0x000000190400720c */ /* 0x040fe20003f46270 */
[----:B------:R-:W-:Y:S01]  /*19e0*/  IMAD.MOV.U32 R211, RZ, RZ, R3 ;  /* 0x000000ffffd37224 */ /* 0x000fe200078e0003 */
[----:B------:R-:W-:Y:S01]  /*19f0*/  ISETP.GE.AND P4, PT, R4, R0, PT ;  /* 0x000000000400720c */ /* 0x000fe20003f86270 */
[----:B------:R-:W-:Y:S01]  /*1a00*/  IMAD R10, R18, R20, RZ ;  /* 0x00000014120a7224 */ /* 0x000fe200078e02ff */
[----:B------:R-:W-:Y:S01]  /*1a10*/  ISETP.GE.AND P5, PT, R236, R0, PT ;  /* 0x00000000ec00720c */ /* 0x000fe20003fa6270 */
[C---:B------:R-:W-:Y:S01]  /*1a20*/  IMAD.WIDE.U32 R2, R28.reuse, R20, R246 ;  /* 0x000000141c027225 */ /* 0x040fe200078e00f6 */
[----:B------:R-:W-:Y:S01]  /*1a30*/  MOV R199, R9 ;  /* 0x0000000900c77202 */ /* 0x000fe20000000f00 */
[----:B------:R-:W-:Y:S01]  /*1a40*/  ULDC.64 UR8, c[0x0][0x268] ;  /* 0x00009a0000087ab9 */ /* 0x000fe20000000a00 */
[----:B------:R-:W-:Y:S01]  /*1a50*/  SHF.R.S32.HI R0, RZ, 0x2, R17 ;  /* 0x00000002ff007819 */ /* 0x000fe20000011411 */
[----:B------:R-:W-:Y:S01]  /*1a60*/  IMAD.WIDE.U32 R4, R28, R22, R246 ;  /* 0x000000161c047225 */ /* 0x000fe200078e00f6 */
[----:B------:R-:W-:Y:S01]  /*1a70*/  IADD3 R2, P1, R37, R2, RZ ;  /* 0x0000000225027210 */ /* 0x000fe20007f3e0ff */
[----:B------:R-:W-:Y:S01]  /*1a80*/  ULDC.64 UR6, c[0x0][0x260] ;  /* 0x0000980000067ab9 */ /* 0x000fe20000000a00 */
[----:B------:R-:W-:Y:S01]  /*1a90*/  @P3 BAR.SYNC.DEFER_BLOCKING 0x0 ;  /* 0x0000000000003b1d */ /* 0x000fe20000010000 */
[----:B------:R-:W-:Y:S01]  /*1aa0*/  IMAD R11, R18, R22, RZ ;  /* 0x00000016120b7224 */ /* 0x000fe200078e02ff */
[----:B------:R-:W-:Y:S01]  /*1ab0*/  IADD3 R4, P0, R34, R4, RZ ;  /* 0x0000000422047210 */ /* 0x000fe20007f1e0ff */
[----:B------:R-:W-:Y:S01]  /*1ac0*/  IMAD R13, R28, R21, R10 ;  /* 0x000000151c0d7224 */ /* 0x000fe200078e020a */
[----:B------:R-:W-:Y:S01]  /*1ad0*/  LOP3.LUT R10, R12, 0xfffffffc, RZ, 0xc0, !PT ;  /* 0xfffffffc0c0a7812 */ /* 0x000fe200078ec0ff */
[----:B------:R-:W-:-:S03]  /*1ae0*/  IMAD R11, R28, R23, R11 ;  /* 0x000000171c0b7224 */ /* 0x000fc600078e020b */
[----:B------:R-:W1:Y:S01]  /*1af0*/  @!P4 LDC.64 R30, c[0x0][0x220] ;  /* 0x00008800ff1ecb82 */ /* 0x000e620000000a00 */
[----:B------:R-:W-:Y:S01]  /*1b00*/  IMAD.MOV.U32 R198, RZ, RZ, R8 ;  /* 0x000000ffffc67224 */ /* 0x000fe200078e0008 */
[----:B------:R-:W-:Y:S01]  /*1b10*/  IADD3.X R3, R39, R3, R13, P1, !PT ;  /* 0x0000000327037210 */ /* 0x000fe20000ffe40d */
[----:B------:R-:W-:Y:S01]  /*1b20*/  IMAD.WIDE.U32 R12, R26, 0x40, RZ ;  /* 0x000000401a0c7825 */ /* 0x000fe200078e00ff */
[----:B------:R-:W-:-:S03]  /*1b30*/  IADD3.X R5, R36, R5, R11, P0, !PT ;  /* 0x0000000524057210 */ /* 0x000fc600007fe40b */
[----:B------:R-:W-:Y:S01]  /*1b40*/  IMAD.MOV.U32 R200, RZ, RZ, R6 ;  /* 0x000000ffffc87224 */ /* 0x000fe200078e0006 */
[----:B------:R-:W-:Y:S01]  /*1b50*/  LEA.HI R6, R203, R203, RZ, 0x1 ;  /* 0x000000cbcb067211 */ /* 0x000fe200078f08ff */
[----:B------:R-:W-:Y:S01]  /*1b60*/  IMAD.IADD R10, R16, 0x1, -R10 ;  /* 0x00000001100a7824 */ /* 0x000fe200078e0a0a */
[----:B------:R-:W-:Y:S01]  /*1b70*/  @!P2 IADD3 R16, P0, R198, R12, RZ ;  /* 0x0000000cc610a210 */ /* 0x000fe20007f1e0ff */
[----:B------:R-:W-:Y:S01]  /*1b80*/  IMAD.SHL.U32 R11, R15, 0x40, RZ ;  /* 0x000000400f0b7824 */ /* 0x000fe200078e00ff */
[----:B------:R-:W-:Y:S01]  /*1b90*/  LOP3.LUT R6, R6, 0xfffffffe, RZ, 0xc0, !PT ;  /* 0xfffffffe06067812 */ /* 0x000fe200078ec0ff */
[----:B------:R-:W-:Y:S02]  /*1ba0*/  IMAD.SHL.U32 R27, R27, 0x40, RZ ;  /* 0x000000401b1b7824 */ /* 0x000fe400078e00ff */
[----:B------:R-:W-:Y:S02]  /*1bb0*/  IMAD.MOV.U32 R201, RZ, RZ, R7 ;  /* 0x000000ffffc97224 */ /* 0x000fe400078e0007 */
[----:B------:R-:W-:Y:S01]  /*1bc0*/  IMAD.MOV.U32 R206, RZ, RZ, 0x7f800000 ;  /* 0x7f800000ffce7424 */ /* 0x000fe200078e00ff */
[----:B------:R-:W-:Y:S01]  /*1bd0*/  @!P2 IADD3.X R17, R199, R13, R27, P0, !PT ;  /* 0x0000000dc711a210 */ /* 0x000fe200007fe41b */
[----:B------:R-:W-:Y:S01]  /*1be0*/  IMAD.WIDE.U32 R14, R14, 0x40, RZ ;  /* 0x000000400e0e7825 */ /* 0x000fe200078e00ff */
[----:B------:R-:W3:Y:S01]  /*1bf0*/  @!P5 LDC.64 R26, c[0x0][0x220] ;  /* 0x00008800ff1adb82 */ /* 0x000ee20000000a00 */
[----:B------:R4:W-:Y:S02]  /*1c00*/  @P5 STS.128 [R204+0x10000], RZ ;  /* 0x010000ffcc005388 */ /* 0x0009e40000000c00 */
[----:B------:R-:W-:Y:S01]  /*1c10*/  IMAD.MOV.U32 R207, RZ, RZ, 0x7f800000 ;  /* 0x7f800000ffcf7424 */ /* 0x000fe200078e00ff */
[----:B------:R-:W-:Y:S01]  /*1c20*/  @!P2 IADD3 R14, P1, R200, R14, RZ ;  /* 0x0000000ec80ea210 */ /* 0x000fe20007f3e0ff */
[----:B------:R-:W-:Y:S01]  /*1c30*/  IMAD.IADD R7, R203, 0x1, -R6 ;  /* 0x00000001cb077824 */ /* 0x000fe200078e0a06 */
[----:B------:R4:W-:Y:S01]  /*1c40*/  @P5 STS.128 [R204+0x12000], RZ ;  /* 0x012000ffcc005388 */ /* 0x0009e20000000c00 */
[----:B------:R-:W-:Y:S01]  /*1c50*/  IMAD R6, R29, UR8, RZ ;  /* 0x000000081d067c24 */ /* 0x000fe2000f8e02ff */
[----:B------:R-:W-:Y:S01]  /*1c60*/  @!P2 IADD3.X R15, R201, R15, R11, P1, !PT ;  /* 0x0000000fc90fa210 */ /* 0x000fe20000ffe40b */
[----:B------:R-:W-:Y:S01]  /*1c70*/  IMAD.WIDE.U32 R2, R19, UR8, R2 ;  /* 0x0000000813027c25 */ /* 0x000fe2000f8e0002 */
[----:B------:R-:W-:Y:S01]  /*1c80*/  @!P4 IADD3 R8, P1, R236, 0x20, RZ ;  /* 0x00000020ec08c810 */ /* 0x000fe20007f3e0ff */
[----:B------:R-:W1:Y:S01]  /*1c90*/  LDC R251, c[0x0][0x270] ;  /* 0x00009c00fffb7b82 */ /* 0x000e620000000800 */
[----:B------:R-:W-:Y:S01]  /*1ca0*/  ISETP.NE.AND P0, PT, R7, 0x1, PT ;  /* 0x000000010700780c */ /* 0x000fe20003f05270 */
[----:B------:R-:W-:-:S02]  /*1cb0*/  IMAD R7, R29, UR6, RZ ;  /* 0x000000061d077c24 */ /* 0x000fc4000f8e02ff */
[----:B------:R-:W-:Y:S01]  /*1cc0*/  IMAD.MOV.U32 R172, RZ, RZ, 0x20 ;  /* 0x00000020ffac7424 */ /* 0x000fe200078e00ff */
[----:B------:R-:W-:Y:S01]  /*1cd0*/  LEA R181, R192, UR5, 0x1 ;  /* 0x00000005c0b57c11 */ /* 0x000fe2000f8e08ff */
[----:B------:R-:W-:Y:S02]  /*1ce0*/  IMAD R9, R19, UR9, R6 ;  /* 0x0000000913097c24 */ /* 0x000fe4000f8e0206 */
[C---:B------:R-:W-:Y:S02]  /*1cf0*/  IMAD.SHL.U32 R208, R231.reuse, 0x10, RZ ;  /* 0x00000010e7d07824 */ /* 0x040fe400078e00ff */
[----:B------:R-:W-:Y:S02]  /*1d00*/  IMAD.SHL.U32 R205, R231, 0x8, RZ ;  /* 0x00000008e7cd7824 */ /* 0x000fe400078e00ff */
[----:B------:R-:W-:Y:S01]  /*1d10*/  IMAD.MOV.U32 R185, RZ, RZ, 0x20 ;  /* 0x00000020ffb97424 */ /* 0x000fe200078e00ff */
[----:B------:R-:W-:Y:S01]  /*1d20*/  MOV R182, 0x40 ;  /* 0x0000004000b67802 */ /* 0x000fe20000000f00 */
[----:B------:R-:W-:Y:S01]  /*1d30*/  @!P4 IMAD.X R6, RZ, RZ, R40, P1 ;  /* 0x000000ffff06c224 */ /* 0x000fe200008e0628 */
[----:B------:R-:W-:Y:S01]  /*1d40*/  @!P4 IADD3 R18, P1, R236, 0x20, RZ ;  /* 0x00000020ec12c810 */ /* 0x000fe20007f3e0ff */
[----:B------:R-:W-:Y:S01]  /*1d50*/  IMAD R24, R19, UR7, R7 ;  /* 0x0000000713187c24 */ /* 0x000fe2000f8e0207 */
[----:B------:R-:W-:Y:S01]  /*1d60*/  MOV R210, R32 ;  /* 0x0000002000d27202 */ /* 0x000fe20000000f00 */
[-C--:B------:R-:W-:Y:S01]  /*1d70*/  @!P5 IMAD R7, R40, R20.reuse, RZ ;  /* 0x000000142807d224 */ /* 0x080fe200078e02ff */
[----:B------:R-:W-:Y:S01]  /*1d80*/  CS2R R94, SRZ ;  /* 0x00000000005e7805 */ /* 0x000fe2000001ff00 */
[-C--:B------:R-:W-:Y:S01]  /*1d90*/  @!P4 IMAD R6, R6, R20.reuse, RZ ;  /* 0x000000140606c224 */ /* 0x080fe200078e02ff */
[----:B------:R-:W-:Y:S01]  /*1da0*/  CS2R R92, SRZ ;  /* 0x00000000005c7805 */ /* 0x000fe2000001ff00 */
[----:B------:R-:W-:Y:S01]  /*1db0*/  IMAD.IADD R3, R3, 0x1, R9 ;  /* 0x0000000103037824 */ /* 0x000fe200078e0209 */
[----:B------:R-:W-:Y:S01]  /*1dc0*/  CS2R R98, SRZ ;  /* 0x0000000000627805 */ /* 0x000fe2000001ff00 */
[-C--:B------:R-:W-:Y:S01]  /*1dd0*/  @!P5 IMAD R12, R236, R21.reuse, R7 ;  /* 0x00000015ec0cd224 */ /* 0x080fe200078e0207 */
[----:B------:R-:W-:Y:S01]  /*1de0*/  CS2R R96, SRZ ;  /* 0x0000000000607805 */ /* 0x000fe2000001ff00 */
[----:B------:R-:W-:Y:S01]  /*1df0*/  @!P4 IMAD R21, R8, R21, R6 ;  /* 0x000000150815c224 */ /* 0x000fe200078e0206 */
[----:B------:R-:W-:Y:S01]  /*1e00*/  CS2R R90, SRZ ;  /* 0x00000000005a7805 */ /* 0x000fe2000001ff00 */
[----:B------:R-:W-:Y:S01]  /*1e10*/  IMAD R0, R10, 0x10, R0 ;  /* 0x000000100a007824 */ /* 0x000fe200078e0200 */
[----:B------:R-:W-:Y:S01]  /*1e20*/  CS2R R88, SRZ ;  /* 0x0000000000587805 */ /* 0x000fe2000001ff00 */
[----:B------:R-:W-:Y:S01]  /*1e30*/  @!P5 IMAD.WIDE.U32 R6, R236, R20, R2 ;  /* 0x00000014ec06d225 */ /* 0x000fe200078e0002 */
[----:B------:R-:W-:-:S02]  /*1e40*/  CS2R R86, SRZ ;  /* 0x0000000000567805 */ /* 0x000fc4000001ff00 */
[----:B------:R-:W-:Y:S02]  /*1e50*/  CS2R R84, SRZ ;  /* 0x0000000000547805 */ /* 0x000fe4000001ff00 */
[----:B------:R-:W-:Y:S01]  /*1e60*/  CS2R R78, SRZ ;  /* 0x00000000004e7805 */ /* 0x000fe2000001ff00 */
[----:B------:R-:W-:Y:S01]  /*1e70*/  @!P4 IMAD.MOV.U32 R10, RZ, RZ, R2 ;  /* 0x000000ffff0ac224 */ /* 0x000fe200078e0002 */
[----:B------:R-:W-:Y:S01]  /*1e80*/  CS2R R76, SRZ ;  /* 0x00000000004c7805 */ /* 0x000fe2000001ff00 */
[----:B------:R-:W-:Y:S01]  /*1e90*/  @!P4 IMAD.MOV.U32 R11, RZ, RZ, R3 ;  /* 0x000000ffff0bc224 */ /* 0x000fe200078e0003 */
[----:B------:R-:W-:Y:S01]  /*1ea0*/  CS2R R82, SRZ ;  /* 0x0000000000527805 */ /* 0x000fe2000001ff00 */
[----:B------:R-:W-:Y:S01]  /*1eb0*/  IMAD.WIDE.U32 R4, R19, UR6, R4 ;  /* 0x0000000613047c25 */ /* 0x000fe2000f8e0004 */
[----:B------:R-:W-:Y:S02]  /*1ec0*/  CS2R R80, SRZ ;  /* 0x0000000000507805 */ /* 0x000fe4000001ff00 */
[----:B------:R-:W-:-:S02]  /*1ed0*/  CS2R R74, SRZ ;  /* 0x00000000004a7805 */ /* 0x000fc4000001ff00 */
[----:B------:R-:W-:Y:S01]  /*1ee0*/  CS2R R72, SRZ ;  /* 0x0000000000487805 */ /* 0x000fe2000001ff00 */
[----:B------:R-:W-:Y:S01]  /*1ef0*/  @!P4 IMAD.X R9, RZ, RZ, R40, P1 ;  /* 0x000000ffff09c224 */ /* 0x000fe200008e0628 */
[----:B------:R-:W-:Y:S01]  /*1f00*/  IADD3 R3, R5, R24, RZ ;  /* 0x0000001805037210 */ /* 0x000fe20007ffe0ff */
[----:B------:R-:W-:Y:S01]  /*1f10*/  @!P5 IMAD R13, R40, R22, RZ ;  /* 0x00000016280dd224 */ /* 0x000fe200078e02ff */
[----:B------:R-:W-:Y:S01]  /*1f20*/  CS2R R70, SRZ ;  /* 0x0000000000467805 */ /* 0x000fe2000001ff00 */
[----:B------:R-:W-:Y:S01]  /*1f30*/  @!P5 IMAD.IADD R2, R7, 0x1, R12 ;  /* 0x000000010702d824 */ /* 0x000fe200078e020c */
[----:B---3--:R-:W-:Y:S01]  /*1f40*/  @!P5 LEA R12, P1, R6, R26, 0x1 ;  /* 0x0000001a060cd211 */ /* 0x008fe200078208ff */
[----:B------:R-:W-:Y:S01]  /*1f50*/  @!P4 IMAD.WIDE.U32 R10, R8, R20, R10 ;  /* 0x00000014080ac225 */ /* 0x000fe200078e000a */
[----:B------:R-:W-:Y:S02]  /*1f60*/  CS2R R68, SRZ ;  /* 0x0000000000447805 */ /* 0x000fe4000001ff00 */
[----:B------:R-:W-:-:S02]  /*1f70*/  CS2R R46, SRZ ;  /* 0x00000000002e7805 */ /* 0x000fc4000001ff00 */
[----:B------:R-:W-:Y:S01]  /*1f80*/  CS2R R44, SRZ ;  /* 0x00000000002c7805 */ /* 0x000fe2000001ff00 */
[----:B------:R-:W-:Y:S01]  /*1f90*/  @!P5 IMAD R19, R236, R23, R13 ;  /* 0x00000017ec13d224 */ /* 0x000fe200078e020d */
[----:B------:R-:W-:Y:S01]  /*1fa0*/  @!P5 LEA.HI.X R13, R6, R27, R2, 0x1, P1 ;  /* 0x0000001b060dd211 */ /* 0x000fe200008f0c02 */
[----:B------:R-:W-:Y:S01]  /*1fb0*/  @!P4 IMAD.IADD R5, R11, 0x1, R21 ;  /* 0x000000010b05c824 */ /* 0x000fe200078e0215 */
[C---:B-1----:R-:W-:Y:S01]  /*1fc0*/  @!P4 LEA R6, P1, R10.reuse, R30, 0x1 ;  /* 0x0000001e0a06c211 */ /* 0x042fe200078208ff */
[--C-:B------:R-:W-:Y:S01]  /*1fd0*/  @!P5 IMAD.MOV.U32 R2, RZ, RZ, R4.reuse ;  /* 0x000000ffff02d224 */ /* 0x100fe200078e0004 */
[----:B------:R-:W-:Y:S01]  /*1fe0*/  CS2R R50, SRZ ;  /* 0x0000000000327805 */ /* 0x000fe2000001ff00 */
[----:B------:R-:W-:Y:S01]  /*1ff0*/  @!P4 IMAD.MOV.U32 R8, RZ, RZ, R4 ;  /* 0x000000ffff08c224 */ /* 0x000fe200078e0004 */
[----:B------:R-:W-:Y:S01]  /*2000*/  @!P4 LEA.HI.X R7, R10, R31, R5, 0x1, P1 ;  /* 0x0000001f0a07c211 */ /* 0x000fe200008f0c05 */
[-C--:B------:R-:W-:Y:S01]  /*2010*/  @!P4 IMAD R9, R9, R22.reuse, RZ ;  /* 0x000000160909c224 */ /* 0x080fe200078e02ff */
[----:B------:R-:W1:Y:S01]  /*2020*/  @!P5 LDC.64 R4, c[0x0][0x218] ;  /* 0x00008600ff04db82 */ /* 0x000e620000000a00 */
[----:B------:R-:W-:Y:S01]  /*2030*/  ISETP.GE.AND P1, PT, R236, R25, PT ;  /* 0x00000019ec00720c */ /* 0x000fe20003f26270 */
[----:B------:R-:W-:Y:S01]  /*2040*/  @!PT LDS RZ, [RZ] ;  /* 0x00000000fffff984 */ /* 0x000fe20000000800 */
[----:B------:R-:W-:Y:S01]  /*2050*/  @!PT LDS RZ, [RZ] ;  /* 0x00000000fffff984 */ /* 0x000fe20000000800 */
[----:B------:R-:W-:Y:S01]  /*2060*/  @!PT LDS RZ, [RZ] ;  /* 0x00000000fffff984 */ /* 0x000fe20000000800 */
[----:B------:R-:W-:Y:S01]  /*2070*/  @!P5 LDGSTS.E.BYPASS.LTC128B.128 [R204+0x10000], desc[UR16][R12.64] ;  /* 0x100000000cccdfae */ /* 0x000fe2000b901d50 */
[----:B------:R-:W-:Y:S01]  /*2080*/  @!P4 IMAD R23, R18, R23, R9 ;  /* 0x000000171217c224 */ /* 0x000fe200078e0209 */
[----:B------:R-:W-:Y:S01]  /*2090*/  CS2R R48, SRZ ;  /* 0x0000000000307805 */ /* 0x000fe2000001ff00 */
[--C-:B------:R-:W-:Y:S01]  /*20a0*/  @!P4 IMAD.MOV.U32 R9, RZ, RZ, R3.reuse ;  /* 0x000000ffff09c224 */ /* 0x100fe200078e0003 */
[----:B------:R-:W-:Y:S01]  /*20b0*/  @!P5 LDGSTS.E.BYPASS.LTC128B.128 [R204+0x12000], desc[UR16][R12.64+0x80] ;  /* 0x120000800cccdfae */ /* 0x000fe2000b901d50 */
[-C--:B------:R-:W-:Y:S01]  /*20c0*/  @!P5 IMAD.WIDE.U32 R2, R236, R22.reuse, R2 ;  /* 0x00000016ec02d225 */ /* 0x080fe200078e0002 */
[----:B------:R-:W3:Y:S01]  /*20d0*/  @!P4 LDC.64 R10, c[0x0][0x218] ;  /* 0x00008600ff0acb82 */ /* 0x000ee20000000a00 */
[----:B------:R-:W-:Y:S01]  /*20e0*/  CS2R R38, SRZ ;  /* 0x0000000000267805 */ /* 0x000fe2000001ff00 */
[----:B------:R4:W-:Y:S01]  /*20f0*/  @P4 STS.128 [R204+0x11000], RZ ;  /* 0x011000ffcc004388 */ /* 0x0009e20000000c00 */
[----:B------:R-:W-:Y:S01]  /*2100*/  @!P5 IMAD.IADD R3, R3, 0x1, R19 ;  /* 0x000000010303d824 */ /* 0x000fe200078e0213 */
[----:B------:R-:W-:Y:S01]  /*2110*/  CS2R R36, SRZ ;  /* 0x0000000000247805 */ /* 0x000fe2000001ff00 */
[----:B------:R-:W-:Y:S01]  /*2120*/  @!P4 IMAD.WIDE.U32 R8, R18, R22, R8 ;  /* 0x000000161208c225 */ /* 0x000fe200078e0008 */
[----:B------:R4:W-:Y:S01]  /*2130*/  @P4 STS.128 [R204+0x13000], RZ ;  /* 0x013000ffcc004388 */ /* 0x0009e20000000c00 */
[----:B------:R-:W-:Y:S01]  /*2140*/  ULDC UR4, c[0x0][0x2dc] ;  /* 0x0000b70000047ab9 */ /* 0x000fe20000000800 */
[----:B------:R-:W-:Y:S01]  /*2150*/  ULDC UR6, c[0x0][0x2ec] ;  /* 0x0000bb0000067ab9 */ /* 0x000fe20000000800 */
[----:B------:R-:W-:Y:S01]  /*2160*/  IMAD.SHL.U32 R227, R0, 0x4, RZ ;  /* 0x0000000400e37824 */ /* 0x000fe200078e00ff */
[----:B------:R-:W-:Y:S01]  /*2170*/  @!PT LDS RZ, [RZ] ;  /* 0x00000000fffff984 */ /* 0x000fe20000000800 */
[----:B------:R-:W-:Y:S01]  /*2180*/  @!PT LDS RZ, [RZ] ;  /* 0x00000000fffff984 */ /* 0x000fe20000000800 */
[----:B------:R-:W-:Y:S01]  /*2190*/  @!PT LDS RZ, [RZ] ;  /* 0x00000000fffff984 */ /* 0x000fe20000000800 */
[----:B------:R-:W-:Y:S04]  /*21a0*/  @!P4 LDGSTS.E.BYPASS.LTC128B.128 [R204+0x11000], desc[UR16][R6.64] ;  /* 0x1100000006cccfae */ /* 0x000fe8000b901d50 */
[----:B------:R1:W-:Y:S04]  /*21b0*/  @!P4 LDGSTS.E.BYPASS.LTC128B.128 [R204+0x13000], desc[UR16][R6.64+0x80] ;  /* 0x1300008006cccfae */ /* 0x0003e8000b901d50 */
[----:B------:R-:W0:Y:S04]  /*21c0*/  LDGDEPBAR ;  /* 0x00000000000079af */ /* 0x000e280000000000 */
[----:B------:R4:W-:Y:S04]  /*21d0*/  @P1 STS.128 [R204+0x8000], RZ ;  /* 0x008000ffcc001388 */ /* 0x0009e80000000c00 */
[----:B------:R4:W-:Y:S04]  /*21e0*/  @P1 STS.128 [R204+0xa000], RZ ;  /* 0x00a000ffcc001388 */ /* 0x0009e80000000c00 */
[----:B------:R-:W-:Y:S01]  /*21f0*/  @!PT LDS RZ, [RZ] ;  /* 0x00000000fffff984 */ /* 0x000fe20000000800 */
[----:B------:R-:W-:Y:S01]  /*2200*/  @!PT LDS RZ, [RZ] ;  /* 0x00000000fffff984 */ /* 0x000fe20000000800 */
[----:B------:R-:W-:Y:S01]  /*2210*/  @!PT LDS RZ, [RZ] ;  /* 0x00000000fffff984 */ /* 0x000fe20000000800 */
[----:B------:R-:W-:Y:S04]  /*2220*/  @!P1 LDGSTS.E.BYPASS.LTC128B.128 [R204+0x8000], desc[UR16][R200.64] ;  /* 0x08000000c8cc9fae */ /* 0x000fe8000b901d50 */
[----:B------:R-:W-:Y:S04]  /*2230*/  @!P1 LDGSTS.E.BYPASS.LTC128B.128 [R204+0xa000], desc[UR16][R200.64+0x80] ;  /* 0x0a000080c8cc9fae */ /* 0x000fe8000b901d50 */
[----:B------:R4:W-:Y:S01]  /*2240*/  @P2 STS.128 [R204+0x9000], RZ ;  /* 0x009000ffcc002388 */ /* 0x0009e20000000c00 */
[----:B-1----:R-:W-:-:S03]  /*2250*/  @!P5 LEA R6, P3, R2, R4, 0x1 ;  /* 0x000000040206d211 */ /* 0x002fc600078608ff */
[----:B------:R4:W-:Y:S01]  /*2260*/  @P2 STS.128 [R204+0xb000], RZ ;  /* 0x00b000ffcc002388 */ /* 0x0009e20000000c00 */
[----:B------:R-:W-:-:S03]  /*2270*/  @!P5 LEA.HI.X R7, R2, R5, R3, 0x1, P3 ;  /* 0x000000050207d211 */ /* 0x000fc600018f0c03 */
[----:B------:R-:W-:Y:S01]  /*2280*/  @!PT LDS RZ, [RZ] ;  /* 0x00000000fffff984 */ /* 0x000fe20000000800 */
[----:B------:R-:W-:Y:S01]  /*2290*/  @!PT LDS RZ, [RZ] ;  /* 0x00000000fffff984 */ /* 0x000fe20000000800 */
[----:B------:R-:W-:Y:S01]  /*22a0*/  @!PT LDS RZ, [RZ] ;  /* 0x00000000fffff984 */ /* 0x000fe20000000800 */
[----:B------:R-:W-:Y:S01]  /*22b0*/  @!P2 LDGSTS.E.BYPASS.LTC128B.128 [R204+0x9000], desc[UR16][R14.64] ;  /* 0x090000000eccafae */ /* 0x000fe2000b901d50 */
[----:B------:R-:W-:Y:S01]  /*22c0*/  @!P4 IADD3 R5, R9, R23, RZ ;  /* 0x000000170905c210 */ /* 0x000fe20007ffe0ff */
[C---:B------:R-:W-:Y:S01]  /*22d0*/  VIADD R2, R0.reuse, 0x8 ;  /* 0x0000000800027836 */ /* 0x040fe20000000000 */
[----:B------:R-:W-:Y:S01]  /*22e0*/  SHF.R.S32.HI R3, RZ, 0x1f, R0 ;  /* 0x0000001fff037819 */ /* 0x000fe20000011400 */
[----:B------:R-:W-:Y:S01]  /*22f0*/  @!P2 LDGSTS.E.BYPASS.LTC128B.128 [R204+0xb000], desc[UR16][R14.64+0x80] ;  /* 0x0b0000800eccafae */ /* 0x000fe2000b901d50 */
[C---:B------:R-:W-:Y:S02]  /*2300*/  ISETP.GE.AND P3, PT, R0.reuse, R25, PT ;  /* 0x000000190000720c */ /* 0x040fe40003f66270 */
[----:B------:R-:W-:Y:S02]  /*2310*/  SHF.L.U64.HI R226, R0, 0x2, R3 ;  /* 0x0000000200e27819 */ /* 0x000fe40000010203 */
[----:B------:R-:W-:-:S04]  /*2320*/  LEA.HI R0, R42, R43, RZ, 0x4 ;  /* 0x0000002b2a007211 */ /* 0x000fc800078f20ff */
[----:B------:R-:W-:-:S05]  /*2330*/  LOP3.LUT R0, R0, 0xfffffff0, RZ, 0xc0, !PT ;  /* 0xfffffff000007812 */ /* 0x000fca00078ec0ff */
[----:B------:R-:W-:Y:S02]  /*2340*/  IMAD.IADD R0, R43, 0x1, -R0 ;  /* 0x000000012b007824 */ /* 0x000fe400078e0a00 */
[C---:B------:R-:W-:Y:S02]  /*2350*/  VIADD R240, R208.reuse, 0x60 ;  /* 0x00000060d0f07836 */ /* 0x040fe40000000000 */
[C---:B------:R-:W-:Y:S02]  /*2360*/  VIADD R241, R208.reuse, 0x40 ;  /* 0x00000040d0f17836 */ /* 0x040fe40000000000 */
[----:B------:R-:W-:Y:S02]  /*2370*/  VIADD R239, R208, 0x20 ;  /* 0x00000020d0ef7836 */ /* 0x000fe40000000000 */
[C---:B------:R-:W-:Y:S02]  /*2380*/  IMAD.IADD R249, R205.reuse, 0x1, R240 ;  /* 0x00000001cdf97824 */ /* 0x040fe400078e02f0 */
[----:B------:R-:W-:-:S02]  /*2390*/  IMAD.IADD R250, R205, 0x1, R241 ;  /* 0x00000001cdfa7824 */ /* 0x000fc400078e02f1 */
[----:B--2---:R-:W-:-:S05]  /*23a0*/  VIADD R193, R35, 0x2000 ;  /* 0x0000200023c17836 */ /* 0x004fca0000000000 */
[----:B------:R-:W-:-:S04]  /*23b0*/  SEL R193, R193, R35, !P0 ;  /* 0x00000023c1c17207 */ /* 0x000fc80004000000 */
[----:B------:R-:W-:-:S05]  /*23c0*/  LEA R193, R193, UR5, 0x1 ;  /* 0x00000005c1c17c11 */ /* 0x000fca000f8e08ff */
[----:B------:R4:W-:Y:S04]  /*23d0*/  @P1 STS [R193], RZ ;  /* 0x000000ffc1001388 */ /* 0x0009e80000000800 */
[----:B------:R4:W-:Y:S04]  /*23e0*/  @P1 STS [R193+0x4], RZ ;  /* 0x000004ffc1001388 */ /* 0x0009e80000000800 */
[----:B------:R4:W-:Y:S04]  /*23f0*/  @P1 STS [R193+0x8], RZ ;  /* 0x000008ffc1001388 */ /* 0x0009e80000000800 */
[----:B------:R4:W-:Y:S04]  /*2400*/  @P1 STS [R193+0xc], RZ ;  /* 0x00000cffc1001388 */ /* 0x0009e80000000800 */
[----:B------:R4:W-:Y:S04]  /*2410*/  @P1 STS [R193+0x2000], RZ ;  /* 0x002000ffc1001388 */ /* 0x0009e80000000800 */
[----:B------:R4:W-:Y:S04]  /*2420*/  @P1 STS [R193+0x2004], RZ ;  /* 0x002004ffc1001388 */ /* 0x0009e80000000800 */
[----:B------:R4:W-:Y:S04]  /*2430*/  @P1 STS [R193+0x2008], RZ ;  /* 0x002008ffc1001388 */ /* 0x0009e80000000800 */
[----:B------:R4:W-:Y:S04]  /*2440*/  @P1 STS [R193+0x200c], RZ ;  /* 0x00200cffc1001388 */ /* 0x0009e80000000800 */
[----:B------:R-:W-:Y:S01]  /*2450*/  @!PT LDS RZ, [RZ] ;  /* 0x00000000fffff984 */ /* 0x000fe20000000800 */
[----:B------:R-:W-:Y:S01]  /*2460*/  @!PT LDS RZ, [RZ] ;  /* 0x00000000fffff984 */ /* 0x000fe20000000800 */
[----:B------:R-:W-:Y:S01]  /*2470*/  @!PT LDS RZ, [RZ] ;  /* 0x00000000fffff984 */ /* 0x000fe20000000800 */
[----:B------:R-:W-:Y:S04]  /*2480*/  @!P1 LDGSTS.E.BYPASS.LTC128B.128 [R193], desc[UR16][R198.64] ;  /* 0x00000000c6c19fae */ /* 0x000fe8000b901d50 */
[----:B------:R-:W-:Y:S01]  /*2490*/  @!P1 LDGSTS.E.BYPASS.LTC128B.128 [R193+0x2000], desc[UR16][R198.64+0x80] ;  /* 0x02000080c6c19fae */ /* 0x000fe2000b901d50 */
[----:B---3--:R-:W-:-:S03]  /*24a0*/  @!P4 LEA R4, P1, R8, R10, 0x1 ;  /* 0x0000000a0804c211 */ /* 0x008fc600078208ff */
[----:B------:R4:W-:Y:S01]  /*24b0*/  @P2 STS [R193+0x1000], RZ ;  /* 0x001000ffc1002388 */ /* 0x0009e20000000800 */
[----:B------:R-:W-:-:S03]  /*24c0*/  @!P4 LEA.HI.X R5, R8, R11, R5, 0x1, P1 ;  /* 0x0000000b0805c211 */ /* 0x000fc600008f0c05 */
        /* <DEDUP_REMOVED lines=10> */
[----:B------:R-:W-:Y:S04]  /*2570*/  @!P2 LDGSTS.E.BYPASS.LTC128B.128 [R193+0x1000], desc[UR16][R16.64] ;  /* 0x0100000010c1afae */ /* 0x000fe8000b901d50 */
[----:B------:R-:W-:Y:S01]  /*2580*/  @!P2 LDGSTS.E.BYPASS.LTC128B.128 [R193+0x3000], desc[UR16][R16.64+0x80] ;  /* 0x0300008010c1afae */ /* 0x000fe2000b901d50 */
[----:B------:R-:W-:-:S02]  /*2590*/  ISETP.GE.AND P2, PT, R2, R25, PT ;  /* 0x000000190200720c */ /* 0x000fc40003f46270 */
[----:B------:R-:W-:Y:S01]  /*25a0*/  IADD3 R2, P1, R227, R212, RZ ;  /* 0x000000d4e3027210 */ /* 0x000fe20007f3e0ff */
[----:B------:R4:W-:Y:S04]  /*25b0*/  @P5 STS.128 [R204+0xc000], RZ ;  /* 0x00c000ffcc005388 */ /* 0x0009e80000000c00 */
[----:B------:R4:W-:Y:S01]  /*25c0*/  @P5 STS.128 [R204+0xe000], RZ ;  /* 0x00e000ffcc005388 */ /* 0x0009e20000000c00 */
[----:B------:R-:W-:-:S03]  /*25d0*/  IMAD.X R3, R226, 0x1, R211, P1 ;  /* 0x00000001e2037824 */ /* 0x000fc600008e06d3 */
[----:B------:R-:W-:Y:S01]  /*25e0*/  @!PT LDS RZ, [RZ] ;  /* 0x00000000fffff984 */ /* 0x000fe20000000800 */
[----:B------:R-:W-:Y:S01]  /*25f0*/  @!PT LDS RZ, [RZ] ;  /* 0x00000000fffff984 */ /* 0x000fe20000000800 */
[----:B------:R-:W-:Y:S01]  /*2600*/  @!PT LDS RZ, [RZ] ;  /* 0x00000000fffff984 */ /* 0x000fe20000000800 */
[----:B------:R-:W-:Y:S04]  /*2610*/  @!P5 LDGSTS.E.BYPASS.LTC128B.128 [R204+0xc000], desc[UR16][R6.64] ;  /* 0x0c00000006ccdfae */ /* 0x000fe8000b901d50 */
[----:B------:R-:W-:Y:S04]  /*2620*/  @!P5 LDGSTS.E.BYPASS.LTC128B.128 [R204+0xe000], desc[UR16][R6.64+0x80] ;  /* 0x0e00008006ccdfae */ /* 0x000fe8000b901d50 */
[----:B------:R4:W-:Y:S04]  /*2630*/  @P4 STS.128 [R204+0xd000], RZ ;  /* 0x00d000ffcc004388 */ /* 0x0009e80000000c00 */
[----:B------:R4:W-:Y:S04]  /*2640*/  @P4 STS.128 [R204+0xf000], RZ ;  /* 0x00f000ffcc004388 */ /* 0x0009e80000000c00 */
[----:B------:R-:W-:Y:S01]  /*2650*/  @!PT LDS RZ, [RZ] ;  /* 0x00000000fffff984 */ /* 0x000fe20000000800 */
[----:B------:R-:W-:Y:S01]  /*2660*/  @!PT LDS RZ, [RZ] ;  /* 0x00000000fffff984 */ /* 0x000fe20000000800 */
[----:B------:R-:W-:Y:S01]  /*2670*/  @!PT LDS RZ, [RZ] ;  /* 0x00000000fffff984 */ /* 0x000fe20000000800 */
[----:B------:R-:W-:Y:S04]  /*2680*/  @!P4 LDGSTS.E.BYPASS.LTC128B.128 [R204+0xd000], desc[UR16][R4.64] ;  /* 0x0d00000004cccfae */ /* 0x000fe8000b901d50 */
[----:B------:R1:W-:Y:S04]  /*2690*/  @!P4 LDGSTS.E.BYPASS.LTC128B.128 [R204+0xf000], desc[UR16][R4.64+0x80] ;  /* 0x0f00008004cccfae */ /* 0x0003e8000b901d50 */
[----:B------:R-:W0:Y:S04]  /*26a0*/  LDGDEPBAR ;  /* 0x00000000000079af */ /* 0x000e280000000000 */
[----:B------:R-:W5:Y:S04]  /*26b0*/  @!P3 LDG.E R206, desc[UR16][R2.64] ;  /* 0x0000001002ceb981 */ /* 0x000f68000c1e1900 */
[----:B------:R2:W5:Y:S01]  /*26c0*/  @!P2 LDG.E R207, desc[UR16][R2.64+0x20] ;  /* 0x0000201002cfa981 */ /* 0x000562000c1e1900 */
[C---:B------:R-:W-:Y:S01]  /*26d0*/  IMAD.IADD R248, R205.reuse, 0x1, R239 ;  /* 0x00000001cdf87824 */ /* 0x040fe200078e02ef */
[C---:B------:R-:W-:Y:S01]  /*26e0*/  IADD3 R225, R205.reuse, R249, RZ ;  /* 0x000000f9cde17210 */ /* 0x040fe20007ffe0ff */
[C---:B------:R-:W-:Y:S01]  /*26f0*/  IMAD.IADD R219, R205.reuse, 0x1, R250 ;  /* 0x00000001cddb7824 */ /* 0x040fe200078e02fa */
[----:B------:R-:W-:Y:S01]  /*2700*/  CS2R R40, SRZ ;  /* 0x0000000000287805 */ /* 0x000fe2000001ff00 */
[C---:B------:R-:W-:Y:S01]  /*2710*/  IMAD.IADD R222, R205.reuse, 0x1, R248 ;  /* 0x00000001cdde7824 */ /* 0x040fe200078e02f8 */
[----:B------:R-:W-:Y:S01]  /*2720*/  CS2R R30, SRZ ;  /* 0x00000000001e7805 */ /* 0x000fe2000001ff00 */
[C---:B------:R-:W-:Y:S01]  /*2730*/  IMAD.IADD R218, R205.reuse, 0x1, R219 ;  /* 0x00000001cdda7824 */ /* 0x040fe200078e02db */
[----:B------:R-:W-:Y:S01]  /*2740*/  CS2R R34, SRZ ;  /* 0x0000000000227805 */ /* 0x000fe2000001ff00 */
[C---:B------:R-:W-:Y:S01]  /*2750*/  IMAD.IADD R224, R205.reuse, 0x1, R225 ;  /* 0x00000001cde07824 */ /* 0x040fe200078e02e1 */
[----:B------:R-:W-:Y:S01]  /*2760*/  CS2R R26, SRZ ;  /* 0x00000000001a7805 */ /* 0x000fe2000001ff00 */
[C---:B------:R-:W-:Y:S01]  /*2770*/  IMAD.IADD R221, R205.reuse, 0x1, R222 ;  /* 0x00000001cddd7824 */ /* 0x040fe200078e02de */
[C---:B------:R-:W-:Y:S01]  /*2780*/  IADD3 R217, R205.reuse, R218, RZ ;  /* 0x000000dacdd97210 */ /* 0x040fe20007ffe0ff */
[----:B------:R-:W-:Y:S01]  /*2790*/  IMAD.IADD R223, R205, 0x1, R224 ;  /* 0x00000001cddf7824 */ /* 0x000fe200078e02e0 */
[----:B------:R-:W-:Y:S01]  /*27a0*/  CS2R R24, SRZ ;  /* 0x0000000000187805 */ /* 0x000fe2000001ff00 */
[----:B-1----:R-:W-:Y:S01]  /*27b0*/  VIADD R4, R28, 0x40 ;  /* 0x000000401c047836 */ /* 0x002fe20000000000 */
[----:B------:R-:W-:-:S04]  /*27c0*/  DEPBAR.LE SB0, 0x1 ;  /* 0x000080400000791a */ /* 0x000fc80000000000 */
[----:B------:R-:W-:Y:S01]  /*27d0*/  BAR.SYNC.DEFER_BLOCKING 0x0 ;  /* 0x0000000000007b1d */ /* 0x000fe20000010000 */
[----:B------:R-:W-:Y:S01]  /*27e0*/  ISETP.GE.AND P3, PT, R4, R202, PT ;  /* 0x000000ca0400720c */ /* 0x000fe20003f66270 */
[----:B------:R-:W-:Y:S01]  /*27f0*/  IMAD.IADD R220, R205, 0x1, R221 ;  /* 0x00000001cddc7824 */ /* 0x000fe200078e02dd */
[----:B------:R-:W-:Y:S01]  /*2800*/  CS2R R28, SRZ ;  /* 0x00000000001c7805 */ /* 0x000fe2000001ff00 */
[----:B------:R-:W-:Y:S01]  /*2810*/  IMAD.MOV.U32 R209, RZ, RZ, R33 ;  /* 0x000000ffffd17224 */ /* 0x000fe200078e0021 */
[----:B--2---:R-:W-:Y:S01]  /*2820*/  LEA.HI R2, R42, R43, RZ, 0x3 ;  /* 0x0000002b2a027211 */ /* 0x004fe200078f18ff */
[C---:B------:R-:W-:Y:S01]  /*2830*/  IMAD R235, R231.reuse, 0x18, RZ ;  /* 0x00000018e7eb7824 */ /* 0x040fe200078e02ff */
[----:B------:R-:W-:Y:S01]  /*2840*/  SHF.R.S32.HI R3, RZ, 0x1f, R0 ;  /* 0x0000001fff037819 */ /* 0x000fe20000011400 */
[C---:B------:R-:W-:Y:S01]  /*2850*/  IMAD.SHL.U32 R234, R231.reuse, 0x20, RZ ;  /* 0x00000020e7ea7824 */ /* 0x040fe200078e00ff */
[----:B------:R-:W-:Y:S01]  /*2860*/  LOP3.LUT R2, R2, 0xfffffff8, RZ, 0xc0, !PT ;  /* 0xfffffff802027812 */ /* 0x000fe200078ec0ff */
[----:B------:R-:W-:Y:S01]  /*2870*/  IMAD R233, R231, 0x28, RZ ;  /* 0x00000028e7e97824 */ /* 0x000fe200078e02ff */
[----:B------:R-:W-:Y:S01]  /*2880*/  LEA.HI R3, R3, R0, RZ, 0x3 ;  /* 0x0000000003037211 */ /* 0x000fe200078f18ff */
[----:B------:R-:W-:Y:S01]  /*2890*/  IMAD R232, R231, 0x30, RZ ;  /* 0x00000030e7e87824 */ /* 0x000fe200078e02ff */
[----:B------:R-:W-:Y:S01]  /*28a0*/  CS2R R32, SRZ ;  /* 0x0000000000207805 */ /* 0x000fe2000001ff00 */
[----:B------:R-:W-:Y:S01]  /*28b0*/  IMAD.IADD R2, R43, 0x1, -R2 ;  /* 0x000000012b027824 */ /* 0x000fe200078e0a02 */
[----:B------:R-:W-:Y:S01]  /*28c0*/  LOP3.LUT R3, R3, 0xfffffff8, RZ, 0xc0, !PT ;  /* 0xfffffff803037812 */ /* 0x000fe200078ec0ff */
[----:B------:R-:W-:Y:S01]  /*28d0*/  IMAD R231, R231, 0x38, RZ ;  /* 0x00000038e7e77824 */ /* 0x000fe200078e02ff */
[----:B------:R-:W-:-:S02]  /*28e0*/  CS2R R42, SRZ ;  /* 0x00000000002a7805 */ /* 0x000fc4000001ff00 */
[----:B------:R-:W-:Y:S02]  /*28f0*/  CS2R R22, SRZ ;  /* 0x0000000000167805 */ /* 0x000fe4000001ff00 */
[----:B------:R-:W-:Y:S01]  /*2900*/  LOP3.LUT P4, RZ, R2, 0x2, RZ, 0xc0, !PT ;  /* 0x0000000202ff7812 */ /* 0x000fe2000788c0ff */
[----:B------:R-:W-:Y:S01]  /*2910*/  IMAD.IADD R0, R0, 0x1, -R3 ;  /* 0x0000000100007824 */ /* 0x000fe200078e0a03 */
[----:B------:R-:W-:Y:S01]  /*2920*/  CS2R R20, SRZ ;  /* 0x0000000000147805 */ /* 0x000fe2000001ff00 */
[----:B------:R-:W-:Y:S01]  /*2930*/  VIADD R2, R190, 0x2000 ;  /* 0x00002000be027836 */ /* 0x000fe20000000000 */
[----:B------:R-:W-:Y:S01]  /*2940*/  SEL R172, R172, 0xffffffe0, !P4 ;  /* 0xffffffe0acac7807 */ /* 0x000fe20006000000 */
[----:B------:R4:W1:Y:S01]  /*2950*/  LDSM.16.M88.4 R112, [R181+0x10000] ;  /* 0x01000000b570783b */ /* 0x0008620000000200 */
[----:B------:R-:W-:Y:S01]  /*2960*/  R2P PR, R0, 0x6 ;  /* 0x0000000600007804 */ /* 0x000fe20000000000 */
[----:B------:R-:W-:Y:S01]  /*2970*/  VIADD R0, R191, 0x2000 ;  /* 0x00002000bf007836 */ /* 0x000fe20000000000 */
[----:B------:R-:W-:Y:S01]  /*2980*/  SEL R2, R2, R190, !P0 ;  /* 0x000000be02027207 */ /* 0x000fe20004000000 */
[----:B------:R-:W-:Y:S01]  /*2990*/  IMAD.IADD R172, R172, 0x1, R180 ;  /* 0x00000001acac7824 */ /* 0x000fe200078e02b4 */
[----:B------:R4:W2:Y:S01]  /*29a0*/  LDSM.16.M88.4 R116, [R181+0x10800] ;  /* 0x01080000b574783b */ /* 0x0008a20000000200 */
[----:B------:R-:W-:Y:S01]  /*29b0*/  SEL R185, R185, 0xffffffe0, !P1 ;  /* 0xffffffe0b9b97807 */ /* 0x000fe20004800000 */
[C---:B------:R-:W-:Y:S01]  /*29c0*/  IMAD.IADD R230, R205.reuse, 0x1, R223 ;  /* 0x00000001cde67824 */ /* 0x040fe200078e02df */
[----:B------:R-:W-:Y:S01]  /*29d0*/  SEL R182, R182, 0xffffffc0, !P2 ;  /* 0xffffffc0b6b67807 */ /* 0x000fe20005000000 */
[----:B------:R4:W3:Y:S01]  /*29e0*/  LDSM.16.M88.4 R136, [R172] ;  /* 0x00000000ac88783b */ /* 0x0008e20000000200 */
[----:B------:R-:W-:Y:S01]  /*29f0*/  SEL R0, R0, R191, !P0 ;  /* 0x000000bf00007207 */ /* 0x000fe20004000000 */
[----:B------:R-:W-:Y:S01]  /*2a00*/  IMAD.IADD R187, R186, 0x1, R185 ;  /* 0x00000001babb7824 */ /* 0x000fe200078e02b9 */
[----:B------:R-:W-:Y:S01]  /*2a10*/  LEA R179, R2, UR5, 0x1 ;  /* 0x0000000502b37c11 */ /* 0x000fe2000f8e08ff */
[----:B------:R4:W1:Y:S01]  /*2a20*/  LDSM.16.M88.4 R140, [R172+0x800] ;  /* 0x00080000ac8c783b */ /* 0x0008620000000200 */
[----:B------:R-:W-:Y:S01]  /*2a30*/  LEA R176, R0, UR5, 0x1 ;  /* 0x0000000500b07c11 */ /* 0x000fe2000f8e08ff */
[----:B------:R-:W-:-:S02]  /*2a40*/  IMAD.IADD R229, R205, 0x1, R220 ;  /* 0x00000001cde57824 */ /* 0x000fc400078e02dc */
[----:B------:R4:W1:Y:S01]  /*2a50*/  LDSM.16.M88.4 R168, [R172+0x2000] ;  /* 0x00200000aca8783b */ /* 0x0008620000000200 */
[----:B------:R-:W-:Y:S02]  /*2a60*/  IMAD.IADD R228, R205, 0x1, R217 ;  /* 0x00000001cde47824 */ /* 0x000fe400078e02d9 */
[----:B------:R-:W-:Y:S01]  /*2a70*/  IMAD.IADD R188, R186, 0x1, R182 ;  /* 0x00000001babc7824 */ /* 0x000fe200078e02b6 */
[----:B------:R-:W1:Y:S01]  /*2a80*/  LDSM.16.M88.4 R172, [R172+0x2800] ;  /* 0x00280000acac783b */ /* 0x000e620000000200 */
[----:B------:R-:W-:-:S03]  /*2a90*/  IMAD.IADD R189, R182, 0x1, R187 ;  /* 0x00000001b6bd7824 */ /* 0x000fc600078e02bb */
[----:B------:R4:W1:Y:S04]  /*2aa0*/  LDSM.16.M88.4 R120, [R183] ;  /* 0x00000000b778783b */ /* 0x0008680000000200 */
[----:B------:R4:W1:Y:S04]  /*2ab0*/  LDSM.16.M88.4 R124, [R183+0x800] ;  /* 0x00080000b77c783b */ /* 0x0008680000000200 */
[----:B------:R4:W1:Y:S04]  /*2ac0*/  LDSM.16.M88.4 R128, [R180] ;  /* 0x00000000b480783b */ /* 0x0008680000000200 */
[----:B------:R4:W1:Y:S04]  /*2ad0*/  LDSM.16.M88.4 R132, [R180+0x800] ;  /* 0x00080000b484783b */ /* 0x0008680000000200 */
[----:B------:R4:W1:Y:S04]  /*2ae0*/  LDSM.16.M88.4 R144, [R181+0x12000] ;  /* 0x01200000b590783b */ /* 0x0008680000000200 */
[----:B------:R4:W1:Y:S04]  /*2af0*/  LDSM.16.M88.4 R148, [R181+0x12800] ;  /* 0x01280000b594783b */ /* 0x0008680000000200 */
[----:B------:R4:W1:Y:S04]  /*2b00*/  LDSM.16.M88.4 R152, [R183+0x2000] ;  /* 0x00200000b798783b */ /* 0x0008680000000200 */
[----:B------:R4:W1:Y:S04]  /*2b10*/  LDSM.16.M88.4 R156, [R183+0x2800] ;  /* 0x00280000b79c783b */ /* 0x0008680000000200 */
[----:B------:R4:W1:Y:S04]  /*2b20*/  LDSM.16.M88.4 R160, [R180+0x2000] ;  /* 0x00200000b4a0783b */ /* 0x0008680000000200 */
[----:B--23--:R4:W1:Y:S02]  /*2b30*/  LDSM.16.M88.4 R164, [R180+0x2800] ;  /* 0x00280000b4a4783b */ /* 0x00c8640000000200 */
.L_x_9:
[----:B------:R-:W0:Y:S01]  /*2b40*/  LDGDEPBAR ;  /* 0x00000000000079af */ /* 0x000e220000000000 */
[C---:B------:R-:W-:Y:S02]  /*2b50*/  IADD3 R0, R179.reuse, R185, RZ ;  /* 0x000000b9b3007210 */ /* 0x040fe40007ffe0ff */
[----:B------:R-:W-:Y:S02]  /*2b60*/  IADD3 R2, R179, R182, RZ ;  /* 0x000000b6b3027210 */ /* 0x000fe40007ffe0ff */
[----:B-----5:R-:W-:Y:S01]  /*2b70*/  FSETP.NEU.FTZ.AND P0, PT, R206, -INF , PT ;  /* 0xff800000ce00780b */ /* 0x020fe20003f1d000 */
[----:B------:R-:W-:Y:S01]  /*2b80*/  IMAD.IADD R3, R0, 0x1, R182 ;  /* 0x0000000100037824 */ /* 0x000fe200078e02b6 */
[----:B------:R-:W-:Y:S01]  /*2b90*/  ISETP.GE.AND P5, PT, R203, 0x1, PT ;  /* 0x00000001cb00780c */ /* 0x000fe20003fa6270 */
[----:B------:R-:W-:Y:S04]  /*2ba0*/  DEPBAR.LE SB0, 0x0 ;  /* 0x000080000000791a */ /* 0x000fe80000000000 */
[----:B------:R-:W-:Y:S06]  /*2bb0*/  BAR.SYNC.DEFER_BLOCKING 0x0 ;  /* 0x0000000000007b1d */ /* 0x000fec0000010000 */
[----:B------:R-:W-:Y:S06]  /*2bc0*/  LDSM.16.M88.4 R16, [R179] ;  /* 0x00000000b310783b */ /* 0x000fec0000000200 */
[----:B------:R-:W2:Y:S06]  /*2bd0*/  LDSM.16.M88.4 R8, [R181+0xc000] ;  /* 0x00c00000b508783b */ /* 0x000eac0000000200 */
[----:B------:R-:W3:Y:S06]  /*2be0*/  LDSM.16.M88.4 R52, [R181+0xc800] ;  /* 0x00c80000b534783b */ /* 0x000eec0000000200 */
[----:B------:R-:W-:Y:S06]  /*2bf0*/  LDSM.16.M88.4 R56, [R0] ;  /* 0x000000000038783b */ /* 0x000fec0000000200 */
[----:B------:R-:W4:Y:S06]  /*2c00*/  LDSM.16.M88.4 R60, [R183+-0x4000] ;  /* 0xffc00000b73c783b */ /* 0x000f2c0000000200 */
[----:B------:R-:W1:Y:S06]  /*2c10*/  LDSM.16.M88.4 R64, [R183+-0x3800] ;  /* 0xffc80000b740783b */ /* 0x000e6c0000000200 */
[----:B------:R-:W-:Y:S06]  /*2c20*/  LDSM.16.M88.4 R100, [R2] ;  /* 0x000000000264783b */ /* 0x000fec0000000200 */
[----:B------:R-:W1:Y:S01]  /*2c30*/  LDSM.16.M88.4 R104, [R180+-0x4000] ;  /* 0xffc00000b468783b */ /* 0x000e620000000200 */
[C---:B--2---:R-:W-:Y:S05]  /*2c40*/  HMMA.16816.F32.BF16 R4, R16.reuse, R8, RZ ;  /* 0x000000081004723c */ /* 0x044fea00000418ff */
[----:B------:R-:W-:Y:S01]  /*2c50*/  LDSM.16.M88.4 R108, [R184] ;  /* 0x00000000b86c783b */ /* 0x000fe20000000200 */
[C---:B------:R-:W-:Y:S06]  /*2c60*/  HMMA.16816.F32.BF16 R8, R16.reuse, R10, RZ ;  /* 0x0000000a1008723c */ /* 0x040fec00000418ff */
[C---:B---3--:R-:W-:Y:S06]  /*2c70*/  HMMA.16816.F32.BF16 R12, R16.reuse, R52, RZ ;  /* 0x00000034100c723c */ /* 0x048fec00000418ff */
[----:B------:R-:W-:Y:S01]  /*2c80*/  HMMA.16816.F32.BF16 R16, R16, R54, RZ ;  /* 0x000000361010723c */ /* 0x000fe200000418ff */
[----:B------:R-:W2:Y:S05]  /*2c90*/  LDSM.16.M88.4 R52, [R180+-0x3800] ;  /* 0xffc80000b434783b */ /* 0x000eaa0000000200 */
[C---:B----4-:R-:W-:Y:S06]  /*2ca0*/  HMMA.16816.F32.BF16 R4, R56.reuse, R60, R4 ;  /* 0x0000003c3804723c */ /* 0x050fec0000041804 */
[C---:B------:R-:W-:Y:S01]  /*2cb0*/  HMMA.16816.F32.BF16 R8, R56.reuse, R62, R8 ;  /* 0x0000003e3808723c */ /* 0x040fe20000041808 */
[----:B------:R-:W3:Y:S05]  /*2cc0*/  LDSM.16.M88.4 R60, [R3] ;  /* 0x00000000033c783b */ /* 0x000eea0000000200 */
[C---:B-1----:R-:W-:Y:S06]  /*2cd0*/  HMMA.16816.F32.BF16 R12, R56.reuse, R64, R12 ;  /* 0x00000040380c723c */ /* 0x042fec000004180c */
[----:B------:R-:W-:Y:S01]  /*2ce0*/  HMMA.16816.F32.BF16 R16, R56, R66, R16 ;  /* 0x000000423810723c */ /* 0x000fe20000041810 */
[----:B------:R-:W1:Y:S05]  /*2cf0*/  LDSM.16.M88.4 R56, [R184+0x800] ;  /* 0x00080000b838783b */ /* 0x000e6a0000000200 */
[C---:B------:R-:W-:Y:S01]  /*2d00*/  HMMA.16816.F32.BF16 R4, R100.reuse, R104, R4 ;  /* 0x000000686404723c */ /* 0x040fe20000041804 */
[----:B------:R-:W-:Y:S05]  /*2d10*/  LDSM.16.M88.4 R64, [R179+0x2000] ;  /* 0x00200000b340783b */ /* 0x000fea0000000200 */
[C---:B------:R-:W-:Y:S01]  /*2d20*/  HMMA.16816.F32.BF16 R8, R100.reuse, R106, R8 ;  /* 0x0000006a6408723c */ /* 0x040fe20000041808 */
[----:B------:R-:W4:Y:S05]  /*2d30*/  LDSM.16.M88.4 R104, [R181+0xe000] ;  /* 0x00e00000b568783b */ /* 0x000f2a0000000200 */
[C---:B--2---:R-:W-:Y:S06]  /*2d40*/  HMMA.16816.F32.BF16 R12, R100.reuse, R52, R12 ;  /* 0x00000034640c723c */ /* 0x044fec000004180c */
[----:B------:R-:W-:Y:S01]  /*2d50*/  HMMA.16816.F32.BF16 R16, R100, R54, R16 ;  /* 0x000000366410723c */ /* 0x000fe20000041810 */
[----:B------:R-:W2:Y:S05]  /*2d60*/  LDSM.16.M88.4 R52, [R181+0xe800] ;  /* 0x00e80000b534783b */ /* 0x000eaa0000000200 */
[C---:B---3--:R-:W-:Y:S01]  /*2d70*/  HMMA.16816.F32.BF16 R4, R60.reuse, R108, R4 ;  /* 0x0000006c3c04723c */ /* 0x048fe20000041804 */
[----:B------:R-:W-:Y:S05]  /*2d80*/  LDSM.16.M88.4 R100, [R0+0x2000] ;  /* 0x002000000064783b */ /* 0x000fea0000000200 */
[C---:B------:R-:W-:Y:S01]  /*2d90*/  HMMA.16816.F32.BF16 R8, R60.reuse, R110, R8 ;  /* 0x0000006e3c08723c */ /* 0x040fe20000041808 */
[----:B------:R-:W3:Y:S05]  /*2da0*/  LDSM.16.M88.4 R108, [R183+-0x2000] ;  /* 0xffe00000b76c783b */ /* 0x000eea0000000200 */
[C---:B-1----:R-:W-:Y:S06]  /*2db0*/  HMMA.16816.F32.BF16 R12, R60.reuse, R56, R12 ;  /* 0x000000383c0c723c */ /* 0x042fec000004180c */
[----:B------:R-:W-:Y:S01]  /*2dc0*/  HMMA.16816.F32.BF16 R16, R60, R58, R16 ;  /* 0x0000003a3c10723c */ /* 0x000fe20000041810 */
[----:B------:R-:W1:Y:S05]  /*2dd0*/  LDSM.16.M88.4 R56, [R183+-0x1800] ;  /* 0xffe80000b738783b */ /* 0x000e6a0000000200 */
[C---:B----4-:R-:W-:Y:S01]  /*2de0*/  HMMA.16816.F32.BF16 R4, R64.reuse, R104, R4 ;  /* 0x000000684004723c */ /* 0x050fe20000041804 */
[----:B------:R4:W-:Y:S05]  /*2df0*/  LDSM.16.M88.4 R60, [R2+0x2000] ;  /* 0x00200000023c783b */ /* 0x0009ea0000000200 */
[C---:B------:R-:W-:Y:S01]  /*2e00*/  HMMA.16816.F32.BF16 R8, R64.reuse, R106, R8 ;  /* 0x0000006a4008723c */ /* 0x040fe20000041808 */
[----:B------:R-:W1:Y:S05]  /*2e10*/  LDSM.16.M88.4 R104, [R180+-0x2000] ;  /* 0xffe00000b468783b */ /* 0x000e6a0000000200 */
[C---:B--2---:R-:W-:Y:S06]  /*2e20*/  HMMA.16816.F32.BF16 R12, R64.reuse, R52, R12 ;  /* 0x00000034400c723c */ /* 0x044fec000004180c */
[----:B------:R-:W-:Y:S01]  /*2e30*/  HMMA.16816.F32.BF16 R16, R64, R54, R16 ;  /* 0x000000364010723c */ /* 0x000fe20000041810 */
[----:B------:R-:W2:Y:S05]  /*2e40*/  LDSM.16.M88.4 R52, [R180+-0x1800] ;  /* 0xffe80000b434783b */ /* 0x000eaa0000000200 */
[C---:B---3--:R-:W-:Y:S01]  /*2e50*/  HMMA.16816.F32.BF16 R4, R100.reuse, R108, R4 ;  /* 0x0000006c6404723c */ /* 0x048fe20000041804 */
[----:B------:R3:W-:Y:S04]  /*2e60*/  LDSM.16.M88.4 R64, [R3+0x2000] ;  /* 0x002000000340783b */ /* 0x0007e80000000200 */
[----:B----4-:R-:W-:Y:S01]  /*2e70*/  FMUL.FTZ R2, R206, 1.4426950216293334961 ;  /* 0x3fb8aa3bce027820 */ /* 0x010fe20000410000 */
[C---:B------:R-:W-:Y:S01]  /*2e80*/  HMMA.16816.F32.BF16 R8, R100.reuse, R110, R8 ;  /* 0x0000006e6408723c */ /* 0x040fe20000041808 */
[----:B------:R-:W4:Y:S04]  /*2e90*/  LDSM.16.M88.4 R108, [R184+0x2000] ;  /* 0x00200000b86c783b */ /* 0x000f280000000200 */
[----:B------:R-:W-:Y:S01]  /*2ea0*/  FSEL R2, R2, RZ, P0 ;  /* 0x000000ff02027208 */ /* 0x000fe20000000000 */
[C---:B-1----:R-:W-:Y:S03]  /*2eb0*/  HMMA.16816.F32.BF16 R12, R100.reuse, R56, R12 ;  /* 0x00000038640c723c */ /* 0x042fe6000004180c */
[----:B------:R-:W-:Y:S03]  /*2ec0*/  FSETP.NEU.FTZ.AND P0, PT, R207, -INF , PT ;  /* 0xff800000cf00780b */ /* 0x000fe60003f1d000 */
[----:B------:R-:W-:Y:S06]  /*2ed0*/  HMMA.16816.F32.BF16 R16, R100, R58, R16 ;  /* 0x0000003a6410723c */ /* 0x000fec0000041810 */
[C---:B------:R-:W-:Y:S05]  /*2ee0*/  HMMA.16816.F32.BF16 R4, R60.reuse, R104, R4 ;  /* 0x000000683c04723c */ /* 0x040fea0000041804 */
[----:B---3--:R-:W-:Y:S01]  /*2ef0*/  @P3 LEA R3, R238, R244, 0x6 ;  /* 0x000000f4ee033211 */ /* 0x008fe200078e30ff */
[C---:B------:R-:W-:Y:S03]  /*2f00*/  HMMA.16816.F32.BF16 R8, R60.reuse, R106, R8 ;  /* 0x0000006a3c08723c */ /* 0x040fe60000041808 */
[CC--:B------:R-:W-:Y:S02]  /*2f10*/  @P3 ISETP.GE.AND P1, PT, R3.reuse, R202.reuse, PT ;  /* 0x000000ca0300320c */ /* 0x0c0fe40003f26270 */
[----:B------:R-:W-:Y:S01]  /*2f20*/  @P3 IADD3 R0, R3, 0x1, RZ ;  /* 0x0000000103003810 */ /* 0x000fe20007ffe0ff */
[C---:B--2---:R-:W-:Y:S03]  /*2f30*/  HMMA.16816.F32.BF16 R12, R60.reuse, R52, R12 ;  /* 0x000000343c0c723c */ /* 0x044fe6000004180c */
[-C--:B------:R-:W-:Y:S02]  /*2f40*/  @P3 ISETP.GE.AND P2, PT, R0, R202.reuse, PT ;  /* 0x000000ca0000320c */ /* 0x080fe40003f46270 */
[----:B------:R-:W-:Y:S01]  /*2f50*/  FMUL.FTZ R0, R207, 1.4426950216293334961 ;  /* 0x3fb8aa3bcf007820 */ /* 0x000fe20000410000 */
[----:B------:R-:W-:Y:S01]  /*2f60*/  HMMA.16816.F32.BF16 R16, R60, R54, R16 ;  /* 0x000000363c10723c */ /* 0x000fe20000041810 */
[----:B------:R-:W1:Y:S04]  /*2f70*/  LDSM.16.M88.4 R52, [R184+0x2800] ;  /* 0x00280000b834783b */ /* 0x000e680000000200 */
[----:B------:R-:W-:Y:S01]  /*2f80*/  FSEL R0, R0, RZ, P0 ;  /* 0x000000ff00007208 */ /* 0x000fe20000000000 */
[C---:B----4-:R-:W-:Y:S06]  /*2f90*/  HMMA.16816.F32.BF16 R4, R64.reuse, R108, R4 ;  /* 0x0000006c4004723c */ /* 0x050fec0000041804 */
[C---:B------:R-:W-:Y:S11]  /*2fa0*/  HMMA.16816.F32.BF16 R8, R64.reuse, R110, R8 ;  /* 0x0000006e4008723c */ /* 0x040ff60000041808 */
[----:B------:R-:W-:Y:S07]  /*2fb0*/  @!UPT UIADD3 URZ, URZ, URZ, URZ ;  /* 0x0000003f3f3ff290 */ /* 0x000fee000fffe03f */
[----:B------:R-:W-:Y:S02]  /*2fc0*/  @P3 FSEL R4, R4, -INF , !P1 ;  /* 0xff80000004043808 */ /* 0x000fe40004800000 */
[----:B------:R-:W-:Y:S02]  /*2fd0*/  @P3 FSEL R5, R5, -INF , !P2 ;  /* 0xff80000005053808 */ /* 0x000fe40005000000 */
[----:B------:R-:W-:Y:S01]  /*2fe0*/  @P3 FSEL R6, R6, -INF , !P1 ;  /* 0xff80000006063808 */ /* 0x000fe20004800000 */
[--C-:B------:R-:W-:Y:S01]  /*2ff0*/  FFMA.FTZ R4, R4, UR6, -R2.reuse ;  /* 0x0000000604047c23 */ /* 0x100fe20008010802 */
[----:B------:R-:W-:Y:S01]  /*3000*/  @P3 FSEL R7, R7, -INF , !P2 ;  /* 0xff80000007073808 */ /* 0x000fe20005000000 */
[----:B------:R-:W-:Y:S02]  /*3010*/  FFMA.FTZ R5, R5, UR6, -R2 ;  /* 0x0000000605057c23 */ /* 0x000fe40008010802 */
[----:B------:R2:W-:Y:S01]  /*3020*/  MUFU.EX2 R106, R4 ;  /* 0x00000004006a7308 */ /* 0x0005e20000000800 */
[--C-:B------:R-:W-:Y:S01]  /*3030*/  FFMA.FTZ R6, R6, UR6, -R0.reuse ;  /* 0x0000000606067c23 */ /* 0x100fe20008010800 */
[C---:B-1----:R-:W-:Y:S03]  /*3040*/  HMMA.16816.F32.BF16 R12, R64.reuse, R52, R12 ;  /* 0x00000034400c723c */ /* 0x042fe6000004180c */
[--C-:B------:R-:W-:Y:S03]  /*3050*/  FFMA.FTZ R7, R7, UR6, -R0.reuse ;  /* 0x0000000607077c23 */ /* 0x100fe60008010800 */
[----:B------:R-:W-:Y:S02]  /*3060*/  HMMA.16816.F32.BF16 R16, R64, R54, R16 ;  /* 0x000000364010723c */ /* 0x000fe40000041810 */
[----:B------:R1:W3:Y:S10]  /*3070*/  MUFU.EX2 R105, R5 ;  /* 0x0000000500697308 */ /* 0x0002f40000000800 */
[----:B------:R-:W-:Y:S01]  /*3080*/  MUFU.EX2 R109, R6 ;  /* 0x00000006006d7308 */ /* 0x000fe20000000800 */
[C---:B--2---:R-:W-:Y:S05]  /*3090*/  @P3 VIADD R4, R3.reuse, 0x8 ;  /* 0x0000000803043836 */ /* 0x044fea0000000000 */
[-C--:B------:R-:W-:Y:S04]  /*30a0*/  @P3 ISETP.GE.AND P0, PT, R4, R202.reuse, PT ;  /* 0x000000ca0400320c */ /* 0x080fe80003f06270 */
[----:B------:R-:W2:Y:S01]  /*30b0*/  MUFU.EX2 R108, R7 ;  /* 0x00000007006c7308 */ /* 0x000ea20000000800 */
[C---:B------:R-:W-:Y:S02]  /*30c0*/  @P3 IADD3 R4, R3.reuse, 0x10, RZ ;  /* 0x0000001003043810 */ /* 0x040fe40007ffe0ff */
[C---:B-1----:R-:W-:Y:S02]  /*30d0*/  @P3 IADD3 R5, R3.reuse, 0x9, RZ ;  /* 0x0000000903053810 */ /* 0x042fe40007ffe0ff */
[----:B------:R-:W-:Y:S02]  /*30e0*/  @P3 FSEL R8, R8, -INF , !P0 ;  /* 0xff80000008083808 */ /* 0x000fe40004000000 */
[----:B------:R-:W-:Y:S02]  /*30f0*/  @P3 FSEL R10, R10, -INF , !P0 ;  /* 0xff8000000a0a3808 */ /* 0x000fe40004000000 */
[-C--:B------:R-:W-:Y:S01]  /*3100*/  @P3 ISETP.GE.AND P0, PT, R4, R202.reuse, PT ;  /* 0x000000ca0400320c */ /* 0x080fe20003f06270 */
[----:B------:R-:W-:Y:S01]  /*3110*/  @P3 VIADD R4, R3, 0x11 ;  /* 0x0000001103043836 */ /* 0x000fe20000000000 */
[-C--:B------:R-:W-:Y:S01]  /*3120*/  @P3 ISETP.GE.AND P1, PT, R5, R202.reuse, PT ;  /* 0x000000ca0500320c */ /* 0x080fe20003f26270 */
[----:B------:R-:W-:Y:S01]  /*3130*/  FFMA.FTZ R10, R10, UR6, -R0 ;  /* 0x000000060a0a7c23 */ /* 0x000fe20008010800 */
[----:B------:R-:W-:Y:S01]  /*3140*/  @P3 FSEL R12, R12, -INF , !P0 ;  /* 0xff8000000c0c3808 */ /* 0x000fe20004000000 */
[--C-:B------:R-:W-:Y:S01]  /*3150*/  FFMA.FTZ R8, R8, UR6, -R2.reuse ;  /* 0x0000000608087c23 */ /* 0x100fe20008010802 */
[----:B------:R-:W-:Y:S01]  /*3160*/  @P3 FSEL R9, R9, -INF , !P1 ;  /* 0xff80000009093808 */ /* 0x000fe20004800000 */
[----:B------:R-:W-:Y:S01]  /*3170*/  MUFU.EX2 R107, R10 ;  /* 0x0000000a006b7308 */ /* 0x000fe20000000800 */
[----:B------:R-:W-:Y:S01]  /*3180*/  @P3 FSEL R11, R11, -INF , !P1 ;  /* 0xff8000000b0b3808 */ /* 0x000fe20004800000 */
[--C-:B------:R-:W-:Y:S01]  /*3190*/  FFMA.FTZ R12, R12, UR6, -R2.reuse ;  /* 0x000000060c0c7c23 */ /* 0x100fe20008010802 */
[-C--:B------:R-:W-:Y:S01]  /*31a0*/  @P3 ISETP.GE.AND P1, PT, R4, R202.reuse, PT ;  /* 0x000000ca0400320c */ /* 0x080fe20003f26270 */
[----:B------:R-:W-:Y:S01]  /*31b0*/  FFMA.FTZ R9, R9, UR6, -R2 ;  /* 0x0000000609097c23 */ /* 0x000fe20008010802 */
[----:B------:R-:W-:Y:S01]  /*31c0*/  @P3 IADD3 R4, R3, 0x18, RZ ;  /* 0x0000001803043810 */ /* 0x000fe20007ffe0ff */
[--C-:B------:R-:W-:Y:S01]  /*31d0*/  FFMA.FTZ R11, R11, UR6, -R0.reuse ;  /* 0x000000060b0b7c23 */ /* 0x100fe20008010800 */
[----:B------:R-:W-:Y:S03]  /*31e0*/  @P3 IADD3 R3, R3, 0x19, RZ ;  /* 0x0000001903033810 */ /* 0x000fe60007ffe0ff */
[----:B------:R-:W-:Y:S01]  /*31f0*/  MUFU.EX2 R102, R8 ;  /* 0x0000000800667308 */ /* 0x000fe20000000800 */
[----:B------:R-:W-:Y:S02]  /*3200*/  @P3 FSEL R14, R14, -INF , !P0 ;  /* 0xff8000000e0e3808 */ /* 0x000fe40004000000 */
[-C--:B------:R-:W-:Y:S02]  /*3210*/  @P3 ISETP.GE.AND P0, PT, R4, R202.reuse, PT ;  /* 0x000000ca0400320c */ /* 0x080fe40003f06270 */
[----:B------:R-:W-:Y:S01]  /*3220*/  @P3 FSEL R13, R13, -INF , !P1 ;  /* 0xff8000000d0d3808 */ /* 0x000fe20004800000 */
[----:B------:R-:W-:Y:S01]  /*3230*/  FFMA.FTZ R14, R14, UR6, -R0 ;  /* 0x000000060e0e7c23 */ /* 0x000fe20008010800 */
[----:B------:R-:W-:Y:S03]  /*3240*/  @P3 FSEL R15, R15, -INF , !P1 ;  /* 0xff8000000f0f3808 */ /* 0x000fe60004800000 */
[----:B------:R-:W1:Y:S01]  /*3250*/  MUFU.EX2 R104, R11 ;  /* 0x0000000b00687308 */ /* 0x000e620000000800 */
[----:B------:R-:W-:Y:S01]  /*3260*/  @P3 ISETP.GE.AND P1, PT, R3, R202, PT ;  /* 0x000000ca0300320c */ /* 0x000fe20003f26270 */
[----:B------:R-:W-:Y:S01]  /*3270*/  FFMA.FTZ R13, R13, UR6, -R2 ;  /* 0x000000060d0d7c23 */ /* 0x000fe20008010802 */
[----:B------:R-:W-:Y:S01]  /*3280*/  @P3 FSEL R18, R18, -INF , !P0 ;  /* 0xff80000012123808 */ /* 0x000fe20004000000 */
[--C-:B------:R-:W-:Y:S01]  /*3290*/  FFMA.FTZ R15, R15, UR6, -R0.reuse ;  /* 0x000000060f0f7c23 */ /* 0x100fe20008010800 */
[----:B------:R-:W-:Y:S02]  /*32a0*/  @P3 FSEL R19, R19, -INF , !P1 ;  /* 0xff80000013133808 */ /* 0x000fe40004800000 */
[----:B---3--:R-:W-:Y:S01]  /*32b0*/  F2FP.BF16.F32.PACK_AB R4, R105, R106 ;  /* 0x0000006a6904723e */ /* 0x008fe200000010ff */
[--C-:B------:R-:W-:Y:S01]  /*32c0*/  FFMA.FTZ R18, R18, UR6, -R0.reuse ;  /* 0x0000000612127c23 */ /* 0x100fe20008010800 */
[----:B--2---:R-:W-:Y:S01]  /*32d0*/  F2FP.BF16.F32.PACK_AB R3, R108, R109 ;  /* 0x0000006d6c03723e */ /* 0x004fe200000010ff */
[----:B------:R-:W-:Y:S01]  /*32e0*/  FFMA.FTZ R0, R19, UR6, -R0 ;  /* 0x0000000613007c23 */ /* 0x000fe20008010800 */
[----:B------:R-:W-:Y:S01]  /*32f0*/  @P3 FSEL R16, R16, -INF , !P0 ;  /* 0xff80000010103808 */ /* 0x000fe20004000000 */
[----:B------:R-:W-:Y:S01]  /*3300*/  STS [R214+0x12000], R4 ;  /* 0x01200004d6007388 */ /* 0x000fe20000000800 */
[----:B------:R-:W-:Y:S01]  /*3310*/  @P3 FSEL R17, R17, -INF , !P1 ;  /* 0xff80000011113808 */ /* 0x000fe20004800000 */
[----:B------:R1:W-:Y:S04]  /*3320*/  MUFU.EX2 R66, R0 ;  /* 0x0000000000427308 */ /* 0x0003e80000000800 */
[----:B------:R-:W-:Y:S01]  /*3330*/  STS [R214+0x12400], R3 ;  /* 0x01240003d6007388 */ /* 0x000fe20000000800 */
[--C-:B------:R-:W-:Y:S01]  /*3340*/  FFMA.FTZ R16, R16, UR6, -R2.reuse ;  /* 0x0000000610107c23 */ /* 0x100fe20008010802 */
[----:B------:R-:W-:Y:S04]  /*3350*/  FFMA.FTZ R2, R17, UR6, -R2 ;  /* 0x0000000611027c23 */ /* 0x000fe80008010802 */
[----:B------:R-:W2:Y:S10]  /*3360*/  MUFU.EX2 R101, R9 ;  /* 0x0000000900657308 */ /* 0x000eb40000000800 */
[----:B------:R2:W-:Y:S01]  /*3370*/  MUFU.EX2 R62, R2 ;  /* 0x00000002003e7308 */ /* 0x0005e20000000800 */
[----:B-1----:R-:W-:Y:S05]  /*3380*/  F2FP.BF16.F32.PACK_AB R0, R104, R107 ;  /* 0x0000006b6800723e */ /* 0x002fea00000010ff */
[----:B------:R1:W-:Y:S04]  /*3390*/  STS [R216+0x12400], R0 ;  /* 0x01240000d8007388 */ /* 0x0003e80000000800 */
[----:B------:R-:W-:Y:S10]  /*33a0*/  MUFU.EX2 R103, R14 ;  /* 0x0000000e00677308 */ /* 0x000ff40000000800 */
[----:B------:R-:W1:Y:S01]  /*33b0*/  MUFU.EX2 R100, R15 ;  /* 0x0000000f00647308 */ /* 0x000e620000000800 */
[----:B--2---:R-:W-:Y:S05]  /*33c0*/  F2FP.BF16.F32.PACK_AB R2, R101, R102 ;  /* 0x000000666502723e */ /* 0x004fea00000010ff */
[----:B------:R2:W-:Y:S04]  /*33d0*/  STS [R216+0x12000], R2 ;  /* 0x01200002d8007388 */ /* 0x0005e80000000800 */
[----:B------:R-:W-:Y:S10]  /*33e0*/  MUFU.EX2 R65, R12 ;  /* 0x0000000c00417308 */ /* 0x000ff40000000800 */
[----:B------:R-:W3:Y:S01]  /*33f0*/  MUFU.EX2 R64, R13 ;  /* 0x0000000d00407308 */ /* 0x000ee20000000800 */
[----:B-1----:R-:W-:Y:S05]  /*3400*/  F2FP.BF16.F32.PACK_AB R0, R100, R103 ;  /* 0x000000676400723e */ /* 0x002fea00000010ff */
[----:B------:R1:W-:Y:S04]  /*3410*/  STS [R213+0x12400], R0 ;  /* 0x01240000d5007388 */ /* 0x0003e80000000800 */
[----:B------:R-:W4:Y:S01]  /*3420*/  MUFU.EX2 R63, R16 ;  /* 0x00000010003f7308 */ /* 0x000f220000000800 */
[----:B--2---:R-:W-:Y:S09]  /*3430*/  IADD3 R2, P0, R227, R210, RZ ;  /* 0x000000d2e3027210 */ /* 0x004ff20007f1e0ff */
[----:B------:R-:W2:Y:S01]  /*3440*/  MUFU.EX2 R67, R18 ;  /* 0x0000001200437308 */ /* 0x000ea20000000800 */
[----:B---3--:R-:W-:Y:S05]  /*3450*/  F2FP.BF16.F32.PACK_AB R3, R64, R65 ;  /* 0x000000414003723e */ /* 0x008fea00000010ff */
[----:B------:R3:W-:Y:S01]  /*3460*/  STS [R213+0x12000], R3 ;  /* 0x01200003d5007388 */ /* 0x0007e20000000800 */
[----:B----4-:R-:W-:Y:S05]  /*3470*/  F2FP.BF16.F32.PACK_AB R5, R62, R63 ;  /* 0x0000003f3e05723e */ /* 0x010fea00000010ff */
[----:B------:R-:W-:Y:S01]  /*3480*/  STS [R215+0x12000], R5 ;  /* 0x01200005d7007388 */ /* 0x000fe20000000800 */
[----:B-1----:R-:W-:Y:S02]  /*3490*/  LEA R0, R190, UR5, 0x1 ;  /* 0x00000005be007c11 */ /* 0x002fe4000f8e08ff */
[----:B--2---:R-:W-:Y:S02]  /*34a0*/  F2FP.BF16.F32.PACK_AB R4, R66, R67 ;  /* 0x000000434204723e */ /* 0x004fe400000010ff */
[-C--:B------:R-:W-:Y:S03]  /*34b0*/  IADD3 R56, R185, R0.reuse, RZ ;  /* 0x00000000b9387210 */ /* 0x080fe60007ffe0ff */
[----:B------:R-:W-:Y:S06]  /*34c0*/  STS [R215+0x12400], R4 ;  /* 0x01240004d7007388 */ /* 0x000fec0000000800 */
[----:B------:R-:W1:Y:S01]  /*34d0*/  LDSM.16.M88.4 R16, [R0+0x8000] ;  /* 0x008000000010783b */ /* 0x000e620000000200 */
[----:B---3--:R-:W-:Y:S05]  /*34e0*/  IMAD.X R3, R226, 0x1, R209, P0 ;  /* 0x00000001e2037824 */ /* 0x008fea00000e06d1 */
[----:B------:R-:W2:Y:S06]  /*34f0*/  LDSM.16.M88.4 R52, [R56+0x8000] ;  /* 0x008000003834783b */ /* 0x000eac0000000200 */
[----:B------:R-:W3:Y:S06]  /*3500*/  LDG.E R61, desc[UR16][R2.64] ;  /* 0x00000010023d7981 */ /* 0x000eec000c1e1900 */
[----:B------:R4:W3:Y:S01]  /*3510*/  LDG.E R60, desc[UR16][R2.64+0x20] ;  /* 0x00002010023c7981 */ /* 0x0008e2000c1e1900 */
[C---:B-1----:R-:W-:Y:S03]  /*3520*/  HMMA.16816.F32.BF16 R4, R16.reuse, R112, RZ ;  /* 0x000000701004723c */ /* 0x042fe600000418ff */
[C---:B----4-:R-:W-:Y:S02]  /*3530*/  IADD3 R3, R182.reuse, R0, RZ ;  /* 0x00000000b6037210 */ /* 0x050fe40007ffe0ff */
[----:B------:R-:W-:Y:S01]  /*3540*/  IADD3 R2, R182, R56, RZ ;  /* 0x00000038b6027210 */ /* 0x000fe20007ffe0ff */
[C---:B------:R-:W-:Y:S01]  /*3550*/  HMMA.16816.F32.BF16 R8, R16.reuse, R114, RZ ;  /* 0x000000721008723c */ /* 0x040fe200000418ff */
[----:B------:R-:W-:Y:S05]  /*3560*/  LDSM.16.M88.4 R56, [R56+0xa000] ;  /* 0x00a000003838783b */ /* 0x000fea0000000200 */
[C---:B------:R-:W-:Y:S06]  /*3570*/  HMMA.16816.F32.BF16 R12, R16.reuse, R116, RZ ;  /* 0x00000074100c723c */ /* 0x040fec00000418ff */
[----:B------:R-:W-:Y:S06]  /*3580*/  HMMA.16816.F32.BF16 R16, R16, R118, RZ ;  /* 0x000000761010723c */ /* 0x000fec00000418ff */
[C---:B--2---:R-:W-:Y:S06]  /*3590*/  HMMA.16816.F32.BF16 R4, R52.reuse, R120, R4 ;  /* 0x000000783404723c */ /* 0x044fec0000041804 */
[C---:B------:R-:W-:Y:S06]  /*35a0*/  HMMA.16816.F32.BF16 R8, R52.reuse, R122, R8 ;  /* 0x0000007a3408723c */ /* 0x040fec0000041808 */
[C---:B------:R-:W-:Y:S06]  /*35b0*/  HMMA.16816.F32.BF16 R12, R52.reuse, R124, R12 ;  /* 0x0000007c340c723c */ /* 0x040fec000004180c */
[----:B------:R-:W-:Y:S01]  /*35c0*/  HMMA.16816.F32.BF16 R16, R52, R126, R16 ;  /* 0x0000007e3410723c */ /* 0x000fe20000041810 */
[----:B------:R-:W1:Y:S05]  /*35d0*/  LDSM.16.M88.4 R52, [R3+0x8000] ;  /* 0x008000000334783b */ /* 0x000e6a0000000200 */
[C---:B-1----:R-:W-:Y:S06]  /*35e0*/  HMMA.16816.F32.BF16 R4, R52.reuse, R128, R4 ;  /* 0x000000803404723c */ /* 0x042fec0000041804 */
        /* <DEDUP_REMOVED lines=14> */
[C---:B------:R-:W-:Y:S06]  /*36d0*/  HMMA.16816.F32.BF16 R4, R56.reuse, R152, R4 ;  /* 0x000000983804723c */ /* 0x040fec0000041804 */
[C---:B------:R-:W-:Y:S06]  /*36e0*/  HMMA.16816.F32.BF16 R8, R56.reuse, R154, R8 ;  /* 0x0000009a3808723c */ /* 0x040fec0000041808 */
[C---:B------:R-:W-:Y:S06]  /*36f0*/  HMMA.16816.F32.BF16 R12, R56.reuse, R156, R12 ;  /* 0x0000009c380c723c */ /* 0x040fec000004180c */
[----:B------:R-:W-:Y:S01]  /*3700*/  HMMA.16816.F32.BF16 R16, R56, R158, R16 ;  /* 0x0000009e3810723c */ /* 0x000fe20000041810 */
[----:B------:R-:W2:Y:S05]  /*3710*/  LDSM.16.M88.4 R56, [R2+0xa000] ;  /* 0x00a000000238783b */ /* 0x000eaa0000000200 */
[C---:B-1----:R-:W-:Y:S06]  /*3720*/  HMMA.16816.F32.BF16 R4, R52.reuse, R160, R4 ;  /* 0x000000a03404723c */ /* 0x042fec0000041804 */
[C---:B------:R-:W-:Y:S06]  /*3730*/  HMMA.16816.F32.BF16 R8, R52.reuse, R162, R8 ;  /* 0x000000a23408723c */ /* 0x040fec0000041808 */
[C---:B------:R-:W-:Y:S06]  /*3740*/  HMMA.16816.F32.BF16 R12, R52.reuse, R164, R12 ;  /* 0x000000a4340c723c */ /* 0x040fec000004180c */
[----:B------:R-:W-:Y:S06]  /*3750*/  HMMA.16816.F32.BF16 R16, R52, R166, R16 ;  /* 0x000000a63410723c */ /* 0x000fec0000041810 */
[C---:B--2---:R-:W-:Y:S06]  /*3760*/  HMMA.16816.F32.BF16 R4, R56.reuse, R168, R4 ;  /* 0x000000a83804723c */ /* 0x044fec0000041804 */
[C---:B------:R-:W-:Y:S06]  /*3770*/  HMMA.16816.F32.BF16 R8, R56.reuse, R170, R8 ;  /* 0x000000aa3808723c */ /* 0x040fec0000041808 */
[C---:B------:R-:W-:Y:S06]  /*3780*/  HMMA.16816.F32.BF16 R12, R56.reuse, R172, R12 ;  /* 0x000000ac380c723c */ /* 0x040fec000004180c */
[----:B------:R-:W-:Y:S06]  /*3790*/  HMMA.16816.F32.BF16 R16, R56, R174, R16 ;  /* 0x000000ae3810723c */ /* 0x000fec0000041810 */
[C---:B---3--:R-:W-:Y:S01]  /*37a0*/  FADD.FTZ R2, -R61.reuse, R4 ;  /* 0x000000043d027221 */ /* 0x048fe20000010100 */
[C---:B------:R-:W-:Y:S01]  /*37b0*/  FADD.FTZ R0, -R61.reuse, R5 ;  /* 0x000000053d007221 */ /* 0x040fe20000010100 */
[----:B------:R-:W-:Y:S03]  /*37c0*/  FADD.FTZ R5, -R60, R7 ;  /* 0x000000073c057221 */ /* 0x000fe60000010100 */
[----:B------:R-:W-:Y:S01]  /*37d0*/  FMUL.FTZ R2, R106, R2 ;  /* 0x000000026a027220 */ /* 0x000fe20000410000 */
[C---:B------:R-:W-:Y:S01]  /*37e0*/  FADD.FTZ R3, -R61.reuse, R8 ;  /* 0x000000083d037221 */ /* 0x040fe20000010100 */
[----:B------:R-:W-:Y:S01]  /*37f0*/  FADD.FTZ R8, -R61, R9 ;  /* 0x000000093d087221 */ /* 0x000fe20000010100 */
[----:B------:R-:W-:Y:S01]  /*3800*/  FMUL.FTZ R0, R105, R0 ;  /* 0x0000000069007220 */ /* 0x000fe20000410000 */
[----:B------:R-:W-:Y:S01]  /*3810*/  FADD.FTZ R10, -R60, R10 ;  /* 0x0000000a3c0a7221 */ /* 0x000fe20000010100 */
[----:B------:R-:W-:Y:S01]  /*3820*/  FMUL.FTZ R3, R102, R3 ;  /* 0x0000000366037220 */ /* 0x000fe20000410000 */
[----:B------:R-:W-:Y:S01]  /*3830*/  FMUL.FTZ R8, R101, R8 ;  /* 0x0000000865087220 */ /* 0x000fe20000410000 */
[C---:B------:R-:W-:Y:S01]  /*3840*/  FADD.FTZ R4, -R61.reuse, R13 ;  /* 0x0000000d3d047221 */ /* 0x040fe20000010100 */
[----:B------:R-:W-:Y:S01]  /*3850*/  F2FP.BF16.F32.PACK_AB R9, R0, R2 ;  /* 0x000000020009723e */ /* 0x000fe200000010ff */
[C---:B------:R-:W-:Y:S01]  /*3860*/  FADD.FTZ R2, -R61.reuse, R12 ;  /* 0x0000000c3d027221 */ /* 0x040fe20000010100 */
[----:B------:R-:W-:Y:S01]  /*3870*/  FADD.FTZ R11, -R60, R11 ;  /* 0x0000000b3c0b7221 */ /* 0x000fe20000010100 */
[----:B------:R-:W-:Y:S01]  /*3880*/  F2FP.BF16.F32.PACK_AB R8, R8, R3 ;  /* 0x000000030808723e */ /* 0x000fe200000010ff */
[----:B------:R-:W-:Y:S01]  /*3890*/  FADD.FTZ R3, -R60, R6 ;  /* 0x000000063c037221 */ /* 0x000fe20000010100 */
[C---:B------:R-:W-:Y:S01]  /*38a0*/  FADD.FTZ R0, -R61.reuse, R16 ;  /* 0x000000103d007221 */ /* 0x040fe20000010100 */
[----:B------:R-:W-:Y:S01]  /*38b0*/  FADD.FTZ R17, -R61, R17 ;  /* 0x000000113d117221 */ /* 0x000fe20000010100 */
[----:B------:R-:W-:Y:S01]  /*38c0*/  FMUL.FTZ R2, R65, R2 ;  /* 0x0000000241027220 */ /* 0x000fe20000410000 */
[----:B------:R-:W-:Y:S01]  /*38d0*/  FMUL.FTZ R4, R64, R4 ;  /* 0x0000000440047220 */ /* 0x000fe20000410000 */
[----:B------:R-:W-:Y:S01]  /*38e0*/  FMUL.FTZ R0, R63, R0 ;  /* 0x000000003f007220 */ /* 0x000fe20000410000 */
[----:B------:R-:W-:Y:S01]  /*38f0*/  FMUL.FTZ R6, R62, R17 ;  /* 0x000000113e067220 */ /* 0x000fe20000410000 */
[----:B------:R-:W-:Y:S01]  /*3900*/  FMUL.FTZ R3, R109, R3 ;  /* 0x000000036d037220 */ /* 0x000fe20000410000 */
[----:B------:R-:W-:Y:S01]  /*3910*/  FMUL.FTZ R5, R108, R5 ;  /* 0x000000056c057220 */ /* 0x000fe20000410000 */
[----:B------:R-:W-:Y:S01]  /*3920*/  FMUL.FTZ R16, R107, R10 ;  /* 0x0000000a6b107220 */ /* 0x000fe20000410000 */
[----:B------:R-:W-:Y:S01]  /*3930*/  FMUL.FTZ R13, R104, R11 ;  /* 0x0000000b680d7220 */ /* 0x000fe20000410000 */
[C---:B------:R-:W-:Y:S01]  /*3940*/  FADD.FTZ R10, -R60.reuse, R14 ;  /* 0x0000000e3c0a7221 */ /* 0x040fe20000010100 */
[C---:B------:R-:W-:Y:S01]  /*3950*/  FADD.FTZ R7, -R60.reuse, R15 ;  /* 0x0000000f3c077221 */ /* 0x040fe20000010100 */
[----:B------:R-:W-:Y:S01]  /*3960*/  FADD.FTZ R12, -R60, R18 ;  /* 0x000000123c0c7221 */ /* 0x000fe20000010100 */
[----:B------:R-:W-:Y:S01]  /*3970*/  F2FP.BF16.F32.PACK_AB R4, R4, R2 ;  /* 0x000000020404723e */ /* 0x000fe200000010ff */
[----:B------:R-:W-:Y:S01]  /*3980*/  FADD.FTZ R11, -R60, R19 ;  /* 0x000000133c0b7221 */ /* 0x000fe20000010100 */
[----:B------:R-:W-:Y:S01]  /*3990*/  F2FP.BF16.F32.PACK_AB R6, R6, R0 ;  /* 0x000000000606723e */ /* 0x000fe200000010ff */
[----:B------:R-:W-:Y:S01]  /*39a0*/  FMUL.FTZ R10, R103, R10 ;  /* 0x0000000a670a7220 */ /* 0x000fe20000410000 */
[----:B------:R-:W-:Y:S01]  /*39b0*/  F2FP.BF16.F32.PACK_AB R5, R5, R3 ;  /* 0x000000030505723e */ /* 0x000fe200000010ff */
[----:B------:R-:W-:Y:S01]  /*39c0*/  FMUL.FTZ R7, R100, R7 ;  /* 0x0000000764077220 */ /* 0x000fe20000410000 */
[----:B------:R-:W-:Y:S01]  /*39d0*/  FMUL.FTZ R12, R67, R12 ;  /* 0x0000000c430c7220 */ /* 0x000fe20000410000 */
[----:B------:R-:W-:Y:S01]  /*39e0*/  FMUL.FTZ R11, R66, R11 ;  /* 0x0000000b420b7220 */ /* 0x000fe20000410000 */
[----:B------:R-:W-:Y:S06]  /*39f0*/  @!P5 BRA `(.L_x_7) ;  /* 0x00000000005cd947 */ /* 0x000fec0003800000 */
[----:B------:R-:W1:Y:S01]  /*3a00*/  LDC R14, c[0x0][0x240] ;  /* 0x00009000ff0e7b82 */ /* 0x000e620000000800 */
[----:B------:R-:W-:Y:S04]  /*3a10*/  LOP3.LUT R0, R203, 0x1, RZ, 0xc0, !PT ;  /* 0x00000001cb007812 */ /* 0x000fe800078ec0ff */
[----:B------:R-:W-:Y:S01]  /*3a20*/  ISETP.NE.U32.AND P1, PT, R0, 0x1, PT ;  /* 0x000000010000780c */ /* 0x000fe20003f25070 */
[----:B------:R-:W-:Y:S02]  /*3a30*/  IMAD.MOV.U32 R0, RZ, RZ, -0x4000 ;  /* 0xffffc000ff007424 */ /* 0x000fe400078e00ff */
[----:B------:R-:W2:Y:S03]  /*3a40*/  LDC R15, c[0x0][0x244] ;  /* 0x00009100ff0f7b82 */ /* 0x000ea60000000800 */
[----:B------:R-:W-:Y:S05]  /*3a50*/  SEL R0, R0, 0x4000, !P1 ;  /* 0x0000400000007807 */ /* 0x000fea0004800000 */
[--C-:B------:R-:W-:Y:S02]  /*3a60*/  IMAD.IADD R193, R193, 0x1, R0.reuse ;  /* 0x00000001c1c17824 */ /* 0x100fe400078e0200 */
[----:B------:R-:W-:Y:S02]  /*3a70*/  IMAD.IADD R179, R179, 0x1, R0 ;  /* 0x00000001b3b37824 */ /* 0x000fe400078e0200 */
[----:B-1----:R-:W-:Y:S05]  /*3a80*/  IMAD.U32 R2, R14, -0x40, RZ ;  /* 0xffffffc00e027824 */ /* 0x002fea00078e00ff */
[C---:B------:R-:W-:Y:S04]  /*3a90*/  LEA R3, P0, R2.reuse, R198, 0x1 ;  /* 0x000000c602037211 */ /* 0x040fe800078008ff */
[----:B------:R-:W-:Y:S01]  /*3aa0*/  LEA.HI.X.SX32 R2, R2, R199, 0x1, P0 ;  /* 0x000000c702027211 */ /* 0x000fe200000f0eff */
[----:B------:R-:W-:Y:S04]  /*3ab0*/  IMAD.MOV.U32 R198, RZ, RZ, R3 ;  /* 0x000000ffffc67224 */ /* 0x000fe800078e0003 */
[----:B------:R-:W-:Y:S01]  /*3ac0*/  IMAD.MOV.U32 R199, RZ, RZ, R2 ;  /* 0x000000ffffc77224 */ /* 0x000fe200078e0002 */
[C---:B------:R-:W-:Y:S04]  /*3ad0*/  LEA R2, P0, R14.reuse, R198, 0x6 ;  /* 0x000000c60e027211 */ /* 0x040fe800078030ff */
[----:B------:R-:W-:Y:S01]  /*3ae0*/  @!PT LDS RZ, [RZ] ;  /* 0x00000000fffff984 */ /* 0x000fe20000000800 */
[----:B------:R-:W-:Y:S01]  /*3af0*/  @!PT LDS RZ, [RZ] ;  /* 0x00000000fffff984 */ /* 0x000fe20000000800 */
[----:B------:R-:W-:Y:S01]  /*3b00*/  @!PT LDS RZ, [RZ] ;  /* 0x00000000fffff984 */ /* 0x000fe20000000800 */
[----:B------:R1:W-:Y:S01]  /*3b10*/  LDGSTS.E.BYPASS.LTC128B.128 [R193], desc[UR16][R198.64] ;  /* 0x00000000c6c17fae */ /* 0x0003e2000b901d50 */
[----:B--2---:R-:W-:Y:S03]  /*3b20*/  LEA.HI.X R3, R14, R199, R15, 0x6, P0 ;  /* 0x000000c70e037211 */ /* 0x004fe600000f340f */
[----:B------:R1:W-:Y:S04]  /*3b30*/  LDGSTS.E.BYPASS.LTC128B.128 [R193+0x2000], desc[UR16][R198.64+0x80] ;  /* 0x02000080c6c17fae */ /* 0x0003e8000b901d50 */
[----:B------:R1:W-:Y:S04]  /*3b40*/  LDGSTS.E.BYPASS.LTC128B.128 [R193+0x1000], desc[UR16][R2.64] ;  /* 0x0100000002c17fae */ /* 0x0003e8000b901d50 */
[----:B------:R1:W-:Y:S04]  /*3b50*/  LDGSTS.E.BYPASS.LTC128B.128 [R193+0x3000], desc[UR16][R2.64+0x80] ;  /* 0x0300008002c17fae */ /* 0x0003e8000b901d50 */
[----:B------:R-:W0:Y:S02]  /*3b60*/  LDGDEPBAR ;  /* 0x00000000000079af */ /* 0x000e240000000000 */
.L_x_7:
[----:B-1----:R-:W-:Y:S01]  /*3b70*/  F2FP.BF16.F32.PACK_AB R2, R13, R16 ;  /* 0x000000100d02723e */ /* 0x002fe200000010ff */
[----:B------:R-:W-:Y:S01]  /*3b80*/  STS [R214+0x10000], R9 ;  /* 0x01000009d6007388 */ /* 0x000fe20000000800 */
[----:B------:R-:W-:Y:S02]  /*3b90*/  F2FP.BF16.F32.PACK_AB R0, R7, R10 ;  /* 0x0000000a0700723e */ /* 0x000fe400000010ff */
[----:B------:R-:W-:Y:S01]  /*3ba0*/  F2FP.BF16.F32.PACK_AB R3, R11, R12 ;  /* 0x0000000c0b03723e */ /* 0x000fe200000010ff */
[----:B------:R-:W-:Y:S04]  /*3bb0*/  STS [R214+0x10400], R5 ;  /* 0x01040005d6007388 */ /* 0x000fe80000000800 */
[----:B------:R-:W-:Y:S04]  /*3bc0*/  STS [R216+0x10000], R8 ;  /* 0x01000008d8007388 */ /* 0x000fe80000000800 */
[----:B------:R1:W-:Y:S04]  /*3bd0*/  STS [R216+0x10400], R2 ;  /* 0x01040002d8007388 */ /* 0x0003e80000000800 */
[----:B------:R-:W-:Y:S04]  /*3be0*/  STS [R213+0x10000], R4 ;  /* 0x01000004d5007388 */ /* 0x000fe80000000800 */
[----:B------:R2:W-:Y:S04]  /*3bf0*/  STS [R213+0x10400], R0 ;  /* 0x01040000d5007388 */ /* 0x0005e80000000800 */
[----:B------:R-:W-:Y:S04]  /*3c00*/  STS [R215+0x10000], R6 ;  /* 0x01000006d7007388 */ /* 0x000fe80000000800 */
[----:B------:R-:W-:Y:S01]  /*3c10*/  STS [R215+0x10400], R3 ;  /* 0x01040003d7007388 */ /* 0x000fe20000000800 */
[----:B------:R-:W-:Y:S01]  /*3c20*/  BAR.SYNC.DEFER_BLOCKING 0x0 ;  /* 0x0000000000007b1d */ /* 0x000fe20000010000 */
[----:B-1----:R-:W-:Y:S04]  /*3c30*/  IMAD R2, R251, UR4, RZ ;  /* 0x00000004fb027c24 */ /* 0x002fe8000f8e02ff */
[----:B------:R-:W-:Y:S01]  /*3c40*/  IMAD.U32 R2, R2, -0x40, RZ ;  /* 0xffffffc002027824 */ /* 0x000fe200078e00ff */
[----:B--2---:R-:W-:Y:S04]  /*3c50*/  LEA R0, R191, UR5, 0x1 ;  /* 0x00000005bf007c11 */ /* 0x004fe8000f8e08ff */
[C---:B------:R-:W-:Y:S04]  /*3c60*/  LEA R194, P0, R2.reuse, R194, 0x2 ;  /* 0x000000c202c27211 */ /* 0x040fe800078010ff */
[----:B------:R-:W-:Y:S01]  /*3c70*/  LEA.HI.X.SX32 R195, R2, R195, 0x2, P0 ;  /* 0x000000c302c37211 */ /* 0x000fe200000f16ff */
[----:B------:R-:W-:Y:S04]  /*3c80*/  LDSM.16.MT88.4 R4, [R178+0x12000] ;  /* 0x01200000b204783b */ /* 0x000fe80000004200 */
[----:B------:R-:W1:Y:S04]  /*3c90*/  LDSM.16.MT88.4 R8, [R0+0x8000] ;  /* 0x008000000008783b */ /* 0x000e680000004200 */
[----:B------:R-:W2:Y:S04]  /*3ca0*/  LDSM.16.MT88.4 R12, [R177+0x12000] ;  /* 0x01200000b10c783b */ /* 0x000ea80000004200 */
[----:B------:R-:W3:Y:S04]  /*3cb0*/  LDSM.16.MT88.4 R16, [R0+0xa000] ;  /* 0x00a000000010783b */ /* 0x000ee80000004200 */
[----:B------:R-:W-:Y:S04]  /*3cc0*/  LDSM.16.MT88.4 R52, [R178+0x12800] ;  /* 0x01280000b234783b */ /* 0x000fe80000004200 */
[----:B------:R-:W4:Y:S04]  /*3cd0*/  LDSM.16.MT88.4 R56, [R0+0x8800] ;  /* 0x008800000038783b */ /* 0x000f280000004200 */
[----:B------:R-:W5:Y:S04]  /*3ce0*/  LDSM.16.MT88.4 R60, [R177+0x12800] ;  /* 0x01280000b13c783b */ /* 0x000f680000004200 */
[----:B------:R-:W5:Y:S01]  /*3cf0*/  LDSM.16.MT88.4 R64, [R0+0xa800] ;  /* 0x00a800000040783b */ /* 0x000f620000004200 */
[-C--:B-1----:R-:W-:Y:S06]  /*3d00*/  HMMA.16816.F32.BF16 R20, R4, R8.reuse, R20 ;  /* 0x000000080414723c */ /* 0x082fec0000041814 */
[C---:B--2---:R-:W-:Y:S06]  /*3d10*/  HMMA.16816.F32.BF16 R24, R12.reuse, R8, R24 ;  /* 0x000000080c18723c */ /* 0x044fec0000041818 */
[-C--:B------:R-:W-:Y:S06]  /*3d20*/  HMMA.16816.F32.BF16 R28, R12, R10.reuse, R28 ;  /* 0x0000000a0c1c723c */ /* 0x080fec000004181c */
[C---:B------:R-:W-:Y:S01]  /*3d30*/  HMMA.16816.F32.BF16 R32, R4.reuse, R10, R32 ;  /* 0x0000000a0420723c */ /* 0x040fe20000041820 */
[----:B------:R-:W-:Y:S05]  /*3d40*/  LDSM.16.MT88.4 R8, [R0+0x9000] ;  /* 0x009000000008783b */ /* 0x000fea0000004200 */
[-C--:B---3--:R-:W-:Y:S06]  /*3d50*/  HMMA.16816.F32.BF16 R36, R4, R16.reuse, R36 ;  /* 0x000000100424723c */ /* 0x088fec0000041824 */
[C---:B------:R-:W-:Y:S06]  /*3d60*/  HMMA.16816.F32.BF16 R40, R12.reuse, R16, R40 ;  /* 0x000000100c28723c */ /* 0x040fec0000041828 */
[-C--:B------:R-:W-:Y:S01]  /*3d70*/  HMMA.16816.F32.BF16 R44, R12, R18.reuse, R44 ;  /* 0x000000120c2c723c */ /* 0x080fe2000004182c */
[----:B------:R-:W-:Y:S05]  /*3d80*/  LDSM.16.MT88.4 R12, [R177+0x13000] ;  /* 0x01300000b10c783b */ /* 0x000fea0000004200 */
[----:B------:R-:W-:Y:S01]  /*3d90*/  HMMA.16816.F32.BF16 R48, R4, R18, R48 ;  /* 0x000000120430723c */ /* 0x000fe20000041830 */
[----:B------:R-:W1:Y:S04]  /*3da0*/  LDSM.16.MT88.4 R4, [R178+0x13000] ;  /* 0x01300000b204783b */ /* 0x000e680000004200 */
[----:B------:R-:W2:Y:S01]  /*3db0*/  LDSM.16.MT88.4 R16, [R0+0xb000] ;  /* 0x00b000000010783b */ /* 0x000ea20000004200 */
[-C--:B----4-:R-:W-:Y:S06]  /*3dc0*/  HMMA.16816.F32.BF16 R20, R52, R56.reuse, R20 ;  /* 0x000000383414723c */ /* 0x090fec0000041814 */
[C---:B-----5:R-:W-:Y:S06]  /*3dd0*/  HMMA.16816.F32.BF16 R24, R60.reuse, R56, R24 ;  /* 0x000000383c18723c */ /* 0x060fec0000041818 */
[-C--:B------:R-:W-:Y:S06]  /*3de0*/  HMMA.16816.F32.BF16 R28, R60, R58.reuse, R28 ;  /* 0x0000003a3c1c723c */ /* 0x080fec000004181c */
[C---:B------:R-:W-:Y:S01]  /*3df0*/  HMMA.16816.F32.BF16 R32, R52.reuse, R58, R32 ;  /* 0x0000003a3420723c */ /* 0x040fe20000041820 */
[----:B------:R-:W-:Y:S05]  /*3e00*/  LDSM.16.MT88.4 R56, [R0+0x9800] ;  /* 0x009800000038783b */ /* 0x000fea0000004200 */
[-C--:B------:R-:W-:Y:S06]  /*3e10*/  HMMA.16816.F32.BF16 R36, R52, R64.reuse, R36 ;  /* 0x000000403424723c */ /* 0x080fec0000041824 */
[C---:B------:R-:W-:Y:S06]  /*3e20*/  HMMA.16816.F32.BF16 R40, R60.reuse, R64, R40 ;  /* 0x000000403c28723c */ /* 0x040fec0000041828 */
[-C--:B------:R-:W-:Y:S01]  /*3e30*/  HMMA.16816.F32.BF16 R44, R60, R66.reuse, R44 ;  /* 0x000000423c2c723c */ /* 0x080fe2000004182c */
[----:B------:R-:W-:Y:S05]  /*3e40*/  LDSM.16.MT88.4 R60, [R177+0x13800] ;  /* 0x01380000b13c783b */ /* 0x000fea0000004200 */
[----:B------:R-:W-:Y:S01]  /*3e50*/  HMMA.16816.F32.BF16 R48, R52, R66, R48 ;  /* 0x000000423430723c */ /* 0x000fe20000041830 */
[----:B------:R-:W3:Y:S04]  /*3e60*/  LDSM.16.MT88.4 R52, [R178+0x13800] ;  /* 0x01380000b234783b */ /* 0x000ee80000004200 */
[----:B------:R-:W4:Y:S01]  /*3e70*/  LDSM.16.MT88.4 R64, [R0+0xb800] ;  /* 0x00b800000040783b */ /* 0x000f220000004200 */
[-C--:B-1----:R-:W-:Y:S01]  /*3e80*/  HMMA.16816.F32.BF16 R20, R4, R8.reuse, R20 ;  /* 0x000000080414723c */ /* 0x082fe20000041814 */
[----:B------:R-:W-:Y:S05]  /*3e90*/  BAR.SYNC.DEFER_BLOCKING 0x0 ;  /* 0x0000000000007b1d */ /* 0x000fea0000010000 */
[C---:B------:R-:W-:Y:S06]  /*3ea0*/  HMMA.16816.F32.BF16 R24, R12.reuse, R8, R24 ;  /* 0x000000080c18723c */ /* 0x040fec0000041818 */
[-C--:B------:R-:W-:Y:S06]  /*3eb0*/  HMMA.16816.F32.BF16 R28, R12, R10.reuse, R28 ;  /* 0x0000000a0c1c723c */ /* 0x080fec000004181c */
[C---:B------:R-:W-:Y:S06]  /*3ec0*/  HMMA.16816.F32.BF16 R32, R4.reuse, R10, R32 ;  /* 0x0000000a0420723c */ /* 0x040fec0000041820 */
[-C--:B--2---:R-:W-:Y:S06]  /*3ed0*/  HMMA.16816.F32.BF16 R36, R4, R16.reuse, R36 ;  /* 0x000000100424723c */ /* 0x084fec0000041824 */
[C---:B------:R-:W-:Y:S06]  /*3ee0*/  HMMA.16816.F32.BF16 R40, R12.reuse, R16, R40 ;  /* 0x000000100c28723c */ /* 0x040fec0000041828 */
[-C--:B------:R-:W-:Y:S06]  /*3ef0*/  HMMA.16816.F32.BF16 R44, R12, R18.reuse, R44 ;  /* 0x000000120c2c723c */ /* 0x080fec000004182c */
[----:B------:R-:W-:Y:S06]  /*3f00*/  HMMA.16816.F32.BF16 R48, R4, R18, R48 ;  /* 0x000000120430723c */ /* 0x000fec0000041830 */
[-C--:B---3--:R-:W-:Y:S06]  /*3f10*/  HMMA.16816.F32.BF16 R20, R52, R56.reuse, R20 ;  /* 0x000000383414723c */ /* 0x088fec0000041814 */
[C---:B------:R-:W-:Y:S06]  /*3f20*/  HMMA.16816.F32.BF16 R24, R60.reuse, R56, R24 ;  /* 0x000000383c18723c */ /* 0x040fec0000041818 */
[-C--:B------:R-:W-:Y:S06]  /*3f30*/  HMMA.16816.F32.BF16 R28, R60, R58.reuse, R28 ;  /* 0x0000003a3c1c723c */ /* 0x080fec000004181c */
[C---:B------:R-:W-:Y:S06]  /*3f40*/  HMMA.16816.F32.BF16 R32, R52.reuse, R58, R32 ;  /* 0x0000003a3420723c */ /* 0x040fec0000041820 */
[-C--:B----4-:R-:W-:Y:S06]  /*3f50*/  HMMA.16816.F32.BF16 R36, R52, R64.reuse, R36 ;  /* 0x000000403424723c */ /* 0x090fec0000041824 */
[C---:B------:R-:W-:Y:S06]  /*3f60*/  HMMA.16816.F32.BF16 R40, R60.reuse, R64, R40 ;  /* 0x000000403c28723c */ /* 0x040fec0000041828 */
[-C--:B------:R-:W-:Y:S06]  /*3f70*/  HMMA.16816.F32.BF16 R44, R60, R66.reuse, R44 ;  /* 0x000000423c2c723c */ /* 0x080fec000004182c */
[----:B------:R-:W-:Y:S01]  /*3f80*/  HMMA.16816.F32.BF16 R48, R52, R66, R48 ;  /* 0x000000423430723c */ /* 0x000fe20000041830 */
[----:B------:R-:W-:Y:S11]  /*3f90*/  @!UPT UIADD3 URZ, URZ, URZ, URZ ;  /* 0x0000003f3f3ff290 */ /* 0x000ff6000fffe03f */
[----:B------:R-:W-:Y:S01]  /*3fa0*/  @!UPT UIADD3 URZ, URZ, URZ, URZ ;  /* 0x0000003f3f3ff290 */ /* 0x000fe2000fffe03f */
[----:B------:R-:W-:Y:S11]  /*3fb0*/  @!P5 BRA `(.L_x_8) ;  /* 0x000000000044d947 */ /* 0x000ff60003800000 */
[----:B------:R-:W1:Y:S08]  /*3fc0*/  LDC R4, c[0x0][0x420] ;  /* 0x00010800ff047b82 */ /* 0x000e700000000800 */
[----:B------:R-:W2:Y:S01]  /*3fd0*/  LDC R5, c[0x0][0x424] ;  /* 0x00010900ff057b82 */ /* 0x000ea20000000800 */
        /* <DEDUP_REMOVED lines=9> */
[----:B------:R1:W-:Y:S01]  /*4070*/  LDGSTS.E.BYPASS.LTC128B.128 [R204+0x8000], desc[UR16][R200.64] ;  /* 0x08000000c8cc7fae */ /* 0x0003e2000b901d50 */
[----:B--2---:R-:W-:Y:S03]  /*4080*/  LEA.HI.X R3, R4, R201, R5, 0x6, P0 ;  /* 0x000000c904037211 */ /* 0x004fe600000f3405 */
[----:B------:R1:W-:Y:S04]  /*4090*/  LDGSTS.E.BYPASS.LTC128B.128 [R204+0xa000], desc[UR16][R200.64+0x80] ;  /* 0x0a000080c8cc7fae */ /* 0x0003e8000b901d50 */
[----:B------:R1:W-:Y:S04]  /*40a0*/  LDGSTS.E.BYPASS.LTC128B.128 [R204+0x9000], desc[UR16][R2.64] ;  /* 0x0900000002cc7fae */ /* 0x0003e8000b901d50 */
[----:B------:R1:W-:Y:S04]  /*40b0*/  LDGSTS.E.BYPASS.LTC128B.128 [R204+0xb000], desc[UR16][R2.64+0x80] ;  /* 0x0b00008002cc7fae */ /* 0x0003e8000b901d50 */
[----:B------:R-:W0:Y:S02]  /*40c0*/  LDGDEPBAR ;  /* 0x00000000000079af */ /* 0x000e240000000000 */
.L_x_8:
[----:B------:R-:W-:Y:S01]  /*40d0*/  LDSM.16.M88.4 R64, [R186] ;  /* 0x00000000ba40783b */ /* 0x000fe20000000200 */
[----:B------:R-:W-:Y:S02]  /*40e0*/  @P5 IADD3 R196, P0, R227, R212, RZ ;  /* 0x000000d4e3c45210 */ /* 0x000fe40007f1e0ff */
[CC--:B-1----:R-:W-:Y:S01]  /*40f0*/  LEA R2, P1, R205.reuse, R194.reuse, 0x2 ;  /* 0x000000c2cd027211 */ /* 0x0c2fe200078210ff */
[----:B------:R-:W1:Y:S02]  /*4100*/  LDSM.16.MT88.4 R16, [R0+0xc000] ;  /* 0x00c000000010783b */ /* 0x000e640000004200 */
[----:B------:R-:W-:Y:S01]  /*4110*/  @P5 IMAD.X R197, R226, 0x1, R211, P0 ;  /* 0x00000001e2c55824 */ /* 0x000fe200000e06d3 */
[-C--:B------:R-:W-:Y:S01]  /*4120*/  LEA.HI.X.SX32 R3, R205, R195.reuse, 0x2, P1 ;  /* 0x000000c3cd037211 */ /* 0x080fe200008f16ff */
[----:B------:R-:W2:Y:S04]  /*4130*/  LDSM.16.M88.4 R60, [R186+0x1000] ;  /* 0x00100000ba3c783b */ /* 0x000ea80000000200 */
[----:B------:R-:W3:Y:S04]  /*4140*/  LDSM.16.MT88.4 R100, [R0+0xe000] ;  /* 0x00e000000064783b */ /* 0x000ee80000004200 */
[----:B------:R-:W-:Y:S04]  /*4150*/  LDSM.16.M88.4 R104, [R187] ;  /* 0x00000000bb68783b */ /* 0x000fe80000000200 */
[----:B------:R-:W4:Y:S04]  /*4160*/  LDSM.16.MT88.4 R108, [R0+0xc800] ;  /* 0x00c80000006c783b */ /* 0x000f280000004200 */
[----:B------:R2:W5:Y:S04]  /*4170*/  @P5 LDG.E R206, desc[UR16][R196.64+-0x100] ;  /* 0xffff0010c4ce5981 */ /* 0x000568000c1e1900 */
[----:B------:R3:W5:Y:S01]  /*4180*/  @P5 LDG.E R207, desc[UR16][R196.64+-0xe0] ;  /* 0xffff2010c4cf5981 */ /* 0x000762000c1e1900 */
[-C--:B-1----:R-:W-:Y:S06]  /*4190*/  HMMA.16816.F32.BF16 R4, R64, R16.reuse, RZ ;  /* 0x000000104004723c */ /* 0x082fec00000418ff */
[C---:B--2---:R-:W-:Y:S06]  /*41a0*/  HMMA.16816.F32.BF16 R8, R60.reuse, R16, RZ ;  /* 0x000000103c08723c */ /* 0x044fec00000418ff */
[-C--:B------:R-:W-:Y:S06]  /*41b0*/  HMMA.16816.F32.BF16 R12, R60, R18.reuse, RZ ;  /* 0x000000123c0c723c */ /* 0x080fec00000418ff */
[C---:B------:R-:W-:Y:S06]  /*41c0*/  HMMA.16816.F32.BF16 R16, R64.reuse, R18, RZ ;  /* 0x000000124010723c */ /* 0x040fec00000418ff */
[-C--:B---3--:R-:W-:Y:S06]  /*41d0*/  HMMA.16816.F32.BF16 R52, R64, R100.reuse, RZ ;  /* 0x000000644034723c */ /* 0x088fec00000418ff */
[C---:B------:R-:W-:Y:S06]  /*41e0*/  HMMA.16816.F32.BF16 R56, R60.reuse, R100, RZ ;  /* 0x000000643c38723c */ /* 0x040fec00000418ff */
[-C--:B------:R-:W-:Y:S06]  /*41f0*/  HMMA.16816.F32.BF16 R60, R60, R102.reuse, RZ ;  /* 0x000000663c3c723c */ /* 0x080fec00000418ff */
[----:B------:R-:W-:Y:S01]  /*4200*/  HMMA.16816.F32.BF16 R64, R64, R102, RZ ;  /* 0x000000664040723c */ /* 0x000fe200000418ff */
[----:B------:R-:W1:Y:S05]  /*4210*/  LDSM.16.M88.4 R100, [R187+0x1000] ;  /* 0x00100000bb64783b */ /* 0x000e6a0000000200 */
[-C--:B----4-:R-:W-:Y:S06]  /*4220*/  HMMA.16816.F32.BF16 R4, R104, R108.reuse, R4 ;  /* 0x0000006c6804723c */ /* 0x090fec0000041804 */
[C---:B-1----:R-:W-:Y:S06]  /*4230*/  HMMA.16816.F32.BF16 R8, R100.reuse, R108, R8 ;  /* 0x0000006c6408723c */ /* 0x042fec0000041808 */
[-C--:B------:R-:W-:Y:S06]  /*4240*/  HMMA.16816.F32.BF16 R12, R100, R110.reuse, R12 ;  /* 0x0000006e640c723c */ /* 0x080fec000004180c */
[C---:B------:R-:W-:Y:S01]  /*4250*/  HMMA.16816.F32.BF16 R16, R104.reuse, R110, R16 ;  /* 0x0000006e6810723c */ /* 0x040fe20000041810 */
[----:B------:R-:W1:Y:S05]  /*4260*/  LDSM.16.MT88.4 R108, [R0+0xe800] ;  /* 0x00e80000006c783b */ /* 0x000e6a0000004200 */
[-C--:B-1----:R-:W-:Y:S06]  /*4270*/  HMMA.16816.F32.BF16 R52, R104, R108.reuse, R52 ;  /* 0x0000006c6834723c */ /* 0x082fec0000041834 */
[C---:B------:R-:W-:Y:S06]  /*4280*/  HMMA.16816.F32.BF16 R56, R100.reuse, R108, R56 ;  /* 0x0000006c6438723c */ /* 0x040fec0000041838 */
[-C--:B------:R-:W-:Y:S01]  /*4290*/  HMMA.16816.F32.BF16 R60, R100, R110.reuse, R60 ;  /* 0x0000006e643c723c */ /* 0x080fe2000004183c */
[----:B------:R-:W-:Y:S05]  /*42a0*/  LDSM.16.M88.4 R100, [R188] ;  /* 0x00000000bc64783b */ /* 0x000fea0000000200 */
[----:B------:R-:W-:Y:S01]  /*42b0*/  HMMA.16816.F32.BF16 R64, R104, R110, R64 ;  /* 0x0000006e6840723c */ /* 0x000fe20000041840 */
[----:B------:R-:W1:Y:S04]  /*42c0*/  LDSM.16.MT88.4 R104, [R0+0xd000] ;  /* 0x00d000000068783b */ /* 0x000e680000004200 */
[----:B------:R-:W2:Y:S01]  /*42d0*/  LDSM.16.M88.4 R108, [R188+0x1000] ;  /* 0x00100000bc6c783b */ /* 0x000ea20000000200 */
[-C--:B-1----:R-:W-:Y:S06]  /*42e0*/  HMMA.16816.F32.BF16 R4, R100, R104.reuse, R4 ;  /* 0x000000686404723c */ /* 0x082fec0000041804 */
[C---:B--2---:R-:W-:Y:S06]  /*42f0*/  HMMA.16816.F32.BF16 R8, R108.reuse, R104, R8 ;  /* 0x000000686c08723c */ /* 0x044fec0000041808 */
        /* <DEDUP_REMOVED lines=14> */
[----:B------:R1:W2:Y:S04]  /*43e0*/  LDSM.16.MT88.4 R100, [R0+0xf800] ;  /* 0x00f800000064783b */ /* 0x0002a80000004200 */
[----:B------:R3:W-:Y:S04]  /*43f0*/  REDG.E.ADD.F32.FTZ.RN.STRONG.GPU desc[UR16][R194.64], R4 ;  /* 0x00000004c20079a6 */ /* 0x0007e8000c10f390 */
[----:B------:R4:W-:Y:S02]  /*4400*/  REDG.E.ADD.F32.FTZ.RN.STRONG.GPU desc[UR16][R2.64], R5 ;  /* 0x00000005020079a6 */ /* 0x0009e4000c10f390 */
[----:B-1----:R-:W-:Y:S01]  /*4410*/  LOP3.LUT R0, R203, 0x1, RZ, 0xc0, !PT ;  /* 0x00000001cb007812 */ /* 0x002fe200078ec0ff */
[-C--:B--2---:R-:W-:Y:S06]  /*4420*/  HMMA.16816.F32.BF16 R52, R108, R100.reuse, R52 ;  /* 0x000000646c34723c */ /* 0x084fec0000041834 */
[C---:B------:R-:W-:Y:S06]  /*4430*/  HMMA.16816.F32.BF16 R56, R104.reuse, R100, R56 ;  /* 0x000000646838723c */ /* 0x040fec0000041838 */
[-C--:B------:R-:W-:Y:S05]  /*4440*/  HMMA.16816.F32.BF16 R60, R104, R102.reuse, R60 ;  /* 0x00000066683c723c */ /* 0x080fea000004183c */
[CC--:B------:R-:W-:Y:S01]  /*4450*/  LEA R100, P0, R208.reuse, R194.reuse, 0x2 ;  /* 0x000000c2d0647211 */ /* 0x0c0fe200078010ff */
[----:B------:R-:W-:Y:S05]  /*4460*/  HMMA.16816.F32.BF16 R64, R108, R102, R64 ;  /* 0x000000666c40723c */ /* 0x000fea0000041840 */
[-C--:B------:R-:W-:Y:S02]  /*4470*/  LEA.HI.X.SX32 R101, R208, R195.reuse, 0x2, P0 ;  /* 0x000000c3d0657211 */ /* 0x080fe400000f16ff */
[CC--:B------:R-:W-:Y:S03]  /*4480*/  LEA R104, P1, R235.reuse, R194.reuse, 0x2 ;  /* 0x000000c2eb687211 */ /* 0x0c0fe600078210ff */
[----:B------:R1:W-:Y:S01]  /*4490*/  REDG.E.ADD.F32.FTZ.RN.STRONG.GPU desc[UR16][R100.64], R6 ;  /* 0x00000006640079a6 */ /* 0x0003e2000c10f390 */
[CC--:B------:R-:W-:Y:S02]  /*44a0*/  LEA R102, P0, R234.reuse, R194.reuse, 0x2 ;  /* 0x000000c2ea667211 */ /* 0x0c0fe400078010ff */
[-C--:B------:R-:W-:Y:S02]  /*44b0*/  LEA.HI.X.SX32 R105, R235, R195.reuse, 0x2, P1 ;  /* 0x000000c3eb697211 */ /* 0x080fe400008f16ff */
[-C--:B------:R-:W-:Y:S02]  /*44c0*/  LEA.HI.X.SX32 R103, R234, R195.reuse, 0x2, P0 ;  /* 0x000000c3ea677211 */ /* 0x080fe400000f16ff */
[CC--:B---3--:R-:W-:Y:S01]  /*44d0*/  LEA R4, P1, R232.reuse, R194.reuse, 0x2 ;  /* 0x000000c2e8047211 */ /* 0x0c8fe200078210ff */
[----:B------:R2:W-:Y:S03]  /*44e0*/  REDG.E.ADD.F32.FTZ.RN.STRONG.GPU desc[UR16][R104.64], R7 ;  /* 0x00000007680079a6 */ /* 0x0005e6000c10f390 */
[-C--:B----4-:R-:W-:Y:S01]  /*44f0*/  LEA.HI.X.SX32 R5, R232, R195.reuse, 0x2, P1 ;  /* 0x000000c3e8057211 */ /* 0x090fe200008f16ff */
[----:B------:R3:W-:Y:S01]  /*4500*/  REDG.E.ADD.F32.FTZ.RN.STRONG.GPU desc[UR16][R102.64], R8 ;  /* 0x00000008660079a6 */ /* 0x0007e2000c10f390 */
[-C--:B-1----:R-:W-:Y:S02]  /*4510*/  LEA R100, P2, R233, R194.reuse, 0x2 ;  /* 0x000000c2e9647211 */ /* 0x082fe400078410ff */
[-C--:B------:R-:W-:Y:S02]  /*4520*/  LEA R6, P0, R231, R194.reuse, 0x2 ;  /* 0x000000c2e7067211 */ /* 0x080fe400078010ff */
[-C--:B------:R-:W-:Y:S02]  /*4530*/  LEA.HI.X.SX32 R101, R233, R195.reuse, 0x2, P2 ;  /* 0x000000c3e9657211 */ /* 0x080fe400010f16ff */
[-C--:B--2---:R-:W-:Y:S03]  /*4540*/  LEA.HI.X.SX32 R7, R231, R195.reuse, 0x2, P0 ;  /* 0x000000c3e7077211 */ /* 0x084fe600000f16ff */
[----:B------:R1:W-:Y:S01]  /*4550*/  REDG.E.ADD.F32.FTZ.RN.STRONG.GPU desc[UR16][R100.64], R9 ;  /* 0x00000009640079a6 */ /* 0x0003e2000c10f390 */
[CC--:B---3--:R-:W-:Y:S03]  /*4560*/  LEA R8, P2, R221.reuse, R194.reuse, 0x2 ;  /* 0x000000c2dd087211 */ /* 0x0c8fe600078410ff */
[----:B------:R2:W-:Y:S04]  /*4570*/  REDG.E.ADD.F32.FTZ.RN.STRONG.GPU desc[UR16][R4.64], R10 ;  /* 0x0000000a040079a6 */ /* 0x0005e8000c10f390 */
[----:B------:R3:W-:Y:S04]  /*4580*/  REDG.E.ADD.F32.FTZ.RN.STRONG.GPU desc[UR16][R6.64], R11 ;  /* 0x0000000b060079a6 */ /* 0x0007e8000c10f390 */
[----:B------:R-:W-:Y:S04]  /*4590*/  REDG.E.ADD.F32.FTZ.RN.STRONG.GPU desc[UR16][R194.64+0x80], R16 ;  /* 0x00008010c20079a6 */ /* 0x000fe8000c10f390 */
[----:B------:R-:W-:Y:S04]  /*45a0*/  REDG.E.ADD.F32.FTZ.RN.STRONG.GPU desc[UR16][R2.64+0x80], R17 ;  /* 0x00008011020079a6 */ /* 0x000fe8000c10f390 */
[----:B------:R-:W-:Y:S01]  /*45b0*/  LDSM.16.MT88.4 R100, [R176+0x2800] ;  /* 0x00280000b064783b */ /* 0x000fe20000004200 */
[-C--:B-1----:R-:W-:Y:S02]  /*45c0*/  LEA.HI.X.SX32 R9, R221, R195.reuse, 0x2, P2 ;  /* 0x000000c3dd097211 */ /* 0x082fe400010f16ff */
[CC--:B--2---:R-:W-:Y:S04]  /*45d0*/  LEA R4, P0, R239.reuse, R194.reuse, 0x2 ;  /* 0x000000c2ef047211 */ /* 0x0c4fe800078010ff */
[-C--:B------:R-:W-:Y:S02]  /*45e0*/  LEA.HI.X.SX32 R5, R239, R195.reuse, 0x2, P0 ;  /* 0x000000c3ef057211 */ /* 0x080fe400000f16ff */
[-C--:B---3--:R-:W-:Y:S02]  /*45f0*/  LEA R6, P1, R248, R194.reuse, 0x2 ;  /* 0x000000c2f8067211 */ /* 0x088fe400078210ff */
[-C--:B------:R-:W-:Y:S01]  /*4600*/  LEA R10, P0, R222, R194.reuse, 0x2 ;  /* 0x000000c2de0a7211 */ /* 0x080fe200078010ff */
[----:B------:R1:W-:Y:S01]  /*4610*/  REDG.E.ADD.F32.FTZ.RN.STRONG.GPU desc[UR16][R4.64], R18 ;  /* 0x00000012040079a6 */ /* 0x0003e2000c10f390 */
[-C--:B------:R-:W-:Y:S02]  /*4620*/  LEA.HI.X.SX32 R7, R248, R195.reuse, 0x2, P1 ;  /* 0x000000c3f8077211 */ /* 0x080fe400008f16ff */
[-C--:B------:R-:W-:Y:S03]  /*4630*/  LEA.HI.X.SX32 R11, R222, R195.reuse, 0x2, P0 ;  /* 0x000000c3de0b7211 */ /* 0x080fe600000f16ff */
[----:B------:R2:W-:Y:S04]  /*4640*/  REDG.E.ADD.F32.FTZ.RN.STRONG.GPU desc[UR16][R6.64], R19 ;  /* 0x00000013060079a6 */ /* 0x0005e8000c10f390 */
[----:B------:R-:W-:Y:S04]  /*4650*/  REDG.E.ADD.F32.FTZ.RN.STRONG.GPU desc[UR16][R10.64], R12 ;  /* 0x0000000c0a0079a6 */ /* 0x000fe8000c10f390 */
[----:B------:R3:W-:Y:S04]  /*4660*/  REDG.E.ADD.F32.FTZ.RN.STRONG.GPU desc[UR16][R8.64], R13 ;  /* 0x0000000d080079a6 */ /* 0x0007e8000c10f390 */
[----:B------:R-:W-:Y:S01]  /*4670*/  LDSM.16.MT88.4 R16, [R176+0x2000] ;  /* 0x00200000b010783b */ /* 0x000fe20000004200 */
[CC--:B-1----:R-:W-:Y:S04]  /*4680*/  LEA R4, P1, R220.reuse, R194.reuse, 0x2 ;  /* 0x000000c2dc047211 */ /* 0x0c2fe800078210ff */
[-C--:B------:R-:W-:Y:S02]  /*4690*/  LEA.HI.X.SX32 R5, R220, R195.reuse, 0x2, P1 ;  /* 0x000000c3dc057211 */ /* 0x080fe400008f16ff */
[CC--:B--2---:R-:W-:Y:S03]  /*46a0*/  LEA R6, P0, R229.reuse, R194.reuse, 0x2 ;  /* 0x000000c2e5067211 */ /* 0x0c4fe600078010ff */
[----:B------:R1:W-:Y:S01]  /*46b0*/  REDG.E.ADD.F32.FTZ.RN.STRONG.GPU desc[UR16][R4.64], R14 ;  /* 0x0000000e040079a6 */ /* 0x0003e2000c10f390 */
[-C--:B------:R-:W-:Y:S02]  /*46c0*/  LEA.HI.X.SX32 R7, R229, R195.reuse, 0x2, P0 ;  /* 0x000000c3e5077211 */ /* 0x080fe400000f16ff */
[CC--:B---3--:R-:W-:Y:S03]  /*46d0*/  LEA R8, P2, R218.reuse, R194.reuse, 0x2 ;  /* 0x000000c2da087211 */ /* 0x0c8fe600078410ff */
[----:B------:R2:W-:Y:S01]  /*46e0*/  REDG.E.ADD.F32.FTZ.RN.STRONG.GPU desc[UR16][R6.64], R15 ;  /* 0x0000000f060079a6 */ /* 0x0005e2000c10f390 */
[-C--:B------:R-:W-:Y:S03]  /*46f0*/  LEA.HI.X.SX32 R9, R218, R195.reuse, 0x2, P2 ;  /* 0x000000c3da097211 */ /* 0x080fe600010f16ff */
[----:B------:R-:W-:Y:S04]  /*4700*/  REDG.E.ADD.F32.FTZ.RN.STRONG.GPU desc[UR16][R194.64+0x100], R52 ;  /* 0x00010034c20079a6 */ /* 0x000fe8000c10f390 */
[----:B------:R-:W-:Y:S04]  /*4710*/  REDG.E.ADD.F32.FTZ.RN.STRONG.GPU desc[UR16][R2.64+0x100], R53 ;  /* 0x00010035020079a6 */ /* 0x000fe8000c10f390 */
[----:B------:R-:W-:Y:S01]  /*4720*/  LDSM.16.MT88.4 R12, [R177+0x10000] ;  /* 0x01000000b10c783b */ /* 0x000fe20000004200 */
[CC--:B-1----:R-:W-:Y:S04]  /*4730*/  LEA R4, P0, R241.reuse, R194.reuse, 0x2 ;  /* 0x000000c2f1047211 */ /* 0x0c2fe800078010ff */
[-C--:B------:R-:W-:Y:S02]  /*4740*/  LEA.HI.X.SX32 R5, R241, R195.reuse, 0x2, P0 ;  /* 0x000000c3f1057211 */ /* 0x080fe400000f16ff */
[CC--:B--2---:R-:W-:Y:S02]  /*4750*/  LEA R6, P1, R250.reuse, R194.reuse, 0x2 ;  /* 0x000000c2fa067211 */ /* 0x0c4fe400078210ff */
[CC--:B------:R-:W-:Y:S01]  /*4760*/  LEA R10, P0, R219.reuse, R194.reuse, 0x2 ;  /* 0x000000c2db0a7211 */ /* 0x0c0fe200078010ff */
[----:B------:R1:W-:Y:S01]  /*4770*/  REDG.E.ADD.F32.FTZ.RN.STRONG.GPU desc[UR16][R4.64], R54 ;  /* 0x00000036040079a6 */ /* 0x0003e2000c10f390 */
[-C--:B------:R-:W-:Y:S02]  /*4780*/  LEA.HI.X.SX32 R7, R250, R195.reuse, 0x2, P1 ;  /* 0x000000c3fa077211 */ /* 0x080fe400008f16ff */
[-C--:B------:R-:W-:Y:S03]  /*4790*/  LEA.HI.X.SX32 R11, R219, R195.reuse, 0x2, P0 ;  /* 0x000000c3db0b7211 */ /* 0x080fe600000f16ff */
[----:B------:R2:W-:Y:S04]  /*47a0*/  REDG.E.ADD.F32.FTZ.RN.STRONG.GPU desc[UR16][R6.64], R55 ;  /* 0x00000037060079a6 */ /* 0x0005e8000c10f390 */
[----:B------:R3:W-:Y:S04]  /*47b0*/  REDG.E.ADD.F32.FTZ.RN.STRONG.GPU desc[UR16][R10.64], R56 ;  /* 0x000000380a0079a6 */ /* 0x0007e8000c10f390 */
[----:B------:R4:W-:Y:S04]  /*47c0*/  REDG.E.ADD.F32.FTZ.RN.STRONG.GPU desc[UR16][R8.64], R57 ;  /* 0x00000039080079a6 */ /* 0x0009e8000c10f390 */
[----:B------:R-:W-:Y:S01]  /*47d0*/  LDSM.16.MT88.4 R52, [R178+0x10800] ;  /* 0x01080000b234783b */ /* 0x000fe20000004200 */
[CC--:B-1----:R-:W-:Y:S04]  /*47e0*/  LEA R4, P1, R217.reuse, R194.reuse, 0x2 ;  /* 0x000000c2d9047211 */ /* 0x0c2fe800078210ff */
[-C--:B------:R-:W-:Y:S02]  /*47f0*/  LEA.HI.X.SX32 R5, R217, R195.reuse, 0x2, P1 ;  /* 0x000000c3d9057211 */ /* 0x080fe400008f16ff */
[CC--:B--2---:R-:W-:Y:S03]  /*4800*/  LEA R6, P0, R228.reuse, R194.reuse, 0x2 ;  /* 0x000000c2e4067211 */ /* 0x0c4fe600078010ff */
[----:B------:R1:W-:Y:S01]  /*4810*/  REDG.E.ADD.F32.FTZ.RN.STRONG.GPU desc[UR16][R4.64], R58 ;  /* 0x0000003a040079a6 */ /* 0x0003e2000c10f390 */
[-C--:B------:R-:W-:Y:S02]  /*4820*/  LEA.HI.X.SX32 R7, R228, R195.reuse, 0x2, P0 ;  /* 0x000000c3e4077211 */ /* 0x080fe400000f16ff */
[-C--:B---3--:R-:W-:Y:S02]  /*4830*/  LEA R10, P0, R249, R194.reuse, 0x2 ;  /* 0x000000c2f90a7211 */ /* 0x088fe400078010ff */
[-C--:B----4-:R-:W-:Y:S01]  /*4840*/  LEA R8, P4, R225, R194.reuse, 0x2 ;  /* 0x000000c2e1087211 */ /* 0x090fe200078810ff */
[----:B------:R2:W-:Y:S01]  /*4850*/  REDG.E.ADD.F32.FTZ.RN.STRONG.GPU desc[UR16][R6.64], R59 ;  /* 0x0000003b060079a6 */ /* 0x0005e2000c10f390 */
[-C--:B------:R-:W-:Y:S02]  /*4860*/  LEA.HI.X.SX32 R11, R249, R195.reuse, 0x2, P0 ;  /* 0x000000c3f90b7211 */ /* 0x080fe400000f16ff */
[-C--:B------:R-:W-:Y:S01]  /*4870*/  LEA.HI.X.SX32 R9, R225, R195.reuse, 0x2, P4 ;  /* 0x000000c3e1097211 */ /* 0x080fe200020f16ff */
[----:B------:R-:W-:Y:S04]  /*4880*/  REDG.E.ADD.F32.FTZ.RN.STRONG.GPU desc[UR16][R194.64+0x180], R64 ;  /* 0x00018040c20079a6 */ /* 0x000fe8000c10f390 */
[----:B------:R3:W-:Y:S04]  /*4890*/  REDG.E.ADD.F32.FTZ.RN.STRONG.GPU desc[UR16][R2.64+0x180], R65 ;  /* 0x00018041020079a6 */ /* 0x0007e8000c10f390 */
[----:B------:R-:W-:Y:S01]  /*48a0*/  LDSM.16.MT88.4 R56, [R176+0x800] ;  /* 0x00080000b038783b */ /* 0x000fe20000004200 */
[CC--:B-1----:R-:W-:Y:S04]  /*48b0*/  LEA R4, P1, R240.reuse, R194.reuse, 0x2 ;  /* 0x000000c2f0047211 */ /* 0x0c2fe800078210ff */
[-C--:B------:R-:W-:Y:S02]  /*48c0*/  LEA.HI.X.SX32 R5, R240, R195.reuse, 0x2, P1 ;  /* 0x000000c3f0057211 */ /* 0x080fe400008f16ff */
[CC--:B--2---:R-:W-:Y:S03]  /*48d0*/  LEA R6, P2, R224.reuse, R194.reuse, 0x2 ;  /* 0x000000c2e0067211 */ /* 0x0c4fe600078410ff */
[----:B------:R1:W-:Y:S01]  /*48e0*/  REDG.E.ADD.F32.FTZ.RN.STRONG.GPU desc[UR16][R4.64], R66 ;  /* 0x00000042040079a6 */ /* 0x0003e2000c10f390 */
[-C--:B------:R-:W-:Y:S03]  /*48f0*/  LEA.HI.X.SX32 R7, R224, R195.reuse, 0x2, P2 ;  /* 0x000000c3e0077211 */ /* 0x080fe600010f16ff */
[----:B------:R-:W-:Y:S01]  /*4900*/  REDG.E.ADD.F32.FTZ.RN.STRONG.GPU desc[UR16][R10.64], R67 ;  /* 0x000000430a0079a6 */ /* 0x000fe2000c10f390 */
[CC--:B---3--:R-:W-:Y:S03]  /*4910*/  LEA R2, P0, R230.reuse, R194.reuse, 0x2 ;  /* 0x000000c2e6027211 */ /* 0x0c8fe600078010ff */
[----:B------:R-:W-:Y:S01]  /*4920*/  REDG.E.ADD.F32.FTZ.RN.STRONG.GPU desc[UR16][R8.64], R60 ;  /* 0x0000003c080079a6 */ /* 0x000fe2000c10f390 */
[-C--:B------:R-:W-:Y:S02]  /*4930*/  LEA.HI.X.SX32 R3, R230, R195.reuse, 0x2, P0 ;  /* 0x000000c3e6037211 */ /* 0x080fe400000f16ff */
[----:B------:R-:W-:Y:S01]  /*4940*/  ISETP.NE.U32.AND P0, PT, R0, 0x1, PT ;  /* 0x000000010000780c */ /* 0x000fe20003f05070 */
[----:B------:R-:W-:Y:S01]  /*4950*/  REDG.E.ADD.F32.FTZ.RN.STRONG.GPU desc[UR16][R6.64], R61 ;  /* 0x0000003d060079a6 */ /* 0x000fe2000c10f390 */
[----:B------:R-:W-:Y:S03]  /*4960*/  @P5 IADD3 R0, P2, R212, -0x100, RZ ;  /* 0xffffff00d4005810 */ /* 0x000fe60007f5e0ff */
[----:B------:R-:W-:Y:S02]  /*4970*/  LDSM.16.MT88.4 R8, [R176] ;  /* 0x00000000b008783b */ /* 0x000fe40000004200 */
[----:B------:R-:W-:Y:S02]  /*4980*/  @P5 IMAD.MOV.U32 R212, RZ, RZ, R0 ;  /* 0x000000ffffd45224 */ /* 0x000fe400078e0000 */
[----:B------:R-:W-:Y:S01]  /*4990*/  LDSM.16.MT88.4 R64, [R177+0x10800] ;  /* 0x01080000b140783b */ /* 0x000fe20000004200 */
[C---:B------:R-:W-:Y:S03]  /*49a0*/  VIADD R0, R176.reuse, 0xffffc000 ;  /* 0xffffc000b0007836 */ /* 0x040fe60000000000 */
[----:B------:R-:W-:Y:S01]  /*49b0*/  @P0 VIADD R0, R176, 0x4000 ;  /* 0x00004000b0000836 */ /* 0x000fe20000000000 */
[C---:B-1----:R-:W-:Y:S04]  /*49c0*/  LEA R4, P1, R223.reuse, R194, 0x2 ;  /* 0x000000c2df047211 */ /* 0x042fe800078210ff */
[----:B------:R-:W-:Y:S02]  /*49d0*/  LEA.HI.X.SX32 R5, R223, R195, 0x2, P1 ;  /* 0x000000c3df057211 */ /* 0x000fe400008f16ff */
[----:B------:R-:W-:Y:S03]  /*49e0*/  @P5 IADD3 R210, P1, R210, -0x100, RZ ;  /* 0xffffff00d2d25810 */ /* 0x000fe60007f3e0ff */
[----:B------:R-:W-:Y:S01]  /*49f0*/  REDG.E.ADD.F32.FTZ.RN.STRONG.GPU desc[UR16][R4.64], R62 ;  /* 0x0000003e040079a6 */ /* 0x000fe2000c10f390 */
[----:B------:R-:W-:Y:S03]  /*4a00*/  @P5 IADD3.X R209, R209, -0x1, RZ, P1, !PT ;  /* 0xffffffffd1d15810 */ /* 0x000fe60000ffe4ff */
[----:B------:R1:W-:Y:S04]  /*4a10*/  REDG.E.ADD.F32.FTZ.RN.STRONG.GPU desc[UR16][R2.64], R63 ;  /* 0x0000003f020079a6 */ /* 0x0003e8000c10f390 */
[----:B------:R-:W2:Y:S04]  /*4a20*/  LDSM.16.MT88.4 R4, [R178+0x10000] ;  /* 0x01000000b204783b */ /* 0x000ea80000004200 */
[----:B------:R-:W-:Y:S01]  /*4a30*/  LDSM.16.MT88.4 R60, [R177+0x11000] ;  /* 0x01100000b13c783b */ /* 0x000fe20000004200 */
[----:B-1----:R-:W-:Y:S01]  /*4a40*/  @P5 IADD3.X R2, R211, -0x1, RZ, P2, !PT ;  /* 0xffffffffd3025810 */ /* 0x002fe200017fe4ff */
[C---:B------:R-:W-:Y:S01]  /*4a50*/  VIADD R3, R203.reuse, 0xffffffff ;  /* 0xffffffffcb037836 */ /* 0x040fe20000000000 */
[----:B------:R-:W-:Y:S03]  /*4a60*/  ISETP.GT.AND P2, PT, R203, RZ, PT ;  /* 0x000000ffcb00720c */ /* 0x000fe60003f44270 */
[----:B------:R-:W-:Y:S02]  /*4a70*/  @P5 IMAD.MOV.U32 R211, RZ, RZ, R2 ;  /* 0x000000ffffd35224 */ /* 0x000fe400078e0002 */
[----:B------:R-:W-:Y:S01]  /*4a80*/  IMAD.MOV.U32 R203, RZ, RZ, R3 ;  /* 0x000000ffffcb7224 */ /* 0x000fe200078e0003 */
[-C--:B--2---:R-:W-:Y:S06]  /*4a90*/  HMMA.16816.F32.BF16 R68, R4, R8.reuse, R68 ;  /* 0x000000080444723c */ /* 0x084fec0000041844 */
[C---:B------:R-:W-:Y:S06]  /*4aa0*/  HMMA.16816.F32.BF16 R72, R12.reuse, R8, R72 ;  /* 0x000000080c48723c */ /* 0x040fec0000041848 */
[-C--:B------:R-:W-:Y:S06]  /*4ab0*/  HMMA.16816.F32.BF16 R76, R12, R10.reuse, R76 ;  /* 0x0000000a0c4c723c */ /* 0x080fec000004184c */
[C---:B------:R-:W-:Y:S01]  /*4ac0*/  HMMA.16816.F32.BF16 R80, R4.reuse, R10, R80 ;  /* 0x0000000a0450723c */ /* 0x040fe20000041850 */
[----:B------:R-:W-:Y:S05]  /*4ad0*/  LDSM.16.MT88.4 R8, [R178+0x11000] ;  /* 0x01100000b208783b */ /* 0x000fea0000004200 */
[-C--:B------:R-:W-:Y:S06]  /*4ae0*/  HMMA.16816.F32.BF16 R84, R4, R16.reuse, R84 ;  /* 0x000000100454723c */ /* 0x080fec0000041854 */
[C---:B------:R-:W-:Y:S06]  /*4af0*/  HMMA.16816.F32.BF16 R88, R12.reuse, R16, R88 ;  /* 0x000000100c58723c */ /* 0x040fec0000041858 */
[-C--:B------:R-:W-:Y:S01]  /*4b00*/  HMMA.16816.F32.BF16 R92, R12, R18.reuse, R92 ;  /* 0x000000120c5c723c */ /* 0x080fe2000004185c */
[----:B------:R-:W1:Y:S05]  /*4b10*/  LDSM.16.MT88.4 R12, [R176+0x1000] ;  /* 0x00100000b00c783b */ /* 0x000e6a0000004200 */
[----:B------:R-:W-:Y:S01]  /*4b20*/  HMMA.16816.F32.BF16 R96, R4, R18, R96 ;  /* 0x000000120460723c */ /* 0x000fe20000041860 */
[----:B------:R-:W2:Y:S04]  /*4b30*/  LDSM.16.MT88.4 R4, [R176+0x3000] ;  /* 0x00300000b004783b */ /* 0x000ea80000004200 */
[----:B------:R-:W-:Y:S01]  /*4b40*/  LDSM.16.MT88.4 R16, [R178+0x11800] ;  /* 0x01180000b210783b */ /* 0x000fe20000004200 */
[-C--:B------:R-:W-:Y:S06]  /*4b50*/  HMMA.16816.F32.BF16 R68, R52, R56.reuse, R68 ;  /* 0x000000383444723c */ /* 0x080fec0000041844 */
[C---:B------:R-:W-:Y:S06]  /*4b60*/  HMMA.16816.F32.BF16 R72, R64.reuse, R56, R72 ;  /* 0x000000384048723c */ /* 0x040fec0000041848 */
[-C--:B------:R-:W-:Y:S06]  /*4b70*/  HMMA.16816.F32.BF16 R76, R64, R58.reuse, R76 ;  /* 0x0000003a404c723c */ /* 0x080fec000004184c */
[C---:B------:R-:W-:Y:S01]  /*4b80*/  HMMA.16816.F32.BF16 R80, R52.reuse, R58, R80 ;  /* 0x0000003a3450723c */ /* 0x040fe20000041850 */
[----:B------:R-:W3:Y:S05]  /*4b90*/  LDSM.16.MT88.4 R56, [R176+0x1800] ;  /* 0x00180000b038783b */ /* 0x000eea0000004200 */
[-C--:B------:R-:W-:Y:S06]  /*4ba0*/  HMMA.16816.F32.BF16 R84, R52, R100.reuse, R84 ;  /* 0x000000643454723c */ /* 0x080fec0000041854 */
[C---:B------:R-:W-:Y:S06]  /*4bb0*/  HMMA.16816.F32.BF16 R88, R64.reuse, R100, R88 ;  /* 0x000000644058723c */ /* 0x040fec0000041858 */
[-C--:B------:R-:W-:Y:S01]  /*4bc0*/  HMMA.16816.F32.BF16 R92, R64, R102.reuse, R92 ;  /* 0x00000066405c723c */ /* 0x080fe2000004185c */
[----:B------:R-:W4:Y:S05]  /*4bd0*/  LDSM.16.MT88.4 R64, [R177+0x11800] ;  /* 0x01180000b140783b */ /* 0x000f2a0000004200 */
[----:B------:R-:W-:Y:S01]  /*4be0*/  HMMA.16816.F32.BF16 R96, R52, R102, R96 ;  /* 0x000000663460723c */ /* 0x000fe20000041860 */
[----:B------:R2:W4:Y:S05]  /*4bf0*/  LDSM.16.MT88.4 R52, [R176+0x3800] ;  /* 0x00380000b034783b */ /* 0x00052a0000004200 */
[-C--:B-1----:R-:W-:Y:S06]  /*4c00*/  HMMA.16816.F32.BF16 R68, R8, R12.reuse, R68 ;  /* 0x0000000c0844723c */ /* 0x082fec0000041844 */
[C---:B------:R-:W-:Y:S06]  /*4c10*/  HMMA.16816.F32.BF16 R72, R60.reuse, R12, R72 ;  /* 0x0000000c3c48723c */ /* 0x040fec0000041848 */
[-C--:B------:R-:W-:Y:S06]  /*4c20*/  HMMA.16816.F32.BF16 R76, R60, R14.reuse, R76 ;  /* 0x0000000e3c4c723c */ /* 0x080fec000004184c */
[C---:B------:R-:W-:Y:S05]  /*4c30*/  HMMA.16816.F32.BF16 R80, R8.reuse, R14, R80 ;  /* 0x0000000e0850723c */ /* 0x040fea0000041850 */
[----:B--2---:R-:W-:Y:S01]  /*4c40*/  IMAD.MOV.U32 R176, RZ, RZ, R0 ;  /* 0x000000ffffb07224 */ /* 0x004fe200078e0000 */
[-C--:B------:R-:W-:Y:S06]  /*4c50*/  HMMA.16816.F32.BF16 R84, R8, R4.reuse, R84 ;  /* 0x000000040854723c */ /* 0x080fec0000041854 */
[C---:B------:R-:W-:Y:S06]  /*4c60*/  HMMA.16816.F32.BF16 R88, R60.reuse, R4, R88 ;  /* 0x000000043c58723c */ /* 0x040fec0000041858 */
[-C--:B------:R-:W-:Y:S06]  /*4c70*/  HMMA.16816.F32.BF16 R92, R60, R6.reuse, R92 ;  /* 0x000000063c5c723c */ /* 0x080fec000004185c */
[----:B------:R-:W-:Y:S06]  /*4c80*/  HMMA.16816.F32.BF16 R96, R8, R6, R96 ;  /* 0x000000060860723c */ /* 0x000fec0000041860 */
[-C--:B---3--:R-:W-:Y:S06]  /*4c90*/  HMMA.16816.F32.BF16 R68, R16, R56.reuse, R68 ;  /* 0x000000381044723c */ /* 0x088fec0000041844 */
[C---:B----4-:R-:W-:Y:S06]  /*4ca0*/  HMMA.16816.F32.BF16 R72, R64.reuse, R56, R72 ;  /* 0x000000384048723c */ /* 0x050fec0000041848 */
[-C--:B------:R-:W-:Y:S06]  /*4cb0*/  HMMA.16816.F32.BF16 R76, R64, R58.reuse, R76 ;  /* 0x0000003a404c723c */ /* 0x080fec000004184c */
[C---:B------:R-:W-:Y:S06]  /*4cc0*/  HMMA.16816.F32.BF16 R80, R16.reuse, R58, R80 ;  /* 0x0000003a1050723c */ /* 0x040fec0000041850 */
[-C--:B------:R-:W-:Y:S06]  /*4cd0*/  HMMA.16816.F32.BF16 R84, R16, R52.reuse, R84 ;  /* 0x000000341054723c */ /* 0x080fec0000041854 */
[C---:B------:R-:W-:Y:S06]  /*4ce0*/  HMMA.16816.F32.BF16 R88, R64.reuse, R52, R88 ;  /* 0x000000344058723c */ /* 0x040fec0000041858 */
[-C--:B------:R-:W-:Y:S06]  /*4cf0*/  HMMA.16816.F32.BF16 R92, R64, R54.reuse, R92 ;  /* 0x00000036405c723c */ /* 0x080fec000004185c */
[----:B------:R-:W-:Y:S01]  /*4d00*/  HMMA.16816.F32.BF16 R96, R16, R54, R96 ;  /* 0x000000361060723c */ /* 0x000fe20000041860 */
[----:B------:R-:W-:Y:S11]  /*4d10*/  @!UPT UIADD3 URZ, URZ, URZ, URZ ;  /* 0x0000003f3f3ff290 */ /* 0x000ff6000fffe03f */
[----:B------:R-:W-:Y:S01]  /*4d20*/  @!UPT UIADD3 URZ, URZ, URZ, URZ ;  /* 0x0000003f3f3ff290 */ /* 0x000fe2000fffe03f */
[----:B------:R-:W-:Y:S11]  /*4d30*/  @P2 BRA `(.L_x_9) ;  /* 0xffffffdc00802947 */ /* 0x000ff6000383ffff */
[----:B------:R-:W-:Y:S01]  /*4d40*/  BAR.SYNC.DEFER_BLOCKING 0x0 ;  /* 0x0000000000007b1d */ /* 0x000fe20000010000 */
[----:B------:R-:W-:Y:S02]  /*4d50*/  ISETP.NE.AND P0, PT, R245, -0x1, PT ;  /* 0xfffffffff500780c */ /* 0x000fe40003f05270 */
[----:B------:R-:W-:Y:S02]  /*4d60*/  F2FP.BF16.F32.PACK_AB R20, R21, R20 ;  /* 0x000000141514723e */ /* 0x000fe400000010ff */
[----:B------:R-:W-:Y:S01]  /*4d70*/  F2FP.BF16.F32.PACK_AB R22, R23, R22 ;  /* 0x000000161716723e */ /* 0x000fe200000010ff */
[----:B------:R-:W-:Y:S01]  /*4d80*/  ULDC UR4, c[0x0][0x390] ;  /* 0x0000e40000047ab9 */ /* 0x000fe20000000800 */
[----:B------:R-:W-:Y:S01]  /*4d90*/  F2FP.BF16.F32.PACK_AB R32, R33, R32 ;  /* 0x000000202120723e */ /* 0x000fe200000010ff */
[----:B------:R-:W-:Y:S01]  /*4da0*/  FMUL.FTZ R68, R68, UR4 ;  /* 0x0000000444447c20 */ /* 0x000fe20008410000 */
        /* <DEDUP_REMOVED lines=23> */
[----:B------:R-:W-:Y:S01]  /*4f20*/  F2FP.BF16.F32.PACK_AB R15, R15, R68 ;  /* 0x000000440f0f723e */ /* 0x000fe200000010ff */
[----:B------:R-:W-:Y:S01]  /*4f30*/  FMUL.FTZ R88, R88, UR4 ;  /* 0x0000000458587c20 */ /* 0x000fe20008410000 */
[----:B------:R-:W-:Y:S01]  /*4f40*/  F2FP.BF16.F32.PACK_AB R14, R14, R70 ;  /* 0x000000460e0e723e */ /* 0x000fe200000010ff */
        /* <DEDUP_REMOVED lines=10> */
[----:B------:R-:W-:Y:S01]  /*4ff0*/  STS [R242], R15 ;  /* 0x0000000ff2007388 */ /* 0x000fe20000000800 */
[----:B------:R-:W-:-:S02]  /*5000*/  F2FP.BF16.F32.PACK_AB R12, R12, R74 ;  /* 0x0000004a0c0c723e */ /* 0x000fc400000010ff */
[----:B------:R-:W-:Y:S01]  /*5010*/  F2FP.BF16.F32.PACK_AB R9, R9, R76 ;  /* 0x0000004c0909723e */ /* 0x000fe200000010ff */
[----:B------:R1:W-:Y:S01]  /*5020*/  STS [R242+0x400], R14 ;  /* 0x0004000ef2007388 */ /* 0x0003e20000000800 */
[----:B------:R-:W-:Y:S02]  /*5030*/  F2FP.BF16.F32.PACK_AB R8, R8, R78 ;  /* 0x0000004e0808723e */ /* 0x000fe400000010ff */
[----:B------:R-:W-:Y:S01]  /*5040*/  F2FP.BF16.F32.PACK_AB R7, R7, R84 ;  /* 0x000000540707723e */ /* 0x000fe200000010ff */
[----:B------:R-:W-:Y:S01]  /*5050*/  STS [R243], R11 ;  /* 0x0000000bf3007388 */ /* 0x000fe20000000800 */
[----:B------:R-:W-:Y:S02]  /*5060*/  F2FP.BF16.F32.PACK_AB R6, R6, R86 ;  /* 0x000000560606723e */ /* 0x000fe400000010ff */
[----:B------:R-:W-:Y:S01]  /*5070*/  F2FP.BF16.F32.PACK_AB R3, R3, R96 ;  /* 0x000000600303723e */ /* 0x000fe200000010ff */
[----:B------:R2:W-:Y:S01]  /*5080*/  STS [R243+0x400], R10 ;  /* 0x0004000af3007388 */ /* 0x0005e20000000800 */
[----:B------:R-:W-:-:S02]  /*5090*/  F2FP.BF16.F32.PACK_AB R2, R2, R98 ;  /* 0x000000620202723e */ /* 0x000fc400000010ff */
[----:B------:R-:W-:Y:S01]  /*50a0*/  F2FP.BF16.F32.PACK_AB R5, R5, R88 ;  /* 0x000000580505723e */ /* 0x000fe200000010ff */
[----:B------:R-:W-:Y:S01]  /*50b0*/  STS [R242+0x1000], R13 ;  /* 0x0010000df2007388 */ /* 0x000fe20000000800 */
[----:B------:R-:W-:Y:S02]  /*50c0*/  F2FP.BF16.F32.PACK_AB R4, R4, R90 ;  /* 0x0000005a0404723e */ /* 0x000fe400000010ff */
[----:B------:R-:W-:Y:S01]  /*50d0*/  F2FP.BF16.F32.PACK_AB R0, R0, R92 ;  /* 0x0000005c0000723e */ /* 0x000fe200000010ff */
[----:B------:R-:W-:Y:S01]  /*50e0*/  STS [R242+0x1400], R12 ;  /* 0x0014000cf2007388 */ /* 0x000fe20000000800 */
[----:B------:R-:W-:Y:S02]  /*50f0*/  F2FP.BF16.F32.PACK_AB R16, R16, R94 ;  /* 0x0000005e1010723e */ /* 0x000fe400000010ff */
[----:B------:R-:W-:Y:S01]  /*5100*/  F2FP.BF16.F32.PACK_AB R34, R35, R34 ;  /* 0x000000222322723e */ /* 0x000fe200000010ff */
[----:B------:R-:W-:Y:S01]  /*5110*/  STS [R243+0x1000], R9 ;  /* 0x00100009f3007388 */ /* 0x000fe20000000800 */
[----:B------:R-:W-:-:S02]  /*5120*/  F2FP.BF16.F32.PACK_AB R24, R25, R24 ;  /* 0x000000181918723e */ /* 0x000fc400000010ff */
[----:B------:R-:W-:Y:S01]  /*5130*/  F2FP.BF16.F32.PACK_AB R26, R27, R26 ;  /* 0x0000001a1b1a723e */ /* 0x000fe200000010ff */
[----:B------:R-:W-:Y:S01]  /*5140*/  STS [R243+0x1400], R8 ;  /* 0x00140008f3007388 */ /* 0x000fe20000000800 */
[----:B-1----:R-:W1:Y:S01]  /*5150*/  @P0 LDC.64 R14, c[0x0][0x458] ;  /* 0x00011600ff0e0b82 */ /* 0x002e620000000a00 */
[----:B------:R-:W-:Y:S02]  /*5160*/  F2FP.BF16.F32.PACK_AB R28, R29, R28 ;  /* 0x0000001c1d1c723e */ /* 0x000fe400000010ff */
[----:B------:R3:W-:Y:S01]  /*5170*/  STS [R242+0x2000], R7 ;  /* 0x00200007f2007388 */ /* 0x0007e20000000800 */
[----:B------:R-:W-:Y:S02]  /*5180*/  F2FP.BF16.F32.PACK_AB R30, R31, R30 ;  /* 0x0000001e1f1e723e */ /* 0x000fe400000010ff */
[----:B------:R-:W-:Y:S01]  /*5190*/  F2FP.BF16.F32.PACK_AB R36, R37, R36 ;  /* 0x000000242524723e */ /* 0x000fe200000010ff */
[----:B------:R-:W-:Y:S01]  /*51a0*/  STS [R242+0x2400], R6 ;  /* 0x00240006f2007388 */ /* 0x000fe20000000800 */
[----:B--2---:R-:W2:Y:S01]  /*51b0*/  @P0 LDC.64 R10, c[0x0][0x450] ;  /* 0x00011400ff0a0b82 */ /* 0x004ea20000000a00 */
[----:B------:R-:W-:-:S02]  /*51c0*/  F2FP.BF16.F32.PACK_AB R38, R39, R38 ;  /* 0x000000262726723e */ /* 0x000fc400000010ff */
[----:B------:R-:W-:Y:S01]  /*51d0*/  STS [R243+0x2000], R3 ;  /* 0x00200003f3007388 */ /* 0x000fe20000000800 */
[----:B------:R-:W-:Y:S02]  /*51e0*/  F2FP.BF16.F32.PACK_AB R48, R49, R48 ;  /* 0x000000303130723e */ /* 0x000fe400000010ff */
[----:B------:R-:W-:Y:S01]  /*51f0*/  F2FP.BF16.F32.PACK_AB R50, R51, R50 ;  /* 0x000000323332723e */ /* 0x000fe200000010ff */
[----:B------:R4:W-:Y:S01]  /*5200*/  STS [R243+0x2400], R2 ;  /* 0x00240002f3007388 */ /* 0x0009e20000000800 */
[----:B------:R-:W-:Y:S02]  /*5210*/  F2FP.BF16.F32.PACK_AB R40, R41, R40 ;  /* 0x000000282928723e */ /* 0x000fe400000010ff */
[----:B------:R-:W-:Y:S01]  /*5220*/  F2FP.BF16.F32.PACK_AB R42, R43, R42 ;  /* 0x0000002a2b2a723e */ /* 0x000fe200000010ff */
[----:B------:R-:W-:Y:S01]  /*5230*/  STS [R242+0x3000], R5 ;  /* 0x00300005f2007388 */ /* 0x000fe20000000800 */
[----:B------:R-:W-:Y:S02]  /*5240*/  F2FP.BF16.F32.PACK_AB R44, R45, R44 ;  /* 0x0000002c2d2c723e */ /* 0x000fe400000010ff */
[----:B------:R-:W-:Y:S01]  /*5250*/  F2FP.BF16.F32.PACK_AB R46, R47, R46 ;  /* 0x0000002e2f2e723e */ /* 0x000fe200000010ff */
[----:B------:R-:W-:Y:S04]  /*5260*/  STS [R242+0x3400], R4 ;  /* 0x00340004f2007388 */ /* 0x000fe80000000800 */
[----:B------:R1:W-:Y:S01]  /*5270*/  STS [R243+0x3000], R0 ;  /* 0x00300000f3007388 */ /* 0x0003e20000000800 */
[----:B---3--:R-:W-:-:S03]  /*5280*/  SHF.R.S32.HI R7, RZ, 0x1f, R252 ;  /* 0x0000001fff077819 */ /* 0x008fc600000114fc */
[----:B------:R-:W-:Y:S04]  /*5290*/  STS [R243+0x3400], R16 ;  /* 0x00340010f3007388 */ /* 0x000fe80000000800 */
[----:B------:R-:W-:Y:S04]  /*52a0*/  STS [R242+0x4000], R20 ;  /* 0x00400014f2007388 */ /* 0x000fe80000000800 */
[----:B------:R-:W-:Y:S01]  /*52b0*/  STS [R242+0x4400], R22 ;  /* 0x00440016f2007388 */ /* 0x000fe20000000800 */
[----:B----4-:R-:W-:-:S03]  /*52c0*/  @P0 IADD3 R2, R237, R245, RZ ;  /* 0x000000f5ed020210 */ /* 0x010fc60007ffe0ff */
[----:B------:R3:W-:Y:S04]  /*52d0*/  STS [R243+0x4000], R32 ;  /* 0x00400020f3007388 */ /* 0x0007e80000000800 */
[----:B------:R4:W-:Y:S04]  /*52e0*/  STS [R243+0x4400], R34 ;  /* 0x00440022f3007388 */ /* 0x0009e80000000800 */
[----:B------:R4:W-:Y:S01]  /*52f0*/  STS [R242+0x5000], R24 ;  /* 0x00500018f2007388 */ /* 0x0009e20000000800 */
[----:B-1----:R-:W-:-:S03]  /*5300*/  @P0 IADD3 R0, R237, R245, RZ ;  /* 0x000000f5ed000210 */ /* 0x002fc60007ffe0ff */
[----:B------:R4:W-:Y:S02]  /*5310*/  STS [R242+0x5400], R26 ;  /* 0x0054001af2007388 */ /* 0x0009e40000000800 */
[C---:B--2---:R-:W-:Y:S02]  /*5320*/  @P0 IMAD R6, R0.reuse, R11, RZ ;  /* 0x0000000b00060224 */ /* 0x044fe400078e02ff */
[----:B------:R4:W-:Y:S01]  /*5330*/  STS [R243+0x5000], R28 ;  /* 0x0050001cf3007388 */ /* 0x0009e20000000800 */
[----:B------:R-:W-:-:S03]  /*5340*/  @P0 IMAD.WIDE.U32 R4, R0, R10, RZ ;  /* 0x0000000a00040225 */ /* 0x000fc600078e00ff */
[----:B------:R4:W-:Y:S01]  /*5350*/  STS [R243+0x5400], R30 ;  /* 0x0054001ef3007388 */ /* 0x0009e20000000800 */
[C---:B------:R-:W-:Y:S01]  /*5360*/  @P0 IMAD R0, R2.reuse, R15, RZ ;  /* 0x0000000f02000224 */ /* 0x040fe200078e02ff */
[----:B------:R-:W-:Y:S01]  /*5370*/  @P0 IADD3 R9, R5, R6, RZ ;  /* 0x0000000605090210 */ /* 0x000fe20007ffe0ff */
[----:B------:R-:W-:Y:S01]  /*5380*/  @P0 IMAD.WIDE.U32 R2, R2, R14, RZ ;  /* 0x0000000e02020225 */ /* 0x000fe200078e00ff */
[----:B------:R4:W-:Y:S03]  /*5390*/  STS [R242+0x6000], R36 ;  /* 0x00600024f2007388 */ /* 0x0009e60000000800 */
[----:B------:R-:W-:Y:S01]  /*53a0*/  @P0 IMAD.MOV.U32 R8, RZ, RZ, R4 ;  /* 0x000000ffff080224 */ /* 0x000fe200078e0004 */
[----:B------:R4:W-:Y:S01]  /*53b0*/  STS [R242+0x6400], R38 ;  /* 0x00640026f2007388 */ /* 0x0009e20000000800 */
[----:B------:R-:W-:Y:S01]  /*53c0*/  @P0 IADD3 R33, R3, R0, RZ ;  /* 0x0000000003210210 */ /* 0x000fe20007ffe0ff */
[----:B---3--:R-:W-:-:S02]  /*53d0*/  @P0 IMAD.MOV.U32 R32, RZ, RZ, R2 ;  /* 0x000000ffff200224 */ /* 0x008fc400078e0002 */
[----:B------:R4:W-:Y:S04]  /*53e0*/  STS [R243+0x6000], R48 ;  /* 0x00600030f3007388 */ /* 0x0009e80000000800 */
[----:B------:R4:W-:Y:S04]  /*53f0*/  STS [R243+0x6400], R50 ;  /* 0x00640032f3007388 */ /* 0x0009e80000000800 */
[----:B------:R4:W-:Y:S04]  /*5400*/  STS [R242+0x7000], R40 ;  /* 0x00700028f2007388 */ /* 0x0009e80000000800 */
[----:B------:R4:W-:Y:S01]  /*5410*/  STS [R242+0x7400], R42 ;  /* 0x0074002af2007388 */ /* 0x0009e20000000800 */
        /* <DEDUP_REMOVED lines=13> */
.L_x_10:
        /* <DEDUP_REMOVED lines=13> */
.L_x_11:
[----:B------:R1:W-:Y:S01]  /*55c0*/  STS [R243+0x7000], R44 ;  /* 0x0070002cf3007388 */ /* 0x0003e20000000800 */
[----:B------:R-:W-:Y:S01]  /*55d0*/  IMAD.SHL.U32 R0, R238, 0x40, RZ ;  /* 0x00000040ee007824 */ /* 0x000fe200078e00ff */
[--C-:B------:R-:W-:Y:S01]  /*55e0*/  SHF.R.S32.HI R3, RZ, 0x1f, R246.reuse ;  /* 0x0000001fff037819 */ /* 0x100fe200000114f6 */
[----:B------:R-:W-:Y:S01]  /*55f0*/  IMAD.MOV.U32 R2, RZ, RZ, R246 ;  /* 0x000000ffff027224 */ /* 0x000fe200078e00f6 */
[----:B------:R1:W-:Y:S01]  /*5600*/  STS [R243+0x7400], R46 ;  /* 0x0074002ef3007388 */ /* 0x0003e20000000800 */
[----:B------:R-:W-:Y:S01]  /*5610*/  ULDC.64 UR6, c[0x0][0x468] ;  /* 0x00011a0000067ab9 */ /* 0x000fe20000000a00 */
[----:B------:R-:W-:Y:S01]  /*5620*/  SHF.R.S32.HI R13, RZ, 0x1f, R0 ;  /* 0x0000001fff0d7819 */ /* 0x000fe20000011400 */
[-C--:B------:R-:W-:Y:S01]  /*5630*/  IMAD.WIDE.U32 R4, R0, R10.reuse, R2 ;  /* 0x0000000a00047225 */ /* 0x080fe200078e0002 */
[----:B------:R-:W-:Y:S01]  /*5640*/  BAR.SYNC.DEFER_BLOCKING 0x0 ;  /* 0x0000000000007b1d */ /* 0x000fe20000010000 */
[----:B----4-:R-:W-:Y:S02]  /*5650*/  SHF.R.S32.HI R34, RZ, 0x1f, R236 ;  /* 0x0000001fff227819 */ /* 0x010fe400000114ec */
[----:B------:R-:W-:Y:S01]  /*5660*/  IMAD R6, R13, R10, RZ ;  /* 0x0000000a0d067224 */ /* 0x000fe200078e02ff */
[----:B------:R-:W-:-:S02]  /*5670*/  IADD3 R4, P0, R8, R4, RZ ;  /* 0x0000000408047210 */ /* 0x000fc40007f1e0ff */
[----:B------:R-:W-:Y:S01]  /*5680*/  IADD3 R8, R236, 0x20, RZ ;  /* 0x00000020ec087810 */ /* 0x000fe20007ffe0ff */
[----:B------:R-:W-:Y:S01]  /*5690*/  IMAD R7, R0, R11, R6 ;  /* 0x0000000b00077224 */ /* 0x000fe200078e0206 */
[----:B------:R-:W2:Y:S01]  /*56a0*/  S2R R52, SR_CTAID.Z ;  /* 0x0000000000347919 */ /* 0x000ea20000002700 */
[----:B------:R-:W-:Y:S01]  /*56b0*/  IMAD R6, R238, -0x40, R202 ;  /* 0xffffffc0ee067824 */ /* 0x000fe200078e02ca */
[----:B------:R-:W-:Y:S02]  /*56c0*/  BSSY B0, `(.L_x_12) ;  /* 0x000001d000007945 */ /* 0x000fe40003800000 */
[----:B------:R-:W-:Y:S02]  /*56d0*/  IADD3.X R5, R9, R5, R7, P0, !PT ;  /* 0x0000000509057210 */ /* 0x000fe400007fe407 */
[-C--:B------:R-:W-:Y:S02]  /*56e0*/  ISETP.GE.AND P2, PT, R236, R6.reuse, PT ;  /* 0x00000006ec00720c */ /* 0x080fe40003f46270 */
[----:B------:R-:W-:Y:S01]  /*56f0*/  ISETP.GE.AND P1, PT, R8, R6, PT ;  /* 0x000000060800720c */ /* 0x000fe20003f26270 */
[----:B------:R1:W3:Y:S04]  /*5700*/  LDS.128 R28, [R204+0xd000] ;  /* 0x00d00000cc1c7984 */ /* 0x0002e80000000c00 */
[----:B------:R1:W4:Y:S04]  /*5710*/  LDS.128 R24, [R204+0xf000] ;  /* 0x00f00000cc187984 */ /* 0x0003280000000c00 */
[----:B------:R1:W1:Y:S04]  /*5720*/  LDS.128 R40, [R204+0x10000] ;  /* 0x01000000cc287984 */ /* 0x0002680000000c00 */
[----:B------:R1:W1:Y:S04]  /*5730*/  LDS.128 R48, [R204+0x11000] ;  /* 0x01100000cc307984 */ /* 0x0002680000000c00 */
[----:B------:R1:W1:Y:S01]  /*5740*/  LDS.128 R36, [R204+0x12000] ;  /* 0x01200000cc247984 */ /* 0x0002620000000c00 */
[----:B--2---:R-:W-:Y:S01]  /*5750*/  SHF.R.S32.HI R35, RZ, 0x1f, R52 ;  /* 0x0000001fff237819 */ /* 0x004fe20000011434 */
[----:B------:R-:W-:-:S02]  /*5760*/  IMAD.WIDE.U32 R4, R52, UR6, R4 ;  /* 0x0000000634047c25 */ /* 0x000fc4000f8e0004 */
[----:B------:R2:W1:Y:S02]  /*5770*/  LDS.128 R44, [R204+0x13000] ;  /* 0x01300000cc2c7984 */ /* 0x0004640000000c00 */
[----:B------:R-:W-:-:S04]  /*5780*/  IMAD R7, R35, UR6, RZ ;  /* 0x0000000623077c24 */ /* 0x000fc8000f8e02ff */
[----:B------:R-:W-:-:S05]  /*5790*/  IMAD R6, R52, UR7, R7 ;  /* 0x0000000734067c24 */ /* 0x000fca000f8e0207 */
[----:B------:R-:W-:Y:S01]  /*57a0*/  IADD3 R12, R5, R6, RZ ;  /* 0x00000006050c7210 */ /* 0x000fe20007ffe0ff */
[----:B------:R-:W-:Y:S06]  /*57b0*/  @P2 BRA `(.L_x_13) ;  /* 0x0000000000342947 */ /* 0x000fec0003800000 */
[----:B------:R-:W3:Y:S01]  /*57c0*/  LDS.128 R16, [R204+0xc000] ;  /* 0x00c00000cc107984 */ /* 0x000ee20000000c00 */
[----:B------:R-:W-:Y:S01]  /*57d0*/  MOV R6, R4 ;  /* 0x0000000400067202 */ /* 0x000fe20000000f00 */
[----:B------:R-:W-:Y:S01]  /*57e0*/  IMAD R8, R34, R10, RZ ;  /* 0x0000000a22087224 */ /* 0x000fe200078e02ff */
[----:B------:R-:W-:Y:S01]  /*57f0*/  MOV R7, R12 ;  /* 0x0000000c00077202 */ /* 0x000fe20000000f00 */
[----:B------:R-:W4:Y:S01]  /*5800*/  LDS.128 R20, [R204+0xe000] ;  /* 0x00e00000cc147984 */ /* 0x000f220000000c00 */
[----:B------:R-:W-:Y:S01]  /*5810*/  ULDC.64 UR6, c[0x0][0x3f0] ;  /* 0x0000fc0000067ab9 */ /* 0x000fe20000000a00 */
[C---:B------:R-:W-:Y:S02]  /*5820*/  IMAD R8, R236.reuse, R11, R8 ;  /* 0x0000000bec087224 */ /* 0x040fe400078e0208 */
[----:B------:R-:W-:-:S05]  /*5830*/  IMAD.WIDE.U32 R6, R236, R10, R6 ;  /* 0x0000000aec067225 */ /* 0x000fca00078e0006 */
[----:B------:R-:W-:Y:S02]  /*5840*/  IADD3 R7, R7, R8, RZ ;  /* 0x0000000807077210 */ /* 0x000fe40007ffe0ff */
[----:B------:R-:W-:-:S04]  /*5850*/  LEA R8, P0, R6, UR6, 0x1 ;  /* 0x0000000606087c11 */ /* 0x000fc8000f8008ff */
[----:B------:R-:W-:-:S05]  /*5860*/  LEA.HI.X R9, R6, UR7, R7, 0x1, P0 ;  /* 0x0000000706097c11 */ /* 0x000fca00080f0c07 */
[----:B---3--:R3:W-:Y:S04]  /*5870*/  STG.E.128 desc[UR16][R8.64], R16 ;  /* 0x0000001008007986 */ /* 0x0087e8000c101d10 */
[----:B----4-:R3:W-:Y:S02]  /*5880*/  STG.E.128 desc[UR16][R8.64+0x80], R20 ;  /* 0x0000801408007986 */ /* 0x0107e4000c101d10 */
.L_x_13:
[----:B------:R-:W-:Y:S05]  /*5890*/  BSYNC B0 ;  /* 0x0000000000007941 */ /* 0x000fea0003800000 */
.L_x_12:
[----:B------:R-:W-:Y:S04]  /*58a0*/  BSSY B0, `(.L_x_14) ;  /* 0x000000f000007945 */ /* 0x000fe80003800000 */
[----:B------:R-:W-:Y:S05]  /*58b0*/  @P1 BRA `(.L_x_15) ;  /* 0x0000000000341947 */ /* 0x000fea0003800000 */
[----:B------:R-:W-:Y:S01]  /*58c0*/  IADD3 R5, P0, R236, 0x20, RZ ;  /* 0x00000020ec057810 */ /* 0x000fe20007f1e0ff */
[----:B------:R-:W-:Y:S01]  /*58d0*/  ULDC.64 UR6, c[0x0][0x3f0] ;  /* 0x0000fc0000067ab9 */ /* 0x000fe20000000a00 */
[----:B------:R-:W-:-:S03]  /*58e0*/  MOV R7, R12 ;  /* 0x0000000c00077202 */ /* 0x000fc60000000f00 */
[----:B------:R-:W-:-:S04]  /*58f0*/  IMAD.X R6, RZ, RZ, R34, P0 ;  /* 0x000000ffff067224 */ /* 0x000fc800000e0622 */
[----:B---3--:R-:W-:Y:S02]  /*5900*/  IMAD R8, R6, R10, RZ ;  /* 0x0000000a06087224 */ /* 0x008fe400078e02ff */
[----:B------:R-:W-:-:S04]  /*5910*/  IMAD.MOV.U32 R6, RZ, RZ, R4 ;  /* 0x000000ffff067224 */ /* 0x000fc800078e0004 */
[----:B------:R-:W-:-:S04]  /*5920*/  IMAD.WIDE.U32 R6, R5, R10, R6 ;  /* 0x0000000a05067225 */ /* 0x000fc800078e0006 */
[----:B------:R-:W-:Y:S01]  /*5930*/  IMAD R5, R5, R11, R8 ;  /* 0x0000000b05057224 */ /* 0x000fe200078e0208 */
[----:B------:R-:W-:-:S04]  /*5940*/  LEA R4, P0, R6, UR6, 0x1 ;  /* 0x0000000606047c11 */ /* 0x000fc8000f8008ff */
[----:B------:R-:W-:-:S04]  /*5950*/  IADD3 R5, R7, R5, RZ ;  /* 0x0000000507057210 */ /* 0x000fc80007ffe0ff */
[----:B------:R-:W-:-:S05]  /*5960*/  LEA.HI.X R5, R6, UR7, R5, 0x1, P0 ;  /* 0x0000000706057c11 */ /* 0x000fca00080f0c05 */
[----:B------:R3:W-:Y:S04]  /*5970*/  STG.E.128 desc[UR16][R4.64], R28 ;  /* 0x0000001c04007986 */ /* 0x0007e8000c101d10 */
[----:B----4-:R3:W-:Y:S02]  /*5980*/  STG.E.128 desc[UR16][R4.64+0x80], R24 ;  /* 0x0000801804007986 */ /* 0x0107e4000c101d10 */
.L_x_15:
[----:B------:R-:W-:Y:S05]  /*5990*/  BSYNC B0 ;  /* 0x0000000000007941 */ /* 0x000fea0003800000 */
.L_x_14:
[-C--:B------:R-:W-:Y:S01]  /*59a0*/  IMAD.WIDE.U32 R2, R0, R14.reuse, R2 ;  /* 0x0000000e00027225 */ /* 0x080fe200078e0002 */
[----:B------:R-:W-:Y:S01]  /*59b0*/  ULDC.64 UR6, c[0x0][0x470] ;  /* 0x00011c0000067ab9 */ /* 0x000fe20000000a00 */
[----:B------:R-:W-:Y:S02]  /*59c0*/  BSSY B0, `(.L_x_16) ;  /* 0x0000015000007945 */ /* 0x000fe40003800000 */
[----:B---3--:R-:W-:Y:S01]  /*59d0*/  IMAD R4, R13, R14, RZ ;  /* 0x0000000e0d047224 */ /* 0x008fe200078e02ff */
[----:B------:R-:W-:-:S03]  /*59e0*/  IADD3 R2, P0, R32, R2, RZ ;  /* 0x0000000220027210 */ /* 0x000fc60007f1e0ff */
[----:B------:R-:W-:-:S05]  /*59f0*/  IMAD R0, R0, R15, R4 ;  /* 0x0000000f00007224 */ /* 0x000fca00078e0204 */
[----:B------:R-:W-:Y:S01]  /*5a00*/  IADD3.X R3, R33, R3, R0, P0, !PT ;  /* 0x0000000321037210 */ /* 0x000fe200007fe400 */
[----:B------:R-:W-:-:S04]  /*5a10*/  IMAD R0, R35, UR6, RZ ;  /* 0x0000000623007c24 */ /* 0x000fc8000f8e02ff */
[C---:B------:R-:W-:Y:S02]  /*5a20*/  IMAD R0, R52.reuse, UR7, R0 ;  /* 0x0000000734007c24 */ /* 0x040fe4000f8e0200 */
[----:B------:R-:W-:-:S05]  /*5a30*/  IMAD.WIDE.U32 R2, R52, UR6, R2 ;  /* 0x0000000634027c25 */ /* 0x000fca000f8e0002 */
[----:B------:R-:W-:Y:S01]  /*5a40*/  IADD3 R8, R3, R0, RZ ;  /* 0x0000000003087210 */ /* 0x000fe20007ffe0ff */
[----:B------:R-:W-:Y:S06]  /*5a50*/  @P2 BRA `(.L_x_17) ;  /* 0x00000000002c2947 */ /* 0x000fec0003800000 */
[----:B------:R-:W-:Y:S01]  /*5a60*/  MOV R4, R2 ;  /* 0x0000000200047202 */ /* 0x000fe20000000f00 */
[----:B------:R-:W-:Y:S01]  /*5a70*/  IMAD R0, R34, R14, RZ ;  /* 0x0000000e22007224 */ /* 0x000fe200078e02ff */
[----:B------:R-:W-:Y:S01]  /*5a80*/  MOV R5, R8 ;  /* 0x0000000800057202 */ /* 0x000fe20000000f00 */
[----:B------:R-:W-:Y:S02]  /*5a90*/  ULDC.64 UR6, c[0x0][0x3f8] ;  /* 0x0000fe0000067ab9 */ /* 0x000fe40000000a00 */
[C---:B------:R-:W-:Y:S02]  /*5aa0*/  IMAD R0, R236.reuse, R15, R0 ;  /* 0x0000000fec007224 */ /* 0x040fe400078e0200 */
[----:B------:R-:W-:-:S05]  /*5ab0*/  IMAD.WIDE.U32 R4, R236, R14, R4 ;  /* 0x0000000eec047225 */ /* 0x000fca00078e0004 */
[----:B------:R-:W-:Y:S02]  /*5ac0*/  IADD3 R0, R5, R0, RZ ;  /* 0x0000000005007210 */ /* 0x000fe40007ffe0ff */
[----:B------:R-:W-:-:S04]  /*5ad0*/  LEA R6, P0, R4, UR6, 0x1 ;  /* 0x0000000604067c11 */ /* 0x000fc8000f8008ff */
[----:B------:R-:W-:-:S05]  /*5ae0*/  LEA.HI.X R7, R4, UR7, R0, 0x1, P0 ;  /* 0x0000000704077c11 */ /* 0x000fca00080f0c00 */
[----:B-1----:R3:W-:Y:S04]  /*5af0*/  STG.E.128 desc[UR16][R6.64], R40 ;  /* 0x0000002806007986 */ /* 0x0027e8000c101d10 */
[----:B------:R3:W-:Y:S02]  /*5b00*/  STG.E.128 desc[UR16][R6.64+0x80], R36 ;  /* 0x0000802406007986 */ /* 0x0007e4000c101d10 */
.L_x_17:
[----:B------:R-:W-:Y:S05]  /*5b10*/  BSYNC B0 ;  /* 0x0000000000007941 */ /* 0x000fea0003800000 */
.L_x_16:
[----:B------:R-:W-:Y:S05]  /*5b20*/  @P1 BRA `(.L_x_18) ;  /* 0x0000000800301947 */ /* 0x000fea0003800000 */
[----:B------:R-:W-:Y:S01]  /*5b30*/  IADD3 R0, P0, R236, 0x20, RZ ;  /* 0x00000020ec007810 */ /* 0x000fe20007f1e0ff */
[----:B------:R-:W-:-:S03]  /*5b40*/  ULDC.64 UR6, c[0x0][0x3f8] ;  /* 0x0000fe0000067ab9 */ /* 0x000fc60000000a00 */
[----:B------:R-:W-:-:S05]  /*5b50*/  IADD3.X R3, RZ, R34, RZ, P0, !PT ;  /* 0x00000022ff037210 */ /* 0x000fca00007fe4ff */
[----:B---3--:R-:W-:Y:S01]  /*5b60*/  IMAD R6, R3, R14, RZ ;  /* 0x0000000e03067224 */ /* 0x008fe200078e02ff */
[----:B------:R-:W-:-:S03]  /*5b70*/  MOV R3, R8 ;  /* 0x0000000800037202 */ /* 0x000fc60000000f00 */
[----:B------:R-:W-:-:S04]  /*5b80*/  IMAD.WIDE.U32 R4, R0, R14, R2 ;  /* 0x0000000e00047225 */ /* 0x000fc800078e0002 */
[----:B------:R-:W-:Y:S01]  /*5b90*/  IMAD R0, R0, R15, R6 ;  /* 0x0000000f00007224 */ /* 0x000fe200078e0206 */
[----:B------:R-:W-:-:S04]  /*5ba0*/  LEA R2, P0, R4, UR6, 0x1 ;  /* 0x0000000604027c11 */ /* 0x000fc8000f8008ff */
[----:B------:R-:W-:-:S04]  /*5bb0*/  IADD3 R0, R5, R0, RZ ;  /* 0x0000000005007210 */ /* 0x000fc80007ffe0ff */
[----:B------:R-:W-:-:S05]  /*5bc0*/  LEA.HI.X R3, R4, UR7, R0, 0x1, P0 ;  /* 0x0000000704037c11 */ /* 0x000fca00080f0c00 */
[----:B-1----:R1:W-:Y:S04]  /*5bd0*/  STG.E.128 desc[UR16][R2.64], R48 ;  /* 0x0000003002007986 */ /* 0x0023e8000c101d10 */
[----:B------:R1:W-:Y:S01]  /*5be0*/  STG.E.128 desc[UR16][R2.64+0x80], R44 ;  /* 0x0000802c02007986 */ /* 0x0003e2000c101d10 */
[----:B------:R-:W-:Y:S05]  /*5bf0*/  BRA `(.L_x_18) ;  /* 0x0000000400fc7947 */ /* 0x000fea0003800000 */
.L_x_6:
[----:B------:R-:W-:Y:S01]  /*5c00*/  ISETP.NE.AND P0, PT, R245, -0x1, PT ;  /* 0xfffffffff500780c */ /* 0x000fe20003f05270 */
[----:B------:R-:W-:Y:S01]  /*5c10*/  IMAD.SHL.U32 R11, R238, 0x40, RZ ;  /* 0x00000040ee0b7824 */ /* 0x000fe200078e00ff */
[----:B------:R-:W-:-:S04]  /*5c20*/  SHF.R.S32.HI R10, RZ, 0x1f, R252 ;  /* 0x0000001fff0a7819 */ /* 0x000fc800000114fc */
[----:B------:R-:W-:-:S07]  /*5c30*/  SHF.R.S32.HI R16, RZ, 0x1f, R11 ;  /* 0x0000001fff107819 */ /* 0x000fce000001140b */
[----:B------:R-:W1:Y:S01]  /*5c40*/  @P0 LDC.64 R8, c[0x0][0x450] ;  /* 0x00011400ff080b82 */ /* 0x000e620000000a00 */
[CC--:B------:R-:W-:Y:S02]  /*5c50*/  @P0 IADD3 R0, R237.reuse, R245.reuse, RZ ;  /* 0x000000f5ed000210 */ /* 0x0c0fe40007ffe0ff */
[----:B------:R-:W-:-:S05]  /*5c60*/  @P0 IADD3 R2, R237, R245, RZ ;  /* 0x000000f5ed020210 */ /* 0x000fca0007ffe0ff */
[----:B------:R-:W2:Y:S01]  /*5c70*/  @P0 LDC.64 R12, c[0x0][0x458] ;  /* 0x00011600ff0c0b82 */ /* 0x000ea20000000a00 */
[C---:B-1----:R-:W-:Y:S02]  /*5c80*/  @P0 IMAD R6, R0.reuse, R9, RZ ;  /* 0x0000000900060224 */ /* 0x042fe400078e02ff */
[----:B------:R-:W-:-:S05]  /*5c90*/  @P0 IMAD.WIDE.U32 R4, R0, R8, RZ ;  /* 0x0000000800040225 */ /* 0x000fca00078e00ff */
[----:B------:R-:W-:Y:S01]  /*5ca0*/  @P0 IADD3 R7, R5, R6, RZ ;  /* 0x0000000605070210 */ /* 0x000fe20007ffe0ff */
[C---:B--2---:R-:W-:Y:S02]  /*5cb0*/  @P0 IMAD R0, R2.reuse, R13, RZ ;  /* 0x0000000d02000224 */ /* 0x044fe400078e02ff */
[----:B------:R-:W-:-:S04]  /*5cc0*/  @P0 IMAD.WIDE.U32 R2, R2, R12, RZ ;  /* 0x0000000c02020225 */ /* 0x000fc800078e00ff */
[----:B------:R-:W-:Y:S01]  /*5cd0*/  @P0 IMAD.MOV.U32 R6, RZ, RZ, R4 ;  /* 0x000000ffff060224 */ /* 0x000fe200078e0004 */
[----:B------:R-:W-:Y:S01]  /*5ce0*/  @P0 IADD3 R15, R3, R0, RZ ;  /* 0x00000000030f0210 */ /* 0x000fe20007ffe0ff */
[----:B------:R-:W-:Y:S01]  /*5cf0*/  @P0 IMAD.MOV.U32 R14, RZ, RZ, R2 ;  /* 0x000000ffff0e0224 */ /* 0x000fe200078e0002 */
[----:B------:R-:W-:Y:S06]  /*5d00*/  @P0 BRA `(.L_x_19) ;  /* 0x0000000000300947 */ /* 0x000fec0003800000 */
        /* <DEDUP_REMOVED lines=12> */
.L_x_19:
        /* <DEDUP_REMOVED lines=13> */
.L_x_20:
[----:B------:R-:W1:Y:S01]  /*5ea0*/  S2R R19, SR_CTAID.Z ;  /* 0x0000000000137919 */ /* 0x000e620000002700 */
[-C--:B------:R-:W-:Y:S01]  /*5eb0*/  IMAD R0, R16, R8.reuse, RZ ;  /* 0x0000000810007224 */ /* 0x080fe200078e02ff */
[----:B------:R-:W-:Y:S01]  /*5ec0*/  ULDC.64 UR6, c[0x0][0x468] ;  /* 0x00011a0000067ab9 */ /* 0x000fe20000000a00 */
[C---:B------:R-:W-:Y:S01]  /*5ed0*/  IMAD.WIDE.U32 R2, R11.reuse, R8, R246 ;  /* 0x000000080b027225 */ /* 0x040fe200078e00f6 */
[----:B------:R-:W-:Y:S01]  /*5ee0*/  IADD3 R5, R236, 0x20, RZ ;  /* 0x00000020ec057810 */ /* 0x000fe20007ffe0ff */
[----:B------:R-:W-:Y:S01]  /*5ef0*/  BSSY B0, `(.L_x_21) ;  /* 0x0000019000007945 */ /* 0x000fe20003800000 */
[----:B------:R-:W-:Y:S01]  /*5f00*/  SHF.R.S32.HI R17, RZ, 0x1f, R236 ;  /* 0x0000001fff117819 */ /* 0x000fe200000114ec */
[----:B------:R-:W-:Y:S01]  /*5f10*/  IMAD R4, R11, R9, R0 ;  /* 0x000000090b047224 */ /* 0x000fe200078e0200 */
[----:B------:R-:W-:Y:S01]  /*5f20*/  IADD3 R2, P0, R6, R2, RZ ;  /* 0x0000000206027210 */ /* 0x000fe20007f1e0ff */
[----:B------:R-:W-:-:S03]  /*5f30*/  IMAD R0, R238, -0x40, R202 ;  /* 0xffffffc0ee007824 */ /* 0x000fc600078e02ca */
[----:B------:R-:W-:Y:S02]  /*5f40*/  IADD3.X R3, R7, R3, R4, P0, !PT ;  /* 0x0000000307037210 */ /* 0x000fe400007fe404 */
[-C--:B------:R-:W-:Y:S02]  /*5f50*/  ISETP.GE.AND P2, PT, R236, R0.reuse, PT ;  /* 0x00000000ec00720c */ /* 0x080fe40003f46270 */
[----:B------:R-:W-:Y:S02]  /*5f60*/  ISETP.GE.AND P1, PT, R5, R0, PT ;  /* 0x000000000500720c */ /* 0x000fe40003f26270 */
[----:B-1----:R-:W-:Y:S01]  /*5f70*/  SHF.R.S32.HI R18, RZ, 0x1f, R19 ;  /* 0x0000001fff127819 */ /* 0x002fe20000011413 */
[----:B------:R-:W-:-:S04]  /*5f80*/  IMAD.WIDE.U32 R2, R19, UR6, R2 ;  /* 0x0000000613027c25 */ /* 0x000fc8000f8e0002 */
[----:B------:R-:W-:-:S04]  /*5f90*/  IMAD R10, R18, UR6, RZ ;  /* 0x00000006120a7c24 */ /* 0x000fc8000f8e02ff */
[----:B------:R-:W-:-:S05]  /*5fa0*/  IMAD R10, R19, UR7, R10 ;  /* 0x00000007130a7c24 */ /* 0x000fca000f8e020a */
        /* <DEDUP_REMOVED lines=11> */
[----:B------:R1:W-:Y:S04]  /*6060*/  STG.E.128 desc[UR16][R6.64], RZ ;  /* 0x000000ff06007986 */ /* 0x0003e8000c101d10 */
[----:B------:R1:W-:Y:S02]  /*6070*/  STG.E.128 desc[UR16][R6.64+0x80], RZ ;  /* 0x000080ff06007986 */ /* 0x0003e4000c101d10 */
.L_x_22:
[----:B------:R-:W-:Y:S05]  /*6080*/  BSYNC B0 ;  /* 0x0000000000007941 */ /* 0x000fea0003800000 */
.L_x_21:
[----:B------:R-:W-:Y:S04]  /*6090*/  BSSY B0, `(.L_x_23) ;  /* 0x000000f000007945 */ /* 0x000fe80003800000 */
[----:B------:R-:W-:Y:S05]  /*60a0*/  @P1 BRA `(.L_x_24) ;  /* 0x0000000000341947 */ /* 0x000fea0003800000 */
[----:B------:R-:W-:Y:S01]  /*60b0*/  IADD3 R0, P0, R236, 0x20, RZ ;  /* 0x00000020ec007810 */ /* 0x000fe20007f1e0ff */
[----:B------:R-:W-:Y:S01]  /*60c0*/  IMAD.MOV.U32 R4, RZ, RZ, R2 ;  /* 0x000000ffff047224 */ /* 0x000fe200078e0002 */
[----:B------:R-:W-:Y:S01]  /*60d0*/  MOV R5, R10 ;  /* 0x0000000a00057202 */ /* 0x000fe20000000f00 */
[----:B------:R-:W-:Y:S02]  /*60e0*/  ULDC.64 UR6, c[0x0][0x3f0] ;  /* 0x0000fc0000067ab9 */ /* 0x000fe40000000a00 */
[----:B------:R-:W-:Y:S02]  /*60f0*/  IMAD.X R3, RZ, RZ, R17, P0 ;  /* 0x000000ffff037224 */ /* 0x000fe400000e0611 */
[----:B------:R-:W-:-:S04]  /*6100*/  IMAD.WIDE.U32 R4, R0, R8, R4 ;  /* 0x0000000800047225 */ /* 0x000fc800078e0004 */
[----:B------:R-:W-:Y:S01]  /*6110*/  IMAD R3, R3, R8, RZ ;  /* 0x0000000803037224 */ /* 0x000fe200078e02ff */
[----:B------:R-:W-:-:S03]  /*6120*/  LEA R2, P0, R4, UR6, 0x1 ;  /* 0x0000000604027c11 */ /* 0x000fc6000f8008ff */
[----:B------:R-:W-:-:S05]  /*6130*/  IMAD R0, R0, R9, R3 ;  /* 0x0000000900007224 */ /* 0x000fca00078e0203 */
[----:B------:R-:W-:-:S04]  /*6140*/  IADD3 R0, R0, R5, RZ ;  /* 0x0000000500007210 */ /* 0x000fc80007ffe0ff */
[----:B------:R-:W-:-:S05]  /*6150*/  LEA.HI.X R3, R4, UR7, R0, 0x1, P0 ;  /* 0x0000000704037c11 */ /* 0x000fca00080f0c00 */
[----:B------:R2:W-:Y:S04]  /*6160*/  STG.E.128 desc[UR16][R2.64], RZ ;  /* 0x000000ff02007986 */ /* 0x0005e8000c101d10 */
[----:B------:R2:W-:Y:S02]  /*6170*/  STG.E.128 desc[UR16][R2.64+0x80], RZ ;  /* 0x000080ff02007986 */ /* 0x0005e4000c101d10 */
.L_x_24:
[----:B------:R-:W-:Y:S05]  /*6180*/  BSYNC B0 ;  /* 0x0000000000007941 */ /* 0x000fea0003800000 */
.L_x_23:
[CC--:B--2---:R-:W-:Y:S01]  /*6190*/  IMAD.WIDE.U32 R2, R11.reuse, R12.reuse, R246 ;  /* 0x0000000c0b027225 */ /* 0x0c4fe200078e00f6 */
[----:B------:R-:W-:Y:S01]  /*61a0*/  ULDC.64 UR6, c[0x0][0x470] ;  /* 0x00011c0000067ab9 */ /* 0x000fe20000000a00 */
[----:B------:R-:W-:Y:S02]  /*61b0*/  BSSY B0, `(.L_x_25) ;  /* 0x0000015000007945 */ /* 0x000fe40003800000 */
[----:B------:R-:W-:Y:S01]  /*61c0*/  IMAD R0, R16, R12, RZ ;  /* 0x0000000c10007224 */ /* 0x000fe200078e02ff */
[----:B------:R-:W-:Y:S01]  /*61d0*/  IADD3 R2, P0, R14, R2, RZ ;  /* 0x000000020e027210 */ /* 0x000fe20007f1e0ff */
[----:B------:R-:W-:Y:S02]  /*61e0*/  IMAD R8, R18, UR6, RZ ;  /* 0x0000000612087c24 */ /* 0x000fe4000f8e02ff */
[----:B------:R-:W-:Y:S02]  /*61f0*/  IMAD R0, R11, R13, R0 ;  /* 0x0000000d0b007224 */ /* 0x000fe400078e0200 */
[----:B------:R-:W-:-:S03]  /*6200*/  IMAD R8, R19, UR7, R8 ;  /* 0x0000000713087c24 */ /* 0x000fc6000f8e0208 */
[----:B------:R-:W-:-:S03]  /*6210*/  IADD3.X R3, R15, R3, R0, P0, !PT ;  /* 0x000000030f037210 */ /* 0x000fc600007fe400 */
        /* <DEDUP_REMOVED lines=10> */
[----:B-1----:R-:W-:-:S04]  /*62c0*/  LEA R6, P0, R4, UR6, 0x1 ;  /* 0x0000000604067c11 */ /* 0x002fc8000f8008ff */
[----:B------:R-:W-:-:S05]  /*62d0*/  LEA.HI.X R7, R4, UR7, R0, 0x1, P0 ;  /* 0x0000000704077c11 */ /* 0x000fca00080f0c00 */
[----:B------:R2:W-:Y:S04]  /*62e0*/  STG.E.128 desc[UR16][R6.64], RZ ;  /* 0x000000ff06007986 */ /* 0x0005e8000c101d10 */
[----:B------:R2:W-:Y:S02]  /*62f0*/  STG.E.128 desc[UR16][R6.64+0x80], RZ ;  /* 0x000080ff06007986 */ /* 0x0005e4000c101d10 */
.L_x_26:
[----:B------:R-:W-:Y:S05]  /*6300*/  BSYNC B0 ;  /* 0x0000000000007941 */ /* 0x000fea0003800000 */
.L_x_25:
        /* <DEDUP_REMOVED lines=14> */
.L_x_18:
[----:B------:R-:W-:Y:S05]  /*63f0*/  BSYNC B1 ;  /* 0x0000000000017941 */ /* 0x000fea0003800000 */
.L_x_1:
[----:B------:R-:W4:Y:S02]  /*6400*/  LDC R0, c[0x0][0xc] ;  /* 0x00000300ff007b82 */ /* 0x000f240000000800 */
[----:B----4-:R-:W-:-:S04]  /*6410*/  IADD3 R238, R0, R238, RZ ;  /* 0x000000ee00ee7210 */ /* 0x010fc80007ffe0ff */
[----:B------:R-:W-:-:S13]  /*6420*/  ISETP.GE.AND P0, PT, R238, UR14, PT ;  /* 0x0000000eee007c0c */ /* 0x000fda000bf06270 */
[----:B------:R-:W-:Y:S05]  /*6430*/  @P0 BRA `(.L_x_27) ;  /* 0x0000000000040947 */ /* 0x000fea0003800000 */
[----:B------:R-:W-:Y:S05]  /*6440*/  BRA `(.L_x_28) ;  /* 0xffffffa4000c7947 */ /* 0x000fea000383ffff */
.L_x_27:
[----:B------:R-:W-:Y:S05]  /*6450*/  EXIT ;  /* 0x000000000000794d */ /* 0x000fea0003800000 */
.L_x_29:
[----:B------:R-:W-:-:S00]  /*6460*/  BRA `(.L_x_29) ;  /* 0xfffffffc00fc7947 */ /* 0x000fc0000383ffff */
[----:B------:R-:W-:-:S00]  /*6470*/  NOP ;  /* 0x0000000000007918 */ /* 0x000fc00000000000 */
        /* <DEDUP_REMOVED lines=8> */
.L_x_2050:


//--------------------- .text._ZN5flash44flash_bwd_dq_dk_dv_loop_seqk_parallel_kernelI23Flash_bwd_kernel_traitsILi128ELi64ELi64ELi8ELi4ELi2ELi2ELb1ELb0EN7cutlass10bfloat16_tE19Flash_kernel_traitsILi128ELi64ELi64ELi8ES3_EELb0ELb0ELb0ELb0ELb0ELb0ELb0EEEvNS_16Flash_bwd_paramsE --------------------------
	.section	.text._ZN5flash44flash_bwd_dq_dk_dv_loop_seqk_parallel_kernelI23Flash_bwd_kernel_traitsILi128ELi64ELi64ELi8ELi4ELi2ELi2ELb1ELb0EN7cutlass10bfloat16_tE19Flash_kernel_traitsILi128ELi64ELi64ELi8ES3_EELb0ELb0ELb0ELb0ELb0ELb0ELb0EEEvNS_16Flash_bwd_paramsE,"ax",@progbits
	.align	128
        .global         _ZN5flash44flash_bwd_dq_dk_dv_loop_seqk_parallel_kernelI23Flash_bwd_kernel_traitsILi128ELi64ELi64ELi8ELi4ELi2ELi2ELb1ELb0EN7cutlass10bfloat16_tE19Flash_kernel_traitsILi128ELi64ELi64ELi8ES3_EELb0ELb0ELb0ELb0ELb0ELb0ELb0EEEvNS_16Flash_bwd_paramsE
        .type           _ZN5flash44flash_bwd_dq_dk_dv_loop_seqk_parallel_kernelI23Flash_bwd_kernel_traitsILi128ELi64ELi64ELi8ELi4ELi2ELi2ELb1ELb0EN7cutlass10bfloat16_tE19Flash_kernel_traitsILi128ELi64ELi64ELi8ES3_EELb0ELb0ELb0ELb0ELb0ELb0ELb0EEEvNS_16Flash_bwd_paramsE,@function
        .size           _ZN5flash44flash_bwd_dq_dk_dv_loop_seqk_parallel_kernelI23Flash_bwd_kernel_traitsILi128ELi64ELi64ELi8ELi4ELi2ELi2ELb1ELb0EN7cutlass10bfloat16_tE19Flash_kernel_traitsILi128ELi64ELi64ELi8ES3_EELb0ELb0ELb0ELb0ELb0ELb0ELb0EEEvNS_16Flash_bwd_paramsE,(.L_x_2051 - _ZN5flash44flash_bwd_dq_dk_dv_loop_seqk_parallel_kernelI23Flash_bwd_kernel_traitsILi128ELi64ELi64ELi8ELi4ELi2ELi2ELb1ELb0EN7cutlass10bfloat16_tE19Flash_kernel_traitsILi128ELi64ELi64ELi8ES3_EELb0ELb0ELb0ELb0ELb0ELb0ELb0EEEvNS_16Flash_bwd_paramsE)
        .other          _ZN5flash44flash_bwd_dq_dk_dv_loop_seqk_parallel_kernelI23Flash_bwd_kernel_traitsILi128ELi64ELi64ELi8ELi4ELi2ELi2ELb1ELb0EN7cutlass10bfloat16_tE19Flash_kernel_traitsILi128ELi64ELi64ELi8ES3_EELb0ELb0ELb0ELb0ELb0ELb0ELb0EEEvNS_16Flash_bwd_paramsE,@"STO_CUDA_ENTRY STV_DEFAULT"
_ZN5flash44flash_bwd_dq_dk_dv_loop_seqk_parallel_kernelI23Flash_bwd_kernel_traitsILi128ELi64ELi64ELi8ELi4ELi2ELi2ELb1ELb0EN7cutlass10bfloat16_tE19Flash_kernel_traitsILi128ELi64ELi64ELi8ES3_EELb0ELb0ELb0ELb0ELb0ELb0ELb0EEEvNS_16Flash_bwd_paramsE:
.text._ZN5flash44flash_bwd_dq_dk_dv_loop_seqk_parallel_kernelI23Flash_bwd_kernel_traitsILi128ELi64ELi64ELi8ELi4ELi2ELi2ELb1ELb0EN7cutlass10bfloat16_tE19Flash_kernel_traitsILi128ELi64ELi64ELi8ES3_EELb0ELb0ELb0ELb0ELb0ELb0ELb0EEEvNS_16Flash_bwd_paramsE:
        /* <DEDUP_REMOVED lines=14> */
[----:B------:R-:W-:Y:S01]  /*00e0*/  ULDC.64 UR16, c[0x0][0x208] ;  /* 0x0000820000107ab9 */ /* 0x000fe20000000a00 */
[----:B------:R-:W-:Y:S01]  /*00f0*/  IMAD.MOV.U32 R216, RZ, RZ, -0x10 ;  /* 0xfffffff0ffd87424 */ /* 0x000fe200078e00ff */
[----:B------:R-:W-:Y:S01]  /*0100*/  ULDC.64 UR12, c[0x0][0x300] ;  /* 0x0000c000000c7ab9 */ /* 0x000fe20000000a00 */
[----:B--2---:R-:W-:-:S04]  /*0110*/  ULEA UR5, UR5, UR4, 0x18 ;  /* 0x0000000405057291 */ /* 0x004fc8000f8ec03f */
[----:B------:R-:W-:Y:S02]  /*0120*/  UIADD3 UR4, UR5, 0x10000, URZ ;  /* 0x0001000005047890 */ /* 0x000fe4000fffe03f */
[----:B------:R-:W-:Y:S01]  /*0130*/  UIADD3 UR6, UR5, 0xc000, URZ ;  /* 0x0000c00005067890 */ /* 0x000fe2000fffe03f */
[----:B-1----:R-:W-:Y:S01]  /*0140*/  SHF.R.S32.HI R16, RZ, 0x1f, R15 ;  /* 0x0000001fff107819 */ /* 0x002fe2000001140f */
[----:B------:R-:W-:-:S03]  /*0150*/  IMAD.SHL.U32 R245, R15, 0x2, RZ ;  /* 0x000000020ff57824 */ /* 0x000fc600078e00ff */
[CC--:B------:R-:W-:Y:S02]  /*0160*/  LEA.HI R13, R16.reuse, R15.reuse, RZ, 0x3 ;  /* 0x0000000f100d7211 */ /* 0x0c0fe400078f18ff */
[-C--:B------:R-:W-:Y:S02]  /*0170*/  LEA.HI R6, R16, R15.reuse, RZ, 0x4 ;  /* 0x0000000f10067211 */ /* 0x080fe400078f20ff */
[----:B------:R-:W-:Y:S02]  /*0180*/  SHF.R.S32.HI R0, RZ, 0x3, R13 ;  /* 0x00000003ff007819 */ /* 0x000fe4000001140d */
[----:B------:R-:W-:Y:S02]  /*0190*/  SHF.R.S32.HI R7, RZ, 0x4, R6 ;  /* 0x00000004ff077819 */ /* 0x000fe40000011406 */
[----:B------:R-:W-:Y:S01]  /*01a0*/  LOP3.LUT R3, R13, 0xfffffff8, RZ, 0xc0, !PT ;  /* 0xfffffff80d037812 */ /* 0x000fe200078ec0ff */
[----:B------:R-:W-:Y:S01]  /*01b0*/  IMAD.SHL.U32 R2, R0, 0x40, RZ ;  /* 0x0000004000027824 */ /* 0x000fe200078e00ff */
[----:B------:R-:W-:-:S02]  /*01c0*/  LEA.HI R18, R16, R15, RZ, 0x2 ;  /* 0x0000000f10127211 */ /* 0x000fc400078f10ff */
[----:B------:R-:W-:Y:S01]  /*01d0*/  LEA.HI R4, R6, R7, RZ, 0x1 ;  /* 0x0000000706047211 */ /* 0x000fe200078f08ff */
[----:B------:R-:W-:Y:S01]  /*01e0*/  IMAD.IADD R0, R15, 0x1, -R3 ;  /* 0x000000010f007824 */ /* 0x000fe200078e0a03 */
[--C-:B------:R-:W-:Y:S02]  /*01f0*/  SHF.R.S32.HI R10, RZ, 0x2, R18.reuse ;  /* 0x00000002ff0a7819 */ /* 0x100fe40000011412 */
[----:B------:R-:W-:Y:S01]  /*0200*/  SHF.R.S32.HI R5, RZ, 0x1f, R18 ;  /* 0x0000001fff057819 */ /* 0x000fe20000011412 */
[----:B------:R-:W-:Y:S01]  /*0210*/  IMAD.SHL.U32 R206, R0, 0x8, RZ ;  /* 0x0000000800ce7824 */ /* 0x000fe200078e00ff */
[----:B------:R-:W-:Y:S02]  /*0220*/  LEA.HI R17, R16, R15, RZ, 0x5 ;  /* 0x0000000f10117211 */ /* 0x000fe400078f28ff */
[----:B------:R-:W-:Y:S01]  /*0230*/  LOP3.LUT R4, R4, 0xfffffffe, RZ, 0xc0, !PT ;  /* 0xfffffffe04047812 */ /* 0x000fe200078ec0ff */
[----:B------:R-:W-:Y:S01]  /*0240*/  VIADD R218, R206, 0x40 ;  /* 0x00000040ceda7836 */ /* 0x000fe20000000000 */
[----:B------:R-:W-:-:S02]  /*0250*/  LEA.HI R3, R5, R10, RZ, 0x3 ;  /* 0x0000000a05037211 */ /* 0x000fc400078f18ff */
[----:B------:R-:W-:Y:S01]  /*0260*/  LOP3.LUT R2, R2, 0x1c0, RZ, 0xc0, !PT ;  /* 0x000001c002027812 */ /* 0x000fe200078ec0ff */
[----:B------:R-:W-:Y:S01]  /*0270*/  IMAD.IADD R11, R7, 0x1, -R4 ;  /* 0x00000001070b7824 */ /* 0x000fe200078e0a04 */
[----:B------:R-:W-:Y:S02]  /*0280*/  SHF.R.S32.HI R20, RZ, 0x5, R17 ;  /* 0x00000005ff147819 */ /* 0x000fe40000011411 */
[----:B------:R-:W-:Y:S02]  /*0290*/  LOP3.LUT R4, R3, 0xfffffff8, RZ, 0xc0, !PT ;  /* 0xfffffff803047812 */ /* 0x000fe400078ec0ff */
[----:B------:R-:W-:Y:S02]  /*02a0*/  LOP3.LUT R5, R2, 0x38, R206, 0xf8, !PT ;  /* 0x0000003802057812 */ /* 0x000fe400078ef8ce */
[----:B------:R-:W-:Y:S01]  /*02b0*/  SHF.R.U32.HI R2, RZ, 0x3, R2 ;  /* 0x00000003ff027819 */ /* 0x000fe20000011602 */
[----:B------:R-:W-:Y:S01]  /*02c0*/  IMAD.IADD R10, R10, 0x1, -R4 ;  /* 0x000000010a0a7824 */ /* 0x000fe200078e0a04 */
[----:B------:R-:W-:-:S02]  /*02d0*/  LOP3.LUT R3, R6, 0xfffffff0, RZ, 0xc0, !PT ;  /* 0xfffffff006037812 */ /* 0x000fc400078ec0ff */
[----:B------:R-:W-:Y:S02]  /*02e0*/  LEA.HI R6, R17, R20, RZ, 0x1 ;  /* 0x0000001411067211 */ /* 0x000fe400078f08ff */
[----:B------:R-:W-:Y:S01]  /*02f0*/  LOP3.LUT R14, R5, R2, RZ, 0x3c, !PT ;  /* 0x00000002050e7212 */ /* 0x000fe200078e3cff */
[----:B------:R-:W-:Y:S01]  /*0300*/  IMAD.IADD R3, R15, 0x1, -R3 ;  /* 0x000000010f037824 */ /* 0x000fe200078e0a03 */
[----:B------:R-:W-:Y:S02]  /*0310*/  LOP3.LUT R2, R6, 0xfffffffe, RZ, 0xc0, !PT ;  /* 0xfffffffe06027812 */ /* 0x000fe400078ec0ff */
[C---:B------:R-:W-:Y:S02]  /*0320*/  LOP3.LUT P4, RZ, R0.reuse, 0x2, RZ, 0xc0, !PT ;  /* 0x0000000200ff7812 */ /* 0x040fe4000788c0ff */
[C---:B------:R-:W-:Y:S01]  /*0330*/  LOP3.LUT P3, RZ, R0.reuse, 0x4, RZ, 0xc0, !PT ;  /* 0x0000000400ff7812 */ /* 0x040fe2000786c0ff */
[----:B------:R-:W-:Y:S01]  /*0340*/  IMAD.SHL.U32 R0, R0, 0x40, RZ ;  /* 0x0000004000007824 */ /* 0x000fe200078e00ff */
[----:B------:R-:W-:Y:S01]  /*0350*/  SHF.R.S32.HI R5, RZ, 0x1f, R3 ;  /* 0x0000001fff057819 */ /* 0x000fe20000011403 */
[----:B------:R-:W-:Y:S01]  /*0360*/  IMAD.IADD R186, R20, 0x1, -R2 ;  /* 0x0000000114ba7824 */ /* 0x000fe200078e0a02 */
[----:B------:R-:W-:-:S02]  /*0370*/  LEA.HI R4, R16, R15, RZ, 0x7 ;  /* 0x0000000f10047211 */ /* 0x000fc400078f38ff */
[----:B------:R-:W-:Y:S01]  /*0380*/  LOP3.LUT R0, R0, 0x1c0, RZ, 0xc0, !PT ;  /* 0x000001c000007812 */ /* 0x000fe200078ec0ff */
[----:B------:R-:W-:Y:S01]  /*0390*/  IMAD.SHL.U32 R2, R186, 0x10, RZ ;  /* 0x00000010ba027824 */ /* 0x000fe200078e00ff */
[----:B------:R-:W-:Y:S02]  /*03a0*/  LEA.HI R12, R5, R3, RZ, 0x3 ;  /* 0x00000003050c7211 */ /* 0x000fe400078f18ff */
[----:B------:R-:W-:Y:S01]  /*03b0*/  SHF.R.S32.HI R9, RZ, 0x7, R4 ;  /* 0x00000007ff097819 */ /* 0x000fe20000011404 */
[----:B------:R-:W-:Y:S01]  /*03c0*/  IMAD.SHL.U32 R4, R11, 0x200, RZ ;  /* 0x000002000b047824 */ /* 0x000fe200078e00ff */
[C---:B------:R-:W-:Y:S02]  /*03d0*/  LOP3.LUT R5, R0.reuse, 0x8, R13, 0xf8, !PT ;  /* 0x0000000800057812 */ /* 0x040fe400078ef80d */
[----:B------:R-:W-:Y:S02]  /*03e0*/  SHF.R.U32.HI R178, RZ, 0x3, R0 ;  /* 0x00000003ffb27819 */ /* 0x000fe40000011600 */
[----:B------:R-:W-:Y:S01]  /*03f0*/  LOP3.LUT R6, R0, 0x10, R2, 0xf8, !PT ;  /* 0x0000001000067812 */ /* 0x000fe200078ef802 */
[----:B------:R-:W-:Y:S01]  /*0400*/  IMAD R2, R9, 0x800, R4 ;  /* 0x0000080009027824 */ /* 0x000fe200078e0204 */
[----:B------:R-:W-:-:S02]  /*0410*/  LOP3.LUT R0, R5, R178, RZ, 0x3c, !PT ;  /* 0x000000b205007212 */ /* 0x000fc400078e3cff */
[----:B------:R-:W-:Y:S01]  /*0420*/  LOP3.LUT R5, R6, 0x8, R13, 0xf8, !PT ;  /* 0x0000000806057812 */ /* 0x000fe200078ef80d */
[----:B------:R-:W-:Y:S01]  /*0430*/  IMAD.SHL.U32 R6, R11, 0x20, RZ ;  /* 0x000000200b067824 */ /* 0x000fe200078e00ff */
[----:B------:R-:W-:Y:S01]  /*0440*/  LOP3.LUT R8, R12, 0xfffffff8, RZ, 0xc0, !PT ;  /* 0xfffffff80c087812 */ /* 0x000fe200078ec0ff */
[----:B------:R-:W-:Y:S01]  /*0450*/  IMAD.IADD R191, R2, 0x1, R0 ;  /* 0x0000000102bf7824 */ /* 0x000fe200078e0200 */
[----:B------:R-:W-:Y:S02]  /*0460*/  LEA.HI R0, R16, R15, RZ, 0x6 ;  /* 0x0000000f10007211 */ /* 0x000fe400078f30ff */
[----:B------:R-:W-:Y:S01]  /*0470*/  LOP3.LUT R2, R18, 0x7ffffffc, RZ, 0xc0, !PT ;  /* 0x7ffffffc12027812 */ /* 0x000fe200078ec0ff */
[----:B------:R-:W-:Y:S01]  /*0480*/  IMAD.IADD R13, R3, 0x1, -R8 ;  /* 0x00000001030d7824 */ /* 0x000fe200078e0a08 */
[----:B------:R-:W-:Y:S02]  /*0490*/  SHF.R.S32.HI R0, RZ, 0x6, R0 ;  /* 0x00000006ff007819 */ /* 0x000fe40000011400 */
[----:B------:R-:W-:Y:S01]  /*04a0*/  LOP3.LUT R178, R4, R5, R178, 0xf6, !PT ;  /* 0x0000000504b27212 */ /* 0x000fe200078ef6b2 */
[----:B------:R-:W-:Y:S01]  /*04b0*/  IMAD.IADD R5, R15, 0x1, -R2 ;  /* 0x000000010f057824 */ /* 0x000fe200078e0a02 */
[----:B------:R-:W-:Y:S01]  /*04c0*/  LOP3.LUT R4, R17, 0xffffffe0, RZ, 0xc0, !PT ;  /* 0xffffffe011047812 */ /* 0x000fe200078ec0ff */
[C---:B------:R-:W-:Y:S01]  /*04d0*/  IMAD R251, R0.reuse, 0x200, R14 ;  /* 0x0000020000fb7824 */ /* 0x040fe200078e020e */
[----:B------:R-:W-:Y:S01]  /*04e0*/  SHF.R.S32.HI R3, RZ, 0x1f, R17 ;  /* 0x0000001fff037819 */ /* 0x000fe20000011411 */
[----:B------:R-:W-:Y:S01]  /*04f0*/  IMAD.SHL.U32 R2, R0, 0x8, RZ ;  /* 0x0000000800027824 */ /* 0x000fe200078e00ff */
[C---:B------:R-:W-:Y:S01]  /*0500*/  LOP3.LUT R7, R10.reuse, 0x1, RZ, 0xc0, !PT ;  /* 0x000000010a077812 */ /* 0x040fe200078ec0ff */
[----:B------:R-:W-:Y:S01]  /*0510*/  IMAD.SHL.U32 R0, R10, 0x40, RZ ;  /* 0x000000400a007824 */ /* 0x000fe200078e00ff */
[----:B------:R-:W-:Y:S01]  /*0520*/  SEL R177, R177, 0xffffffc0, !P3 ;  /* 0xffffffc0b1b17807 */ /* 0x000fe20005800000 */
[----:B------:R-:W-:Y:S01]  /*0530*/  IMAD.IADD R19, R15, 0x1, -R4 ;  /* 0x000000010f137824 */ /* 0x000fe200078e0a04 */
[----:B------:R-:W-:Y:S01]  /*0540*/  LEA.HI R4, R3, R20, RZ, 0x2 ;  /* 0x0000001403047211 */ /* 0x000fe200078f10ff */
[----:B------:R-:W-:Y:S01]  /*0550*/  IMAD.SHL.U32 R3, R9, 0x20, RZ ;  /* 0x0000002009037824 */ /* 0x000fe200078e00ff */
[----:B------:R-:W-:Y:S01]  /*0560*/  LOP3.LUT R0, R0, 0x1c0, RZ, 0xc0, !PT ;  /* 0x000001c000007812 */ /* 0x000fe200078ec0ff */
[----:B------:R-:W-:Y:S01]  /*0570*/  IMAD.SHL.U32 R9, R5, 0x2, RZ ;  /* 0x0000000205097824 */ /* 0x000fe200078e00ff */
[----:B------:R-:W-:Y:S01]  /*0580*/  LOP3.LUT R4, R4, 0xfffffffc, RZ, 0xc0, !PT ;  /* 0xfffffffc04047812 */ /* 0x000fe200078ec0ff */
[----:B------:R1:W-:Y:S01]  /*0590*/  STL [R1], R19 ;  /* 0x0000001301007387 */ /* 0x0003e20000100800 */
[----:B------:R-:W-:Y:S01]  /*05a0*/  ISETP.NE.U32.AND P0, PT, R7, 0x1, PT ;  /* 0x000000010700780c */ /* 0x000fe20003f05070 */
[----:B------:R-:W-:Y:S01]  /*05b0*/  IMAD.SHL.U32 R7, R13, 0x40, RZ ;  /* 0x000000400d077824 */ /* 0x000fe200078e00ff */
[----:B------:R-:W-:Y:S01]  /*05c0*/  LOP3.LUT R245, R3, 0x6, R245, 0xf8, !PT ;  /* 0x0000000603f57812 */ /* 0x000fe200078ef8f5 */
[----:B------:R-:W-:Y:S01]  /*05d0*/  IMAD.IADD R4, R20, 0x1, -R4 ;  /* 0x0000000114047824 */ /* 0x000fe200078e0a04 */
[----:B------:R-:W-:-:S02]  /*05e0*/  LOP3.LUT R5, R0, 0x20, R3, 0xf8, !PT ;  /* 0x0000002000057812 */ /* 0x000fc400078ef803 */
[----:B------:R-:W-:Y:S01]  /*05f0*/  LOP3.LUT R2, R2, 0x18, RZ, 0xc0, !PT ;  /* 0x0000001802027812 */ /* 0x000fe200078ec0ff */
[----:B------:R-:W-:Y:S01]  /*0600*/  IMAD R8, R4, 0x400, R9 ;  /* 0x0000040004087824 */ /* 0x000fe200078e0209 */
[----:B------:R-:W-:Y:S02]  /*0610*/  SHF.R.U32.HI R3, RZ, 0x3, R0 ;  /* 0x00000003ff037819 */ /* 0x000fe40000011600 */
[----:B------:R-:W-:Y:S02]  /*0620*/  R2P PR, R10, 0x6 ;  /* 0x000000060a007804 */ /* 0x000fe40000000000 */
[----:B------:R-:W-:Y:S02]  /*0630*/  LOP3.LUT R5, R5, R3, RZ, 0x3c, !PT ;  /* 0x0000000305057212 */ /* 0x000fe400078e3cff */
[----:B------:R-:W-:Y:S01]  /*0640*/  LOP3.LUT R10, R3, R0, R2, 0x1e, !PT ;  /* 0x00000000030a7212 */ /* 0x000fe200078e1e02 */
[----:B------:R-:W-:Y:S01]  /*0650*/  IMAD.SHL.U32 R0, R11, 0x8, RZ ;  /* 0x000000080b007824 */ /* 0x000fe200078e00ff */
[----:B------:R-:W-:Y:S01]  /*0660*/  LOP3.LUT R3, R7, 0x1c0, RZ, 0xc0, !PT ;  /* 0x000001c007037812 */ /* 0x000fe200078ec0ff */
[----:B------:R-:W-:Y:S01]  /*0670*/  IMAD.IADD R215, R8, 0x1, R5 ;  /* 0x0000000108d77824 */ /* 0x000fe200078e0205 */
[----:B------:R-:W-:-:S02]  /*0680*/  SHF.R.S32.HI R7, RZ, 0x1f, R19 ;  /* 0x0000001fff077819 */ /* 0x000fc40000011413 */
[----:B------:R-:W-:Y:S02]  /*0690*/  LOP3.LUT R6, R2, 0x20, R6, 0xf8, !PT ;  /* 0x0000002002067812 */ /* 0x000fe400078ef806 */
[--C-:B------:R-:W-:Y:S02]  /*06a0*/  SHF.R.U32.HI R2, RZ, 0x3, R3.reuse ;  /* 0x00000003ff027819 */ /* 0x100fe40000011603 */
[----:B------:R-:W-:Y:S01]  /*06b0*/  LEA.HI R5, R7, R19, RZ, 0x2 ;  /* 0x0000001307057211 */ /* 0x000fe200078f10ff */
[----:B------:R-:W-:Y:S01]  /*06c0*/  IMAD.SHL.U32 R7, R12, 0x40, RZ ;  /* 0x000000400c077824 */ /* 0x000fe200078e00ff */
[----:B------:R-:W-:Y:S02]  /*06d0*/  LOP3.LUT R8, R3, 0x8, R0, 0xf8, !PT ;  /* 0x0000000803087812 */ /* 0x000fe400078ef800 */
[----:B------:R-:W-:Y:S02]  /*06e0*/  LOP3.LUT R3, R2, R6, R3, 0x1e, !PT ;  /* 0x0000000602037212 */ /* 0x000fe400078e1e03 */
[----:B------:R-:W-:Y:S01]  /*06f0*/  SHF.R.S32.HI R6, RZ, 0x2, R5 ;  /* 0x00000002ff067819 */ /* 0x000fe20000011405 */
[----:B------:R-:W-:Y:S01]  /*0700*/  IMAD R5, R186, 0x400, R9 ;  /* 0x00000400ba057824 */ /* 0x000fe200078e0209 */
[----:B------:R-:W-:-:S02]  /*0710*/  LOP3.LUT R0, R7, 0xfffffe00, RZ, 0xc0, !PT ;  /* 0xfffffe0007007812 */ /* 0x000fc400078ec0ff */
[----:B------:R-:W-:Y:S01]  /*0720*/  LOP3.LUT R2, R8, R2, RZ, 0x3c, !PT ;  /* 0x0000000208027212 */ /* 0x000fe200078e3cff */
[C---:B------:R-:W-:Y:S01]  /*0730*/  IMAD R247, R4.reuse, 0x10, R6 ;  /* 0x0000001004f77824 */ /* 0x040fe200078e0206 */
[----:B------:R-:W-:Y:S01]  /*0740*/  LOP3.LUT R190, R3, R0, RZ, 0xfc, !PT ;  /* 0x0000000003be7212 */ /* 0x000fe200078efcff */
[--C-:B------:R-:W-:Y:S01]  /*0750*/  IMAD R4, R4, 0x400, R0.reuse ;  /* 0x0000040004047824 */ /* 0x100fe200078e0200 */
[----:B------:R-:W-:Y:S01]  /*0760*/  LEA R215, R215, UR5, 0x1 ;  /* 0x00000005d7d77c11 */ /* 0x000fe2000f8e08ff */
[----:B------:R-:W-:Y:S01]  /*0770*/  IMAD R186, R186, 0x400, R0 ;  /* 0x00000400baba7824 */ /* 0x000fe200078e0200 */
[----:B------:R-:W-:Y:S01]  /*0780*/  LEA R0, R191, UR4, 0x1 ;  /* 0x00000004bf007c11 */ /* 0x000fe2000f8e08ff */
[----:B------:R-:W-:Y:S01]  /*0790*/  IMAD.IADD R189, R4, 0x1, R2 ;  /* 0x0000000104bd7824 */ /* 0x000fe200078e0202 */
[----:B------:R-:W-:Y:S01]  /*07a0*/  SEL R216, R216, 0x10, !P0 ;  /* 0x00000010d8d87807 */ /* 0x000fe20004000000 */
[----:B------:R-:W-:Y:S01]  /*07b0*/  IMAD.IADD R186, R2, 0x1, R186 ;  /* 0x0000000102ba7824 */ /* 0x000fe200078e02ba */
[----:B------:R-:W-:Y:S01]  /*07c0*/  LEA R178, R178, UR5, 0x1 ;  /* 0x00000005b2b27c11 */ /* 0x000fe2000f8e08ff */
[----:B------:R-:W-:-:S02]  /*07d0*/  IMAD.MOV.U32 R2, RZ, RZ, 0x20 ;  /* 0x00000020ff027424 */ /* 0x000fc400078e00ff */
[----:B------:R-:W-:Y:S01]  /*07e0*/  IMAD.IADD R5, R5, 0x1, R10 ;  /* 0x0000000105057824 */ /* 0x000fe200078e020a */
[----:B------:R-:W-:Y:S01]  /*07f0*/  LEA R186, R186, UR4, 0x1 ;  /* 0x00000004baba7c11 */ /* 0x000fe2000f8e08ff */
[C---:B------:R-:W-:Y:S01]  /*0800*/  VIADD R214, R215.reuse, 0x20 ;  /* 0x00000020d7d67836 */ /* 0x040fe20000000000 */
[----:B------:R-:W-:Y:S01]  /*0810*/  SEL R2, R2, 0xffffffe0, !P4 ;  /* 0xffffffe002027807 */ /* 0x000fe20006000000 */
[----:B------:R-:W-:Y:S01]  /*0820*/  @P1 VIADD R214, R215, 0xffffffe0 ;  /* 0xffffffe0d7d61836 */ /* 0x000fe20000000000 */
[----:B------:R-:W-:Y:S01]  /*0830*/  LEA R243, R5, UR6, 0x1 ;  /* 0x0000000605f37c11 */ /* 0x000fe2000f8e08ff */
[----:B------:R-:W-:Y:S01]  /*0840*/  IMAD.IADD R180, R0, 0x1, R177 ;  /* 0x0000000100b47824 */ /* 0x000fe200078e02b1 */
[----:B------:R-:W-:Y:S01]  /*0850*/  IADD3 R183, R2, -0x4000, R0 ;  /* 0xffffc00002b77810 */ /* 0x000fe20007ffe000 */
[----:B------:R-:W-:Y:S02]  /*0860*/  IMAD.IADD R217, R215, 0x1, R216 ;  /* 0x00000001d7d97824 */ /* 0x000fe400078e02d8 */
[----:B------:R-:W-:-:S02]  /*0870*/  VIADD R244, R243, 0x40 ;  /* 0x00000040f3f47836 */ /* 0x000fc40000000000 */
[C---:B------:R-:W-:Y:S02]  /*0880*/  IMAD.IADD R183, R177.reuse, 0x1, R183 ;  /* 0x00000001b1b77824 */ /* 0x040fe400078e02b7 */
[----:B------:R-:W-:Y:S02]  /*0890*/  IMAD.IADD R182, R0, 0x1, R2 ;  /* 0x0000000100b67824 */ /* 0x000fe400078e0202 */
[----:B------:R-:W-:Y:S02]  /*08a0*/  IMAD.IADD R177, R177, 0x1, R178 ;  /* 0x00000001b1b17824 */ /* 0x000fe400078e02b2 */
[----:B------:R-:W-:Y:S02]  /*08b0*/  @P2 VIADD R244, R243, 0xffffffc0 ;  /* 0xffffffc0f3f42836 */ /* 0x000fe40000000000 */
[----:B-1----:R-:W-:-:S07]  /*08c0*/  IMAD.IADD R216, R216, 0x1, R214 ;  /* 0x00000001d8d87824 */ /* 0x002fce00078e02d6 */
.L_x_76:
[----:B-12---:R-:W1:Y:S01]  /*08d0*/  S2R R46, SR_CTAID.Y ;  /* 0x00000000002e7919 */ /* 0x006e620000002600 */
[----:B------:R-:W2:Y:S01]  /*08e0*/  LDC.64 R2, c[0x0][0x2f0] ;  /* 0x0000bc00ff027b82 */ /* 0x000ea20000000a00 */
[----:B------:R-:W-:Y:S01]  /*08f0*/  IMAD.MOV.U32 R0, RZ, RZ, -0x1 ;  /* 0xffffffffff007424 */ /* 0x000fe200078e00ff */
[----:B------:R-:W-:-:S04]  /*0900*/  ISETP.NE.U32.AND P3, PT, RZ, UR12, PT ;  /* 0x0000000cff007c0c */ /* 0x000fc8000bf65070 */
[----:B------:R-:W-:Y:S02]  /*0910*/  ISETP.NE.AND.EX P3, PT, RZ, UR13, PT, P3 ;  /* 0x0000000dff007c0c */ /* 0x000fe4000bf65330 */
[----:B------:R-:W3:Y:S08]  /*0920*/  LDC.64 R8, c[0x0][0x308] ;  /* 0x0000c200ff087b82 */ /* 0x000ef00000000a00 */
[----:B----4-:R-:W4:Y:S01]  /*0930*/  LDC.U8 R13, c[0x0][0x3c2] ;  /* 0x0000f080ff0d7b82 */ /* 0x010f220000000000 */
[----:B--2---:R-:W-:-:S07]  /*0940*/  ISETP.NE.U32.AND P5, PT, R2, RZ, PT ;  /* 0x000000ff0200720c */ /* 0x004fce0003fa5070 */
[----:B------:R-:W2:Y:S01]  /*0950*/  LDC.64 R4, c[0x0][0x2f8] ;  /* 0x0000be00ff047b82 */ /* 0x000ea20000000a00 */
[----:B------:R-:W-:Y:S01]  /*0960*/  ISETP.NE.AND.EX P5, PT, R3, RZ, PT, P5 ;  /* 0x000000ff0300720c */ /* 0x000fe20003fa5350 */
[----:B-1----:R-:W-:Y:S01]  /*0970*/  IMAD.SHL.U32 R12, R46, 0x4, RZ ;  /* 0x000000042e0c7824 */ /* 0x002fe200078e00ff */
[----:B------:R-:W-:Y:S02]  /*0980*/  SHF.R.S32.HI R30, RZ, 0x1f, R46 ;  /* 0x0000001fff1e7819 */ /* 0x000fe4000001142e */
[----:B---3--:R-:W-:Y:S02]  /*0990*/  ISETP.NE.U32.AND P2, PT, R8, RZ, PT ;  /* 0x000000ff0800720c */ /* 0x008fe40003f45070 */
[----:B------:R-:W-:Y:S02]  /*09a0*/  SHF.L.U64.HI R11, R46, 0x2, R30 ;  /* 0x000000022e0b7819 */ /* 0x000fe4000001021e */
[----:B------:R-:W-:Y:S02]  /*09b0*/  IADD3 R2, P0, R12, R2, RZ ;  /* 0x000000020c027210 */ /* 0x000fe40007f1e0ff */
[----:B------:R-:W-:-:S03]  /*09c0*/  ISETP.NE.AND.EX P2, PT, R9, RZ, PT, P2 ;  /* 0x000000ff0900720c */ /* 0x000fc60003f45320 */
[----:B------:R-:W-:-:S05]  /*09d0*/  IMAD.X R3, R11, 0x1, R3, P0 ;  /* 0x000000010b037824 */ /* 0x000fca00000e0603 */
[----:B------:R-:W3:Y:S04]  /*09e0*/  @P5 LDG.E R0, desc[UR16][R2.64] ;  /* 0x0000001002005981 */ /* 0x000ee8000c1e1900 */
[----:B------:R1:W3:Y:S01]  /*09f0*/  @P5 LDG.E R10, desc[UR16][R2.64+0x4] ;  /* 0x00000410020a5981 */ /* 0x0002e2000c1e1900 */
[----:B------:R-:W-:Y:S01]  /*0a00*/  @P3 IADD3 R6, P1, R12, UR12, RZ ;  /* 0x0000000c0c063c10 */ /* 0x000fe2000ff3e0ff */
[----:B------:R-:W-:-:S03]  /*0a10*/  IMAD.MOV.U32 R238, RZ, RZ, RZ ;  /* 0x000000ffffee7224 */ /* 0x000fc600078e00ff */
[----:B------:R-:W-:-:S05]  /*0a20*/  @P3 IADD3.X R7, R11, UR13, RZ, P1, !PT ;  /* 0x0000000d0b073c10 */ /* 0x000fca0008ffe4ff */
[----:B------:R2:W3:Y:S01]  /*0a30*/  @P3 LDG.E R238, desc[UR16][R6.64] ;  /* 0x0000001006ee3981 */ /* 0x0004e2000c1e1900 */
[----:B-1----:R-:W-:-:S05]  /*0a40*/  @P2 IADD3 R2, P0, R12, R8, RZ ;  /* 0x000000080c022210 */ /* 0x002fca0007f1e0ff */
[----:B------:R-:W-:Y:S01]  /*0a50*/  @P2 IMAD.X R3, R11, 0x1, R9, P0 ;  /* 0x000000010b032824 */ /* 0x000fe200000e0609 */
[----:B----4-:R-:W-:Y:S01]  /*0a60*/  ISETP.NE.AND P3, PT, R13, RZ, PT ;  /* 0x000000ff0d00720c */ /* 0x010fe20003f65270 */
[----:B------:R-:W-:Y:S01]  /*0a70*/  IMAD.MOV.U32 R246, RZ, RZ, -0x1 ;  /* 0xfffffffffff67424 */ /* 0x000fe200078e00ff */
[----:B--2---:R-:W-:Y:S01]  /*0a80*/  ISETP.EQ.U32.AND P1, PT, R4, RZ, PT ;  /* 0x000000ff0400720c */ /* 0x004fe20003f22070 */
[----:B------:R-:W1:Y:S01]  /*0a90*/  @!P2 LDC R9, c[0x0][0x2cc] ;  /* 0x0000b300ff09ab82 */ /* 0x000e620000000800 */
[----:B------:R2:W4:Y:S02]  /*0aa0*/  @P2 LDG.E R8, desc[UR16][R2.64] ;  /* 0x0000001002082981 */ /* 0x000524000c1e1900 */
[----:B------:R-:W-:-:S05]  /*0ab0*/  ISETP.EQ.OR.EX P1, PT, R5, RZ, !P3, P1 ;  /* 0x000000ff0500720c */ /* 0x000fca0005f22710 */
[----:B------:R-:W1:Y:S01]  /*0ac0*/  @!P2 LDC.64 R6, c[0x0][0x318] ;  /* 0x0000c600ff06ab82 */ /* 0x000e620000000a00 */
[----:B--2---:R-:W-:-:S05]  /*0ad0*/  IADD3 R2, P0, R12, R4, RZ ;  /* 0x000000040c027210 */ /* 0x004fca0007f1e0ff */
        /* <DEDUP_REMOVED lines=8> */
[----:B---3--:R-:W-:-:S06]  /*0b60*/  @P5 IMAD.IADD R31, R10, 0x1, -R0 ;  /* 0x000000010a1f5824 */ /* 0x008fcc00078e0a00 */
[----:B------:R-:W1:Y:S01]  /*0b70*/  @!P5 LDC R31, c[0x0][0x2c4] ;  /* 0x0000b100ff1fdb82 */ /* 0x000e620000000800 */
[----:B----4-:R-:W-:Y:S01]  /*0b80*/  @P2 IMAD.IADD R196, R8, 0x1, -R238 ;  /* 0x0000000108c42824 */ /* 0x010fe200078e0aee */
[----:B--2---:R-:W-:Y:S06]  /*0b90*/  @!P1 BRA `(.L_x_30) ;  /* 0x00000000000c9947 */ /* 0x004fec0003800000 */
[----:B------:R-:W2:Y:S02]  /*0ba0*/  @P3 LDG.E R4, desc[UR16][R2.64+0x4] ;  /* 0x0000041002043981 */ /* 0x000ea4000c1e1900 */
[----:B--2--5:R-:W-:-:S06]  /*0bb0*/  @P3 IADD3 R4, R4, -R246, RZ ;  /* 0x800000f604043210 */ /* 0x024fcc0007ffe0ff */
[----:B------:R2:W5:Y:S02]  /*0bc0*/  @!P3 LDG.E R4, desc[UR16][R2.64] ;  /* 0x000000100204b981 */ /* 0x000564000c1e1900 */
.L_x_30:
        /* <DEDUP_REMOVED lines=76> */
[----:B------:R-:W-:Y:S01]  /*1090*/  IMAD.SHL.U32 R10, R46, 0x80, RZ ;  /* 0x000000802e0a7824 */ /* 0x000fe200078e00ff */
[----:B------:R-:W-:Y:S01]  /*10a0*/  SEL R25, R2, R6, !P1 ;  /* 0x0000000602197207 */ /* 0x000fe20004800000 */
[C---:B-----5:R-:W-:Y:S01]  /*10b0*/  @P0 IMAD R8, R4.reuse, R27, RZ ;  /* 0x0000001b04080224 */ /* 0x060fe200078e02ff */
[----:B------:R-:W-:Y:S01]  /*10c0*/  IADD3 R18, R3, R9, RZ ;  /* 0x0000000903127210 */ /* 0x000fe20007ffe0ff */
[----:B------:R-:W-:Y:S01]  /*10d0*/  @P0 IMAD.WIDE.U32 R2, R4, R26, RZ ;  /* 0x0000001a04020225 */ /* 0x000fe200078e00ff */
[----:B------:R-:W-:Y:S02]  /*10e0*/  @!P4 LOP3.LUT R24, RZ, R14, RZ, 0x33, !PT ;  /* 0x0000000eff18c212 */ /* 0x000fe400078e33ff */
[----:B------:R-:W-:Y:S01]  /*10f0*/  SHF.L.U64.HI R14, R46, 0x7, R30 ;  /* 0x000000072e0e7819 */ /* 0x000fe2000001021e */
[----:B------:R-:W-:Y:S01]  /*1100*/  @P0 IMAD.IADD R41, R3, 0x1, R8 ;  /* 0x0000000103290824 */ /* 0x000fe200078e0208 */
[----:B------:R-:W-:-:S02]  /*1110*/  LOP3.LUT R6, R39, 0xffffffc0, RZ, 0xc0, !PT ;  /* 0xffffffc027067812 */ /* 0x000fc400078ec0ff */
[----:B------:R-:W-:Y:S02]  /*1120*/  @P1 IADD3 R18, R7, R5, RZ ;  /* 0x0000000507121210 */ /* 0x000fe40007ffe0ff */
        /* <DEDUP_REMOVED lines=17> */
.L_x_32:
        /* <DEDUP_REMOVED lines=13> */
.L_x_33:
[----:B----4-:R-:W-:Y:S01]  /*1310*/  @!P1 IMAD R3, R30, R12, RZ ;  /* 0x0000000c1e039224 */ /* 0x010fe200078e02ff */
[----:B------:R-:W-:Y:S01]  /*1320*/  IADD3 R2, P0, R6, R10, RZ ;  /* 0x0000000a06027210 */ /* 0x000fe20007f1e0ff */
[----:B------:R-:W-:Y:S01]  /*1330*/  @!P1 IMAD.WIDE.U32 R4, R46, R12, RZ ;  /* 0x0000000c2e049225 */ /* 0x000fe200078e00ff */
[----:B------:R-:W-:-:S03]  /*1340*/  SHF.R.S32.HI R10, RZ, 0x1f, R6 ;  /* 0x0000001fff0a7819 */ /* 0x000fc60000011406 */
[C---:B------:R-:W-:Y:S02]  /*1350*/  @!P1 IMAD R11, R46.reuse, R13, R3 ;  /* 0x0000000d2e0b9224 */ /* 0x040fe400078e0203 */
[----:B------:R-:W-:Y:S02]  /*1360*/  @P2 IMAD R3, R46, R43, RZ ;  /* 0x0000002b2e032224 */ /* 0x000fe400078e02ff */
[C---:B------:R-:W-:Y:S01]  /*1370*/  @P1 IMAD.WIDE.U32 R8, R0.reuse, R16, RZ ;  /* 0x0000001000081225 */ /* 0x040fe200078e00ff */
[----:B------:R-:W-:Y:S02]  /*1380*/  @!P1 MOV R8, R4 ;  /* 0x0000000400089202 */ /* 0x000fe40000000f00 */
[----:B------:R-:W-:Y:S01]  /*1390*/  @P2 SEL R12, R3, R0, !P1 ;  /* 0x00000000030c2207 */ /* 0x000fe20004800000 */
[----:B------:R-:W-:Y:S01]  /*13a0*/  @P1 IMAD R7, R0, R17, R9 ;  /* 0x0000001100071224 */ /* 0x000fe200078e0209 */
[----:B------:R-:W-:Y:S01]  /*13b0*/  IADD3.X R9, R10, R14, RZ, P0, !PT ;  /* 0x0000000e0a097210 */ /* 0x000fe200007fe4ff */
[----:B------:R-:W-:Y:S01]  /*13c0*/  IMAD R13, R21, R2, RZ ;  /* 0x00000002150d7224 */ /* 0x000fe200078e02ff */
[----:B------:R-:W-:Y:S01]  /*13d0*/  @!P1 IADD3 R7, R5, R11, RZ ;  /* 0x0000000b05079210 */ /* 0x000fe20007ffe0ff */
[----:B------:R-:W-:Y:S01]  /*13e0*/  @P2 IMAD R12, R48, R15, R12 ;  /* 0x0000000f300c2224 */ /* 0x000fe200078e020c */
[----:B------:R-:W-:Y:S01]  /*13f0*/  ISETP.NE.AND P0, PT, R45, RZ, PT ;  /* 0x000000ff2d00720c */ /* 0x000fe20003f05270 */
[----:B------:R-:W-:-:S04]  /*1400*/  IMAD.WIDE.U32 R14, R38, R34, RZ ;  /* 0x00000022260e7225 */ /* 0x000fc800078e00ff */
[----:B------:R-:W-:Y:S02]  /*1410*/  IMAD R9, R20, R9, R13 ;  /* 0x0000000914097224 */ /* 0x000fe400078e020d */
[--C-:B------:R-:W-:Y:S02]  /*1420*/  @!P2 IMAD R5, R46, R233, R48.reuse ;  /* 0x000000e92e05a224 */ /* 0x100fe400078e0230 */
[----:B------:R-:W-:Y:S01]  /*1430*/  IMAD R4, R38, R35, R15 ;  /* 0x0000002326047224 */ /* 0x000fe200078e020f */
[----:B------:R-:W-:Y:S01]  /*1440*/  SHF.R.S32.HI R35, RZ, 0x1f, R29 ;  /* 0x0000001fff237819 */ /* 0x000fe2000001141d */
[----:B------:R-:W-:Y:S01]  /*1450*/  IMAD.WIDE.U32 R2, R20, R2, RZ ;  /* 0x0000000214027225 */ /* 0x000fe200078e00ff */
[----:B------:R-:W-:Y:S02]  /*1460*/  SHF.R.S32.HI R15, RZ, 0x1f, R48 ;  /* 0x0000001fff0f7819 */ /* 0x000fe40000011430 */
[----:B------:R-:W-:Y:S01]  /*1470*/  SEL R11, R4, RZ, P0 ;  /* 0x000000ff040b7207 */ /* 0x000fe20000000000 */
[----:B------:R-:W-:Y:S01]  /*1480*/  IMAD R13, R48, R42, RZ ;  /* 0x0000002a300d7224 */ /* 0x000fe200078e02ff */
[----:B------:R-:W-:Y:S01]  /*1490*/  IADD3 R4, R3, R9, RZ ;  /* 0x0000000903047210 */ /* 0x000fe20007ffe0ff */
[----:B------:R-:W-:Y:S01]  /*14a0*/  @!P2 IMAD R12, R5, R43, RZ ;  /* 0x0000002b050ca224 */ /* 0x000fe200078e02ff */
[----:B------:R-:W-:-:S02]  /*14b0*/  SEL R5, R14, RZ, P0 ;  /* 0x000000ff0e057207 */ /* 0x000fc40000000000 */
[----:B------:R-:W-:Y:S02]  /*14c0*/  SHF.R.S32.HI R14, RZ, 0x1f, R13 ;  /* 0x0000001fff0e7819 */ /* 0x000fe4000001140d */
        /* <DEDUP_REMOVED lines=9> */
.L_x_34:
[----:B------:R-:W-:-:S04]  /*1560*/  IMAD R0, R46, R233, R48 ;  /* 0x000000e92e007224 */ /* 0x000fc800078e0230 */
[----:B------:R-:W-:-:S07]  /*1570*/  IMAD R0, R0, R44, RZ ;  /* 0x0000002c00007224 */ /* 0x000fce00078e02ff */
.L_x_35:
[----:B------:R-:W2:Y:S01]  /*1580*/  LDL R30, [R1] ;  /* 0x00000000011e7983 */ /* 0x000ea20000100800 */
[----:B------:R-:W1:Y:S01]  /*1590*/  LDC.64 R16, c[0x0][0x420] ;  /* 0x00010800ff107b82 */ /* 0x000e620000000a00 */
[----:B------:R-:W-:Y:S01]  /*15a0*/  IMAD R233, R42, R233, RZ ;  /* 0x000000e92ae97224 */ /* 0x000fe200078e02ff */
[----:B------:R-:W-:Y:S01]  /*15b0*/  SHF.R.S32.HI R207, RZ, 0x1f, R206 ;  /* 0x0000001fffcf7819 */ /* 0x000fe200000114ce */
[----:B------:R-:W3:Y:S01]  /*15c0*/  S2R R44, SR_TID.X ;  /* 0x00000000002c7919 */ /* 0x000ee20000002100 */
[----:B------:R-:W-:Y:S01]  /*15d0*/  ULDC.64 UR6, c[0x0][0x428] ;  /* 0x00010a0000067ab9 */ /* 0x000fe20000000a00 */
[----:B------:R-:W-:Y:S01]  /*15e0*/  IMAD.SHL.U32 R3, R233, 0x40, RZ ;  /* 0x00000040e9037824 */ /* 0x000fe200078e00ff */
[----:B------:R-:W-:Y:S01]  /*15f0*/  IADD3 R12, R6, R12, RZ ;  /* 0x0000000c060c7210 */ /* 0x000fe20007ffe0ff */
[----:B------:R-:W4:Y:S01]  /*1600*/  S2R R20, SR_TID.X ;  /* 0x0000000000147919 */ /* 0x000f220000002100 */
[----:B------:R-:W5:Y:S01]  /*1610*/  LDC.64 R46, c[0x0][0x478] ;  /* 0x00011e00ff2e7b82 */ /* 0x000f620000000a00 */
[----:B------:R-:W-:Y:S01]  /*1620*/  ULDC.64 UR8, c[0x0][0x258] ;  /* 0x0000960000087ab9 */ /* 0x000fe20000000a00 */
[----:B------:R-:W-:Y:S01]  /*1630*/  IADD3 R2, P2, P1, R2, R3, R13 ;  /* 0x0000000302027210 */ /* 0x000fe2000795e00d */
[----:B------:R-:W4:Y:S01]  /*1640*/  S2R R21, SR_TID.X ;  /* 0x0000000000157919 */ /* 0x000f220000002100 */
[----:B------:R-:W-:Y:S01]  /*1650*/  SHF.R.S32.HI R3, RZ, 0x1f, R3 ;  /* 0x0000001fff037819 */ /* 0x000fe20000011403 */
[----:B------:R-:W-:Y:S01]  /*1660*/  ULDC.64 UR10, c[0x0][0x210] ;  /* 0x00008400000a7ab9 */ /* 0x000fe20000000a00 */
[----:B------:R-:W-:Y:S02]  /*1670*/  BSSY B1, `(.L_x_31) ;  /* 0x00005b7000017945 */ /* 0x000fe40003800000 */
[----:B------:R-:W-:-:S02]  /*1680*/  IADD3.X R3, R4, R3, R14, P2, P1 ;  /* 0x0000000304037210 */ /* 0x000fc400017e240e */
[----:B------:R-:W-:Y:S02]  /*1690*/  IADD3 R9, P2, P1, R5, R2, R25 ;  /* 0x0000000205097210 */ /* 0x000fe4000795e019 */
[----:B------:R-:W-:Y:S01]  /*16a0*/  IADD3 R2, P3, R206, R8, RZ ;  /* 0x00000008ce027210 */ /* 0x000fe20007f7e0ff */
[----:B------:R-:W-:Y:S01]  /*16b0*/  IMAD R8, R15, UR6, RZ ;  /* 0x000000060f087c24 */ /* 0x000fe2000f8e02ff */
[----:B------:R-:W-:Y:S01]  /*16c0*/  IADD3.X R11, R11, R3, R18, P2, P1 ;  /* 0x000000030b0b7210 */ /* 0x000fe200017e2412 */
[----:B------:R-:W-:Y:S02]  /*16d0*/  IMAD.IADD R18, R6, 0x1, R0 ;  /* 0x0000000106127824 */ /* 0x000fe400078e0200 */
[----:B------:R-:W-:Y:S01]  /*16e0*/  IMAD.X R3, R207, 0x1, R7, P3 ;  /* 0x00000001cf037824 */ /* 0x000fe200018e0607 */
[----:B------:R-:W-:Y:S01]  /*16f0*/  ISETP.GE.AND P3, PT, R31, 0x1, PT ;  /* 0x000000011f00780c */ /* 0x000fe20003f66270 */
[-C--:B-1----:R-:W-:Y:S02]  /*1700*/  IMAD R4, R10, R16.reuse, RZ ;  /* 0x000000100a047224 */ /* 0x082fe400078e02ff */
[----:B------:R-:W-:-:S04]  /*1710*/  IMAD.WIDE.U32 R2, R6, R16, R2 ;  /* 0x0000001006027225 */ /* 0x000fc800078e0002 */
[----:B------:R-:W-:Y:S01]  /*1720*/  IMAD R5, R6, R17, R4 ;  /* 0x0000001106057224 */ /* 0x000fe200078e0204 */
[----:B---3--:R-:W-:-:S03]  /*1730*/  SHF.R.S32.HI R43, RZ, 0x1f, R44 ;  /* 0x0000001fff2b7819 */ /* 0x008fc6000001142c */
[----:B------:R-:W-:Y:S01]  /*1740*/  IMAD.IADD R3, R3, 0x1, R5 ;  /* 0x0000000103037824 */ /* 0x000fe200078e0205 */
[----:B----4-:R-:W-:Y:S02]  /*1750*/  SHF.R.S32.HI R20, RZ, 0x1f, R20 ;  /* 0x0000001fff147819 */ /* 0x010fe40000011414 */
[----:B------:R-:W-:Y:S01]  /*1760*/  LEA.HI R34, R43, R44, RZ, 0x3 ;  /* 0x0000002c2b227211 */ /* 0x000fe200078f18ff */
[----:B------:R-:W-:Y:S01]  /*1770*/  IMAD.WIDE.U32 R2, R48, UR6, R2 ;  /* 0x0000000630027c25 */ /* 0x000fe2000f8e0002 */
[----:B------:R-:W-:Y:S02]  /*1780*/  LEA.HI R20, R20, R21, RZ, 0x5 ;  /* 0x0000001514147211 */ /* 0x000fe400078f28ff */
[----:B------:R-:W-:Y:S02]  /*1790*/  SHF.R.S32.HI R25, RZ, 0x3, R34 ;  /* 0x00000003ff197819 */ /* 0x000fe40000011422 */
[----:B------:R-:W-:Y:S02]  /*17a0*/  SHF.R.S32.HI R20, RZ, 0x5, R20 ;  /* 0x00000005ff147819 */ /* 0x000fe40000011414 */
[----:B------:R-:W-:-:S02]  /*17b0*/  IADD3 R7, P2, R25, R6, RZ ;  /* 0x0000000619077210 */ /* 0x000fc40007f5e0ff */
[----:B------:R-:W-:-:S05]  /*17c0*/  SHF.R.S32.HI R42, RZ, 0x1f, R25 ;  /* 0x0000001fff2a7819 */ /* 0x000fca0000011419 */
[----:B------:R-:W-:-:S04]  /*17d0*/  IMAD.X R5, R42, 0x1, R10, P2 ;  /* 0x000000012a057824 */ /* 0x000fc800010e060a */
[----:B------:R-:W-:Y:S02]  /*17e0*/  IMAD R5, R5, R32, RZ ;  /* 0x0000002005057224 */ /* 0x000fe400078e02ff */
[----:B--2---:R-:W-:Y:S02]  /*17f0*/  IMAD R0, R20, R233, R30 ;  /* 0x000000e914007224 */ /* 0x004fe400078e021e */
[----:B------:R-:W1:Y:S03]  /*1800*/  LDC.64 R20, c[0x0][0x2b0] ;  /* 0x0000ac00ff147b82 */ /* 0x000e660000000a00 */
[----:B------:R-:W-:-:S04]  /*1810*/  IADD3 R4, P1, R0, R9, RZ ;  /* 0x0000000900047210 */ /* 0x000fc80007f3e0ff */
[----:B------:R-:W-:Y:S01]  /*1820*/  LEA.HI.X.SX32 R11, R0, R11, 0x1, P1 ;  /* 0x0000000b000b7211 */ /* 0x000fe200008f0eff */
[----:B------:R-:W-:Y:S01]  /*1830*/  IMAD R0, R48, UR7, R8 ;  /* 0x0000000730007c24 */ /* 0x000fe2000f8e0208 */
[----:B------:R-:W-:Y:S01]  /*1840*/  ULDC.64 UR6, c[0x0][0x400] ;  /* 0x0001000000067ab9 */ /* 0x000fe20000000a00 */
[C---:B------:R-:W-:Y:S01]  /*1850*/  IMAD R8, R7.reuse, R33, R5 ;  /* 0x0000002107087224 */ /* 0x040fe200078e0205 */
[----:B------:R-:W-:Y:S01]  /*1860*/  LEA R192, P1, R4, UR6, 0x2 ;  /* 0x0000000604c07c11 */ /* 0x000fe2000f8210ff */
[----:B------:R-:W-:-:S03]  /*1870*/  IMAD.WIDE.U32 R6, R7, R32, R206 ;  /* 0x0000002007067225 */ /* 0x000fc600078e00ce */
[----:B------:R-:W-:Y:S01]  /*1880*/  LEA.HI.X R193, R4, UR7, R11, 0x2, P1 ;  /* 0x0000000704c17c11 */ /* 0x000fe200088f140b */
[----:B------:R-:W-:Y:S01]  /*1890*/  IMAD.IADD R5, R3, 0x1, R0 ;  /* 0x0000000103057824 */ /* 0x000fe200078e0200 */
[----:B------:R-:W-:Y:S01]  /*18a0*/  IADD3 R6, P2, R28, R6, RZ ;  /* 0x000000061c067210 */ /* 0x000fe20007f5e0ff */
[----:B------:R-:W-:Y:S02]  /*18b0*/  IMAD R3, R15, UR8, RZ ;  /* 0x000000080f037c24 */ /* 0x000fe4000f8e02ff */
[----:B------:R-:W-:Y:S01]  /*18c0*/  IMAD R0, R42, R16, RZ ;  /* 0x000000102a007224 */ /* 0x000fe200078e02ff */
[----:B------:R-:W-:Y:S01]  /*18d0*/  IADD3.X R7, R19, R7, R8, P2, !PT ;  /* 0x0000000713077210 */ /* 0x000fe200017fe408 */
[----:B------:R-:W-:Y:S02]  /*18e0*/  IMAD.MOV.U32 R4, RZ, RZ, R2 ;  /* 0x000000ffff047224 */ /* 0x000fe400078e0002 */
[----:B------:R-:W-:Y:S02]  /*18f0*/  IMAD R2, R48, UR9, R3 ;  /* 0x0000000930027c24 */ /* 0x000fe4000f8e0203 */
[----:B------:R-:W-:-:S02]  /*1900*/  IMAD R0, R25, R17, R0 ;  /* 0x0000001119007224 */ /* 0x000fc400078e0200 */
[----:B------:R-:W-:-:S04]  /*1910*/  IMAD.WIDE.U32 R4, R25, R16, R4 ;  /* 0x0000001019047225 */ /* 0x000fc800078e0004 */
[----:B------:R-:W-:Y:S01]  /*1920*/  IMAD.WIDE.U32 R10, R48, UR8, R6 ;  /* 0x00000008300a7c25 */ /* 0x000fe2000f8e0006 */
[----:B------:R-:W-:Y:S01]  /*1930*/  ULDC.64 UR8, c[0x0][0x3e0] ;  /* 0x0000f80000087ab9 */ /* 0x000fe20000000a00 */
[----:B------:R-:W-:Y:S02]  /*1940*/  IADD3 R28, R5, R0, RZ ;  /* 0x00000000051c7210 */ /* 0x000fe40007ffe0ff */
[----:B------:R-:W-:Y:S01]  /*1950*/  IMAD.IADD R30, R11, 0x1, R2 ;  /* 0x000000010b1e7824 */ /* 0x000fe200078e0202 */
[----:B------:R-:W-:Y:S01]  /*1960*/  LEA R14, P1, R4, UR8, 0x1 ;  /* 0x00000008040e7c11 */ /* 0x000fe2000f8208ff */
[----:B-1----:R-:W-:Y:S01]  /*1970*/  IMAD.WIDE R20, R12, 0x4, R20 ;  /* 0x000000040c147825 */ /* 0x002fe200078e0214 */
[----:B------:R-:W-:Y:S02]  /*1980*/  LEA R200, P2, R10, UR10, 0x1 ;  /* 0x0000000a0ac87c11 */ /* 0x000fe4000f8408ff */
[----:B------:R-:W-:Y:S01]  /*1990*/  LEA.HI.X R15, R4, UR9, R28, 0x1, P1 ;  /* 0x00000009040f7c11 */ /* 0x000fe200088f0c1c */
[----:B-----5:R-:W-:Y:S01]  /*19a0*/  IMAD.WIDE R18, R18, 0x4, R46 ;  /* 0x0000000412127825 */ /* 0x020fe200078e022e */
[----:B------:R-:W-:-:S02]  /*19b0*/  LEA.HI.X R201, R10, UR11, R30, 0x1, P2 ;  /* 0x0000000b0ac97c11 */ /* 0x000fc400090f0c1e */
[----:B------:R-:W-:Y:S01]  /*19c0*/  LEA.HI.SX32 R6, R39, 0xffffffff, 0x1a ;  /* 0xffffffff27067811 */ /* 0x000fe200078fd2ff */
[----:B------:R-:W-:Y:S06]  /*19d0*/  @!P3 BRA `(.L_x_36) ;  /* 0x0000004c00c0b947 */ /* 0x000fec0003800000 */
[----:B------:R-:W-:Y:S01]  /*19e0*/  @P0 BAR.SYNC.DEFER_BLOCKING 0x0 ;  /* 0x0000000000000b1d */ /* 0x000fe20000010000 */
[----:B------:R-:W-:Y:S01]  /*19f0*/  IMAD R0, R239, -0x40, R196 ;  /* 0xffffffc0ef007824 */ /* 0x000fe200078e02c4 */
[----:B------:R-:W-:Y:S01]  /*1a00*/  LEA R195, R251, UR5, 0x1 ;  /* 0x00000005fbc37c11 */ /* 0x000fe2000f8e08ff */
[----:B------:R-:W-:Y:S01]  /*1a10*/  IMAD.WIDE.U32 R2, R29, R22, R206 ;  /* 0x000000161d027225 */ /* 0x000fe200078e00ce */
[C---:B------:R-:W-:Y:S02]  /*1a20*/  IADD3 R8, R25.reuse, 0x20, RZ ;  /* 0x0000002019087810 */ /* 0x040fe40007ffe0ff */
[----:B------:R-:W-:Y:S01]  /*1a30*/  ISETP.GE.AND P6, PT, R25, R0, PT ;  /* 0x000000001900720c */ /* 0x000fe20003fc6270 */
[----:B------:R-:W-:Y:S01]  /*1a40*/  IMAD R7, R35, R22, RZ ;  /* 0x0000001623077224 */ /* 0x000fe200078e02ff */
[----:B------:R-:W-:Y:S01]  /*1a50*/  ULDC.64 UR6, c[0x0][0x268] ;  /* 0x00009a0000067ab9 */ /* 0x000fe20000000a00 */
[----:B------:R-:W-:Y:S01]  /*1a60*/  IMAD.MOV.U32 R198, RZ, RZ, R6 ;  /* 0x000000ffffc67224 */ /* 0x000fe200078e0006 */
[----:B------:R-:W-:Y:S01]  /*1a70*/  IADD3 R6, P1, R36, R2, RZ ;  /* 0x0000000224067210 */ /* 0x000fe20007f3e0ff */
[----:B------:R-:W-:Y:S01]  /*1a80*/  IMAD R2, R29, R23, R7 ;  /* 0x000000171d027224 */ /* 0x000fe200078e0207 */
[----:B------:R-:W-:Y:S01]  /*1a90*/  ISETP.GE.AND P5, PT, R8, R0, PT ;  /* 0x000000000800720c */ /* 0x000fe20003fa6270 */
[----:B------:R-:W-:Y:S01]  /*1aa0*/  IMAD R0, R38, UR6, RZ ;  /* 0x0000000626007c24 */ /* 0x000fe2000f8e02ff */
[----:B------:R-:W-:Y:S01]  /*1ab0*/  BSSY B0, `(.L_x_37) ;  /* 0x0000027000007945 */ /* 0x000fe20003800000 */
[----:B------:R-:W-:Y:S01]  /*1ac0*/  IMAD R13, R198, -0x40, R31 ;  /* 0xffffffc0c60d7824 */ /* 0x000fe200078e021f */
[----:B------:R-:W-:Y:S01]  /*1ad0*/  IADD3.X R7, R37, R3, R2, P1, !PT ;  /* 0x0000000325077210 */ /* 0x000fe20000ffe402 */
[----:B------:R-:W-:Y:S01]  /*1ae0*/  IMAD R0, R24, UR7, R0 ;  /* 0x0000000718007c24 */ /* 0x000fe2000f8e0200 */
[----:B------:R-:W-:-:S02]  /*1af0*/  LEA.HI R2, R198, R198, RZ, 0x1 ;  /* 0x000000c6c6027211 */ /* 0x000fc400078f08ff */
[-C--:B------:R-:W-:Y:S01]  /*1b00*/  ISETP.GE.AND P3, PT, R8, R13.reuse, PT ;  /* 0x0000000d0800720c */ /* 0x080fe20003f66270 */
[----:B------:R-:W-:Y:S01]  /*1b10*/  IMAD.WIDE.U32 R6, R24, UR6, R6 ;  /* 0x0000000618067c25 */ /* 0x000fe2000f8e0006 */
[----:B------:R-:W-:Y:S01]  /*1b20*/  ISETP.GE.AND P4, PT, R25, R13, PT ;  /* 0x0000000d1900720c */ /* 0x000fe20003f86270 */
[----:B------:R1:W-:Y:S01]  /*1b30*/  @P6 STS.128 [R195+0x10000], RZ ;  /* 0x010000ffc3006388 */ /* 0x0003e20000000c00 */
[----:B------:R-:W-:Y:S01]  /*1b40*/  LOP3.LUT R31, R2, 0xfffffffe, RZ, 0xc0, !PT ;  /* 0xfffffffe021f7812 */ /* 0x000fe200078ec0ff */
[----:B------:R-:W-:Y:S02]  /*1b50*/  IMAD.IADD R12, R7, 0x1, R0 ;  /* 0x00000001070c7824 */ /* 0x000fe400078e0200 */
[----:B------:R1:W-:Y:S01]  /*1b60*/  @P6 STS.128 [R195+0x12000], RZ ;  /* 0x012000ffc3006388 */ /* 0x0003e20000000c00 */
[----:B------:R-:W-:Y:S07]  /*1b70*/  @P6 BRA `(.L_x_38) ;  /* 0x0000000000686947 */ /* 0x000fee0003800000 */
[----:B------:R-:W-:Y:S01]  /*1b80*/  ULDC UR4, c[0x0][0x2d0] ;  /* 0x0000b40000047ab9 */ /* 0x000fe20000000800 */
[----:B------:R-:W-:Y:S01]  /*1b90*/  MOV R3, R12 ;  /* 0x0000000c00037202 */ /* 0x000fe20000000f00 */
[-C--:B------:R-:W-:Y:S01]  /*1ba0*/  IMAD R0, R42, R22.reuse, RZ ;  /* 0x000000162a007224 */ /* 0x080fe200078e02ff */
[----:B------:R-:W-:Y:S01]  /*1bb0*/  ISETP.GE.AND P2, PT, R206, UR4, PT ;  /* 0x00000004ce007c0c */ /* 0x000fe2000bf46270 */
[----:B------:R-:W-:Y:S01]  /*1bc0*/  IMAD.MOV.U32 R2, RZ, RZ, R6 ;  /* 0x000000ffff027224 */ /* 0x000fe200078e0006 */
[----:B------:R-:W-:Y:S01]  /*1bd0*/  ISETP.GE.AND P1, PT, R218, UR4, PT ;  /* 0x00000004da007c0c */ /* 0x000fe2000bf26270 */
[C---:B------:R-:W-:Y:S02]  /*1be0*/  IMAD R0, R25.reuse, R23, R0 ;  /* 0x0000001719007224 */ /* 0x040fe400078e0200 */
[----:B------:R-:W-:-:S04]  /*1bf0*/  IMAD.WIDE.U32 R2, R25, R22, R2 ;  /* 0x0000001619027225 */ /* 0x000fc800078e0002 */
[----:B------:R-:W-:-:S04]  /*1c00*/  IMAD.IADD R0, R3, 0x1, R0 ;  /* 0x0000000103007824 */ /* 0x000fc800078e0200 */
[----:B------:R-:W2:Y:S01]  /*1c10*/  @!P2 LDC.64 R8, c[0x0][0x220] ;  /* 0x00008800ff08ab82 */ /* 0x000ea20000000a00 */
[----:B------:R3:W-:Y:S01]  /*1c20*/  @P2 STS.128 [R195+0x10000], RZ ;  /* 0x010000ffc3002388 */ /* 0x0007e20000000c00 */
[----:B--2---:R-:W-:-:S04]  /*1c30*/  @!P2 LEA R8, P0, R2, R8, 0x1 ;  /* 0x000000080208a211 */ /* 0x004fc800078008ff */
[----:B------:R-:W-:-:S05]  /*1c40*/  @!P2 LEA.HI.X R9, R2, R9, R0, 0x1, P0 ;  /* 0x000000090209a211 */ /* 0x000fca00000f0c00 */
[----:B------:R-:W-:Y:S01]  /*1c50*/  @!PT LDS RZ, [RZ] ;  /* 0x00000000fffff984 */ /* 0x000fe20000000800 */
[----:B------:R-:W-:Y:S01]  /*1c60*/  @!PT LDS RZ, [RZ] ;  /* 0x00000000fffff984 */ /* 0x000fe20000000800 */
[----:B------:R-:W-:Y:S01]  /*1c70*/  @!PT LDS RZ, [RZ] ;  /* 0x00000000fffff984 */ /* 0x000fe20000000800 */
[----:B------:R3:W-:Y:S04]  /*1c80*/  @!P2 LDGSTS.E.BYPASS.LTC128B.128 [R195+0x10000], desc[UR16][R8.64] ;  /* 0x1000000008c3afae */ /* 0x0007e8000b901d50 */
[----:B------:R3:W-:Y:S01]  /*1c90*/  @P1 STS.128 [R195+0x12000], RZ ;  /* 0x012000ffc3001388 */ /* 0x0007e20000000c00 */
[----:B------:R-:W-:Y:S05]  /*1ca0*/  @P1 BRA `(.L_x_38) ;  /* 0x00000000001c1947 */ /* 0x000fea0003800000 */
[----:B------:R-:W-:Y:S02]  /*1cb0*/  ULDC.64 UR6, c[0x0][0x220] ;  /* 0x0000880000067ab9 */ /* 0x000fe40000000a00 */
[----:B---3--:R-:W-:-:S04]  /*1cc0*/  LEA R8, P0, R2, UR6, 0x1 ;  /* 0x0000000602087c11 */ /* 0x008fc8000f8008ff */
[----:B------:R-:W-:-:S05]  /*1cd0*/  LEA.HI.X R9, R2, UR7, R0, 0x1, P0 ;  /* 0x0000000702097c11 */ /* 0x000fca00080f0c00 */
[----:B------:R-:W-:Y:S01]  /*1ce0*/  @!PT LDS RZ, [RZ] ;  /* 0x00000000fffff984 */ /* 0x000fe20000000800 */
[----:B------:R-:W-:Y:S01]  /*1cf0*/  @!PT LDS RZ, [RZ] ;  /* 0x00000000fffff984 */ /* 0x000fe20000000800 */
[----:B------:R-:W-:Y:S01]  /*1d00*/  @!PT LDS RZ, [RZ] ;  /* 0x00000000fffff984 */ /* 0x000fe20000000800 */
[----:B------:R2:W-:Y:S04]  /*1d10*/  LDGSTS.E.BYPASS.LTC128B.128 [R195+0x12000], desc[UR16][R8.64+0x80] ;  /* 0x1200008008c37fae */ /* 0x0005e8000b901d50 */
.L_x_38:
[----:B------:R-:W-:Y:S05]  /*1d20*/  BSYNC B0 ;  /* 0x0000000000007941 */ /* 0x000fea0003800000 */
.L_x_37:
[----:B------:R4:W-:Y:S01]  /*1d30*/  @P5 STS.128 [R195+0x11000], RZ ;  /* 0x011000ffc3005388 */ /* 0x0009e20000000c00 */
[----:B------:R-:W-:Y:S03]  /*1d40*/  BSSY B0, `(.L_x_39) ;  /* 0x000001e000007945 */ /* 0x000fe60003800000 */
[----:B------:R4:W-:Y:S01]  /*1d50*/  @P5 STS.128 [R195+0x13000], RZ ;  /* 0x013000ffc3005388 */ /* 0x0009e20000000c00 */
[----:B------:R-:W-:Y:S05]  /*1d60*/  @P5 BRA `(.L_x_40) ;  /* 0x00000000006c5947 */ /* 0x000fea0003800000 */
[----:B------:R-:W-:Y:S01]  /*1d70*/  ULDC UR4, c[0x0][0x2d0] ;  /* 0x0000b40000047ab9 */ /* 0x000fe20000000800 */
[----:B------:R-:W-:Y:S02]  /*1d80*/  IADD3 R0, P0, R25, 0x20, RZ ;  /* 0x0000002019007810 */ /* 0x000fe40007f1e0ff */
[----:B------:R-:W-:Y:S02]  /*1d90*/  ISETP.GE.AND P1, PT, R206, UR4, PT ;  /* 0x00000004ce007c0c */ /* 0x000fe4000bf26270 */
[----:B------:R-:W-:Y:S01]  /*1da0*/  MOV R7, R12 ;  /* 0x0000000c00077202 */ /* 0x000fe20000000f00 */
[----:B------:R-:W-:Y:S01]  /*1db0*/  IMAD.X R2, RZ, RZ, R42, P0 ;  /* 0x000000ffff027224 */ /* 0x000fe200000e062a */
[----:B------:R-:W-:-:S03]  /*1dc0*/  ISETP.GE.AND P0, PT, R218, UR4, PT ;  /* 0x00000004da007c0c */ /* 0x000fc6000bf06270 */
[-C--:B------:R-:W-:Y:S02]  /*1dd0*/  IMAD R2, R2, R22.reuse, RZ ;  /* 0x0000001602027224 */ /* 0x080fe400078e02ff */
[----:B------:R-:W-:-:S04]  /*1de0*/  IMAD.WIDE.U32 R6, R0, R22, R6 ;  /* 0x0000001600067225 */ /* 0x000fc800078e0006 */
[----:B--23--:R-:W2:Y:S01]  /*1df0*/  @!P1 LDC.64 R8, c[0x0][0x220] ;  /* 0x00008800ff089b82 */ /* 0x00cea20000000a00 */
[----:B------:R-:W-:Y:S01]  /*1e00*/  IMAD R0, R0, R23, R2 ;  /* 0x0000001700007224 */ /* 0x000fe200078e0202 */
[----:B------:R3:W-:Y:S03]  /*1e10*/  @P1 STS.128 [R195+0x11000], RZ ;  /* 0x011000ffc3001388 */ /* 0x0007e60000000c00 */
[----:B------:R-:W-:Y:S01]  /*1e20*/  IMAD.IADD R0, R7, 0x1, R0 ;  /* 0x0000000107007824 */ /* 0x000fe200078e0200 */
        /* <DEDUP_REMOVED lines=15> */
.L_x_40:
[----:B------:R-:W-:Y:S05]  /*1f20*/  BSYNC B0 ;  /* 0x0000000000007941 */ /* 0x000fea0003800000 */
.L_x_39:
[----:B------:R-:W0:Y:S01]  /*1f30*/  LDGDEPBAR ;  /* 0x00000000000079af */ /* 0x000e220000000000 */
[----:B------:R-:W-:Y:S01]  /*1f40*/  BSSY B0, `(.L_x_41) ;  /* 0x0000015000007945 */ /* 0x000fe20003800000 */
[----:B------:R-:W-:Y:S02]  /*1f50*/  MOV R202, R14 ;  /* 0x0000000e00ca7202 */ /* 0x000fe40000000f00 */
[----:B------:R1:W-:Y:S01]  /*1f60*/  @P4 STS.128 [R195+0x8000], RZ ;  /* 0x008000ffc3004388 */ /* 0x0003e20000000c00 */
[----:B------:R-:W-:Y:S02]  /*1f70*/  MOV R203, R15 ;  /* 0x0000000f00cb7202 */ /* 0x000fe40000000f00 */
[----:B------:R-:W-:Y:S01]  /*1f80*/  IADD3 R0, R198, -R31, RZ ;  /* 0x8000001fc6007210 */ /* 0x000fe20007ffe0ff */
[----:B------:R1:W-:Y:S01]  /*1f90*/  @P4 STS.128 [R195+0xa000], RZ ;  /* 0x00a000ffc3004388 */ /* 0x0003e20000000c00 */
[----:B------:R-:W-:Y:S05]  /*1fa0*/  @P4 BRA `(.L_x_42) ;  /* 0x0000000000384947 */ /* 0x000fea0003800000 */
[----:B------:R-:W-:Y:S02]  /*1fb0*/  ULDC UR4, c[0x0][0x2d0] ;  /* 0x0000b40000047ab9 */ /* 0x000fe40000000800 */
[----:B------:R-:W-:Y:S02]  /*1fc0*/  ISETP.GE.AND P1, PT, R206, UR4, PT ;  /* 0x00000004ce007c0c */ /* 0x000fe4000bf26270 */
[----:B------:R-:W-:-:S11]  /*1fd0*/  ISETP.GE.AND P0, PT, R218, UR4, PT ;  /* 0x00000004da007c0c */ /* 0x000fd6000bf06270 */
[----:B------:R1:W-:Y:S04]  /*1fe0*/  @P1 STS.128 [R195+0x8000], RZ ;  /* 0x008000ffc3001388 */ /* 0x0003e80000000c00 */
[----:B------:R-:W-:Y:S01]  /*1ff0*/  @!PT LDS RZ, [RZ] ;  /* 0x00000000fffff984 */ /* 0x000fe20000000800 */
[----:B------:R-:W-:Y:S01]  /*2000*/  @!PT LDS RZ, [RZ] ;  /* 0x00000000fffff984 */ /* 0x000fe20000000800 */
[----:B------:R-:W-:Y:S01]  /*2010*/  @!PT LDS RZ, [RZ] ;  /* 0x00000000fffff984 */ /* 0x000fe20000000800 */
[----:B------:R1:W-:Y:S04]  /*2020*/  @!P1 LDGSTS.E.BYPASS.LTC128B.128 [R195+0x8000], desc[UR16][R202.64] ;  /* 0x08000000cac39fae */ /* 0x0003e8000b901d50 */
[----:B------:R1:W-:Y:S01]  /*2030*/  @P0 STS.128 [R195+0xa000], RZ ;  /* 0x00a000ffc3000388 */ /* 0x0003e20000000c00 */
[----:B------:R-:W-:Y:S05]  /*2040*/  @P0 BRA `(.L_x_42) ;  /* 0x0000000000100947 */ /* 0x000fea0003800000 */
[----:B------:R-:W-:Y:S01]  /*2050*/  @!PT LDS RZ, [RZ] ;  /* 0x00000000fffff984 */ /* 0x000fe20000000800 */
[----:B------:R-:W-:Y:S01]  /*2060*/  @!PT LDS RZ, [RZ] ;  /* 0x00000000fffff984 */ /* 0x000fe20000000800 */
[----:B------:R-:W-:Y:S01]  /*2070*/  @!PT LDS RZ, [RZ] ;  /* 0x00000000fffff984 */ /* 0x000fe20000000800 */
[----:B------:R1:W-:Y:S02]  /*2080*/  LDGSTS.E.BYPASS.LTC128B.128 [R195+0xa000], desc[UR16][R202.64+0x80] ;  /* 0x0a000080cac37fae */ /* 0x0003e4000b901d50 */
.L_x_42:
[----:B------:R-:W-:Y:S05]  /*2090*/  BSYNC B0 ;  /* 0x0000000000007941 */ /* 0x000fea0003800000 */
.L_x_41:
[----:B------:R1:W-:Y:S01]  /*20a0*/  @P3 STS.128 [R195+0x9000], RZ ;  /* 0x009000ffc3003388 */ /* 0x0003e20000000c00 */
[----:B------:R-:W-:Y:S01]  /*20b0*/  ISETP.NE.AND P0, PT, R0, 0x1, PT ;  /* 0x000000010000780c */ /* 0x000fe20003f05270 */
[----:B------:R-:W-:Y:S01]  /*20c0*/  BSSY B0, `(.L_x_43) ;  /* 0x000001d000007945 */ /* 0x000fe20003800000 */
[----:B------:R-:W-:Y:S01]  /*20d0*/  IADD3 R0, R251, 0x2000, RZ ;  /* 0x00002000fb007810 */ /* 0x000fe20007ffe0ff */
[----:B------:R1:W-:Y:S01]  /*20e0*/  @P3 STS.128 [R195+0xb000], RZ ;  /* 0x00b000ffc3003388 */ /* 0x0003e20000000c00 */
[----:B------:R-:W-:Y:S01]  /*20f0*/  IMAD.MOV.U32 R211, RZ, RZ, R20 ;  /* 0x000000ffffd37224 */ /* 0x000fe200078e0014 */
[----:B------:R-:W-:Y:S01]  /*2100*/  MOV R213, R18 ;  /* 0x0000001200d57202 */ /* 0x000fe20000000f00 */
[----:B------:R-:W-:Y:S01]  /*2110*/  IMAD.MOV.U32 R210, RZ, RZ, R21 ;  /* 0x000000ffffd27224 */ /* 0x000fe200078e0015 */
[----:B------:R-:W-:Y:S01]  /*2120*/  SEL R194, R0, R251, !P0 ;  /* 0x000000fb00c27207 */ /* 0x000fe20004000000 */
[----:B------:R-:W-:Y:S01]  /*2130*/  IMAD.MOV.U32 R212, RZ, RZ, R19 ;  /* 0x000000ffffd47224 */ /* 0x000fe200078e0013 */
[----:B------:R-:W-:Y:S05]  /*2140*/  @P3 BRA `(.L_x_44) ;  /* 0x0000000000503947 */ /* 0x000fea0003800000 */
[----:B------:R-:W-:Y:S02]  /*2150*/  ULDC UR4, c[0x0][0x2d0] ;  /* 0x0000b40000047ab9 */ /* 0x000fe40000000800 */
[----:B------:R-:W-:-:S13]  /*2160*/  ISETP.GE.AND P2, PT, R206, UR4, PT ;  /* 0x00000004ce007c0c */ /* 0x000fda000bf46270 */
[C---:B--23--:R-:W-:Y:S01]  /*2170*/  @!P2 LEA R2, P1, R16.reuse, R202, 0x6 ;  /* 0x000000ca1002a211 */ /* 0x04cfe200078230ff */
[----:B------:R2:W-:Y:S03]  /*2180*/  @P2 STS.128 [R195+0x9000], RZ ;  /* 0x009000ffc3002388 */ /* 0x0005e60000000c00 */
[----:B------:R-:W-:Y:S02]  /*2190*/  @!P2 LEA.HI.X R3, R16, R203, R17, 0x6, P1 ;  /* 0x000000cb1003a211 */ /* 0x000fe400008f3411 */
[----:B------:R-:W-:-:S03]  /*21a0*/  ISETP.GE.AND P1, PT, R218, UR4, PT ;  /* 0x00000004da007c0c */ /* 0x000fc6000bf26270 */
[----:B------:R-:W-:Y:S01]  /*21b0*/  @!PT LDS RZ, [RZ] ;  /* 0x00000000fffff984 */ /* 0x000fe20000000800 */
[----:B------:R-:W-:Y:S01]  /*21c0*/  @!PT LDS RZ, [RZ] ;  /* 0x00000000fffff984 */ /* 0x000fe20000000800 */
[----:B------:R-:W-:Y:S01]  /*21d0*/  @!PT LDS RZ, [RZ] ;  /* 0x00000000fffff984 */ /* 0x000fe20000000800 */
[----:B------:R2:W-:Y:S10]  /*21e0*/  @!P2 LDGSTS.E.BYPASS.LTC128B.128 [R195+0x9000], desc[UR16][R2.64] ;  /* 0x0900000002c3afae */ /* 0x0005f4000b901d50 */
[----:B------:R2:W-:Y:S01]  /*21f0*/  @P1 STS.128 [R195+0xb000], RZ ;  /* 0x00b000ffc3001388 */ /* 0x0005e20000000c00 */
[----:B------:R-:W-:Y:S05]  /*2200*/  @P1 BRA `(.L_x_44) ;  /* 0x0000000000201947 */ /* 0x000fea0003800000 */
[----:B------:R-:W-:-:S04]  /*2210*/  LEA R4, P1, R16, R4, 0x5 ;  /* 0x0000000410047211 */ /* 0x000fc800078228ff */
[----:B------:R-:W-:Y:S02]  /*2220*/  LEA.HI.X R0, R16, R28, R17, 0x5, P1 ;  /* 0x0000001c10007211 */ /* 0x000fe400008f2c11 */
[----:B--2---:R-:W-:-:S04]  /*2230*/  LEA R2, P1, R4, UR8, 0x1 ;  /* 0x0000000804027c11 */ /* 0x004fc8000f8208ff */
[----:B------:R-:W-:-:S05]  /*2240*/  LEA.HI.X R3, R4, UR9, R0, 0x1, P1 ;  /* 0x0000000904037c11 */ /* 0x000fca00088f0c00 */
[----:B------:R-:W-:Y:S01]  /*2250*/  @!PT LDS RZ, [RZ] ;  /* 0x00000000fffff984 */ /* 0x000fe20000000800 */
[----:B------:R-:W-:Y:S01]  /*2260*/  @!PT LDS RZ, [RZ] ;  /* 0x00000000fffff984 */ /* 0x000fe20000000800 */
[----:B------:R-:W-:Y:S01]  /*2270*/  @!PT LDS RZ, [RZ] ;  /* 0x00000000fffff984 */ /* 0x000fe20000000800 */
[----:B------:R2:W-:Y:S04]  /*2280*/  LDGSTS.E.BYPASS.LTC128B.128 [R195+0xb000], desc[UR16][R2.64+0x80] ;  /* 0x0b00008002c37fae */ /* 0x0005e8000b901d50 */
.L_x_44:
[----:B------:R-:W-:Y:S05]  /*2290*/  BSYNC B0 ;  /* 0x0000000000007941 */ /* 0x000fea0003800000 */
.L_x_43:
[----:B------:R-:W-:Y:S01]  /*22a0*/  BSSY B0, `(.L_x_45) ;  /* 0x0000020000007945 */ /* 0x000fe20003800000 */
[----:B------:R-:W-:-:S03]  /*22b0*/  LEA R194, R194, UR5, 0x1 ;  /* 0x00000005c2c27c11 */ /* 0x000fc6000f8e08ff */
[----:B------:R-:W-:Y:S05]  /*22c0*/  @!P4 BRA `(.L_x_46) ;  /* 0x000000000024c947 */ /* 0x000fea0003800000 */
[----:B------:R1:W-:Y:S04]  /*22d0*/  STS [R194], RZ ;  /* 0x000000ffc2007388 */ /* 0x0003e80000000800 */
[----:B------:R1:W-:Y:S04]  /*22e0*/  STS [R194+0x4], RZ ;  /* 0x000004ffc2007388 */ /* 0x0003e80000000800 */
[----:B------:R1:W-:Y:S04]  /*22f0*/  STS [R194+0x8], RZ ;  /* 0x000008ffc2007388 */ /* 0x0003e80000000800 */
[----:B------:R1:W-:Y:S04]  /*2300*/  STS [R194+0xc], RZ ;  /* 0x00000cffc2007388 */ /* 0x0003e80000000800 */
[----:B------:R1:W-:Y:S04]  /*2310*/  STS [R194+0x2000], RZ ;  /* 0x002000ffc2007388 */ /* 0x0003e80000000800 */
[----:B------:R1:W-:Y:S04]  /*2320*/  STS [R194+0x2004], RZ ;  /* 0x002004ffc2007388 */ /* 0x0003e80000000800 */
[----:B------:R1:W-:Y:S04]  /*2330*/  STS [R194+0x2008], RZ ;  /* 0x002008ffc2007388 */ /* 0x0003e80000000800 */
[----:B------:R1:W-:Y:S01]  /*2340*/  STS [R194+0x200c], RZ ;  /* 0x00200cffc2007388 */ /* 0x0003e20000000800 */
[----:B------:R-:W-:Y:S05]  /*2350*/  BRA `(.L_x_47) ;  /* 0x0000000000507947 */ /* 0x000fea0003800000 */
.L_x_46:
[----:B------:R-:W-:Y:S02]  /*2360*/  ULDC UR4, c[0x0][0x2d0] ;  /* 0x0000b40000047ab9 */ /* 0x000fe40000000800 */
[----:B------:R-:W-:Y:S02]  /*2370*/  ISETP.GE.AND P2, PT, R206, UR4, PT ;  /* 0x00000004ce007c0c */ /* 0x000fe4000bf46270 */
[----:B------:R-:W-:-:S11]  /*2380*/  ISETP.GE.AND P1, PT, R218, UR4, PT ;  /* 0x00000004da007c0c */ /* 0x000fd6000bf26270 */
[----:B------:R1:W-:Y:S04]  /*2390*/  @P2 STS [R194], RZ ;  /* 0x000000ffc2002388 */ /* 0x0003e80000000800 */
[----:B------:R1:W-:Y:S04]  /*23a0*/  @P2 STS [R194+0x4], RZ ;  /* 0x000004ffc2002388 */ /* 0x0003e80000000800 */
[----:B------:R1:W-:Y:S04]  /*23b0*/  @P2 STS [R194+0x8], RZ ;  /* 0x000008ffc2002388 */ /* 0x0003e80000000800 */
[----:B------:R1:W-:Y:S04]  /*23c0*/  @P2 STS [R194+0xc], RZ ;  /* 0x00000cffc2002388 */ /* 0x0003e80000000800 */
[----:B------:R-:W-:Y:S01]  /*23d0*/  @!PT LDS RZ, [RZ] ;  /* 0x00000000fffff984 */ /* 0x000fe20000000800 */
[----:B------:R-:W-:Y:S01]  /*23e0*/  @!PT LDS RZ, [RZ] ;  /* 0x00000000fffff984 */ /* 0x000fe20000000800 */
[----:B------:R-:W-:Y:S01]  /*23f0*/  @!PT LDS RZ, [RZ] ;  /* 0x00000000fffff984 */ /* 0x000fe20000000800 */
[----:B------:R1:W-:Y:S04]  /*2400*/  @!P2 LDGSTS.E.BYPASS.LTC128B.128 [R194], desc[UR16][R200.64] ;  /* 0x00000000c8c2afae */ /* 0x0003e8000b901d50 */
[----:B------:R1:W-:Y:S04]  /*2410*/  @P1 STS [R194+0x2000], RZ ;  /* 0x002000ffc2001388 */ /* 0x0003e80000000800 */
[----:B------:R1:W-:Y:S04]  /*2420*/  @P1 STS [R194+0x2004], RZ ;  /* 0x002004ffc2001388 */ /* 0x0003e80000000800 */
[----:B------:R1:W-:Y:S04]  /*2430*/  @P1 STS [R194+0x2008], RZ ;  /* 0x002008ffc2001388 */ /* 0x0003e80000000800 */
[----:B------:R1:W-:Y:S01]  /*2440*/  @P1 STS [R194+0x200c], RZ ;  /* 0x00200cffc2001388 */ /* 0x0003e20000000800 */
[----:B------:R-:W-:Y:S05]  /*2450*/  @P1 BRA `(.L_x_47) ;  /* 0x0000000000101947 */ /* 0x000fea0003800000 */
[----:B------:R-:W-:Y:S01]  /*2460*/  @!PT LDS RZ, [RZ] ;  /* 0x00000000fffff984 */ /* 0x000fe20000000800 */
[----:B------:R-:W-:Y:S01]  /*2470*/  @!PT LDS RZ, [RZ] ;  /* 0x00000000fffff984 */ /* 0x000fe20000000800 */
[----:B------:R-:W-:Y:S01]  /*2480*/  @!PT LDS RZ, [RZ] ;  /* 0x00000000fffff984 */ /* 0x000fe20000000800 */
[----:B------:R1:W-:Y:S02]  /*2490*/  LDGSTS.E.BYPASS.LTC128B.128 [R194+0x2000], desc[UR16][R200.64+0x80] ;  /* 0x02000080c8c27fae */ /* 0x0003e4000b901d50 */
.L_x_47:
[----:B------:R-:W-:Y:S05]  /*24a0*/  BSYNC B0 ;  /* 0x0000000000007941 */ /* 0x000fea0003800000 */
.L_x_45:
[----:B------:R-:W-:Y:S01]  /*24b0*/  BSSY B0, `(.L_x_48) ;  /* 0x0000027000007945 */ /* 0x000fe20003800000 */
[----:B------:R-:W-:Y:S01]  /*24c0*/  SHF.L.U32 R6, R33, 0x5, RZ ;  /* 0x0000000521067819 */ /* 0x000fe200000006ff */
[----:B------:R-:W-:Y:S02]  /*24d0*/  IMAD.WIDE.U32 R4, R32, 0x20, RZ ;  /* 0x0000002020047825 */ /* 0x000fe400078e00ff */
[----:B------:R-:W-:Y:S05]  /*24e0*/  @!P3 BRA `(.L_x_49) ;  /* 0x000000000024b947 */ /* 0x000fea0003800000 */
[----:B------:R1:W-:Y:S04]  /*24f0*/  STS [R194+0x1000], RZ ;  /* 0x001000ffc2007388 */ /* 0x0003e80000000800 */
        /* <DEDUP_REMOVED lines=8> */
.L_x_49:
[----:B------:R-:W-:Y:S02]  /*2580*/  ULDC UR4, c[0x0][0x2d0] ;  /* 0x0000b40000047ab9 */ /* 0x000fe40000000800 */
[----:B------:R-:W-:Y:S02]  /*2590*/  ISETP.GE.AND P2, PT, R206, UR4, PT ;  /* 0x00000004ce007c0c */ /* 0x000fe4000bf46270 */
[----:B------:R-:W-:-:S11]  /*25a0*/  ISETP.GE.AND P1, PT, R218, UR4, PT ;  /* 0x00000004da007c0c */ /* 0x000fd6000bf26270 */
[C---:B--23--:R-:W-:Y:S01]  /*25b0*/  @!P2 LEA R2, P3, R32.reuse, R200, 0x6 ;  /* 0x000000c82002a211 */ /* 0x04cfe200078630ff */
[----:B------:R2:W-:Y:S03]  /*25c0*/  @P2 STS [R194+0x1000], RZ ;  /* 0x001000ffc2002388 */ /* 0x0005e60000000800 */
[----:B------:R-:W-:Y:S01]  /*25d0*/  @!P2 LEA.HI.X R3, R32, R201, R33, 0x6, P3 ;  /* 0x000000c92003a211 */ /* 0x000fe200018f3421 */
[----:B------:R2:W-:Y:S04]  /*25e0*/  @P2 STS [R194+0x1004], RZ ;  /* 0x001004ffc2002388 */ /* 0x0005e80000000800 */
[----:B------:R2:W-:Y:S04]  /*25f0*/  @P2 STS [R194+0x1008], RZ ;  /* 0x001008ffc2002388 */ /* 0x0005e80000000800 */
[----:B------:R2:W-:Y:S04]  /*2600*/  @P2 STS [R194+0x100c], RZ ;  /* 0x00100cffc2002388 */ /* 0x0005e80000000800 */
[----:B------:R-:W-:Y:S01]  /*2610*/  @!PT LDS RZ, [RZ] ;  /* 0x00000000fffff984 */ /* 0x000fe20000000800 */
[----:B------:R-:W-:Y:S01]  /*2620*/  @!PT LDS RZ, [RZ] ;  /* 0x00000000fffff984 */ /* 0x000fe20000000800 */
[----:B------:R-:W-:Y:S01]  /*2630*/  @!PT LDS RZ, [RZ] ;  /* 0x00000000fffff984 */ /* 0x000fe20000000800 */
[----:B------:R3:W-:Y:S01]  /*2640*/  @!P2 LDGSTS.E.BYPASS.LTC128B.128 [R194+0x1000], desc[UR16][R2.64] ;  /* 0x0100000002c2afae */ /* 0x0007e2000b901d50 */
[----:B------:R-:W-:-:S03]  /*2650*/  IADD3 R0, P2, R10, R4, RZ ;  /* 0x000000040a007210 */ /* 0x000fc60007f5e0ff */
[----:B------:R2:W-:Y:S04]  /*2660*/  @P1 STS [R194+0x3000], RZ ;  /* 0x003000ffc2001388 */ /* 0x0005e80000000800 */
[----:B------:R2:W-:Y:S04]  /*2670*/  @P1 STS [R194+0x3004], RZ ;  /* 0x003004ffc2001388 */ /* 0x0005e80000000800 */
[----:B------:R2:W-:Y:S04]  /*2680*/  @P1 STS [R194+0x3008], RZ ;  /* 0x003008ffc2001388 */ /* 0x0005e80000000800 */
[----:B------:R2:W-:Y:S01]  /*2690*/  @P1 STS [R194+0x300c], RZ ;  /* 0x00300cffc2001388 */ /* 0x0005e20000000800 */
[----:B---3--:R-:W-:Y:S01]  /*26a0*/  IADD3.X R3, R30, R5, R6, P2, !PT ;  /* 0x000000051e037210 */ /* 0x008fe200017fe406 */
[----:B------:R-:W-:Y:S06]  /*26b0*/  @P1 BRA `(.L_x_50) ;  /* 0x0000000000181947 */ /* 0x000fec0003800000 */
[----:B------:R-:W-:-:S04]  /*26c0*/  LEA R2, P1, R0, UR10, 0x1 ;  /* 0x0000000a00027c11 */ /* 0x000fc8000f8208ff */
[----:B------:R-:W-:-:S05]  /*26d0*/  LEA.HI.X R3, R0, UR11, R3, 0x1, P1 ;  /* 0x0000000b00037c11 */ /* 0x000fca00088f0c03 */
[----:B------:R-:W-:Y:S01]  /*26e0*/  @!PT LDS RZ, [RZ] ;  /* 0x00000000fffff984 */ /* 0x000fe20000000800 */
[----:B------:R-:W-:Y:S01]  /*26f0*/  @!PT LDS RZ, [RZ] ;  /* 0x00000000fffff984 */ /* 0x000fe20000000800 */
[----:B------:R-:W-:Y:S01]  /*2700*/  @!PT LDS RZ, [RZ] ;  /* 0x00000000fffff984 */ /* 0x000fe20000000800 */
[----:B------:R3:W-:Y:S04]  /*2710*/  LDGSTS.E.BYPASS.LTC128B.128 [R194+0x3000], desc[UR16][R2.64+0x80] ;  /* 0x0300008002c27fae */ /* 0x0007e8000b901d50 */
.L_x_50:
[----:B------:R-:W-:Y:S05]  /*2720*/  BSYNC B0 ;  /* 0x0000000000007941 */ /* 0x000fea0003800000 */
.L_x_48:
[----:B------:R1:W-:Y:S01]  /*2730*/  @P6 STS.128 [R195+0xc000], RZ ;  /* 0x00c000ffc3006388 */ /* 0x0003e20000000c00 */
[-C--:B--23--:R-:W-:Y:S01]  /*2740*/  IMAD.WIDE.U32 R2, R29, R26.reuse, R206 ;  /* 0x0000001a1d027225 */ /* 0x08cfe200078e00ce */
[----:B------:R-:W-:Y:S01]  /*2750*/  ULDC.64 UR6, c[0x0][0x260] ;  /* 0x0000980000067ab9 */ /* 0x000fe20000000a00 */
[----:B------:R-:W-:Y:S01]  /*2760*/  SHF.R.S32.HI R231, RZ, 0x1f, R247 ;  /* 0x0000001fffe77819 */ /* 0x000fe200000114f7 */
[----:B------:R1:W-:Y:S01]  /*2770*/  @P6 STS.128 [R195+0xe000], RZ ;  /* 0x00e000ffc3006388 */ /* 0x0003e20000000c00 */
[----:B------:R-:W-:Y:S01]  /*2780*/  IMAD R0, R35, R26, RZ ;  /* 0x0000001a23007224 */ /* 0x000fe200078e02ff */
[----:B------:R-:W-:Y:S01]  /*2790*/  IADD3 R4, P1, R40, R2, RZ ;  /* 0x0000000228047210 */ /* 0x000fe20007f3e0ff */
[----:B------:R-:W-:Y:S01]  /*27a0*/  IMAD.SHL.U32 R6, R247, 0x4, RZ ;  /* 0x00000004f7067824 */ /* 0x000fe200078e00ff */
[----:B------:R-:W-:Y:S01]  /*27b0*/  BSSY B0, `(.L_x_51) ;  /* 0x000002a000007945 */ /* 0x000fe20003800000 */
[----:B------:R-:W-:Y:S01]  /*27c0*/  IMAD R0, R29, R27, R0 ;  /* 0x0000001b1d007224 */ /* 0x000fe200078e0200 */
[C---:B------:R-:W-:Y:S01]  /*27d0*/  ISETP.GE.AND P2, PT, R247.reuse, R13, PT ;  /* 0x0000000df700720c */ /* 0x040fe20003f46270 */
[----:B------:R-:W-:Y:S01]  /*27e0*/  VIADD R2, R247, 0x8 ;  /* 0x00000008f7027836 */ /* 0x000fe20000000000 */
[----:B------:R-:W-:Y:S01]  /*27f0*/  IADD3 R6, P3, R6, R211, RZ ;  /* 0x000000d306067210 */ /* 0x000fe20007f7e0ff */
[----:B------:R-:W-:Y:S01]  /*2800*/  IMAD.MOV.U32 R208, RZ, RZ, 0x7f800000 ;  /* 0x7f800000ffd07424 */ /* 0x000fe200078e00ff */
[----:B------:R-:W-:Y:S01]  /*2810*/  IADD3.X R5, R41, R3, R0, P1, !PT ;  /* 0x0000000329057210 */ /* 0x000fe20000ffe400 */
[----:B------:R-:W-:Y:S01]  /*2820*/  IMAD R0, R38, UR6, RZ ;  /* 0x0000000626007c24 */ /* 0x000fe2000f8e02ff */
[----:B------:R-:W-:-:S02]  /*2830*/  ISETP.GE.AND P1, PT, R2, R13, PT ;  /* 0x0000000d0200720c */ /* 0x000fc40003f26270 */
[----:B------:R-:W-:Y:S01]  /*2840*/  MOV R205, 0x7f800000 ;  /* 0x7f80000000cd7802 */ /* 0x000fe20000000f00 */
[C---:B------:R-:W-:Y:S01]  /*2850*/  IMAD R10, R24.reuse, UR7, R0 ;  /* 0x00000007180a7c24 */ /* 0x040fe2000f8e0200 */
[----:B------:R-:W-:Y:S01]  /*2860*/  SHF.L.U64.HI R0, R247, 0x2, R231 ;  /* 0x00000002f7007819 */ /* 0x000fe200000102e7 */
[----:B------:R-:W-:-:S03]  /*2870*/  IMAD.WIDE.U32 R4, R24, UR6, R4 ;  /* 0x0000000618047c25 */ /* 0x000fc6000f8e0004 */
[----:B------:R-:W-:Y:S02]  /*2880*/  IADD3.X R7, R0, R210, RZ, P3, !PT ;  /* 0x000000d200077210 */ /* 0x000fe40001ffe4ff */
[----:B------:R-:W-:Y:S01]  /*2890*/  IADD3 R10, R5, R10, RZ ;  /* 0x0000000a050a7210 */ /* 0x000fe20007ffe0ff */
[----:B-1----:R-:W-:Y:S06]  /*28a0*/  @P6 BRA `(.L_x_52) ;  /* 0x0000000000686947 */ /* 0x002fec0003800000 */
        /* <DEDUP_REMOVED lines=9> */
[----:B------:R-:W1:Y:S01]  /*2940*/  @!P4 LDC.64 R8, c[0x0][0x218] ;  /* 0x00008600ff08cb82 */ /* 0x000e620000000a00 */
[----:B------:R2:W-:Y:S01]  /*2950*/  @P4 STS.128 [R195+0xc000], RZ ;  /* 0x00c000ffc3004388 */ /* 0x0005e20000000c00 */
[----:B-1----:R-:W-:-:S04]  /*2960*/  @!P4 LEA R8, P6, R2, R8, 0x1 ;  /* 0x000000080208c211 */ /* 0x002fc800078c08ff */
        /* <DEDUP_REMOVED lines=8> */
[----:B--2---:R-:W-:-:S04]  /*29f0*/  LEA R8, P3, R2, UR6, 0x1 ;  /* 0x0000000602087c11 */ /* 0x004fc8000f8608ff */
[----:B------:R-:W-:-:S05]  /*2a00*/  LEA.HI.X R9, R2, UR7, R0, 0x1, P3 ;  /* 0x0000000702097c11 */ /* 0x000fca00098f0c00 */
[----:B------:R-:W-:Y:S01]  /*2a10*/  @!PT LDS RZ, [RZ] ;  /* 0x00000000fffff984 */ /* 0x000fe20000000800 */
[----:B------:R-:W-:Y:S01]  /*2a20*/  @!PT LDS RZ, [RZ] ;  /* 0x00000000fffff984 */ /* 0x000fe20000000800 */
[----:B------:R-:W-:Y:S01]  /*2a30*/  @!PT LDS RZ, [RZ] ;  /* 0x00000000fffff984 */ /* 0x000fe20000000800 */
[----:B------:R1:W-:Y:S04]  /*2a40*/  LDGSTS.E.BYPASS.LTC128B.128 [R195+0xe000], desc[UR16][R8.64+0x80] ;  /* 0x0e00008008c37fae */ /* 0x0003e8000b901d50 */
.L_x_52:
[----:B------:R-:W-:Y:S05]  /*2a50*/  BSYNC B0 ;  /* 0x0000000000007941 */ /* 0x000fea0003800000 */
.L_x_51:
        /* <DEDUP_REMOVED lines=12> */
[----:B-12---:R-:W1:Y:S01]  /*2b20*/  @!P4 LDC.64 R8, c[0x0][0x218] ;  /* 0x00008600ff08cb82 */ /* 0x006e620000000a00 */
[----:B------:R-:W-:Y:S01]  /*2b30*/  IMAD R0, R0, R27, R2 ;  /* 0x0000001b00007224 */ /* 0x000fe200078e0202 */
[----:B------:R2:W-:Y:S03]  /*2b40*/  @P4 STS.128 [R195+0xd000], RZ ;  /* 0x00d000ffc3004388 */ /* 0x0005e60000000c00 */
[----:B------:R-:W-:Y:S01]  /*2b50*/  IMAD.IADD R0, R5, 0x1, R0 ;  /* 0x0000000105007824 */ /* 0x000fe200078e0200 */
        /* <DEDUP_REMOVED lines=15> */
.L_x_54:
[----:B------:R-:W-:Y:S05]  /*2c50*/  BSYNC B0 ;  /* 0x0000000000007941 */ /* 0x000fea0003800000 */
.L_x_53:
[----:B-12---:R-:W-:Y:S01]  /*2c60*/  LOP3.LUT R3, R34, 0xfffffff8, RZ, 0xc0, !PT ;  /* 0xfffffff822037812 */ /* 0x006fe200078ec0ff */
[----:B------:R-:W-:Y:S01]  /*2c70*/  IMAD.MOV.U32 R172, RZ, RZ, 0x20 ;  /* 0x00000020ffac7424 */ /* 0x000fe200078e00ff */
[----:B------:R-:W-:Y:S01]  /*2c80*/  LEA.HI R0, R43, R44, RZ, 0x4 ;  /* 0x0000002c2b007211 */ /* 0x000fe200078f20ff */
[----:B------:R-:W-:Y:S01]  /*2c90*/  IMAD.SHL.U32 R209, R233, 0x10, RZ ;  /* 0x00000010e9d17824 */ /* 0x000fe200078e00ff */
[----:B------:R-:W-:Y:S01]  /*2ca0*/  LEA R148, R191, UR5, 0x1 ;  /* 0x00000005bf947c11 */ /* 0x000fe2000f8e08ff */
[----:B------:R-:W-:Y:S01]  /*2cb0*/  IMAD.IADD R3, R44, 0x1, -R3 ;  /* 0x000000012c037824 */ /* 0x000fe200078e0a03 */
[----:B------:R-:W1:Y:S01]  /*2cc0*/  LDC R252, c[0x0][0x270] ;  /* 0x00009c00fffc7b82 */ /* 0x000e620000000800 */
[----:B------:R-:W-:Y:S01]  /*2cd0*/  VIADD R4, R29, 0x40 ;  /* 0x000000401d047836 */ /* 0x000fe20000000000 */
[----:B------:R-:W-:Y:S01]  /*2ce0*/  ULDC UR4, c[0x0][0x2d0] ;  /* 0x0000b40000047ab9 */ /* 0x000fe20000000800 */
[----:B------:R-:W-:Y:S01]  /*2cf0*/  IMAD.SHL.U32 R199, R233, 0x8, RZ ;  /* 0x00000008e9c77824 */ /* 0x000fe200078e00ff */
[----:B------:R-:W-:Y:S01]  /*2d00*/  LOP3.LUT P4, RZ, R3, 0x2, RZ, 0xc0, !PT ;  /* 0x0000000203ff7812 */ /* 0x000fe2000788c0ff */
[----:B------:R-:W-:Y:S01]  /*2d10*/  IMAD.MOV.U32 R184, RZ, RZ, 0x20 ;  /* 0x00000020ffb87424 */ /* 0x000fe200078e00ff */
[----:B------:R-:W0:Y:S04]  /*2d20*/  LDGDEPBAR ;  /* 0x00000000000079af */ /* 0x000e280000000000 */
[----:B------:R2:W5:Y:S04]  /*2d30*/  @!P2 LDG.E R205, desc[UR16][R6.64] ;  /* 0x0000001006cda981 */ /* 0x000568000c1e1900 */
[----:B------:R2:W5:Y:S01]  /*2d40*/  @!P1 LDG.E R208, desc[UR16][R6.64+0x20] ;  /* 0x0000201006d09981 */ /* 0x000562000c1e1900 */
[----:B------:R-:W-:Y:S01]  /*2d50*/  SEL R172, R172, 0xffffffe0, !P4 ;  /* 0xffffffe0acac7807 */ /* 0x000fe20006000000 */
[C---:B------:R-:W-:Y:S01]  /*2d60*/  VIADD R241, R209.reuse, 0x60 ;  /* 0x00000060d1f17836 */ /* 0x040fe20000000000 */
[----:B------:R-:W-:Y:S01]  /*2d70*/  LOP3.LUT R0, R0, 0xfffffff0, RZ, 0xc0, !PT ;  /* 0xfffffff000007812 */ /* 0x000fe200078ec0ff */
[C---:B------:R-:W-:Y:S01]  /*2d80*/  VIADD R240, R209.reuse, 0x20 ;  /* 0x00000020d1f07836 */ /* 0x040fe20000000000 */
[----:B------:R-:W-:Y:S01]  /*2d90*/  ISETP.GE.AND P3, PT, R4, R196, PT ;  /* 0x000000c40400720c */ /* 0x000fe20003f66270 */
[----:B------:R-:W-:Y:S01]  /*2da0*/  IMAD.IADD R172, R172, 0x1, R180 ;  /* 0x00000001acac7824 */ /* 0x000fe200078e02b4 */
[----:B------:R-:W-:Y:S01]  /*2db0*/  CS2R R94, SRZ ;  /* 0x00000000005e7805 */ /* 0x000fe2000001ff00 */
[----:B------:R-:W-:Y:S01]  /*2dc0*/  IMAD.IADD R0, R44, 0x1, -R0 ;  /* 0x000000012c007824 */ /* 0x000fe200078e0a00 */
[----:B------:R-:W-:Y:S01]  /*2dd0*/  CS2R R92, SRZ ;  /* 0x00000000005c7805 */ /* 0x000fe2000001ff00 */
[----:B------:R-:W-:Y:S01]  /*2de0*/  VIADD R242, R209, 0x40 ;  /* 0x00000040d1f27836 */ /* 0x000fe20000000000 */
[----:B------:R-:W-:Y:S01]  /*2df0*/  CS2R R98, SRZ ;  /* 0x0000000000627805 */ /* 0x000fe2000001ff00 */
[C---:B------:R-:W-:Y:S01]  /*2e00*/  IMAD.IADD R250, R199.reuse, 0x1, R241 ;  /* 0x00000001c7fa7824 */ /* 0x040fe200078e02f1 */
[----:B------:R-:W-:Y:S01]  /*2e10*/  SHF.R.S32.HI R2, RZ, 0x1f, R0 ;  /* 0x0000001fff027819 */ /* 0x000fe20000011400 */
[----:B------:R-:W-:Y:S01]  /*2e20*/  IMAD.IADD R249, R199, 0x1, R240 ;  /* 0x00000001c7f97824 */ /* 0x000fe200078e02f0 */
[----:B------:R-:W-:Y:S01]  /*2e30*/  CS2R R96, SRZ ;  /* 0x0000000000607805 */ /* 0x000fe2000001ff00 */
[----:B------:R-:W-:-:S04]  /*2e40*/  DEPBAR.LE SB0, 0x1 ;  /* 0x000080400000791a */ /* 0x000fc80000000000 */
[----:B------:R-:W-:Y:S01]  /*2e50*/  BAR.SYNC.DEFER_BLOCKING 0x0 ;  /* 0x0000000000007b1d */ /* 0x000fe20000010000 */
[----:B------:R-:W-:Y:S01]  /*2e60*/  LEA.HI R2, R2, R0, RZ, 0x3 ;  /* 0x0000000002027211 */ /* 0x000fe200078f18ff */
[C---:B------:R-:W-:Y:S01]  /*2e70*/  IMAD.IADD R248, R199.reuse, 0x1, R242 ;  /* 0x00000001c7f87824 */ /* 0x040fe200078e02f2 */
[----:B------:R-:W-:Y:S01]  /*2e80*/  CS2R R90, SRZ ;  /* 0x00000000005a7805 */ /* 0x000fe2000001ff00 */
[C---:B------:R-:W-:Y:S01]  /*2e90*/  IMAD.IADD R227, R199.reuse, 0x1, R250 ;  /* 0x00000001c7e37824 */ /* 0x040fe200078e02fa */
[----:B------:R-:W-:Y:S01]  /*2ea0*/  LOP3.LUT R2, R2, 0xfffffff8, RZ, 0xc0, !PT ;  /* 0xfffffff802027812 */ /* 0x000fe200078ec0ff */
[C---:B------:R-:W-:Y:S01]  /*2eb0*/  IMAD.IADD R224, R199.reuse, 0x1, R249 ;  /* 0x00000001c7e07824 */ /* 0x040fe200078e02f9 */
[----:B------:R-:W-:Y:S01]  /*2ec0*/  CS2R R88, SRZ ;  /* 0x0000000000587805 */ /* 0x000fe2000001ff00 */
[----:B------:R-:W-:Y:S01]  /*2ed0*/  IMAD.IADD R221, R199, 0x1, R248 ;  /* 0x00000001c7dd7824 */ /* 0x000fe200078e02f8 */
[----:B------:R-:W-:Y:S01]  /*2ee0*/  CS2R R86, SRZ ;  /* 0x0000000000567805 */ /* 0x000fe2000001ff00 */
[----:B------:R-:W-:Y:S01]  /*2ef0*/  IMAD.IADD R0, R0, 0x1, -R2 ;  /* 0x0000000100007824 */ /* 0x000fe200078e0a02 */
[----:B------:R-:W-:Y:S01]  /*2f00*/  CS2R R84, SRZ ;  /* 0x0000000000547805 */ /* 0x000fe2000001ff00 */
[----:B------:R-:W-:Y:S01]  /*2f10*/  IMAD.MOV.U32 R181, RZ, RZ, 0x40 ;  /* 0x00000040ffb57424 */ /* 0x000fe200078e00ff */
[----:B------:R-:W-:Y:S01]  /*2f20*/  CS2R R78, SRZ ;  /* 0x00000000004e7805 */ /* 0x000fe2000001ff00 */
[----:B------:R-:W-:Y:S01]  /*2f30*/  VIADD R2, R189, 0x2000 ;  /* 0x00002000bd027836 */ /* 0x000fe20000000000 */
[----:B------:R-:W-:Y:S01]  /*2f40*/  R2P PR, R0, 0x6 ;  /* 0x0000000600007804 */ /* 0x000fe20000000000 */
[----:B------:R-:W-:Y:S01]  /*2f50*/  VIADD R0, R190, 0x2000 ;  /* 0x00002000be007836 */ /* 0x000fe20000000000 */
[----:B------:R-:W-:Y:S01]  /*2f60*/  CS2R R76, SRZ ;  /* 0x00000000004c7805 */ /* 0x000fe2000001ff00 */
[C---:B------:R-:W-:Y:S01]  /*2f70*/  IMAD.IADD R226, R199.reuse, 0x1, R227 ;  /* 0x00000001c7e27824 */ /* 0x040fe200078e02e3 */
[----:B------:R-:W-:Y:S01]  /*2f80*/  SEL R2, R2, R189, !P0 ;  /* 0x000000bd02027207 */ /* 0x000fe20004000000 */
[C---:B------:R-:W-:Y:S01]  /*2f90*/  IMAD.IADD R223, R199.reuse, 0x1, R224 ;  /* 0x00000001c7df7824 */ /* 0x040fe200078e02e0 */
[----:B------:R-:W-:Y:S01]  /*2fa0*/  SEL R184, R184, 0xffffffe0, !P1 ;  /* 0xffffffe0b8b87807 */ /* 0x000fe20004800000 */
[----:B------:R-:W-:Y:S01]  /*2fb0*/  IMAD.IADD R220, R199, 0x1, R221 ;  /* 0x00000001c7dc7824 */ /* 0x000fe200078e02dd */
[----:B------:R-:W-:Y:S01]  /*2fc0*/  SEL R181, R181, 0xffffffc0, !P2 ;  /* 0xffffffc0b5b57807 */ /* 0x000fe20005000000 */
[----:B------:R2:W1:Y:S01]  /*2fd0*/  LDSM.16.M88.4 R112, [R148+0x10000] ;  /* 0x010000009470783b */ /* 0x0004620000000200 */
[----:B------:R-:W-:Y:S01]  /*2fe0*/  SEL R0, R0, R190, !P0 ;  /* 0x000000be00007207 */ /* 0x000fe20004000000 */
[C---:B------:R-:W-:Y:S01]  /*2ff0*/  IMAD.IADD R225, R199.reuse, 0x1, R226 ;  /* 0x00000001c7e17824 */ /* 0x040fe200078e02e2 */
[----:B------:R-:W-:Y:S01]  /*3000*/  CS2R R82, SRZ ;  /* 0x0000000000527805 */ /* 0x000fe2000001ff00 */
[----:B------:R2:W1:Y:S01]  /*3010*/  LDSM.16.M88.4 R116, [R148+0x10800] ;  /* 0x010800009474783b */ /* 0x0004620000000200 */
[C---:B------:R-:W-:Y:S01]  /*3020*/  IMAD.IADD R222, R199.reuse, 0x1, R223 ;  /* 0x00000001c7de7824 */ /* 0x040fe200078e02df */
[----:B------:R-:W-:Y:S01]  /*3030*/  CS2R R80, SRZ ;  /* 0x0000000000507805 */ /* 0x000fe2000001ff00 */
[----:B------:R-:W-:Y:S01]  /*3040*/  IMAD.IADD R219, R199, 0x1, R220 ;  /* 0x00000001c7db7824 */ /* 0x000fe200078e02dc */
[----:B------:R2:W1:Y:S01]  /*3050*/  LDSM.16.M88.4 R144, [R148+0x12000] ;  /* 0x012000009490783b */ /* 0x0004620000000200 */
[----:B------:R-:W-:Y:S01]  /*3060*/  IMAD.IADD R185, R186, 0x1, R184 ;  /* 0x00000001bab97824 */ /* 0x000fe200078e02b8 */
[----:B------:R-:W-:Y:S01]  /*3070*/  CS2R R74, SRZ ;  /* 0x00000000004a7805 */ /* 0x000fe2000001ff00 */
[C---:B------:R-:W-:Y:S01]  /*3080*/  IMAD R237, R233.reuse, 0x18, RZ ;  /* 0x00000018e9ed7824 */ /* 0x040fe200078e02ff */
[----:B------:R2:W1:Y:S01]  /*3090*/  LDSM.16.M88.4 R136, [R172] ;  /* 0x00000000ac88783b */ /* 0x0004620000000200 */
[C---:B------:R-:W-:Y:S01]  /*30a0*/  IMAD.SHL.U32 R236, R233.reuse, 0x20, RZ ;  /* 0x00000020e9ec7824 */ /* 0x040fe200078e00ff */
[----:B------:R-:W-:Y:S01]  /*30b0*/  CS2R R72, SRZ ;  /* 0x0000000000487805 */ /* 0x000fe2000001ff00 */
[C---:B------:R-:W-:Y:S01]  /*30c0*/  IMAD R235, R233.reuse, 0x28, RZ ;  /* 0x00000028e9eb7824 */ /* 0x040fe200078e02ff */
[----:B------:R2:W1:Y:S01]  /*30d0*/  LDSM.16.M88.4 R140, [R172+0x800] ;  /* 0x00080000ac8c783b */ /* 0x0004620000000200 */
[C---:B------:R-:W-:Y:S01]  /*30e0*/  IMAD R234, R233.reuse, 0x30, RZ ;  /* 0x00000030e9ea7824 */ /* 0x040fe200078e02ff */
[----:B------:R-:W-:Y:S01]  /*30f0*/  CS2R R70, SRZ ;  /* 0x0000000000467805 */ /* 0x000fe2000001ff00 */
[----:B------:R-:W-:Y:S01]  /*3100*/  IMAD R233, R233, 0x38, RZ ;  /* 0x00000038e9e97824 */ /* 0x000fe200078e02ff */
[----:B------:R2:W1:Y:S01]  /*3110*/  LDSM.16.M88.4 R168, [R172+0x2000] ;  /* 0x00200000aca8783b */ /* 0x0004620000000200 */
[----:B------:R-:W-:Y:S01]  /*3120*/  IMAD.MOV.U32 R197, RZ, RZ, R194 ;  /* 0x000000ffffc57224 */ /* 0x000fe200078e00c2 */
[----:B------:R-:W-:Y:S01]  /*3130*/  CS2R R68, SRZ ;  /* 0x0000000000447805 */ /* 0x000fe2000001ff00 */
[----:B------:R-:W-:Y:S01]  /*3140*/  IMAD.SHL.U32 R232, R247, 0x4, RZ ;  /* 0x00000004f7e87824 */ /* 0x000fe200078e00ff */
[----:B------:R-:W1:Y:S01]  /*3150*/  LDSM.16.M88.4 R148, [R148+0x12800] ;  /* 0x012800009494783b */ /* 0x000e620000000200 */
[----:B------:R-:W-:-:S02]  /*3160*/  CS2R R46, SRZ ;  /* 0x00000000002e7805 */ /* 0x000fc4000001ff00 */
[----:B------:R-:W-:Y:S02]  /*3170*/  CS2R R44, SRZ ;  /* 0x00000000002c7805 */ /* 0x000fe4000001ff00 */
[----:B------:R-:W-:Y:S01]  /*3180*/  CS2R R50, SRZ ;  /* 0x0000000000327805 */ /* 0x000fe2000001ff00 */
[----:B------:R-:W1:Y:S01]  /*3190*/  LDSM.16.M88.4 R172, [R172+0x2800] ;  /* 0x00280000acac783b */ /* 0x000e620000000200 */
[----:B------:R-:W-:Y:S02]  /*31a0*/  CS2R R48, SRZ ;  /* 0x0000000000307805 */ /* 0x000fe4000001ff00 */
[----:B------:R-:W-:Y:S02]  /*31b0*/  CS2R R42, SRZ ;  /* 0x00000000002a7805 */ /* 0x000fe4000001ff00 */
[----:B------:R-:W-:Y:S01]  /*31c0*/  CS2R R40, SRZ ;  /* 0x0000000000287805 */ /* 0x000fe2000001ff00 */
[----:B------:R2:W1:Y:S01]  /*31d0*/  LDSM.16.M88.4 R120, [R182] ;  /* 0x00000000b678783b */ /* 0x0004620000000200 */
[----:B------:R-:W-:-:S02]  /*31e0*/  CS2R R38, SRZ ;  /* 0x0000000000267805 */ /* 0x000fc4000001ff00 */
[----:B------:R-:W-:Y:S02]  /*31f0*/  CS2R R36, SRZ ;  /* 0x0000000000247805 */ /* 0x000fe4000001ff00 */
[----:B------:R-:W-:Y:S01]  /*3200*/  CS2R R30, SRZ ;  /* 0x00000000001e7805 */ /* 0x000fe2000001ff00 */
[----:B------:R2:W1:Y:S01]  /*3210*/  LDSM.16.M88.4 R124, [R182+0x800] ;  /* 0x00080000b67c783b */ /* 0x0004620000000200 */
        /* <DEDUP_REMOVED lines=9> */
[----:B------:R-:W-:Y:S01]  /*32b0*/  SHF.L.U64.HI R231, R247, 0x2, R231 ;  /* 0x00000002f7e77819 */ /* 0x000fe200000102e7 */
[C---:B------:R-:W-:Y:S01]  /*32c0*/  IMAD.IADD R230, R199.reuse, 0x1, R225 ;  /* 0x00000001c7e67824 */ /* 0x040fe200078e02e1 */
[----:B------:R2:W1:Y:S01]  /*32d0*/  LDSM.16.M88.4 R152, [R182+0x2000] ;  /* 0x00200000b698783b */ /* 0x0004620000000200 */
[----:B------:R-:W-:Y:S01]  /*32e0*/  LEA R179, R2, UR5, 0x1 ;  /* 0x0000000502b37c11 */ /* 0x000fe2000f8e08ff */
[C---:B------:R-:W-:Y:S01]  /*32f0*/  IMAD.IADD R229, R199.reuse, 0x1, R222 ;  /* 0x00000001c7e57824 */ /* 0x040fe200078e02de */
[----:B------:R-:W-:Y:S01]  /*3300*/  LEA R176, R0, UR5, 0x1 ;  /* 0x0000000500b07c11 */ /* 0x000fe2000f8e08ff */
[----:B------:R2:W1:Y:S01]  /*3310*/  LDSM.16.M88.4 R156, [R182+0x2800] ;  /* 0x00280000b69c783b */ /* 0x0004620000000200 */
[----:B------:R-:W-:Y:S01]  /*3320*/  IMAD.IADD R228, R199, 0x1, R219 ;  /* 0x00000001c7e47824 */ /* 0x000fe200078e02db */
[----:B------:R-:W-:Y:S01]  /*3330*/  ULDC UR6, c[0x0][0x2dc] ;  /* 0x0000b70000067ab9 */ /* 0x000fe20000000800 */
[----:B------:R-:W-:Y:S01]  /*3340*/  IMAD.IADD R187, R186, 0x1, R181 ;  /* 0x00000001babb7824 */ /* 0x000fe200078e02b5 */
[----:B------:R2:W1:Y:S01]  /*3350*/  LDSM.16.M88.4 R160, [R180+0x2000] ;  /* 0x00200000b4a0783b */ /* 0x0004620000000200 */
[----:B------:R-:W-:Y:S01]  /*3360*/  IMAD.IADD R188, R181, 0x1, R185 ;  /* 0x00000001b5bc7824 */ /* 0x000fe200078e02b9 */
[----:B------:R-:W-:-:S02]  /*3370*/  ULDC UR7, c[0x0][0x2ec] ;  /* 0x0000bb0000077ab9 */ /* 0x000fc40000000800 */
[----:B------:R2:W1:Y:S04]  /*3380*/  LDSM.16.M88.4 R164, [R180+0x2800] ;  /* 0x00280000b4a4783b */ /* 0x0004680000000200 */
.L_x_57:
[----:B------:R-:W0:Y:S01]  /*3390*/  LDGDEPBAR ;  /* 0x00000000000079af */ /* 0x000e220000000000 */
[----:B------:R-:W-:Y:S02]  /*33a0*/  LEA R0, R191, UR5, 0x1 ;  /* 0x00000005bf007c11 */ /* 0x000fe4000f8e08ff */
[C---:B------:R-:W-:Y:S02]  /*33b0*/  IADD3 R2, R179.reuse, R184, RZ ;  /* 0x000000b8b3027210 */ /* 0x040fe40007ffe0ff */
[----:B------:R-:W-:Y:S02]  /*33c0*/  IADD3 R108, R179, R181, RZ ;  /* 0x000000b5b36c7210 */ /* 0x000fe40007ffe0ff */
[C---:B-----5:R-:W-:Y:S01]  /*33d0*/  FSETP.NEU.FTZ.AND P0, PT, R205.reuse, -INF , PT ;  /* 0xff800000cd00780b */ /* 0x060fe20003f1d000 */
        /* <DEDUP_REMOVED lines=10> */
[----:B------:R-:W-:Y:S06]  /*3480*/  LDSM.16.M88.4 R100, [R180+-0x4000] ;  /* 0xffc00000b464783b */ /* 0x000fec0000000200 */
[----:B------:R-:W-:Y:S01]  /*3490*/  LDSM.16.M88.4 R104, [R180+-0x3800] ;  /* 0xffc80000b468783b */ /* 0x000fe20000000200 */
[C---:B--2---:R-:W-:Y:S06]  /*34a0*/  HMMA.16816.F32.BF16 R4, R16.reuse, R8, RZ ;  /* 0x000000081004723c */ /* 0x044fec00000418ff */
[C---:B------:R-:W-:Y:S06]  /*34b0*/  HMMA.16816.F32.BF16 R8, R16.reuse, R10, RZ ;  /* 0x0000000a1008723c */ /* 0x040fec00000418ff */
[C---:B---3--:R-:W-:Y:S06]  /*34c0*/  HMMA.16816.F32.BF16 R12, R16.reuse, R52, RZ ;  /* 0x00000034100c723c */ /* 0x048fec00000418ff */
[----:B------:R-:W-:Y:S01]  /*34d0*/  HMMA.16816.F32.BF16 R16, R16, R54, RZ ;  /* 0x000000361010723c */ /* 0x000fe200000418ff */
[----:B------:R-:W2:Y:S05]  /*34e0*/  LDSM.16.M88.4 R52, [R108] ;  /* 0x000000006c34783b */ /* 0x000eaa0000000200 */
[C---:B----4-:R-:W-:Y:S06]  /*34f0*/  HMMA.16816.F32.BF16 R4, R56.reuse, R60, R4 ;  /* 0x0000003c3804723c */ /* 0x050fec0000041804 */
[C---:B------:R-:W-:Y:S01]  /*3500*/  HMMA.16816.F32.BF16 R8, R56.reuse, R62, R8 ;  /* 0x0000003e3808723c */ /* 0x040fe20000041808 */
[----:B------:R-:W-:Y:S05]  /*3510*/  LDSM.16.M88.4 R60, [R183] ;  /* 0x00000000b73c783b */ /* 0x000fea0000000200 */
[C---:B-1----:R-:W-:Y:S06]  /*3520*/  HMMA.16816.F32.BF16 R12, R56.reuse, R64, R12 ;  /* 0x00000040380c723c */ /* 0x042fec000004180c */
[----:B------:R-:W-:Y:S01]  /*3530*/  HMMA.16816.F32.BF16 R16, R56, R66, R16 ;  /* 0x000000423810723c */ /* 0x000fe20000041810 */
[----:B------:R-:W1:Y:S06]  /*3540*/  LDSM.16.M88.4 R56, [R3] ;  /* 0x000000000338783b */ /* 0x000e6c0000000200 */
[----:B------:R-:W3:Y:S01]  /*3550*/  LDSM.16.M88.4 R64, [R183+0x800] ;  /* 0x00080000b740783b */ /* 0x000ee20000000200 */
[C---:B--2---:R-:W-:Y:S06]  /*3560*/  HMMA.16816.F32.BF16 R4, R52.reuse, R100, R4 ;  /* 0x000000643404723c */ /* 0x044fec0000041804 */
[C---:B------:R-:W-:Y:S01]  /*3570*/  HMMA.16816.F32.BF16 R8, R52.reuse, R102, R8 ;  /* 0x000000663408723c */ /* 0x040fe20000041808 */
[----:B------:R-:W-:Y:S05]  /*3580*/  LDSM.16.M88.4 R100, [R0+0xe000] ;  /* 0x00e000000064783b */ /* 0x000fea0000000200 */
[C---:B------:R-:W-:Y:S06]  /*3590*/  HMMA.16816.F32.BF16 R12, R52.reuse, R104, R12 ;  /* 0x00000068340c723c */ /* 0x040fec000004180c */
[----:B------:R-:W-:Y:S01]  /*35a0*/  HMMA.16816.F32.BF16 R16, R52, R106, R16 ;  /* 0x0000006a3410723c */ /* 0x000fe20000041810 */
[----:B------:R-:W2:Y:S05]  /*35b0*/  LDSM.16.M88.4 R52, [R179+0x2000] ;  /* 0x00200000b334783b */ /* 0x000eaa0000000200 */
[C---:B-1----:R-:W-:Y:S01]  /*35c0*/  HMMA.16816.F32.BF16 R4, R56.reuse, R60, R4 ;  /* 0x0000003c3804723c */ /* 0x042fe20000041804 */
[----:B------:R-:W1:Y:S05]  /*35d0*/  LDSM.16.M88.4 R104, [R0+0xe800] ;  /* 0x00e800000068783b */ /* 0x000e6a0000000200 */
[C---:B------:R-:W-:Y:S01]  /*35e0*/  HMMA.16816.F32.BF16 R8, R56.reuse, R62, R8 ;  /* 0x0000003e3808723c */ /* 0x040fe20000041808 */
[----:B------:R-:W-:Y:S05]  /*35f0*/  LDSM.16.M88.4 R60, [R182+-0x2000] ;  /* 0xffe00000b63c783b */ /* 0x000fea0000000200 */
[C---:B---3--:R-:W-:Y:S06]  /*3600*/  HMMA.16816.F32.BF16 R12, R56.reuse, R64, R12 ;  /* 0x00000040380c723c */ /* 0x048fec000004180c */
[----:B------:R-:W-:Y:S01]  /*3610*/  HMMA.16816.F32.BF16 R16, R56, R66, R16 ;  /* 0x000000423810723c */ /* 0x000fe20000041810 */
[----:B------:R3:W4:Y:S06]  /*3620*/  LDSM.16.M88.4 R56, [R2+0x2000] ;  /* 0x002000000238783b */ /* 0x00072c0000000200 */
[----:B------:R-:W4:Y:S01]  /*3630*/  LDSM.16.M88.4 R64, [R182+-0x1800] ;  /* 0xffe80000b640783b */ /* 0x000f220000000200 */
[C---:B--2---:R-:W-:Y:S06]  /*3640*/  HMMA.16816.F32.BF16 R4, R52.reuse, R100, R4 ;  /* 0x000000643404723c */ /* 0x044fec0000041804 */
[C---:B------:R-:W-:Y:S01]  /*3650*/  HMMA.16816.F32.BF16 R8, R52.reuse, R102, R8 ;  /* 0x000000663408723c */ /* 0x040fe20000041808 */
[----:B------:R-:W-:Y:S04]  /*3660*/  LDSM.16.M88.4 R100, [R180+-0x2000] ;  /* 0xffe00000b464783b */ /* 0x000fe80000000200 */
[----:B---3--:R-:W-:Y:S01]  /*3670*/  FMUL.FTZ R2, R205, 1.4426950216293334961 ;  /* 0x3fb8aa3bcd027820 */ /* 0x008fe20000410000 */
[C---:B-1----:R-:W-:Y:S05]  /*3680*/  HMMA.16816.F32.BF16 R12, R52.reuse, R104, R12 ;  /* 0x00000068340c723c */ /* 0x042fea000004180c */
[----:B------:R-:W-:Y:S01]  /*3690*/  FSEL R2, R2, RZ, P0 ;  /* 0x000000ff02027208 */ /* 0x000fe20000000000 */
[----:B------:R-:W-:Y:S01]  /*36a0*/  HMMA.16816.F32.BF16 R16, R52, R106, R16 ;  /* 0x0000006a3410723c */ /* 0x000fe20000041810 */
[----:B------:R-:W1:Y:S02]  /*36b0*/  LDSM.16.M88.4 R52, [R108+0x2000] ;  /* 0x002000006c34783b */ /* 0x000e640000000200 */
[----:B------:R-:W-:Y:S03]  /*36c0*/  FSETP.NEU.FTZ.AND P0, PT, R208, -INF , PT ;  /* 0xff800000d000780b */ /* 0x000fe60003f1d000 */
[C---:B----4-:R-:W-:Y:S01]  /*36d0*/  HMMA.16816.F32.BF16 R4, R56.reuse, R60, R4 ;  /* 0x0000003c3804723c */ /* 0x050fe20000041804 */
[----:B------:R2:W-:Y:S05]  /*36e0*/  LDSM.16.M88.4 R104, [R3+0x2000] ;  /* 0x002000000368783b */ /* 0x0005ea0000000200 */
[C---:B------:R-:W-:Y:S01]  /*36f0*/  HMMA.16816.F32.BF16 R8, R56.reuse, R62, R8 ;  /* 0x0000003e3808723c */ /* 0x040fe20000041808 */
[----:B------:R-:W3:Y:S05]  /*3700*/  LDSM.16.M88.4 R60, [R180+-0x1800] ;  /* 0xffe80000b43c783b */ /* 0x000eea0000000200 */
[C---:B------:R-:W-:Y:S01]  /*3710*/  HMMA.16816.F32.BF16 R12, R56.reuse, R64, R12 ;  /* 0x00000040380c723c */ /* 0x040fe2000004180c */
[----:B------:R-:W4:Y:S05]  /*3720*/  LDSM.16.M88.4 R108, [R183+0x2000] ;  /* 0x00200000b76c783b */ /* 0x000f2a0000000200 */
[----:B------:R-:W-:Y:S05]  /*3730*/  HMMA.16816.F32.BF16 R16, R56, R66, R16 ;  /* 0x000000423810723c */ /* 0x000fea0000041810 */
[----:B--2---:R-:W-:Y:S04]  /*3740*/  @P3 LEA R3, R239, R245, 0x6 ;  /* 0x000000f5ef033211 */ /* 0x004fe800078e30ff */
[CC--:B------:R-:W-:Y:S02]  /*3750*/  @P3 ISETP.GE.AND P1, PT, R3.reuse, R196.reuse, PT ;  /* 0x000000c40300320c */ /* 0x0c0fe40003f26270 */
[----:B------:R-:W-:Y:S05]  /*3760*/  @P3 VIADD R0, R3, 0x1 ;  /* 0x0000000103003836 */ /* 0x000fea0000000000 */
[-C--:B------:R-:W-:Y:S01]  /*3770*/  @P3 ISETP.GE.AND P2, PT, R0, R196.reuse, PT ;  /* 0x000000c40000320c */ /* 0x080fe20003f46270 */
[C---:B-1----:R-:W-:Y:S05]  /*3780*/  HMMA.16816.F32.BF16 R4, R52.reuse, R100, R4 ;  /* 0x000000643404723c */ /* 0x042fea0000041804 */
[----:B------:R-:W-:Y:S01]  /*3790*/  FMUL.FTZ R0, R208, 1.4426950216293334961 ;  /* 0x3fb8aa3bd0007820 */ /* 0x000fe20000410000 */
[C---:B------:R-:W-:Y:S05]  /*37a0*/  HMMA.16816.F32.BF16 R8, R52.reuse, R102, R8 ;  /* 0x000000663408723c */ /* 0x040fea0000041808 */
[----:B------:R-:W-:Y:S01]  /*37b0*/  FSEL R0, R0, RZ, P0 ;  /* 0x000000ff00007208 */ /* 0x000fe20000000000 */
[C---:B---3--:R-:W-:Y:S06]  /*37c0*/  HMMA.16816.F32.BF16 R12, R52.reuse, R60, R12 ;  /* 0x0000003c340c723c */ /* 0x048fec000004180c */
[----:B------:R-:W-:Y:S01]  /*37d0*/  HMMA.16816.F32.BF16 R16, R52, R62, R16 ;  /* 0x0000003e3410723c */ /* 0x000fe20000041810 */
[----:B------:R-:W1:Y:S05]  /*37e0*/  LDSM.16.M88.4 R52, [R183+0x2800] ;  /* 0x00280000b734783b */ /* 0x000e6a0000000200 */
        /* <DEDUP_REMOVED lines=12> */
[----:B------:R-:W-:Y:S03]  /*38b0*/  FFMA.FTZ R7, R7, UR7, -R0 ;  /* 0x0000000707077c23 */ /* 0x000fe60008010800 */
[----:B------:R-:W-:Y:S02]  /*38c0*/  HMMA.16816.F32.BF16 R16, R104, R54, R16 ;  /* 0x000000366810723c */ /* 0x000fe40000041810 */
[----:B------:R1:W3:Y:S10]  /*38d0*/  MUFU.EX2 R108, R5 ;  /* 0x00000005006c7308 */ /* 0x0002f40000000800 */
[----:B------:R-:W-:Y:S01]  /*38e0*/  MUFU.EX2 R204, R6 ;  /* 0x0000000600cc7308 */ /* 0x000fe20000000800 */
[C---:B--2---:R-:W-:Y:S04]  /*38f0*/  @P3 IADD3 R4, R3.reuse, 0x8, RZ ;  /* 0x0000000803043810 */ /* 0x044fe80007ffe0ff */
[-C--:B------:R-:W-:Y:S02]  /*3900*/  @P3 ISETP.GE.AND P0, PT, R4, R196.reuse, PT ;  /* 0x000000c40400320c */ /* 0x080fe40003f06270 */
[C---:B------:R-:W-:Y:S01]  /*3910*/  @P3 IADD3 R4, R3.reuse, 0x10, RZ ;  /* 0x0000001003043810 */ /* 0x040fe20007ffe0ff */
[----:B-1----:R-:W-:Y:S01]  /*3920*/  @P3 VIADD R5, R3, 0x9 ;  /* 0x0000000903053836 */ /* 0x002fe20000000000 */
[----:B------:R-:W-:Y:S01]  /*3930*/  @P3 FSEL R8, R8, -INF , !P0 ;  /* 0xff80000008083808 */ /* 0x000fe20004000000 */
[----:B------:R-:W1:Y:S01]  /*3940*/  MUFU.EX2 R111, R7 ;  /* 0x00000007006f7308 */ /* 0x000e620000000800 */
[----:B------:R-:W-:Y:S02]  /*3950*/  @P3 FSEL R10, R10, -INF , !P0 ;  /* 0xff8000000a0a3808 */ /* 0x000fe40004000000 */
[-C--:B------:R-:W-:Y:S01]  /*3960*/  @P3 ISETP.GE.AND P1, PT, R5, R196.reuse, PT ;  /* 0x000000c40500320c */ /* 0x080fe20003f26270 */
[----:B------:R-:W-:Y:S01]  /*3970*/  FFMA.FTZ R8, R8, UR7, -R2 ;  /* 0x0000000708087c23 */ /* 0x000fe20008010802 */
[-C--:B------:R-:W-:Y:S01]  /*3980*/  @P3 ISETP.GE.AND P0, PT, R4, R196.reuse, PT ;  /* 0x000000c40400320c */ /* 0x080fe20003f06270 */
[----:B------:R-:W-:Y:S01]  /*3990*/  FFMA.FTZ R10, R10, UR7, -R0 ;  /* 0x000000070a0a7c23 */ /* 0x000fe20008010800 */
[----:B------:R-:W-:Y:S03]  /*39a0*/  @P3 IADD3 R4, R3, 0x11, RZ ;  /* 0x0000001103043810 */ /* 0x000fe60007ffe0ff */
[----:B------:R-:W-:Y:S01]  /*39b0*/  MUFU.EX2 R102, R8 ;  /* 0x0000000800667308 */ /* 0x000fe20000000800 */
[----:B------:R-:W-:Y:S02]  /*39c0*/  @P3 FSEL R9, R9, -INF , !P1 ;  /* 0xff80000009093808 */ /* 0x000fe40004800000 */
[----:B------:R-:W-:Y:S02]  /*39d0*/  @P3 FSEL R11, R11, -INF , !P1 ;  /* 0xff8000000b0b3808 */ /* 0x000fe40004800000 */
[-C--:B------:R-:W-:Y:S01]  /*39e0*/  @P3 ISETP.GE.AND P1, PT, R4, R196.reuse, PT ;  /* 0x000000c40400320c */ /* 0x080fe20003f26270 */
[C---:B------:R-:W-:Y:S01]  /*39f0*/  @P3 VIADD R4, R3.reuse, 0x18 ;  /* 0x0000001803043836 */ /* 0x040fe20000000000 */
[----:B------:R-:W-:Y:S01]  /*3a00*/  @P3 IADD3 R3, R3, 0x19, RZ ;  /* 0x0000001903033810 */ /* 0x000fe20007ffe0ff */
[----:B------:R-:W-:Y:S01]  /*3a10*/  FFMA.FTZ R9, R9, UR7, -R2 ;  /* 0x0000000709097c23 */ /* 0x000fe20008010802 */
[----:B------:R-:W-:Y:S01]  /*3a20*/  @P3 FSEL R12, R12, -INF , !P0 ;  /* 0xff8000000c0c3808 */ /* 0x000fe20004000000 */
[----:B------:R-:W-:Y:S01]  /*3a30*/  FFMA.FTZ R11, R11, UR7, -R0 ;  /* 0x000000070b0b7c23 */ /* 0x000fe20008010800 */
[----:B------:R-:W-:Y:S01]  /*3a40*/  @P3 FSEL R14, R14, -INF , !P0 ;  /* 0xff8000000e0e3808 */ /* 0x000fe20004000000 */
[----:B------:R-:W2:Y:S01]  /*3a50*/  MUFU.EX2 R101, R9 ;  /* 0x0000000900657308 */ /* 0x000ea20000000800 */
[-C--:B------:R-:W-:Y:S01]  /*3a60*/  @P3 ISETP.GE.AND P0, PT, R4, R196.reuse, PT ;  /* 0x000000c40400320c */ /* 0x080fe20003f06270 */
[----:B------:R-:W-:Y:S01]  /*3a70*/  FFMA.FTZ R12, R12, UR7, -R2 ;  /* 0x000000070c0c7c23 */ /* 0x000fe20008010802 */
[----:B------:R-:W-:Y:S01]  /*3a80*/  @P3 FSEL R13, R13, -INF , !P1 ;  /* 0xff8000000d0d3808 */ /* 0x000fe20004800000 */
[----:B------:R-:W-:Y:S01]  /*3a90*/  FFMA.FTZ R14, R14, UR7, -R0 ;  /* 0x000000070e0e7c23 */ /* 0x000fe20008010800 */
[----:B------:R-:W-:Y:S02]  /*3aa0*/  @P3 FSEL R15, R15, -INF , !P1 ;  /* 0xff8000000f0f3808 */ /* 0x000fe40004800000 */
[----:B------:R-:W-:Y:S01]  /*3ab0*/  @P3 ISETP.GE.AND P1, PT, R3, R196, PT ;  /* 0x000000c40300320c */ /* 0x000fe20003f26270 */
[----:B------:R-:W-:Y:S01]  /*3ac0*/  FFMA.FTZ R13, R13, UR7, -R2 ;  /* 0x000000070d0d7c23 */ /* 0x000fe20008010802 */
[----:B------:R-:W-:Y:S01]  /*3ad0*/  @P3 FSEL R16, R16, -INF , !P0 ;  /* 0xff80000010103808 */ /* 0x000fe20004000000 */
[----:B------:R-:W-:Y:S01]  /*3ae0*/  FFMA.FTZ R15, R15, UR7, -R0 ;  /* 0x000000070f0f7c23 */ /* 0x000fe20008010800 */
[----:B------:R-:W-:Y:S01]  /*3af0*/  @P3 FSEL R17, R17, -INF , !P1 ;  /* 0xff80000011113808 */ /* 0x000fe20004800000 */
[----:B------:R-:W-:Y:S01]  /*3b00*/  MUFU.EX2 R110, R10 ;  /* 0x0000000a006e7308 */ /* 0x000fe20000000800 */
[----:B------:R-:W-:Y:S01]  /*3b10*/  @P3 FSEL R18, R18, -INF , !P0 ;  /* 0xff80000012123808 */ /* 0x000fe20004000000 */
[--C-:B------:R-:W-:Y:S01]  /*3b20*/  FFMA.FTZ R16, R16, UR7, -R2.reuse ;  /* 0x0000000710107c23 */ /* 0x100fe20008010802 */
[----:B------:R-:W-:Y:S01]  /*3b30*/  @P3 FSEL R19, R19, -INF , !P1 ;  /* 0xff80000013133808 */ /* 0x000fe20004800000 */
[----:B------:R-:W-:Y:S01]  /*3b40*/  FFMA.FTZ R2, R17, UR7, -R2 ;  /* 0x0000000711027c23 */ /* 0x000fe20008010802 */
[----:B---3--:R-:W-:Y:S01]  /*3b50*/  F2FP.BF16.F32.PACK_AB R4, R108, R109 ;  /* 0x0000006d6c04723e */ /* 0x008fe200000010ff */
[--C-:B------:R-:W-:Y:S01]  /*3b60*/  FFMA.FTZ R18, R18, UR7, -R0.reuse ;  /* 0x0000000712127c23 */ /* 0x100fe20008010800 */
[----:B-1----:R-:W-:Y:S03]  /*3b70*/  F2FP.BF16.F32.PACK_AB R3, R111, R204 ;  /* 0x000000cc6f03723e */ /* 0x002fe600000010ff */
[----:B------:R2:W-:Y:S01]  /*3b80*/  MUFU.EX2 R62, R2 ;  /* 0x00000002003e7308 */ /* 0x0005e20000000800 */
[----:B------:R-:W-:Y:S01]  /*3b90*/  FFMA.FTZ R0, R19, UR7, -R0 ;  /* 0x0000000713007c23 */ /* 0x000fe20008010800 */
[----:B------:R-:W-:Y:S01]  /*3ba0*/  STS [R215+0x12000], R4 ;  /* 0x01200004d7007388 */ /* 0x000fe20000000800 */
[----:B------:R-:W-:Y:S05]  /*3bb0*/  IADD3 R58, P0, R232, R213, RZ ;  /* 0x000000d5e83a7210 */ /* 0x000fea0007f1e0ff */
[----:B------:R-:W-:Y:S01]  /*3bc0*/  STS [R215+0x12400], R3 ;  /* 0x01240003d7007388 */ /* 0x000fe20000000800 */
[----:B------:R-:W-:Y:S01]  /*3bd0*/  IADD3.X R59, R231, R212, RZ, P0, !PT ;  /* 0x000000d4e73b7210 */ /* 0x000fe200007fe4ff */
[----:B------:R-:W1:Y:S04]  /*3be0*/  MUFU.EX2 R104, R11 ;  /* 0x0000000b00687308 */ /* 0x000e680000000800 */
[----:B------:R-:W3:Y:S06]  /*3bf0*/  LDG.E R61, desc[UR16][R58.64] ;  /* 0x000000103a3d7981 */ /* 0x000eec000c1e1900 */
[----:B------:R1:W-:Y:S01]  /*3c00*/  MUFU.EX2 R66, R0 ;  /* 0x0000000000427308 */ /* 0x0003e20000000800 */
[----:B--2---:R-:W-:Y:S01]  /*3c10*/  F2FP.BF16.F32.PACK_AB R2, R101, R102 ;  /* 0x000000666502723e */ /* 0x004fe200000010ff */
[----:B------:R2:W4:Y:S06]  /*3c20*/  LDG.E R60, desc[UR16][R58.64+0x20] ;  /* 0x000020103a3c7981 */ /* 0x00052c000c1e1900 */
[----:B------:R-:W-:Y:S02]  /*3c30*/  STS [R217+0x12000], R2 ;  /* 0x01200002d9007388 */ /* 0x000fe40000000800 */
[----:B------:R-:W-:Y:S10]  /*3c40*/  MUFU.EX2 R65, R12 ;  /* 0x0000000c00417308 */ /* 0x000ff40000000800 */
[----:B------:R-:W2:Y:S01]  /*3c50*/  MUFU.EX2 R64, R13 ;  /* 0x0000000d00407308 */ /* 0x000ea20000000800 */
[----:B-1----:R-:W-:Y:S05]  /*3c60*/  F2FP.BF16.F32.PACK_AB R0, R104, R110 ;  /* 0x0000006e6800723e */ /* 0x002fea00000010ff */
[----:B------:R1:W-:Y:S04]  /*3c70*/  STS [R217+0x12400], R0 ;  /* 0x01240000d9007388 */ /* 0x0003e80000000800 */
[----:B------:R-:W-:Y:S10]  /*3c80*/  MUFU.EX2 R103, R14 ;  /* 0x0000000e00677308 */ /* 0x000ff40000000800 */
[----:B------:R-:W1:Y:S01]  /*3c90*/  MUFU.EX2 R100, R15 ;  /* 0x0000000f00647308 */ /* 0x000e620000000800 */
[----:B--2---:R-:W-:Y:S05]  /*3ca0*/  F2FP.BF16.F32.PACK_AB R5, R64, R65 ;  /* 0x000000414005723e */ /* 0x004fea00000010ff */
[----:B------:R-:W-:Y:S04]  /*3cb0*/  STS [R214+0x12000], R5 ;  /* 0x01200005d6007388 */ /* 0x000fe80000000800 */
[----:B------:R-:W2:Y:S01]  /*3cc0*/  MUFU.EX2 R67, R18 ;  /* 0x0000001200437308 */ /* 0x000ea20000000800 */
[----:B-1----:R-:W-:Y:S09]  /*3cd0*/  LEA R0, R189, UR5, 0x1 ;  /* 0x00000005bd007c11 */ /* 0x002ff2000f8e08ff */
[----:B------:R-:W1:Y:S01]  /*3ce0*/  MUFU.EX2 R63, R16 ;  /* 0x00000010003f7308 */ /* 0x000e620000000800 */
[----:B------:R-:W-:Y:S05]  /*3cf0*/  F2FP.BF16.F32.PACK_AB R4, R100, R103 ;  /* 0x000000676404723e */ /* 0x000fea00000010ff */
[----:B------:R-:W-:Y:S01]  /*3d00*/  STS [R214+0x12400], R4 ;  /* 0x01240004d6007388 */ /* 0x000fe20000000800 */
[----:B--2---:R-:W-:Y:S05]  /*3d10*/  F2FP.BF16.F32.PACK_AB R2, R66, R67 ;  /* 0x000000434202723e */ /* 0x004fea00000010ff */
[----:B------:R2:W-:Y:S01]  /*3d20*/  STS [R216+0x12400], R2 ;  /* 0x01240002d8007388 */ /* 0x0005e20000000800 */
[----:B-1----:R-:W-:Y:S05]  /*3d30*/  F2FP.BF16.F32.PACK_AB R3, R62, R63 ;  /* 0x0000003f3e03723e */ /* 0x002fea00000010ff */
[----:B------:R1:W-:Y:S06]  /*3d40*/  STS [R216+0x12000], R3 ;  /* 0x01200003d8007388 */ /* 0x0003ec0000000800 */
[----:B------:R-:W1:Y:S01]  /*3d50*/  LDSM.16.M88.4 R16, [R0+0x8000] ;  /* 0x008000000010783b */ /* 0x000e620000000200 */
[----:B--2---:R-:W-:Y:S04]  /*3d60*/  IADD3 R2, R184, R0, RZ ;  /* 0x00000000b8027210 */ /* 0x004fe80007ffe0ff */
[C---:B------:R-:W-:Y:S01]  /*3d70*/  IADD3 R56, R181.reuse, R2, RZ ;  /* 0x00000002b5387210 */ /* 0x040fe20007ffe0ff */
[----:B------:R-:W2:Y:S01]  /*3d80*/  LDSM.16.M88.4 R52, [R2+0x8000] ;  /* 0x008000000234783b */ /* 0x000ea20000000200 */
[----:B-1----:R-:W-:Y:S01]  /*3d90*/  IMAD.IADD R3, R181, 0x1, R0 ;  /* 0x00000001b5037824 */ /* 0x002fe200078e0200 */
[C---:B------:R-:W-:Y:S06]  /*3da0*/  HMMA.16816.F32.BF16 R4, R16.reuse, R112, RZ ;  /* 0x000000701004723c */ /* 0x040fec00000418ff */
[C---:B------:R-:W-:Y:S06]  /*3db0*/  HMMA.16816.F32.BF16 R8, R16.reuse, R114, RZ ;  /* 0x000000721008723c */ /* 0x040fec00000418ff */
        /* <DEDUP_REMOVED lines=11> */
[----:B------:R-:W1:Y:S06]  /*3e70*/  LDSM.16.M88.4 R52, [R56+0x8000] ;  /* 0x008000003834783b */ /* 0x000e6c0000000200 */
[----:B------:R-:W-:Y:S01]  /*3e80*/  LDSM.16.M88.4 R56, [R56+0xa000] ;  /* 0x00a000003838783b */ /* 0x000fe20000000200 */
        /* <DEDUP_REMOVED lines=18> */
[----:B------:R-:W-:Y:S06]  /*3fb0*/  HMMA.16816.F32.BF16 R16, R52, R166, R16 ;  /* 0x000000a63410723c */ /* 0x000fec0000041810 */
[C---:B------:R-:W-:Y:S06]  /*3fc0*/  HMMA.16816.F32.BF16 R4, R56.reuse, R168, R4 ;  /* 0x000000a83804723c */ /* 0x040fec0000041804 */
[C---:B------:R-:W-:Y:S06]  /*3fd0*/  HMMA.16816.F32.BF16 R8, R56.reuse, R170, R8 ;  /* 0x000000aa3808723c */ /* 0x040fec0000041808 */
[C---:B------:R-:W-:Y:S06]  /*3fe0*/  HMMA.16816.F32.BF16 R12, R56.reuse, R172, R12 ;  /* 0x000000ac380c723c */ /* 0x040fec000004180c */
[----:B------:R-:W-:Y:S06]  /*3ff0*/  HMMA.16816.F32.BF16 R16, R56, R174, R16 ;  /* 0x000000ae3810723c */ /* 0x000fec0000041810 */
[C---:B---3--:R-:W-:Y:S01]  /*4000*/  FADD.FTZ R0, -R61.reuse, R4 ;  /* 0x000000043d007221 */ /* 0x048fe20000010100 */
[----:B------:R-:W-:Y:S01]  /*4010*/  FADD.FTZ R5, -R61, R5 ;  /* 0x000000053d057221 */ /* 0x000fe20000010100 */
[----:B----4-:R-:W-:Y:S03]  /*4020*/  FADD.FTZ R7, -R60, R7 ;  /* 0x000000073c077221 */ /* 0x010fe60000010100 */
        /* <DEDUP_REMOVED lines=9> */
[----:B------:R-:W-:Y:S01]  /*40c0*/  FADD.FTZ R8, -R61, R13 ;  /* 0x0000000d3d087221 */ /* 0x000fe20000010100 */
[----:B------:R-:W-:Y:S01]  /*40d0*/  FMUL.FTZ R9, R111, R7 ;  /* 0x000000076f097220 */ /* 0x000fe20000410000 */
        /* <DEDUP_REMOVED lines=12> */
[C---:B------:R-:W-:Y:S01]  /*41a0*/  FADD.FTZ R17, -R60.reuse, R10 ;  /* 0x0000000a3c117221 */ /* 0x040fe20000010100 */
[C---:B------:R-:W-:Y:S01]  /*41b0*/  FADD.FTZ R15, -R60.reuse, R18 ;  /* 0x000000123c0f7221 */ /* 0x040fe20000010100 */
[----:B------:R-:W-:Y:S01]  /*41c0*/  FADD.FTZ R14, -R60, R19 ;  /* 0x000000133c0e7221 */ /* 0x000fe20000010100 */
[----:B------:R-:W-:Y:S01]  /*41d0*/  F2FP.BF16.F32.PACK_AB R8, R8, R3 ;  /* 0x000000030808723e */ /* 0x000fe200000010ff */
[----:B------:R-:W-:Y:S01]  /*41e0*/  FMUL.FTZ R17, R110, R17 ;  /* 0x000000116e117220 */ /* 0x000fe20000410000 */
        /* <DEDUP_REMOVED lines=8> */
[----:B------:R-:W-:Y:S02]  /*4270*/  ISETP.GE.AND P2, PT, R206, UR4, PT ;  /* 0x00000004ce007c0c */ /* 0x000fe4000bf46270 */
[----:B------:R-:W-:Y:S02]  /*4280*/  ISETP.GE.AND P1, PT, R218, UR4, PT ;  /* 0x00000004da007c0c */ /* 0x000fe4000bf26270 */
[----:B------:R-:W-:Y:S03]  /*4290*/  LOP3.LUT R0, R198, 0x1, RZ, 0xc0, !PT ;  /* 0x00000001c6007812 */ /* 0x000fe600078ec0ff */
[----:B------:R-:W2:Y:S01]  /*42a0*/  LDC R18, c[0x0][0x244] ;  /* 0x00009100ff127b82 */ /* 0x000ea20000000800 */
[----:B------:R-:W-:Y:S01]  /*42b0*/  ISETP.NE.U32.AND P0, PT, R0, 0x1, PT ;  /* 0x000000010000780c */ /* 0x000fe20003f05070 */
[----:B------:R-:W-:Y:S05]  /*42c0*/  IMAD.MOV.U32 R0, RZ, RZ, -0x4000 ;  /* 0xffffc000ff007424 */ /* 0x000fea00078e00ff */
[----:B------:R-:W-:Y:S05]  /*42d0*/  SEL R0, R0, 0x4000, !P0 ;  /* 0x0000400000007807 */ /* 0x000fea0004000000 */
[--C-:B------:R-:W-:Y:S02]  /*42e0*/  IMAD.IADD R194, R194, 0x1, R0.reuse ;  /* 0x00000001c2c27824 */ /* 0x100fe400078e0200 */
[--C-:B------:R-:W-:Y:S02]  /*42f0*/  IMAD.IADD R197, R197, 0x1, R0.reuse ;  /* 0x00000001c5c57824 */ /* 0x100fe400078e0200 */
[----:B------:R-:W-:Y:S01]  /*4300*/  IMAD.IADD R179, R179, 0x1, R0 ;  /* 0x00000001b3b37824 */ /* 0x000fe200078e0200 */
[----:B------:R3:W-:Y:S04]  /*4310*/  @P2 STS [R194], RZ ;  /* 0x000000ffc2002388 */ /* 0x0007e80000000800 */
[----:B------:R3:W-:Y:S04]  /*4320*/  @P2 STS [R194+0x4], RZ ;  /* 0x000004ffc2002388 */ /* 0x0007e80000000800 */
[----:B------:R3:W-:Y:S01]  /*4330*/  @P2 STS [R194+0x8], RZ ;  /* 0x000008ffc2002388 */ /* 0x0007e20000000800 */
[----:B-1----:R-:W-:Y:S03]  /*4340*/  IMAD.U32 R3, R7, -0x40, RZ ;  /* 0xffffffc007037824 */ /* 0x002fe600078e00ff */
[----:B------:R3:W-:Y:S02]  /*4350*/  @P2 STS [R194+0xc], RZ ;  /* 0x00000cffc2002388 */ /* 0x0007e40000000800 */
[-C--:B------:R-:W-:Y:S02]  /*4360*/  LEA R2, P0, R3, R200.reuse, 0x1 ;  /* 0x000000c803027211 */ /* 0x080fe400078008ff */
[----:B------:R-:W-:Y:S02]  /*4370*/  LEA R5, P5, R7, R3, 0x5 ;  /* 0x0000000307057211 */ /* 0x000fe400078a28ff */
[----:B------:R-:W-:Y:S02]  /*4380*/  SHF.R.S32.HI R6, RZ, 0x1f, R3 ;  /* 0x0000001fff067819 */ /* 0x000fe40000011403 */
[-C--:B------:R-:W-:Y:S02]  /*4390*/  LEA.HI.X.SX32 R3, R3, R201.reuse, 0x1, P0 ;  /* 0x000000c903037211 */ /* 0x080fe400000f0eff */
[----:B------:R-:W-:Y:S01]  /*43a0*/  @!P1 LEA R4, P4, R5, R200, 0x1 ;  /* 0x000000c805049211 */ /* 0x000fe200078808ff */
[----:B------:R-:W-:Y:S01]  /*43b0*/  IMAD.MOV.U32 R200, RZ, RZ, R2 ;  /* 0x000000ffffc87224 */ /* 0x000fe200078e0002 */
[----:B--2---:R-:W-:Y:S01]  /*43c0*/  LEA.HI.X R6, R7, R6, R18, 0x5, P5 ;  /* 0x0000000607067211 */ /* 0x004fe200028f2c12 */
[----:B------:R-:W-:Y:S01]  /*43d0*/  @!PT LDS RZ, [RZ] ;  /* 0x00000000fffff984 */ /* 0x000fe20000000800 */
[----:B------:R-:W-:Y:S01]  /*43e0*/  @!PT LDS RZ, [RZ] ;  /* 0x00000000fffff984 */ /* 0x000fe20000000800 */
[----:B------:R-:W-:Y:S01]  /*43f0*/  @!PT LDS RZ, [RZ] ;  /* 0x00000000fffff984 */ /* 0x000fe20000000800 */
[----:B------:R3:W-:Y:S03]  /*4400*/  @!P2 LDGSTS.E.BYPASS.LTC128B.128 [R197], desc[UR16][R2.64] ;  /* 0x0000000002c5afae */ /* 0x0007e6000b901d50 */
[----:B------:R-:W-:Y:S01]  /*4410*/  @!P1 LEA.HI.X R5, R5, R201, R6, 0x1, P4 ;  /* 0x000000c905059211 */ /* 0x000fe200020f0c06 */
[----:B------:R3:W-:Y:S01]  /*4420*/  @P1 STS [R194+0x2000], RZ ;  /* 0x002000ffc2001388 */ /* 0x0007e20000000800 */
[C---:B------:R-:W-:Y:S01]  /*4430*/  @!P2 LEA R6, P0, R7.reuse, R2, 0x6 ;  /* 0x000000020706a211 */ /* 0x040fe200078030ff */
[----:B------:R-:W-:Y:S02]  /*4440*/  IMAD.MOV.U32 R201, RZ, RZ, R3 ;  /* 0x000000ffffc97224 */ /* 0x000fe400078e0003 */
[----:B------:R3:W-:Y:S01]  /*4450*/  @P1 STS [R194+0x2004], RZ ;  /* 0x002004ffc2001388 */ /* 0x0007e20000000800 */
[----:B------:R-:W-:Y:S03]  /*4460*/  @!P2 LEA.HI.X R7, R7, R3, R18, 0x6, P0 ;  /* 0x000000030707a211 */ /* 0x000fe600000f3412 */
[----:B------:R3:W-:Y:S04]  /*4470*/  @P1 STS [R194+0x2008], RZ ;  /* 0x002008ffc2001388 */ /* 0x0007e80000000800 */
[----:B------:R3:W-:Y:S04]  /*4480*/  @P1 STS [R194+0x200c], RZ ;  /* 0x00200cffc2001388 */ /* 0x0007e80000000800 */
[----:B------:R-:W-:Y:S01]  /*4490*/  @!PT LDS RZ, [RZ] ;  /* 0x00000000fffff984 */ /* 0x000fe20000000800 */
[----:B------:R-:W-:Y:S01]  /*44a0*/  @!PT LDS RZ, [RZ] ;  /* 0x00000000fffff984 */ /* 0x000fe20000000800 */
[----:B------:R-:W-:Y:S01]  /*44b0*/  @!PT LDS RZ, [RZ] ;  /* 0x00000000fffff984 */ /* 0x000fe20000000800 */
[----:B------:R3:W-:Y:S04]  /*44c0*/  @!P1 LDGSTS.E.BYPASS.LTC128B.128 [R197+0x2000], desc[UR16][R2.64+0x80] ;  /* 0x0200008002c59fae */ /* 0x0007e8000b901d50 */
[----:B------:R3:W-:Y:S04]  /*44d0*/  @P2 STS [R194+0x1000], RZ ;  /* 0x001000ffc2002388 */ /* 0x0007e80000000800 */
[----:B------:R3:W-:Y:S04]  /*44e0*/  @P2 STS [R194+0x1004], RZ ;  /* 0x001004ffc2002388 */ /* 0x0007e80000000800 */
        /* <DEDUP_REMOVED lines=14> */
[----:B------:R-:W0:Y:S02]  /*45d0*/  LDGDEPBAR ;  /* 0x00000000000079af */ /* 0x000e240000000000 */
.L_x_55:
[----:B---3--:R-:W-:Y:S01]  /*45e0*/  F2FP.BF16.F32.PACK_AB R2, R16, R17 ;  /* 0x000000111002723e */ /* 0x008fe200000010ff */
        /* <DEDUP_REMOVED lines=68> */
[----:B------:R-:W1:Y:S01]  /*4a30*/  LDC R9, c[0x0][0x420] ;  /* 0x00010800ff097b82 */ /* 0x000e620000000800 */
[----:B------:R-:W-:Y:S02]  /*4a40*/  ISETP.GE.AND P1, PT, R218, UR4, PT ;  /* 0x00000004da007c0c */ /* 0x000fe4000bf26270 */
[----:B------:R-:W-:Y:S11]  /*4a50*/  ISETP.GE.AND P2, PT, R206, UR4, PT ;  /* 0x00000004ce007c0c */ /* 0x000ff6000bf46270 */
[----:B------:R-:W2:Y:S02]  /*4a60*/  @!P1 LDC R7, c[0x0][0x424] ;  /* 0x00010900ff079b82 */ /* 0x000ea40000000800 */
[----:B------:R3:W-:Y:S06]  /*4a70*/  @P2 STS.128 [R195+0x8000], RZ ;  /* 0x008000ffc3002388 */ /* 0x0007ec0000000c00 */
[----:B------:R-:W4:Y:S01]  /*4a80*/  @!P2 LDC R8, c[0x0][0x424] ;  /* 0x00010900ff08ab82 */ /* 0x000f220000000800 */
[----:B-1----:R-:W-:Y:S05]  /*4a90*/  IMAD.U32 R3, R9, -0x40, RZ ;  /* 0xffffffc009037824 */ /* 0x002fea00078e00ff */
[----:B------:R-:W-:Y:S02]  /*4aa0*/  LEA R2, P0, R3, R202, 0x1 ;  /* 0x000000ca03027211 */ /* 0x000fe400078008ff */
[----:B------:R-:W-:Y:S02]  /*4ab0*/  SHF.R.S32.HI R4, RZ, 0x1f, R3 ;  /* 0x0000001fff047819 */ /* 0x000fe40000011403 */
[----:B------:R-:W-:Y:S02]  /*4ac0*/  @!P1 LEA R5, P4, R9, R3, 0x5 ;  /* 0x0000000309059211 */ /* 0x000fe400078828ff */
[-C--:B------:R-:W-:Y:S02]  /*4ad0*/  LEA.HI.X.SX32 R3, R3, R203.reuse, 0x1, P0 ;  /* 0x000000cb03037211 */ /* 0x080fe400000f0eff */
[----:B--2---:R-:W-:Y:S03]  /*4ae0*/  @!P1 LEA.HI.X R7, R9, R4, R7, 0x5, P4 ;  /* 0x0000000409079211 */ /* 0x004fe600020f2c07 */
[----:B------:R-:W-:Y:S01]  /*4af0*/  @!PT LDS RZ, [RZ] ;  /* 0x00000000fffff984 */ /* 0x000fe20000000800 */
[----:B------:R-:W-:Y:S01]  /*4b00*/  @!PT LDS RZ, [RZ] ;  /* 0x00000000fffff984 */ /* 0x000fe20000000800 */
[----:B------:R-:W-:Y:S01]  /*4b10*/  @!PT LDS RZ, [RZ] ;  /* 0x00000000fffff984 */ /* 0x000fe20000000800 */
[----:B------:R3:W-:Y:S01]  /*4b20*/  @!P2 LDGSTS.E.BYPASS.LTC128B.128 [R195+0x8000], desc[UR16][R2.64] ;  /* 0x0800000002c3afae */ /* 0x0007e2000b901d50 */
[----:B------:R-:W-:Y:S01]  /*4b30*/  @!P1 LEA R4, P0, R5, R202, 0x1 ;  /* 0x000000ca05049211 */ /* 0x000fe200078008ff */
[----:B------:R-:W-:Y:S01]  /*4b40*/  IMAD.MOV.U32 R202, RZ, RZ, R2 ;  /* 0x000000ffffca7224 */ /* 0x000fe200078e0002 */
[----:B------:R-:W-:Y:S01]  /*4b50*/  @!P2 LEA R6, P4, R9, R2, 0x6 ;  /* 0x000000020906a211 */ /* 0x000fe200078830ff */
[----:B------:R3:W-:Y:S01]  /*4b60*/  @P1 STS.128 [R195+0xa000], RZ ;  /* 0x00a000ffc3001388 */ /* 0x0007e20000000c00 */
[----:B------:R-:W-:Y:S01]  /*4b70*/  @!P1 LEA.HI.X R5, R5, R203, R7, 0x1, P0 ;  /* 0x000000cb05059211 */ /* 0x000fe200000f0c07 */
[----:B------:R-:W-:Y:S01]  /*4b80*/  IMAD.MOV.U32 R203, RZ, RZ, R3 ;  /* 0x000000ffffcb7224 */ /* 0x000fe200078e0003 */
[----:B----4-:R-:W-:Y:S01]  /*4b90*/  @!P2 LEA.HI.X R7, R9, R3, R8, 0x6, P4 ;  /* 0x000000030907a211 */ /* 0x010fe200020f3408 */
[----:B------:R-:W-:Y:S01]  /*4ba0*/  @!PT LDS RZ, [RZ] ;  /* 0x00000000fffff984 */ /* 0x000fe20000000800 */
[----:B------:R-:W-:Y:S01]  /*4bb0*/  @!PT LDS RZ, [RZ] ;  /* 0x00000000fffff984 */ /* 0x000fe20000000800 */
[----:B------:R-:W-:Y:S01]  /*4bc0*/  @!PT LDS RZ, [RZ] ;  /* 0x00000000fffff984 */ /* 0x000fe20000000800 */
[----:B------:R3:W-:Y:S04]  /*4bd0*/  @!P1 LDGSTS.E.BYPASS.LTC128B.128 [R195+0xa000], desc[UR16][R2.64+0x80] ;  /* 0x0a00008002c39fae */ /* 0x0007e8000b901d50 */
[----:B------:R3:W-:Y:S04]  /*4be0*/  @P2 STS.128 [R195+0x9000], RZ ;  /* 0x009000ffc3002388 */ /* 0x0007e80000000c00 */
        /* <DEDUP_REMOVED lines=9> */
[----:B------:R-:W0:Y:S02]  /*4c80*/  LDGDEPBAR ;  /* 0x00000000000079af */ /* 0x000e240000000000 */
.L_x_56:
[----:B------:R-:W-:Y:S01]  /*4c90*/  LDSM.16.M88.4 R64, [R186] ;  /* 0x00000000ba40783b */ /* 0x000fe20000000200 */
[CC--:B---3--:R-:W-:Y:S03]  /*4ca0*/  LEA R2, P1, R199.reuse, R192.reuse, 0x2 ;  /* 0x000000c0c7027211 */ /* 0x0c8fe600078210ff */
[----:B------:R-:W1:Y:S01]  /*4cb0*/  LDSM.16.MT88.4 R16, [R0+0xc000] ;  /* 0x00c000000010783b */ /* 0x000e620000004200 */
[----:B------:R-:W-:Y:S03]  /*4cc0*/  LEA.HI.X.SX32 R3, R199, R193, 0x2, P1 ;  /* 0x000000c1c7037211 */ /* 0x000fe600008f16ff */
[----:B------:R-:W2:Y:S04]  /*4cd0*/  LDSM.16.M88.4 R60, [R186+0x1000] ;  /* 0x00100000ba3c783b */ /* 0x000ea80000000200 */
[----:B------:R-:W3:Y:S04]  /*4ce0*/  LDSM.16.MT88.4 R100, [R0+0xe000] ;  /* 0x00e000000064783b */ /* 0x000ee80000004200 */
[----:B------:R-:W-:Y:S04]  /*4cf0*/  LDSM.16.M88.4 R104, [R185] ;  /* 0x00000000b968783b */ /* 0x000fe80000000200 */
[----:B------:R-:W-:Y:S01]  /*4d00*/  LDSM.16.M88.4 R108, [R185+0x1000] ;  /* 0x00100000b96c783b */ /* 0x000fe20000000200 */
        /* <DEDUP_REMOVED lines=8> */
[----:B------:R-:W1:Y:S05]  /*4d90*/  LDSM.16.MT88.4 R100, [R0+0xc800] ;  /* 0x00c800000064783b */ /* 0x000e6a0000004200 */
[-C--:B-1----:R-:W-:Y:S06]  /*4da0*/  HMMA.16816.F32.BF16 R4, R104, R100.reuse, R4 ;  /* 0x000000646804723c */ /* 0x082fec0000041804 */
[C---:B------:R-:W-:Y:S06]  /*4db0*/  HMMA.16816.F32.BF16 R8, R108.reuse, R100, R8 ;  /* 0x000000646c08723c */ /* 0x040fec0000041808 */
[-C--:B------:R-:W-:Y:S06]  /*4dc0*/  HMMA.16816.F32.BF16 R12, R108, R102.reuse, R12 ;  /* 0x000000666c0c723c */ /* 0x080fec000004180c */
[C---:B------:R-:W-:Y:S01]  /*4dd0*/  HMMA.16816.F32.BF16 R16, R104.reuse, R102, R16 ;  /* 0x000000666810723c */ /* 0x040fe20000041810 */
[----:B------:R-:W1:Y:S05]  /*4de0*/  LDSM.16.MT88.4 R100, [R0+0xe800] ;  /* 0x00e800000064783b */ /* 0x000e6a0000004200 */
[-C--:B-1----:R-:W-:Y:S06]  /*4df0*/  HMMA.16816.F32.BF16 R52, R104, R100.reuse, R52 ;  /* 0x000000646834723c */ /* 0x082fec0000041834 */
[C---:B------:R-:W-:Y:S06]  /*4e00*/  HMMA.16816.F32.BF16 R56, R108.reuse, R100, R56 ;  /* 0x000000646c38723c */ /* 0x040fec0000041838 */
[-C--:B------:R-:W-:Y:S01]  /*4e10*/  HMMA.16816.F32.BF16 R60, R108, R102.reuse, R60 ;  /* 0x000000666c3c723c */ /* 0x080fe2000004183c */
[----:B------:R-:W-:Y:S05]  /*4e20*/  LDSM.16.M88.4 R108, [R187+0x1000] ;  /* 0x00100000bb6c783b */ /* 0x000fea0000000200 */
[----:B------:R-:W-:Y:S01]  /*4e30*/  HMMA.16816.F32.BF16 R64, R104, R102, R64 ;  /* 0x000000666840723c */ /* 0x000fe20000041840 */
[----:B------:R-:W-:Y:S04]  /*4e40*/  LDSM.16.M88.4 R100, [R187] ;  /* 0x00000000bb64783b */ /* 0x000fe80000000200 */
[----:B------:R-:W1:Y:S02]  /*4e50*/  LDSM.16.MT88.4 R104, [R0+0xd000] ;  /* 0x00d000000068783b */ /* 0x000e640000004200 */
        /* <DEDUP_REMOVED lines=16> */
[----:B------:R1:W2:Y:S04]  /*4f60*/  LDSM.16.MT88.4 R104, [R0+0xf800] ;  /* 0x00f800000068783b */ /* 0x0002a80000004200 */
[----:B-1----:R-:W-:Y:S01]  /*4f70*/  LOP3.LUT R0, R198, 0x1, RZ, 0xc0, !PT ;  /* 0x00000001c6007812 */ /* 0x002fe200078ec0ff */
[-C--:B--2---:R-:W-:Y:S06]  /*4f80*/  HMMA.16816.F32.BF16 R52, R100, R104.reuse, R52 ;  /* 0x000000686434723c */ /* 0x084fec0000041834 */
[C---:B------:R-:W-:Y:S06]  /*4f90*/  HMMA.16816.F32.BF16 R56, R108.reuse, R104, R56 ;  /* 0x000000686c38723c */ /* 0x040fec0000041838 */
[-C--:B------:R-:W-:Y:S05]  /*4fa0*/  HMMA.16816.F32.BF16 R60, R108, R106.reuse, R60 ;  /* 0x0000006a6c3c723c */ /* 0x080fea000004183c */
[----:B------:R-:W-:Y:S01]  /*4fb0*/  @P6 IADD3 R104, P0, R232, R211, RZ ;  /* 0x000000d3e8686210 */ /* 0x000fe20007f1e0ff */
[----:B------:R-:W-:Y:S05]  /*4fc0*/  HMMA.16816.F32.BF16 R64, R100, R106, R64 ;  /* 0x0000006a6440723c */ /* 0x000fea0000041840 */
[----:B------:R-:W-:Y:S01]  /*4fd0*/  @P6 IMAD.X R105, R231, 0x1, R210, P0 ;  /* 0x00000001e7696824 */ /* 0x000fe200000e06d2 */
[-C--:B------:R-:W-:Y:S02]  /*4fe0*/  LEA R108, P0, R209, R192.reuse, 0x2 ;  /* 0x000000c0d16c7211 */ /* 0x080fe400078010ff */
[-C--:B------:R-:W-:Y:S02]  /*4ff0*/  LEA R100, P2, R235, R192.reuse, 0x2 ;  /* 0x000000c0eb647211 */ /* 0x080fe400078410ff */
[----:B------:R-:W5:Y:S01]  /*5000*/  @P6 LDG.E R205, desc[UR16][R104.64+-0x100] ;  /* 0xffff001068cd6981 */ /* 0x000f62000c1e1900 */
[-C--:B------:R-:W-:Y:S02]  /*5010*/  LEA.HI.X.SX32 R109, R209, R193.reuse, 0x2, P0 ;  /* 0x000000c1d16d7211 */ /* 0x080fe400000f16ff */
[CC--:B------:R-:W-:Y:S01]  /*5020*/  LEA R102, P0, R236.reuse, R192.reuse, 0x2 ;  /* 0x000000c0ec667211 */ /* 0x0c0fe200078010ff */
[----:B------:R1:W5:Y:S01]  /*5030*/  @P6 LDG.E R208, desc[UR16][R104.64+-0xe0] ;  /* 0xffff201068d06981 */ /* 0x000362000c1e1900 */
[-C--:B------:R-:W-:Y:S02]  /*5040*/  LEA.HI.X.SX32 R101, R235, R193.reuse, 0x2, P2 ;  /* 0x000000c1eb657211 */ /* 0x080fe400010f16ff */
[-C--:B------:R-:W-:Y:S01]  /*5050*/  LEA.HI.X.SX32 R103, R236, R193.reuse, 0x2, P0 ;  /* 0x000000c1ec677211 */ /* 0x080fe200000f16ff */
[----:B------:R2:W-:Y:S04]  /*5060*/  REDG.E.ADD.F32.FTZ.RN.STRONG.GPU desc[UR16][R192.64], R4 ;  /* 0x00000004c00079a6 */ /* 0x0005e8000c10f390 */
[----:B------:R3:W-:Y:S04]  /*5070*/  REDG.E.ADD.F32.FTZ.RN.STRONG.GPU desc[UR16][R2.64], R5 ;  /* 0x00000005020079a6 */ /* 0x0007e8000c10f390 */
[----:B------:R4:W-:Y:S01]  /*5080*/  REDG.E.ADD.F32.FTZ.RN.STRONG.GPU desc[UR16][R108.64], R6 ;  /* 0x000000066c0079a6 */ /* 0x0009e2000c10f390 */
[CC--:B-1----:R-:W-:Y:S04]  /*5090*/  LEA R104, P1, R237.reuse, R192.reuse, 0x2 ;  /* 0x000000c0ed687211 */ /* 0x0c2fe800078210ff */
[-C--:B------:R-:W-:Y:S02]  /*50a0*/  LEA.HI.X.SX32 R105, R237, R193.reuse, 0x2, P1 ;  /* 0x000000c1ed697211 */ /* 0x080fe400008f16ff */
[CC--:B--2---:R-:W-:Y:S03]  /*50b0*/  LEA R4, P1, R234.reuse, R192.reuse, 0x2 ;  /* 0x000000c0ea047211 */ /* 0x0c4fe600078210ff */
[----:B------:R1:W-:Y:S01]  /*50c0*/  REDG.E.ADD.F32.FTZ.RN.STRONG.GPU desc[UR16][R104.64], R7 ;  /* 0x00000007680079a6 */ /* 0x0003e2000c10f390 */
[-C--:B---3--:R-:W-:Y:S03]  /*50d0*/  LEA.HI.X.SX32 R5, R234, R193.reuse, 0x2, P1 ;  /* 0x000000c1ea057211 */ /* 0x088fe600008f16ff */
[----:B------:R2:W-:Y:S01]  /*50e0*/  REDG.E.ADD.F32.FTZ.RN.STRONG.GPU desc[UR16][R102.64], R8 ;  /* 0x00000008660079a6 */ /* 0x0005e2000c10f390 */
[CC--:B----4-:R-:W-:Y:S03]  /*50f0*/  LEA R6, P0, R233.reuse, R192.reuse, 0x2 ;  /* 0x000000c0e9067211 */ /* 0x0d0fe600078010ff */
[----:B------:R3:W-:Y:S04]  /*5100*/  REDG.E.ADD.F32.FTZ.RN.STRONG.GPU desc[UR16][R100.64], R9 ;  /* 0x00000009640079a6 */ /* 0x0007e8000c10f390 */
[----:B------:R4:W-:Y:S04]  /*5110*/  REDG.E.ADD.F32.FTZ.RN.STRONG.GPU desc[UR16][R4.64], R10 ;  /* 0x0000000a040079a6 */ /* 0x0009e8000c10f390 */
[----:B------:R-:W-:Y:S01]  /*5120*/  LDSM.16.MT88.4 R100, [R176+0x2800] ;  /* 0x00280000b064783b */ /* 0x000fe20000004200 */
[-C--:B-1----:R-:W-:Y:S02]  /*5130*/  LEA.HI.X.SX32 R7, R233, R193.reuse, 0x2, P0 ;  /* 0x000000c1e9077211 */ /* 0x082fe400000f16ff */
[CC--:B--2---:R-:W-:Y:S03]  /*5140*/  LEA R8, P2, R223.reuse, R192.reuse, 0x2 ;  /* 0x000000c0df087211 */ /* 0x0c4fe600078410ff */
[----:B------:R1:W-:Y:S01]  /*5150*/  REDG.E.ADD.F32.FTZ.RN.STRONG.GPU desc[UR16][R6.64], R11 ;  /* 0x0000000b060079a6 */ /* 0x0003e2000c10f390 */
[-C--:B---3--:R-:W-:Y:S03]  /*5160*/  LEA.HI.X.SX32 R9, R223, R193.reuse, 0x2, P2 ;  /* 0x000000c1df097211 */ /* 0x088fe600010f16ff */
[----:B------:R-:W-:Y:S01]  /*5170*/  REDG.E.ADD.F32.FTZ.RN.STRONG.GPU desc[UR16][R192.64+0x80], R16 ;  /* 0x00008010c00079a6 */ /* 0x000fe2000c10f390 */
[CC--:B----4-:R-:W-:Y:S03]  /*5180*/  LEA R4, P0, R240.reuse, R192.reuse, 0x2 ;  /* 0x000000c0f0047211 */ /* 0x0d0fe600078010ff */
[----:B------:R-:W-:Y:S01]  /*5190*/  REDG.E.ADD.F32.FTZ.RN.STRONG.GPU desc[UR16][R2.64+0x80], R17 ;  /* 0x00008011020079a6 */ /* 0x000fe2000c10f390 */
[-C--:B------:R-:W-:Y:S02]  /*51a0*/  LEA.HI.X.SX32 R5, R240, R193.reuse, 0x2, P0 ;  /* 0x000000c1f0057211 */ /* 0x080fe400000f16ff */
[CC--:B------:R-:W-:Y:S03]  /*51b0*/  LEA R10, P0, R224.reuse, R192.reuse, 0x2 ;  /* 0x000000c0e00a7211 */ /* 0x0c0fe600078010ff */
[----:B------:R2:W-:Y:S01]  /*51c0*/  REDG.E.ADD.F32.FTZ.RN.STRONG.GPU desc[UR16][R4.64], R18 ;  /* 0x00000012040079a6 */ /* 0x0005e2000c10f390 */
[CC--:B-1----:R-:W-:Y:S02]  /*51d0*/  LEA R6, P1, R249.reuse, R192.reuse, 0x2 ;  /* 0x000000c0f9067211 */ /* 0x0c2fe400078210ff */
[-C--:B------:R-:W-:Y:S02]  /*51e0*/  LEA.HI.X.SX32 R11, R224, R193.reuse, 0x2, P0 ;  /* 0x000000c1e00b7211 */ /* 0x080fe400000f16ff */
[-C--:B------:R-:W-:Y:S05]  /*51f0*/  LEA.HI.X.SX32 R7, R249, R193.reuse, 0x2, P1 ;  /* 0x000000c1f9077211 */ /* 0x080fea00008f16ff */
[----:B------:R1:W-:Y:S04]  /*5200*/  REDG.E.ADD.F32.FTZ.RN.STRONG.GPU desc[UR16][R6.64], R19 ;  /* 0x00000013060079a6 */ /* 0x0003e8000c10f390 */
[----:B------:R-:W-:Y:S01]  /*5210*/  REDG.E.ADD.F32.FTZ.RN.STRONG.GPU desc[UR16][R10.64], R12 ;  /* 0x0000000c0a0079a6 */ /* 0x000fe2000c10f390 */
[CC--:B--2---:R-:W-:Y:S03]  /*5220*/  LEA R4, P1, R222.reuse, R192.reuse, 0x2 ;  /* 0x000000c0de047211 */ /* 0x0c4fe600078210ff */
[----:B------:R2:W-:Y:S01]  /*5230*/  REDG.E.ADD.F32.FTZ.RN.STRONG.GPU desc[UR16][R8.64], R13 ;  /* 0x0000000d080079a6 */ /* 0x0005e2000c10f390 */
[-C--:B------:R-:W-:Y:S03]  /*5240*/  LEA.HI.X.SX32 R5, R222, R193.reuse, 0x2, P1 ;  /* 0x000000c1de057211 */ /* 0x080fe600008f16ff */
[----:B------:R-:W-:Y:S04]  /*5250*/  LDSM.16.MT88.4 R16, [R176+0x2000] ;  /* 0x00200000b010783b */ /* 0x000fe80000004200 */
[----:B------:R3:W-:Y:S01]  /*5260*/  REDG.E.ADD.F32.FTZ.RN.STRONG.GPU desc[UR16][R4.64], R14 ;  /* 0x0000000e040079a6 */ /* 0x0007e2000c10f390 */
        /* <DEDUP_REMOVED lines=8> */
[-C--:B------:R-:W-:Y:S03]  /*52f0*/  LEA.HI.X.SX32 R5, R242, R193.reuse, 0x2, P0 ;  /* 0x000000c1f2057211 */ /* 0x080fe600000f16ff */
[----:B------:R-:W-:Y:S01]  /*5300*/  LDSM.16.MT88.4 R12, [R177+0x10000] ;  /* 0x01000000b10c783b */ /* 0x000fe20000004200 */
[CC--:B------:R-:W-:Y:S03]  /*5310*/  LEA R10, P0, R221.reuse, R192.reuse, 0x2 ;  /* 0x000000c0dd0a7211 */ /* 0x0c0fe600078010ff */
[----:B------:R2:W-:Y:S01]  /*5320*/  REDG.E.ADD.F32.FTZ.RN.STRONG.GPU desc[UR16][R4.64], R54 ;  /* 0x00000036040079a6 */ /* 0x0005e2000c10f390 */
[-C--:B------:R-:W-:Y:S02]  /*5330*/  LEA.HI.X.SX32 R11, R221, R193.reuse, 0x2, P0 ;  /* 0x000000c1dd0b7211 */ /* 0x080fe400000f16ff */
[CC--:B-1----:R-:W-:Y:S04]  /*5340*/  LEA R6, P1, R248.reuse, R192.reuse, 0x2 ;  /* 0x000000c0f8067211 */ /* 0x0c2fe800078210ff */
[-C--:B------:R-:W-:Y:S05]  /*5350*/  LEA.HI.X.SX32 R7, R248, R193.reuse, 0x2, P1 ;  /* 0x000000c1f8077211 */ /* 0x080fea00008f16ff */
[----:B------:R1:W-:Y:S04]  /*5360*/  REDG.E.ADD.F32.FTZ.RN.STRONG.GPU desc[UR16][R6.64], R55 ;  /* 0x00000037060079a6 */ /* 0x0003e8000c10f390 */
[----:B------:R3:W-:Y:S01]  /*5370*/  REDG.E.ADD.F32.FTZ.RN.STRONG.GPU desc[UR16][R10.64], R56 ;  /* 0x000000380a0079a6 */ /* 0x0007e2000c10f390 */
[CC--:B--2---:R-:W-:Y:S03]  /*5380*/  LEA R4, P1, R219.reuse, R192.reuse, 0x2 ;  /* 0x000000c0db047211 */ /* 0x0c4fe600078210ff */
[----:B------:R2:W-:Y:S01]  /*5390*/  REDG.E.ADD.F32.FTZ.RN.STRONG.GPU desc[UR16][R8.64], R57 ;  /* 0x00000039080079a6 */ /* 0x0005e2000c10f390 */
[-C--:B------:R-:W-:Y:S03]  /*53a0*/  LEA.HI.X.SX32 R5, R219, R193.reuse, 0x2, P1 ;  /* 0x000000c1db057211 */ /* 0x080fe600008f16ff */
[----:B------:R-:W-:Y:S04]  /*53b0*/  LDSM.16.MT88.4 R52, [R178+0x10800] ;  /* 0x01080000b234783b */ /* 0x000fe80000004200 */
[----:B------:R4:W-:Y:S01]  /*53c0*/  REDG.E.ADD.F32.FTZ.RN.STRONG.GPU desc[UR16][R4.64], R58 ;  /* 0x0000003a040079a6 */ /* 0x0009e2000c10f390 */
[CC--:B-1----:R-:W-:Y:S04]  /*53d0*/  LEA R6, P0, R228.reuse, R192.reuse, 0x2 ;  /* 0x000000c0e4067211 */ /* 0x0c2fe800078010ff */
[-C--:B------:R-:W-:Y:S02]  /*53e0*/  LEA.HI.X.SX32 R7, R228, R193.reuse, 0x2, P0 ;  /* 0x000000c1e4077211 */ /* 0x080fe400000f16ff */
[CC--:B---3--:R-:W-:Y:S02]  /*53f0*/  LEA R10, P0, R250.reuse, R192.reuse, 0x2 ;  /* 0x000000c0fa0a7211 */ /* 0x0c8fe400078010ff */
[CC--:B--2---:R-:W-:Y:S01]  /*5400*/  LEA R8, P4, R227.reuse, R192.reuse, 0x2 ;  /* 0x000000c0e3087211 */ /* 0x0c4fe200078810ff */
[----:B------:R1:W-:Y:S01]  /*5410*/  REDG.E.ADD.F32.FTZ.RN.STRONG.GPU desc[UR16][R6.64], R59 ;  /* 0x0000003b060079a6 */ /* 0x0003e2000c10f390 */
[-C--:B------:R-:W-:Y:S02]  /*5420*/  LEA.HI.X.SX32 R11, R250, R193.reuse, 0x2, P0 ;  /* 0x000000c1fa0b7211 */ /* 0x080fe400000f16ff */
[-C--:B------:R-:W-:Y:S01]  /*5430*/  LEA.HI.X.SX32 R9, R227, R193.reuse, 0x2, P4 ;  /* 0x000000c1e3097211 */ /* 0x080fe200020f16ff */
[----:B------:R-:W-:Y:S01]  /*5440*/  REDG.E.ADD.F32.FTZ.RN.STRONG.GPU desc[UR16][R192.64+0x180], R64 ;  /* 0x00018040c00079a6 */ /* 0x000fe2000c10f390 */
[CC--:B----4-:R-:W-:Y:S03]  /*5450*/  LEA R4, P1, R241.reuse, R192.reuse, 0x2 ;  /* 0x000000c0f1047211 */ /* 0x0d0fe600078210ff */
[----:B------:R2:W-:Y:S01]  /*5460*/  REDG.E.ADD.F32.FTZ.RN.STRONG.GPU desc[UR16][R2.64+0x180], R65 ;  /* 0x00018041020079a6 */ /* 0x0005e2000c10f390 */
[-C--:B------:R-:W-:Y:S03]  /*5470*/  LEA.HI.X.SX32 R5, R241, R193.reuse, 0x2, P1 ;  /* 0x000000c1f1057211 */ /* 0x080fe600008f16ff */
[----:B------:R-:W-:Y:S04]  /*5480*/  LDSM.16.MT88.4 R56, [R176+0x800] ;  /* 0x00080000b038783b */ /* 0x000fe80000004200 */
[----:B------:R3:W-:Y:S04]  /*5490*/  REDG.E.ADD.F32.FTZ.RN.STRONG.GPU desc[UR16][R4.64], R66 ;  /* 0x00000042040079a6 */ /* 0x0007e8000c10f390 */
[----:B------:R-:W-:Y:S04]  /*54a0*/  REDG.E.ADD.F32.FTZ.RN.STRONG.GPU desc[UR16][R10.64], R67 ;  /* 0x000000430a0079a6 */ /* 0x000fe8000c10f390 */
[----:B------:R-:W-:Y:S01]  /*54b0*/  REDG.E.ADD.F32.FTZ.RN.STRONG.GPU desc[UR16][R8.64], R60 ;  /* 0x0000003c080079a6 */ /* 0x000fe2000c10f390 */
[CC--:B-1----:R-:W-:Y:S03]  /*54c0*/  LEA R6, P2, R226.reuse, R192.reuse, 0x2 ;  /* 0x000000c0e2067211 */ /* 0x0c2fe600078410ff */
[----:B------:R-:W-:Y:S01]  /*54d0*/  LDSM.16.MT88.4 R8, [R176] ;  /* 0x00000000b008783b */ /* 0x000fe20000004200 */
[-C--:B------:R-:W-:Y:S03]  /*54e0*/  LEA.HI.X.SX32 R7, R226, R193.reuse, 0x2, P2 ;  /* 0x000000c1e2077211 */ /* 0x080fe600010f16ff */
[----:B------:R-:W-:Y:S01]  /*54f0*/  LDSM.16.MT88.4 R64, [R177+0x10800] ;  /* 0x01080000b140783b */ /* 0x000fe20000004200 */
[CC--:B--2---:R-:W-:Y:S03]  /*5500*/  LEA R2, P0, R230.reuse, R192.reuse, 0x2 ;  /* 0x000000c0e6027211 */ /* 0x0c4fe600078010ff */
[----:B------:R-:W-:Y:S01]  /*5510*/  REDG.E.ADD.F32.FTZ.RN.STRONG.GPU desc[UR16][R6.64], R61 ;  /* 0x0000003d060079a6 */ /* 0x000fe2000c10f390 */
[-C--:B------:R-:W-:Y:S02]  /*5520*/  LEA.HI.X.SX32 R3, R230, R193.reuse, 0x2, P0 ;  /* 0x000000c1e6037211 */ /* 0x080fe400000f16ff */
[----:B------:R-:W-:Y:S02]  /*5530*/  ISETP.NE.U32.AND P0, PT, R0, 0x1, PT ;  /* 0x000000010000780c */ /* 0x000fe40003f05070 */
[----:B---3--:R-:W-:Y:S02]  /*5540*/  LEA R4, P1, R225, R192, 0x2 ;  /* 0x000000c0e1047211 */ /* 0x008fe400078210ff */
[----:B------:R-:W-:Y:S02]  /*5550*/  @P6 IADD3 R0, P2, R211, -0x100, RZ ;  /* 0xffffff00d3006810 */ /* 0x000fe40007f5e0ff */
[----:B------:R-:W-:Y:S02]  /*5560*/  LEA.HI.X.SX32 R5, R225, R193, 0x2, P1 ;  /* 0x000000c1e1057211 */ /* 0x000fe400008f16ff */
[----:B------:R-:W-:Y:S01]  /*5570*/  @P6 IADD3 R213, P1, R213, -0x100, RZ ;  /* 0xffffff00d5d56810 */ /* 0x000fe20007f3e0ff */
[----:B------:R-:W-:Y:S02]  /*5580*/  @P6 IMAD.MOV.U32 R211, RZ, RZ, R0 ;  /* 0x000000ffffd36224 */ /* 0x000fe400078e0000 */
[----:B------:R-:W-:Y:S01]  /*5590*/  REDG.E.ADD.F32.FTZ.RN.STRONG.GPU desc[UR16][R4.64], R62 ;  /* 0x0000003e040079a6 */ /* 0x000fe2000c10f390 */
[----:B------:R-:W-:Y:S01]  /*55a0*/  VIADD R0, R176, 0xffffc000 ;  /* 0xffffc000b0007836 */ /* 0x000fe20000000000 */
[----:B------:R-:W-:Y:S01]  /*55b0*/  @P6 IADD3.X R212, R212, -0x1, RZ, P1, !PT ;  /* 0xffffffffd4d46810 */ /* 0x000fe20000ffe4ff */
[----:B------:R-:W-:Y:S01]  /*55c0*/  @P0 VIADD R0, R176, 0x4000 ;  /* 0x00004000b0000836 */ /* 0x000fe20000000000 */
        /* <DEDUP_REMOVED lines=91> */
[----:B------:R-:W-:Y:S01]  /*5b80*/  F2FP.BF16.F32.PACK_AB R14, R14, R72 ;  /* 0x000000480e0e723e */ /* 0x000fe200000010ff */
[----:B------:R1:W-:Y:S01]  /*5b90*/  STS [R243], R16 ;  /* 0x00000010f3007388 */ /* 0x0003e20000000800 */
[----:B------:R-:W-:Y:S01]  /*5ba0*/  F2FP.BF16.F32.PACK_AB R13, R13, R74 ;  /* 0x0000004a0d0d723e */ /* 0x000fe200000010ff */
[----:B------:R-:W-:Y:S01]  /*5bb0*/  FMUL.FTZ R94, R94, UR4 ;  /* 0x000000045e5e7c20 */ /* 0x000fe20008410000 */
[----:B------:R-:W-:Y:S01]  /*5bc0*/  F2FP.BF16.F32.PACK_AB R10, R10, R76 ;  /* 0x0000004c0a0a723e */ /* 0x000fe200000010ff */
[----:B------:R-:W-:Y:S01]  /*5bd0*/  STS [R243+0x400], R15 ;  /* 0x0004000ff3007388 */ /* 0x000fe20000000800 */
[----:B------:R-:W-:Y:S01]  /*5be0*/  F2FP.BF16.F32.PACK_AB R9, R9, R78 ;  /* 0x0000004e0909723e */ /* 0x000fe200000010ff */
[----:B------:R-:W-:Y:S01]  /*5bf0*/  FMUL.FTZ R0, R95, UR4 ;  /* 0x000000045f007c20 */ /* 0x000fe20008410000 */
[----:B------:R-:W-:Y:S01]  /*5c00*/  F2FP.BF16.F32.PACK_AB R8, R8, R84 ;  /* 0x000000540808723e */ /* 0x000fe200000010ff */
[----:B------:R-:W-:Y:S01]  /*5c10*/  STS [R244], R12 ;  /* 0x0000000cf4007388 */ /* 0x000fe20000000800 */
        /* <DEDUP_REMOVED lines=12> */
[----:B------:R-:W-:Y:S01]  /*5ce0*/  F2FP.BF16.F32.PACK_AB R24, R25, R24 ;  /* 0x000000181918723e */ /* 0x000fe200000010ff */
[----:B-1----:R-:W1:Y:S01]  /*5cf0*/  @P0 LDC.64 R16, c[0x0][0x458] ;  /* 0x00011600ff100b82 */ /* 0x002e620000000a00 */
        /* <DEDUP_REMOVED lines=8> */
[----:B------:R-:W-:Y:S02]  /*5d80*/  F2FP.BF16.F32.PACK_AB R48, R49, R48 ;  /* 0x000000303130723e */ /* 0x000fe400000010ff */
[----:B------:R-:W-:Y:S01]  /*5d90*/  F2FP.BF16.F32.PACK_AB R50, R51, R50 ;  /* 0x000000323332723e */ /* 0x000fe200000010ff */
[----:B------:R2:W-:Y:S01]  /*5da0*/  STS [R244+0x2000], R4 ;  /* 0x00200004f4007388 */ /* 0x0005e20000000800 */
[----:B------:R-:W-:Y:S02]  /*5db0*/  F2FP.BF16.F32.PACK_AB R40, R41, R40 ;  /* 0x000000282928723e */ /* 0x000fe400000010ff */
[----:B------:R-:W-:Y:S01]  /*5dc0*/  F2FP.BF16.F32.PACK_AB R42, R43, R42 ;  /* 0x0000002a2b2a723e */ /* 0x000fe200000010ff */
[----:B------:R-:W-:Y:S01]  /*5dd0*/  STS [R244+0x2400], R3 ;  /* 0x00240003f4007388 */ /* 0x000fe20000000800 */
[----:B------:R-:W-:-:S02]  /*5de0*/  F2FP.BF16.F32.PACK_AB R44, R45, R44 ;  /* 0x0000002c2d2c723e */ /* 0x000fc400000010ff */
[----:B------:R-:W-:Y:S01]  /*5df0*/  F2FP.BF16.F32.PACK_AB R46, R47, R46 ;  /* 0x0000002e2f2e723e */ /* 0x000fe200000010ff */
[----:B------:R-:W-:Y:S04]  /*5e00*/  STS [R243+0x3000], R6 ;  /* 0x00300006f3007388 */ /* 0x000fe80000000800 */
[----:B------:R-:W-:Y:S04]  /*5e10*/  STS [R243+0x3400], R5 ;  /* 0x00340005f3007388 */ /* 0x000fe80000000800 */
[----:B------:R3:W-:Y:S01]  /*5e20*/  STS [R244+0x3000], R2 ;  /* 0x00300002f4007388 */ /* 0x0007e20000000800 */
[----:B------:R-:W4:Y:S03]  /*5e30*/  S2R R204, SR_CTAID.Y ;  /* 0x0000000000cc7919 */ /* 0x000f260000002600 */
[----:B------:R1:W-:Y:S01]  /*5e40*/  STS [R244+0x3400], R0 ;  /* 0x00340000f4007388 */ /* 0x0003e20000000800 */
[----:B--2---:R-:W-:-:S03]  /*5e50*/  @P0 IADD3 R4, R238, R246, RZ ;  /* 0x000000f6ee040210 */ /* 0x004fc60007ffe0ff */
[----:B------:R-:W-:Y:S04]  /*5e60*/  STS [R243+0x4000], R20 ;  /* 0x00400014f3007388 */ /* 0x000fe80000000800 */
[----:B------:R-:W-:Y:S04]  /*5e70*/  STS [R243+0x4400], R22 ;  /* 0x00440016f3007388 */ /* 0x000fe80000000800 */
[----:B------:R2:W-:Y:S04]  /*5e80*/  STS [R244+0x4000], R32 ;  /* 0x00400020f4007388 */ /* 0x0005e80000000800 */
[----:B------:R2:W-:Y:S01]  /*5e90*/  STS [R244+0x4400], R34 ;  /* 0x00440022f4007388 */ /* 0x0005e20000000800 */
[----:B---3--:R-:W3:Y:S03]  /*5ea0*/  @P0 LDC.64 R2, c[0x0][0x450] ;  /* 0x00011400ff020b82 */ /* 0x008ee60000000a00 */
[----:B------:R2:W-:Y:S04]  /*5eb0*/  STS [R243+0x5000], R24 ;  /* 0x00500018f3007388 */ /* 0x0005e80000000800 */
[----:B------:R2:W-:Y:S01]  /*5ec0*/  STS [R243+0x5400], R26 ;  /* 0x0054001af3007388 */ /* 0x0005e20000000800 */
[----:B-1----:R-:W-:-:S03]  /*5ed0*/  @P0 IADD3 R0, R238, R246, RZ ;  /* 0x000000f6ee000210 */ /* 0x002fc60007ffe0ff */
[----:B------:R1:W-:Y:S01]  /*5ee0*/  STS [R244+0x5000], R28 ;  /* 0x0050001cf4007388 */ /* 0x0003e20000000800 */
[----:B----4-:R-:W-:-:S03]  /*5ef0*/  SHF.R.S32.HI R10, RZ, 0x1f, R204 ;  /* 0x0000001fff0a7819 */ /* 0x010fc600000114cc */
[----:B------:R1:W-:Y:S04]  /*5f00*/  STS [R244+0x5400], R30 ;  /* 0x0054001ef4007388 */ /* 0x0003e80000000800 */
[----:B------:R1:W-:Y:S04]  /*5f10*/  STS [R243+0x6000], R36 ;  /* 0x00600024f3007388 */ /* 0x0003e80000000800 */
[----:B------:R1:W-:Y:S01]  /*5f20*/  STS [R243+0x6400], R38 ;  /* 0x00640026f3007388 */ /* 0x0003e20000000800 */
[C---:B---3--:R-:W-:Y:S02]  /*5f30*/  @P0 IMAD R8, R0.reuse, R3, RZ ;  /* 0x0000000300080224 */ /* 0x048fe400078e02ff */
[----:B------:R-:W-:Y:S01]  /*5f40*/  @P0 IMAD.WIDE.U32 R6, R0, R2, RZ ;  /* 0x0000000200060225 */ /* 0x000fe200078e00ff */
[----:B------:R1:W-:Y:S03]  /*5f50*/  STS [R244+0x6000], R48 ;  /* 0x00600030f4007388 */ /* 0x0003e60000000800 */
[C---:B------:R-:W-:Y:S01]  /*5f60*/  @P0 IMAD R0, R4.reuse, R17, RZ ;  /* 0x0000001104000224 */ /* 0x040fe200078e02ff */
[----:B------:R1:W-:Y:S01]  /*5f70*/  STS [R244+0x6400], R50 ;  /* 0x00640032f4007388 */ /* 0x0003e20000000800 */
[----:B------:R-:W-:Y:S01]  /*5f80*/  @P0 IMAD.WIDE.U32 R4, R4, R16, RZ ;  /* 0x0000001004040225 */ /* 0x000fe200078e00ff */
[----:B------:R-:W-:-:S02]  /*5f90*/  @P0 IADD3 R12, R7, R8, RZ ;  /* 0x00000008070c0210 */ /* 0x000fc40007ffe0ff */
[----:B------:R1:W-:Y:S01]  /*5fa0*/  STS [R243+0x7000], R40 ;  /* 0x00700028f3007388 */ /* 0x0003e20000000800 */
[----:B------:R-:W-:Y:S01]  /*5fb0*/  @P0 IMAD.MOV.U32 R19, RZ, RZ, R4 ;  /* 0x000000ffff130224 */ /* 0x000fe200078e0004 */
[----:B--2---:R-:W-:Y:S01]  /*5fc0*/  @P0 IADD3 R32, R5, R0, RZ ;  /* 0x0000000005200210 */ /* 0x004fe20007ffe0ff */
[----:B------:R-:W-:Y:S01]  /*5fd0*/  @P0 IMAD.MOV.U32 R11, RZ, RZ, R6 ;  /* 0x000000ffff0b0224 */ /* 0x000fe200078e0006 */
[----:B------:R1:W-:Y:S01]  /*5fe0*/  STS [R243+0x7400], R42 ;  /* 0x0074002af3007388 */ /* 0x0003e20000000800 */
[----:B------:R-:W-:Y:S01]  /*5ff0*/  LEA R4, R251, UR5, 0x1 ;  /* 0x00000005fb047c11 */ /* 0x000fe2000f8e08ff */
[----:B------:R-:W2:Y:S02]  /*6000*/  S2R R13, SR_TID.X ;  /* 0x00000000000d7919 */ /* 0x000ea40000002100 */
[----:B------:R1:W-:Y:S04]  /*6010*/  STS [R244+0x7000], R44 ;  /* 0x0070002cf4007388 */ /* 0x0003e80000000800 */
[----:B------:R1:W-:Y:S01]  /*6020*/  STS [R244+0x7400], R46 ;  /* 0x0074002ef4007388 */ /* 0x0003e20000000800 */
[----:B------:R-:W-:Y:S05]  /*6030*/  @P0 BRA `(.L_x_58) ;  /* 0x0000000000300947 */ /* 0x000fea0003800000 */
[----:B------:R-:W3:Y:S01]  /*6040*/  LDC.64 R2, c[0x0][0x450] ;  /* 0x00011400ff027b82 */ /* 0x000ee20000000a00 */
[----:B------:R-:W-:-:S07]  /*6050*/  SHF.R.S32.HI R0, RZ, 0x1f, R238 ;  /* 0x0000001fff007819 */ /* 0x000fce00000114ee */
[----:B------:R-:W4:Y:S01]  /*6060*/  LDC.64 R8, c[0x0][0x438] ;  /* 0x00010e00ff087b82 */ /* 0x000f220000000a00 */
[-C--:B---3--:R-:W-:Y:S02]  /*6070*/  IMAD R0, R0, R2.reuse, RZ ;  /* 0x0000000200007224 */ /* 0x088fe400078e02ff */
[----:B------:R-:W-:-:S04]  /*6080*/  IMAD.WIDE.U32 R6, R238, R2, RZ ;  /* 0x00000002ee067225 */ /* 0x000fc800078e00ff */
[----:B------:R-:W-:Y:S02]  /*6090*/  IMAD R0, R238, R3, R0 ;  /* 0x00000003ee007224 */ /* 0x000fe400078e0200 */
[----:B----4-:R-:W-:-:S03]  /*60a0*/  IMAD R5, R10, R8, RZ ;  /* 0x000000080a057224 */ /* 0x010fc600078e02ff */
[----:B------:R-:W-:Y:S01]  /*60b0*/  IADD3 R7, R7, R0, RZ ;  /* 0x0000000007077210 */ /* 0x000fe20007ffe0ff */
[C---:B------:R-:W-:Y:S02]  /*60c0*/  IMAD R9, R204.reuse, R9, R5 ;  /* 0x00000009cc097224 */ /* 0x040fe400078e0205 */
[----:B------:R-:W-:-:S05]  /*60d0*/  IMAD.WIDE.U32 R6, R204, R8, R6 ;  /* 0x00000008cc067225 */ /* 0x000fca00078e0006 */
[----:B------:R-:W-:Y:S02]  /*60e0*/  IADD3 R12, R7, R9, RZ ;  /* 0x00000009070c7210 */ /* 0x000fe40007ffe0ff */
[----:B------:R-:W-:Y:S02]  /*60f0*/  MOV R11, R6 ;  /* 0x00000006000b7202 */ /* 0x000fe40000000f00 */
.L_x_58:
        /* <DEDUP_REMOVED lines=12> */
[----:B------:R-:W-:-:S07]  /*61c0*/  MOV R19, R6 ;  /* 0x0000000600137202 */ /* 0x000fce0000000f00 */
.L_x_59:
[----:B------:R-:W-:Y:S01]  /*61d0*/  BAR.SYNC.DEFER_BLOCKING 0x0 ;  /* 0x0000000000007b1d */ /* 0x000fe20000010000 */
[----:B------:R-:W-:Y:S01]  /*61e0*/  IMAD.SHL.U32 R5, R239, 0x40, RZ ;  /* 0x00000040ef057824 */ /* 0x000fe200078e00ff */
[--C-:B------:R-:W-:Y:S01]  /*61f0*/  SHF.R.S32.HI R7, RZ, 0x1f, R206.reuse ;  /* 0x0000001fff077819 */ /* 0x100fe200000114ce */
[----:B------:R-:W-:Y:S01]  /*6200*/  IMAD.MOV.U32 R6, RZ, RZ, R206 ;  /* 0x000000ffff067224 */ /* 0x000fe200078e00ce */
[----:B--2---:R-:W-:Y:S02]  /*6210*/  SHF.R.S32.HI R10, RZ, 0x1f, R13 ;  /* 0x0000001fff0a7819 */ /* 0x004fe4000001140d */
[----:B------:R-:W-:Y:S01]  /*6220*/  SHF.R.S32.HI R18, RZ, 0x1f, R5 ;  /* 0x0000001fff127819 */ /* 0x000fe20000011405 */
[-C--:B------:R-:W-:Y:S01]  /*6230*/  IMAD.WIDE.U32 R8, R5, R2.reuse, R6 ;  /* 0x0000000205087225 */ /* 0x080fe200078e0006 */
[----:B------:R-:W2:Y:S01]  /*6240*/  S2R R35, SR_CTAID.Z ;  /* 0x0000000000237919 */ /* 0x000ea20000002700 */
[----:B------:R-:W-:Y:S01]  /*6250*/  LEA.HI R13, R10, R13, RZ, 0x3 ;  /* 0x0000000d0a0d7211 */ /* 0x000fe200078f18ff */
[----:B------:R-:W-:Y:S01]  /*6260*/  ULDC.64 UR6, c[0x0][0x468] ;  /* 0x00011a0000067ab9 */ /* 0x000fe20000000a00 */
[----:B------:R-:W-:Y:S01]  /*6270*/  IMAD R0, R18, R2, RZ ;  /* 0x0000000212007224 */ /* 0x000fe200078e02ff */
[----:B------:R-:W-:Y:S01]  /*6280*/  IADD3 R8, P0, R11, R8, RZ ;  /* 0x000000080b087210 */ /* 0x000fe20007f1e0ff */
[----:B------:R-:W-:Y:S02]  /*6290*/  BSSY B0, `(.L_x_60) ;  /* 0x0000024000007945 */ /* 0x000fe40003800000 */
[----:B------:R-:W-:Y:S01]  /*62a0*/  IMAD R10, R5, R3, R0 ;  /* 0x00000003050a7224 */ /* 0x000fe200078e0200 */
[----:B------:R-:W-:-:S04]  /*62b0*/  SHF.R.S32.HI R0, RZ, 0x3, R13 ;  /* 0x00000003ff007819 */ /* 0x000fc8000001140d */
[----:B------:R-:W-:Y:S01]  /*62c0*/  IADD3.X R9, R12, R9, R10, P0, !PT ;  /* 0x000000090c097210 */ /* 0x000fe200007fe40a */
[----:B------:R-:W-:Y:S01]  /*62d0*/  IMAD R10, R239, -0x40, R196 ;  /* 0xffffffc0ef0a7824 */ /* 0x000fe200078e02c4 */
[----:B------:R-:W-:Y:S01]  /*62e0*/  SHF.R.S32.HI R33, RZ, 0x1f, R0 ;  /* 0x0000001fff217819 */ /* 0x000fe20000011400 */
[C---:B------:R-:W-:Y:S01]  /*62f0*/  VIADD R12, R0.reuse, 0x20 ;  /* 0x00000020000c7836 */ /* 0x040fe20000000000 */
[----:B-1----:R1:W3:Y:S02]  /*6300*/  LDS.128 R28, [R4+0xd000] ;  /* 0x00d00000041c7984 */ /* 0x0022e40000000c00 */
[-C--:B------:R-:W-:Y:S02]  /*6310*/  ISETP.GE.AND P3, PT, R0, R10.reuse, PT ;  /* 0x0000000a0000720c */ /* 0x080fe40003f66270 */
[----:B------:R1:W4:Y:S01]  /*6320*/  LDS.128 R40, [R4+0x10000] ;  /* 0x0100000004287984 */ /* 0x0003220000000c00 */
[----:B------:R-:W-:-:S03]  /*6330*/  ISETP.GE.AND P2, PT, R12, R10, PT ;  /* 0x0000000a0c00720c */ /* 0x000fc60003f46270 */
[----:B------:R1:W1:Y:S04]  /*6340*/  LDS.128 R48, [R4+0x11000] ;  /* 0x0110000004307984 */ /* 0x0002680000000c00 */
[----:B------:R1:W1:Y:S04]  /*6350*/  LDS.128 R36, [R4+0x12000] ;  /* 0x0120000004247984 */ /* 0x0002680000000c00 */
[----:B------:R1:W1:Y:S01]  /*6360*/  LDS.128 R44, [R4+0x13000] ;  /* 0x01300000042c7984 */ /* 0x0002620000000c00 */
[----:B--2---:R-:W-:Y:S01]  /*6370*/  SHF.R.S32.HI R34, RZ, 0x1f, R35 ;  /* 0x0000001fff227819 */ /* 0x004fe20000011423 */
[----:B------:R-:W-:-:S04]  /*6380*/  IMAD.WIDE.U32 R8, R35, UR6, R8 ;  /* 0x0000000623087c25 */ /* 0x000fc8000f8e0008 */
[----:B------:R-:W-:-:S04]  /*6390*/  IMAD R11, R34, UR6, RZ ;  /* 0x00000006220b7c24 */ /* 0x000fc8000f8e02ff */
[----:B------:R-:W-:-:S04]  /*63a0*/  IMAD R10, R35, UR7, R11 ;  /* 0x00000007230a7c24 */ /* 0x000fc8000f8e020b */
[----:B------:R-:W-:Y:S01]  /*63b0*/  IMAD.IADD R14, R9, 0x1, R10 ;  /* 0x00000001090e7824 */ /* 0x000fe200078e020a */
[----:B------:R-:W-:Y:S06]  /*63c0*/  @P3 BRA `(.L_x_61) ;  /* 0x0000000000403947 */ /* 0x000fec0003800000 */
[----:B------:R-:W-:Y:S01]  /*63d0*/  ULDC UR4, c[0x0][0x2d0] ;  /* 0x0000b40000047ab9 */ /* 0x000fe20000000800 */
[----:B------:R-:W2:Y:S01]  /*63e0*/  LDS.128 R24, [R4+0xe000] ;  /* 0x00e0000004187984 */ /* 0x000ea20000000c00 */
[----:B------:R-:W-:Y:S01]  /*63f0*/  ISETP.GE.AND P4, PT, R206, UR4, PT ;  /* 0x00000004ce007c0c */ /* 0x000fe2000bf86270 */
[----:B------:R-:W-:Y:S01]  /*6400*/  IMAD.MOV.U32 R10, RZ, RZ, R8 ;  /* 0x000000ffff0a7224 */ /* 0x000fe200078e0008 */
[----:B------:R-:W-:Y:S01]  /*6410*/  MOV R11, R14 ;  /* 0x0000000e000b7202 */ /* 0x000fe20000000f00 */
[-C--:B------:R-:W-:Y:S01]  /*6420*/  IMAD R15, R33, R2.reuse, RZ ;  /* 0x00000002210f7224 */ /* 0x080fe200078e02ff */
[----:B------:R-:W-:Y:S01]  /*6430*/  ISETP.GE.AND P1, PT, R218, UR4, PT ;  /* 0x00000004da007c0c */ /* 0x000fe2000bf26270 */
[----:B------:R-:W-:Y:S01]  /*6440*/  ULDC.64 UR6, c[0x0][0x3f0] ;  /* 0x0000fc0000067ab9 */ /* 0x000fe20000000a00 */
[----:B------:R-:W-:-:S04]  /*6450*/  IMAD.WIDE.U32 R12, R0, R2, R10 ;  /* 0x00000002000c7225 */ /* 0x000fc800078e000a */
[----:B------:R-:W-:-:S03]  /*6460*/  IMAD R10, R0, R3, R15 ;  /* 0x00000003000a7224 */ /* 0x000fc600078e020f */
[----:B------:R-:W3:Y:S01]  /*6470*/  @!P4 LDS.128 R20, [R4+0xc000] ;  /* 0x00c000000414c984 */ /* 0x000ee20000000c00 */
[----:B------:R-:W-:Y:S01]  /*6480*/  IMAD.IADD R11, R13, 0x1, R10 ;  /* 0x000000010d0b7824 */ /* 0x000fe200078e020a */
[----:B------:R-:W-:-:S04]  /*6490*/  LEA R10, P0, R12, UR6, 0x1 ;  /* 0x000000060c0a7c11 */ /* 0x000fc8000f8008ff */
[----:B------:R-:W-:-:S05]  /*64a0*/  LEA.HI.X R11, R12, UR7, R11, 0x1, P0 ;  /* 0x000000070c0b7c11 */ /* 0x000fca00080f0c0b */
[----:B--2---:R2:W-:Y:S04]  /*64b0*/  @!P1 STG.E.128 desc[UR16][R10.64+0x80], R24 ;  /* 0x000080180a009986 */ /* 0x0045e8000c101d10 */
[----:B---3--:R2:W-:Y:S02]  /*64c0*/  @!P4 STG.E.128 desc[UR16][R10.64], R20 ;  /* 0x000000140a00c986 */ /* 0x0085e4000c101d10 */
.L_x_61:
[----:B------:R-:W-:Y:S05]  /*64d0*/  BSYNC B0 ;  /* 0x0000000000007941 */ /* 0x000fea0003800000 */
.L_x_60:
[----:B--2---:R2:W1:Y:S01]  /*64e0*/  LDS.128 R20, [R4+0xf000] ;  /* 0x00f0000004147984 */ /* 0x0044620000000c00 */
[----:B------:R-:W-:Y:S04]  /*64f0*/  BSSY B0, `(.L_x_62) ;  /* 0x0000011000007945 */ /* 0x000fe80003800000 */
[----:B------:R-:W-:Y:S05]  /*6500*/  @P2 BRA `(.L_x_63) ;  /* 0x00000000003c2947 */ /* 0x000fea0003800000 */
[----:B-12---:R-:W-:Y:S01]  /*6510*/  IADD3 R4, P0, R0, 0x20, RZ ;  /* 0x0000002000047810 */ /* 0x006fe20007f1e0ff */
[----:B------:R-:W-:Y:S01]  /*6520*/  ULDC UR4, c[0x0][0x2d0] ;  /* 0x0000b40000047ab9 */ /* 0x000fe20000000800 */
[----:B------:R-:W-:Y:S01]  /*6530*/  ULDC.64 UR6, c[0x0][0x3f0] ;  /* 0x0000fc0000067ab9 */ /* 0x000fe20000000a00 */
[----:B------:R-:W-:Y:S02]  /*6540*/  ISETP.GE.AND P1, PT, R206, UR4, PT ;  /* 0x00000004ce007c0c */ /* 0x000fe4000bf26270 */
[----:B------:R-:W-:Y:S01]  /*6550*/  IMAD.X R9, RZ, RZ, R33, P0 ;  /* 0x000000ffff097224 */ /* 0x000fe200000e0621 */
[----:B------:R-:W-:-:S03]  /*6560*/  ISETP.GE.AND P0, PT, R218, UR4, PT ;  /* 0x00000004da007c0c */ /* 0x000fc6000bf06270 */
[----:B------:R-:W-:Y:S01]  /*6570*/  IMAD R10, R9, R2, RZ ;  /* 0x00000002090a7224 */ /* 0x000fe200078e02ff */
[----:B------:R-:W-:-:S03]  /*6580*/  MOV R9, R14 ;  /* 0x0000000e00097202 */ /* 0x000fc60000000f00 */
[C---:B------:R-:W-:Y:S02]  /*6590*/  IMAD R3, R4.reuse, R3, R10 ;  /* 0x0000000304037224 */ /* 0x040fe400078e020a */
[----:B------:R-:W-:-:S04]  /*65a0*/  IMAD.WIDE.U32 R8, R4, R2, R8 ;  /* 0x0000000204087225 */ /* 0x000fc800078e0008 */
[----:B------:R-:W-:Y:S01]  /*65b0*/  IMAD.IADD R3, R9, 0x1, R3 ;  /* 0x0000000109037824 */ /* 0x000fe200078e0203 */
[----:B------:R-:W-:-:S04]  /*65c0*/  LEA R2, P4, R8, UR6, 0x1 ;  /* 0x0000000608027c11 */ /* 0x000fc8000f8808ff */
[----:B------:R-:W-:-:S05]  /*65d0*/  LEA.HI.X R3, R8, UR7, R3, 0x1, P4 ;  /* 0x0000000708037c11 */ /* 0x000fca000a0f0c03 */
[----:B---3--:R1:W-:Y:S04]  /*65e0*/  @!P1 STG.E.128 desc[UR16][R2.64], R28 ;  /* 0x0000001c02009986 */ /* 0x0083e8000c101d10 */
[----:B------:R1:W-:Y:S02]  /*65f0*/  @!P0 STG.E.128 desc[UR16][R2.64+0x80], R20 ;  /* 0x0000801402008986 */ /* 0x0003e4000c101d10 */
.L_x_63:
[----:B------:R-:W-:Y:S05]  /*6600*/  BSYNC B0 ;  /* 0x0000000000007941 */ /* 0x000fea0003800000 */
.L_x_62:
[-C--:B-1----:R-:W-:Y:S01]  /*6610*/  IMAD.WIDE.U32 R2, R5, R16.reuse, R6 ;  /* 0x0000001005027225 */ /* 0x082fe200078e0006 */
[----:B------:R-:W-:Y:S01]  /*6620*/  ULDC.64 UR6, c[0x0][0x470] ;  /* 0x00011c0000067ab9 */ /* 0x000fe20000000a00 */
[----:B------:R-:W-:Y:S02]  /*6630*/  BSSY B0, `(.L_x_64) ;  /* 0x0000018000007945 */ /* 0x000fe40003800000 */
[----:B--2---:R-:W-:Y:S01]  /*6640*/  IMAD R4, R18, R16, RZ ;  /* 0x0000001012047224 */ /* 0x004fe200078e02ff */
        /* <DEDUP_REMOVED lines=9> */
[----:B------:R-:W-:Y:S01]  /*66e0*/  IMAD.MOV.U32 R4, RZ, RZ, R2 ;  /* 0x000000ffff047224 */ /* 0x000fe200078e0002 */
[----:B------:R-:W-:Y:S01]  /*66f0*/  ULDC UR4, c[0x0][0x2d0] ;  /* 0x0000b40000047ab9 */ /* 0x000fe20000000800 */
[-C--:B------:R-:W-:Y:S01]  /*6700*/  IMAD R9, R33, R16.reuse, RZ ;  /* 0x0000001021097224 */ /* 0x080fe200078e02ff */
[----:B------:R-:W-:Y:S01]  /*6710*/  ISETP.GE.AND P1, PT, R206, UR4, PT ;  /* 0x00000004ce007c0c */ /* 0x000fe2000bf26270 */
[----:B------:R-:W-:Y:S01]  /*6720*/  IMAD.WIDE.U32 R6, R0, R16, R4 ;  /* 0x0000001000067225 */ /* 0x000fe200078e0004 */
[----:B------:R-:W-:Y:S01]  /*6730*/  ISETP.GE.AND P0, PT, R218, UR4, PT ;  /* 0x00000004da007c0c */ /* 0x000fe2000bf06270 */
[----:B------:R-:W-:Y:S02]  /*6740*/  ULDC.64 UR6, c[0x0][0x3f8] ;  /* 0x0000fe0000067ab9 */ /* 0x000fe40000000a00 */
[----:B------:R-:W-:-:S04]  /*6750*/  IMAD R4, R0, R17, R9 ;  /* 0x0000001100047224 */ /* 0x000fc800078e0209 */
[----:B------:R-:W-:Y:S01]  /*6760*/  IMAD.IADD R5, R7, 0x1, R4 ;  /* 0x0000000107057824 */ /* 0x000fe200078e0204 */
[----:B------:R-:W-:-:S04]  /*6770*/  LEA R4, P3, R6, UR6, 0x1 ;  /* 0x0000000606047c11 */ /* 0x000fc8000f8608ff */
[----:B------:R-:W-:-:S05]  /*6780*/  LEA.HI.X R5, R6, UR7, R5, 0x1, P3 ;  /* 0x0000000706057c11 */ /* 0x000fca00098f0c05 */
[----:B----4-:R1:W-:Y:S04]  /*6790*/  @!P1 STG.E.128 desc[UR16][R4.64], R40 ;  /* 0x0000002804009986 */ /* 0x0103e8000c101d10 */
[----:B------:R1:W-:Y:S02]  /*67a0*/  @!P0 STG.E.128 desc[UR16][R4.64+0x80], R36 ;  /* 0x0000802404008986 */ /* 0x0003e4000c101d10 */
.L_x_65:
[----:B------:R-:W-:Y:S05]  /*67b0*/  BSYNC B0 ;  /* 0x0000000000007941 */ /* 0x000fea0003800000 */
.L_x_64:
[----:B------:R-:W-:Y:S05]  /*67c0*/  @P2 BRA `(.L_x_66) ;  /* 0x0000000800842947 */ /* 0x000fea0003800000 */
[----:B------:R-:W-:Y:S01]  /*67d0*/  IADD3 R0, P0, R0, 0x20, RZ ;  /* 0x0000002000007810 */ /* 0x000fe20007f1e0ff */
[----:B------:R-:W-:Y:S01]  /*67e0*/  ULDC UR4, c[0x0][0x2d0] ;  /* 0x0000b40000047ab9 */ /* 0x000fe20000000800 */
[----:B------:R-:W-:-:S03]  /*67f0*/  ULDC.64 UR6, c[0x0][0x3f8] ;  /* 0x0000fe0000067ab9 */ /* 0x000fc60000000a00 */
[----:B------:R-:W-:Y:S01]  /*6800*/  IMAD.X R3, RZ, RZ, R33, P0 ;  /* 0x000000ffff037224 */ /* 0x000fe200000e0621 */
[----:B------:R-:W-:-:S03]  /*6810*/  ISETP.GE.AND P0, PT, R206, UR4, PT ;  /* 0x00000004ce007c0c */ /* 0x000fc6000bf06270 */
[----:B------:R-:W-:Y:S01]  /*6820*/  IMAD R6, R3, R16, RZ ;  /* 0x0000001003067224 */ /* 0x000fe200078e02ff */
[----:B------:R-:W-:-:S03]  /*6830*/  MOV R3, R8 ;  /* 0x0000000800037202 */ /* 0x000fc60000000f00 */
[----:B-1----:R-:W-:-:S04]  /*6840*/  IMAD.WIDE.U32 R4, R0, R16, R2 ;  /* 0x0000001000047225 */ /* 0x002fc800078e0002 */
[----:B------:R-:W-:Y:S01]  /*6850*/  IMAD R0, R0, R17, R6 ;  /* 0x0000001100007224 */ /* 0x000fe200078e0206 */
[----:B------:R-:W-:-:S03]  /*6860*/  LEA R2, P1, R4, UR6, 0x1 ;  /* 0x0000000604027c11 */ /* 0x000fc6000f8208ff */
[----:B------:R-:W-:-:S05]  /*6870*/  IMAD.IADD R0, R5, 0x1, R0 ;  /* 0x0000000105007824 */ /* 0x000fca00078e0200 */
[----:B------:R-:W-:-:S05]  /*6880*/  LEA.HI.X R3, R4, UR7, R0, 0x1, P1 ;  /* 0x0000000704037c11 */ /* 0x000fca00088f0c00 */
[----:B------:R1:W-:Y:S01]  /*6890*/  @!P0 STG.E.128 desc[UR16][R2.64], R48 ;  /* 0x0000003002008986 */ /* 0x0003e2000c101d10 */
[----:B------:R-:W-:-:S13]  /*68a0*/  ISETP.GE.AND P0, PT, R218, UR4, PT ;  /* 0x00000004da007c0c */ /* 0x000fda000bf06270 */
[----:B------:R-:W-:Y:S05]  /*68b0*/  @P0 BRA `(.L_x_66) ;  /* 0x0000000800480947 */ /* 0x000fea0003800000 */
[----:B------:R2:W-:Y:S01]  /*68c0*/  STG.E.128 desc[UR16][R2.64+0x80], R44 ;  /* 0x0000802c02007986 */ /* 0x0005e2000c101d10 */
[----:B------:R-:W-:Y:S05]  /*68d0*/  BRA `(.L_x_66) ;  /* 0x0000000800407947 */ /* 0x000fea0003800000 */
.L_x_36:
[----:B------:R-:W-:Y:S01]  /*68e0*/  ISETP.NE.AND P0, PT, R246, -0x1, PT ;  /* 0xfffffffff600780c */ /* 0x000fe20003f05270 */
[----:B------:R-:W1:Y:S01]  /*68f0*/  S2R R18, SR_TID.X ;  /* 0x0000000000127919 */ /* 0x000e620000002100 */
[----:B------:R-:W-:Y:S01]  /*6900*/  IMAD.SHL.U32 R14, R239, 0x40, RZ ;  /* 0x00000040ef0e7824 */ /* 0x000fe200078e00ff */
[----:B------:R-:W2:Y:S04]  /*6910*/  S2R R19, SR_CTAID.Y ;  /* 0x0000000000137919 */ /* 0x000ea80000002600 */
[----:B------:R-:W-:-:S06]  /*6920*/  SHF.R.S32.HI R17, RZ, 0x1f, R14 ;  /* 0x0000001fff117819 */ /* 0x000fcc000001140e */
[----:B------:R-:W3:Y:S01]  /*6930*/  @P0 LDC.64 R8, c[0x0][0x450] ;  /* 0x00011400ff080b82 */ /* 0x000ee20000000a00 */
[CC--:B------:R-:W-:Y:S02]  /*6940*/  @P0 IADD3 R0, R238.reuse, R246.reuse, RZ ;  /* 0x000000f6ee000210 */ /* 0x0c0fe40007ffe0ff */
[----:B------:R-:W-:-:S05]  /*6950*/  @P0 IADD3 R2, R238, R246, RZ ;  /* 0x000000f6ee020210 */ /* 0x000fca0007ffe0ff */
[----:B------:R-:W4:Y:S01]  /*6960*/  @P0 LDC.64 R12, c[0x0][0x458] ;  /* 0x00011600ff0c0b82 */ /* 0x000f220000000a00 */
[----:B-1----:R-:W-:Y:S01]  /*6970*/  SHF.R.S32.HI R11, RZ, 0x1f, R18 ;  /* 0x0000001fff0b7819 */ /* 0x002fe20000011412 */
[C---:B---3--:R-:W-:Y:S01]  /*6980*/  @P0 IMAD R6, R0.reuse, R9, RZ ;  /* 0x0000000900060224 */ /* 0x048fe200078e02ff */
[----:B--2---:R-:W-:Y:S01]  /*6990*/  SHF.R.S32.HI R10, RZ, 0x1f, R19 ;  /* 0x0000001fff0a7819 */ /* 0x004fe20000011413 */
[----:B------:R-:W-:-:S05]  /*69a0*/  @P0 IMAD.WIDE.U32 R4, R0, R8, RZ ;  /* 0x0000000800040225 */ /* 0x000fca00078e00ff */
[----:B------:R-:W-:Y:S01]  /*69b0*/  @P0 IADD3 R7, R5, R6, RZ ;  /* 0x0000000605070210 */ /* 0x000fe20007ffe0ff */
[C---:B----4-:R-:W-:Y:S02]  /*69c0*/  @P0 IMAD R0, R2.reuse, R13, RZ ;  /* 0x0000000d02000224 */ /* 0x050fe400078e02ff */
        /* <DEDUP_REMOVED lines=17> */
.L_x_67:
        /* <DEDUP_REMOVED lines=13> */
.L_x_68:
[----:B------:R-:W1:Y:S01]  /*6bb0*/  S2R R20, SR_CTAID.Z ;  /* 0x0000000000147919 */ /* 0x000e620000002700 */
[----:B------:R-:W-:Y:S01]  /*6bc0*/  IMAD R0, R17, R8, RZ ;  /* 0x0000000811007224 */ /* 0x000fe200078e02ff */
[----:B------:R-:W-:Y:S01]  /*6bd0*/  LEA.HI R5, R11, R18, RZ, 0x3 ;  /* 0x000000120b057211 */ /* 0x000fe200078f18ff */
[C---:B------:R-:W-:Y:S01]  /*6be0*/  IMAD.WIDE.U32 R2, R14.reuse, R8, R206 ;  /* 0x000000080e027225 */ /* 0x040fe200078e00ce */
[----:B------:R-:W-:Y:S01]  /*6bf0*/  ULDC.64 UR6, c[0x0][0x468] ;  /* 0x00011a0000067ab9 */ /* 0x000fe20000000a00 */
[----:B------:R-:W-:Y:S02]  /*6c00*/  BSSY B0, `(.L_x_69) ;  /* 0x000001e000007945 */ /* 0x000fe40003800000 */
[----:B------:R-:W-:Y:S01]  /*6c10*/  IMAD R4, R14, R9, R0 ;  /* 0x000000090e047224 */ /* 0x000fe200078e0200 */
[----:B------:R-:W-:Y:S02]  /*6c20*/  IADD3 R2, P0, R6, R2, RZ ;  /* 0x0000000206027210 */ /* 0x000fe40007f1e0ff */
[----:B------:R-:W-:-:S02]  /*6c30*/  SHF.R.S32.HI R0, RZ, 0x3, R5 ;  /* 0x00000003ff007819 */ /* 0x000fc40000011405 */
[----:B------:R-:W-:Y:S01]  /*6c40*/  IADD3.X R3, R7, R3, R4, P0, !PT ;  /* 0x0000000307037210 */ /* 0x000fe200007fe404 */
[----:B------:R-:W-:Y:S01]  /*6c50*/  IMAD R4, R239, -0x40, R196 ;  /* 0xffffffc0ef047824 */ /* 0x000fe200078e02c4 */
[----:B------:R-:W-:Y:S01]  /*6c60*/  SHF.R.S32.HI R18, RZ, 0x1f, R0 ;  /* 0x0000001fff127819 */ /* 0x000fe20000011400 */
[----:B------:R-:W-:-:S03]  /*6c70*/  VIADD R5, R0, 0x20 ;  /* 0x0000002000057836 */ /* 0x000fc60000000000 */
        /* <DEDUP_REMOVED lines=20> */
[----:B------:R1:W-:Y:S04]  /*6dc0*/  @!P1 STG.E.128 desc[UR16][R4.64], RZ ;  /* 0x000000ff04009986 */ /* 0x0003e8000c101d10 */
[----:B------:R1:W-:Y:S02]  /*6dd0*/  @!P0 STG.E.128 desc[UR16][R4.64+0x80], RZ ;  /* 0x000080ff04008986 */ /* 0x0003e4000c101d10 */
.L_x_70:
[----:B------:R-:W-:Y:S05]  /*6de0*/  BSYNC B0 ;  /* 0x0000000000007941 */ /* 0x000fea0003800000 */
.L_x_69:
[----:B------:R-:W-:Y:S04]  /*6df0*/  BSSY B0, `(.L_x_71) ;  /* 0x0000012000007945 */ /* 0x000fe80003800000 */
[----:B------:R-:W-:Y:S05]  /*6e00*/  @P2 BRA `(.L_x_72) ;  /* 0x0000000000402947 */ /* 0x000fea0003800000 */
[----:B------:R-:W-:Y:S01]  /*6e10*/  IADD3 R3, P0, R0, 0x20, RZ ;  /* 0x0000002000037810 */ /* 0x000fe20007f1e0ff */
[----:B------:R-:W-:Y:S01]  /*6e20*/  ULDC UR4, c[0x0][0x2d0] ;  /* 0x0000b40000047ab9 */ /* 0x000fe20000000800 */
[----:B-1----:R-:W-:Y:S01]  /*6e30*/  MOV R5, R10 ;  /* 0x0000000a00057202 */ /* 0x002fe20000000f00 */
[----:B------:R-:W-:Y:S01]  /*6e40*/  ULDC.64 UR6, c[0x0][0x3f0] ;  /* 0x0000fc0000067ab9 */ /* 0x000fe20000000a00 */
[----:B------:R-:W-:Y:S01]  /*6e50*/  ISETP.GE.AND P1, PT, R206, UR4, PT ;  /* 0x00000004ce007c0c */ /* 0x000fe2000bf26270 */
[----:B------:R-:W-:Y:S01]  /*6e60*/  IMAD.X R4, RZ, RZ, R18, P0 ;  /* 0x000000ffff047224 */ /* 0x000fe200000e0612 */
[----:B------:R-:W-:-:S03]  /*6e70*/  ISETP.GE.AND P0, PT, R218, UR4, PT ;  /* 0x00000004da007c0c */ /* 0x000fc6000bf06270 */
[----:B------:R-:W-:Y:S02]  /*6e80*/  IMAD R6, R4, R8, RZ ;  /* 0x0000000804067224 */ /* 0x000fe400078e02ff */
[----:B------:R-:W-:-:S04]  /*6e90*/  IMAD.MOV.U32 R4, RZ, RZ, R2 ;  /* 0x000000ffff047224 */ /* 0x000fc800078e0002 */
[----:B------:R-:W-:-:S04]  /*6ea0*/  IMAD.WIDE.U32 R4, R3, R8, R4 ;  /* 0x0000000803047225 */ /* 0x000fc800078e0004 */
[----:B------:R-:W-:Y:S01]  /*6eb0*/  IMAD R3, R3, R9, R6 ;  /* 0x0000000903037224 */ /* 0x000fe200078e0206 */
[----:B------:R-:W-:-:S03]  /*6ec0*/  LEA R2, P4, R4, UR6, 0x1 ;  /* 0x0000000604027c11 */ /* 0x000fc6000f8808ff */
[----:B------:R-:W-:-:S05]  /*6ed0*/  IMAD.IADD R3, R3, 0x1, R5 ;  /* 0x0000000103037824 */ /* 0x000fca00078e0205 */
[----:B------:R-:W-:-:S05]  /*6ee0*/  LEA.HI.X R3, R4, UR7, R3, 0x1, P4 ;  /* 0x0000000704037c11 */ /* 0x000fca000a0f0c03 */
[----:B------:R2:W-:Y:S04]  /*6ef0*/  @!P1 STG.E.128 desc[UR16][R2.64], RZ ;  /* 0x000000ff02009986 */ /* 0x0005e8000c101d10 */
[----:B------:R2:W-:Y:S02]  /*6f00*/  @!P0 STG.E.128 desc[UR16][R2.64+0x80], RZ ;  /* 0x000080ff02008986 */ /* 0x0005e4000c101d10 */
.L_x_72:
[----:B------:R-:W-:Y:S05]  /*6f10*/  BSYNC B0 ;  /* 0x0000000000007941 */ /* 0x000fea0003800000 */
.L_x_71:
[CC--:B--2---:R-:W-:Y:S01]  /*6f20*/  IMAD.WIDE.U32 R2, R14.reuse, R12.reuse, R206 ;  /* 0x0000000c0e027225 */ /* 0x0c4fe200078e00ce */
[----:B------:R-:W-:Y:S01]  /*6f30*/  ULDC.64 UR6, c[0x0][0x470] ;  /* 0x00011c0000067ab9 */ /* 0x000fe20000000a00 */
[----:B------:R-:W-:Y:S02]  /*6f40*/  BSSY B0, `(.L_x_73) ;  /* 0x0000018000007945 */ /* 0x000fe40003800000 */
[----:B-1----:R-:W-:Y:S01]  /*6f50*/  IMAD R4, R17, R12, RZ ;  /* 0x0000000c11047224 */ /* 0x002fe200078e02ff */
        /* <DEDUP_REMOVED lines=22> */
.L_x_74:
[----:B------:R-:W-:Y:S05]  /*70c0*/  BSYNC B0 ;  /* 0x0000000000007941 */ /* 0x000fea0003800000 */
.L_x_73:
[----:B------:R-:W-:Y:S05]  /*70d0*/  @P2 BRA `(.L_x_66) ;  /* 0x0000000000402947 */ /* 0x000fea0003800000 */
[----:B------:R-:W-:Y:S01]  /*70e0*/  IADD3 R0, P0, R0, 0x20, RZ ;  /* 0x0000002000007810 */ /* 0x000fe20007f1e0ff */
[----:B-1----:R-:W-:Y:S01]  /*70f0*/  IMAD.MOV.U32 R4, RZ, RZ, R2 ;  /* 0x000000ffff047224 */ /* 0x002fe200078e0002 */
[----:B------:R-:W-:Y:S01]  /*7100*/  MOV R5, R8 ;  /* 0x0000000800057202 */ /* 0x000fe20000000f00 */
[----:B------:R-:W-:Y:S01]  /*7110*/  ULDC UR4, c[0x0][0x2d0] ;  /* 0x0000b40000047ab9 */ /* 0x000fe20000000800 */
[----:B------:R-:W-:Y:S01]  /*7120*/  ULDC.64 UR6, c[0x0][0x3f8] ;  /* 0x0000fe0000067ab9 */ /* 0x000fe20000000a00 */
[----:B------:R-:W-:Y:S01]  /*7130*/  IMAD.X R3, RZ, RZ, R18, P0 ;  /* 0x000000ffff037224 */ /* 0x000fe200000e0612 */
[----:B------:R-:W-:Y:S01]  /*7140*/  ISETP.GE.AND P1, PT, R206, UR4, PT ;  /* 0x00000004ce007c0c */ /* 0x000fe2000bf26270 */
[----:B------:R-:W-:Y:S01]  /*7150*/  IMAD.WIDE.U32 R4, R0, R12, R4 ;  /* 0x0000000c00047225 */ /* 0x000fe200078e0004 */
[----:B------:R-:W-:-:S03]  /*7160*/  ISETP.GE.AND P0, PT, R218, UR4, PT ;  /* 0x00000004da007c0c */ /* 0x000fc6000bf06270 */
[----:B------:R-:W-:Y:S01]  /*7170*/  IMAD R3, R3, R12, RZ ;  /* 0x0000000c03037224 */ /* 0x000fe200078e02ff */
[----:B------:R-:W-:-:S03]  /*7180*/  LEA R2, P2, R4, UR6, 0x1 ;  /* 0x0000000604027c11 */ /* 0x000fc6000f8408ff */
[----:B------:R-:W-:-:S04]  /*7190*/  IMAD R0, R0, R13, R3 ;  /* 0x0000000d00007224 */ /* 0x000fc800078e0203 */
[----:B------:R-:W-:-:S05]  /*71a0*/  IMAD.IADD R0, R0, 0x1, R5 ;  /* 0x0000000100007824 */ /* 0x000fca00078e0205 */
[----:B------:R-:W-:-:S05]  /*71b0*/  LEA.HI.X R3, R4, UR7, R0, 0x1, P2 ;  /* 0x0000000704037c11 */ /* 0x000fca00090f0c00 */
[----:B------:R2:W-:Y:S04]  /*71c0*/  @!P1 STG.E.128 desc[UR16][R2.64], RZ ;  /* 0x000000ff02009986 */ /* 0x0005e8000c101d10 */
[----:B------:R2:W-:Y:S02]  /*71d0*/  @!P0 STG.E.128 desc[UR16][R2.64+0x80], RZ ;  /* 0x000080ff02008986 */ /* 0x0005e4000c101d10 */
.L_x_66:
[----:B------:R-:W-:Y:S05]  /*71e0*/  BSYNC B1 ;  /* 0x0000000000017941 */ /* 0x000fea0003800000 */
.L_x_31:
[----:B------:R-:W3:Y:S02]  /*71f0*/  LDC R0, c[0x0][0xc] ;  /* 0x00000300ff007b82 */ /* 0x000ee40000000800 */
[----:B---3--:R-:W-:-:S04]  /*7200*/  IADD3 R239, R0, R239, RZ ;  /* 0x000000ef00ef7210 */ /* 0x008fc80007ffe0ff */
[----:B------:R-:W-:-:S13]  /*7210*/  ISETP.GE.AND P0, PT, R239, UR14, PT ;  /* 0x0000000eef007c0c */ /* 0x000fda000bf06270 */
[----:B------:R-:W-:Y:S05]  /*7220*/  @P0 BRA `(.L_x_75) ;  /* 0x0000000000040947 */ /* 0x000fea0003800000 */
[----:B------:R-:W-:Y:S05]  /*7230*/  BRA `(.L_x_76) ;  /* 0xffffff9400a47947 */ /* 0x000fea000383ffff */
.L_x_75:
[----:B------:R-:W-:Y:S05]  /*7240*/  EXIT ;  /* 0x000000000000794d */ /* 0x000fea0003800000 */
.L_x_77:
        /* <DEDUP_REMOVED lines=11> */
.L_x_2051:


//--------------------- .text._ZN5flash44flash_bwd_dq_dk_dv_loop_seqk_parallel_kernelI23Flash_bwd_kernel_traitsILi128ELi64ELi64ELi8ELi4ELi2ELi2ELb1ELb0EN7cutlass10bfloat16_tE19Flash_kernel_traitsILi128ELi64ELi64ELi8ES3_EELb0ELb0ELb1ELb0ELb0ELb0ELb0EEEvNS_16Flash_bwd_paramsE --------------------------
	.section	.text._ZN5flash44flash_bwd_dq_dk_dv_loop_seqk_parallel_kernelI23Flash_bwd_kernel_traitsILi128ELi64ELi64ELi8ELi4ELi2ELi2ELb1ELb0EN7cutlass10bfloat16_tE19Flash_kernel_traitsILi128ELi64ELi64ELi8ES3_EELb0ELb0ELb1ELb0ELb0ELb0ELb0EEEvNS_16Flash_bwd_paramsE,"ax",@progbits
	.align	128
        .global         _ZN5flash44flash_bwd_dq_dk_dv_loop_seqk_parallel_kernelI23Flash_bwd_kernel_traitsILi128ELi64ELi64ELi8ELi4ELi2ELi2ELb1ELb0EN7cutlass10bfloat16_tE19Flash_kernel_traitsILi128ELi64ELi64ELi8ES3_EELb0ELb0ELb1ELb0ELb0ELb0ELb0EEEvNS_16Flash_bwd_paramsE
        .type           _ZN5flash44flash_bwd_dq_dk_dv_loop_seqk_parallel_kernelI23Flash_bwd_kernel_traitsILi128ELi64ELi64ELi8ELi4ELi2ELi2ELb1ELb0EN7cutlass10bfloat16_tE19Flash_kernel_traitsILi128ELi64ELi64ELi8ES3_EELb0ELb0ELb1ELb0ELb0ELb0ELb0EEEvNS_16Flash_bwd_paramsE,@function
        .size           _ZN5flash44flash_bwd_dq_dk_dv_loop_seqk_parallel_kernelI23Flash_bwd_kernel_traitsILi128ELi64ELi64ELi8ELi4ELi2ELi2ELb1ELb0EN7cutlass10bfloat16_tE19Flash_kernel_traitsILi128ELi64ELi64ELi8ES3_EELb0ELb0ELb1ELb0ELb0ELb0ELb0EEEvNS_16Flash_bwd_paramsE,(.L_x_2052 - _ZN5flash44flash_bwd_dq_dk_dv_loop_seqk_parallel_kernelI23Flash_bwd_kernel_traitsILi128ELi64ELi64ELi8ELi4ELi2ELi2ELb1ELb0EN7cutlass10bfloat16_tE19Flash_kernel_traitsILi128ELi64ELi64ELi8ES3_EELb0ELb0ELb1ELb0ELb0ELb0ELb0EEEvNS_16Flash_bwd_paramsE)
        .other          _ZN5flash44flash_bwd_dq_dk_dv_loop_seqk_parallel_kernelI23Flash_bwd_kernel_traitsILi128ELi64ELi64ELi8ELi4ELi2ELi2ELb1ELb0EN7cutlass10bfloat16_tE19Flash_kernel_traitsILi128ELi64ELi64ELi8ES3_EELb0ELb0ELb1ELb0ELb0ELb0ELb0EEEvNS_16Flash_bwd_paramsE,@"STO_CUDA_ENTRY STV_DEFAULT"
_ZN5flash44flash_bwd_dq_dk_dv_loop_seqk_parallel_kernelI23Flash_bwd_kernel_traitsILi128ELi64ELi64ELi8ELi4ELi2ELi2ELb1ELb0EN7cutlass10bfloat16_tE19Flash_kernel_traitsILi128ELi64ELi64ELi8ES3_EELb0ELb0ELb1ELb0ELb0ELb0ELb0EEEvNS_16Flash_bwd_paramsE:
.text._ZN5flash44flash_bwd_dq_dk_dv_loop_seqk_parallel_kernelI23Flash_bwd_kernel_traitsILi128ELi64ELi64ELi8ELi4ELi2ELi2ELb1ELb0EN7cutlass10bfloat16_tE19Flash_kernel_traitsILi128ELi64ELi64ELi8ES3_EELb0ELb0ELb1ELb0ELb0ELb0ELb0EEEvNS_16Flash_bwd_paramsE:
        /* <DEDUP_REMOVED lines=20> */
[----:B-1----:R-:W-:-:S04]  /*0140*/  SHF.R.S32.HI R15, RZ, 0x1f, R14 ;  /* 0x0000001fff0f7819 */ /* 0x002fc8000001140e */
        /* <DEDUP_REMOVED lines=12> */
[--C-:B------:R-:W-:Y:S01]  /*0210*/  SHF.R.S32.HI R10, RZ, 0x2, R17.reuse ;  /* 0x00000002ff0a7819 */ /* 0x100fe20000011411 */
[----:B------:R-:W-:Y:S01]  /*0220*/  IMAD.IADD R194, R6, 0x1, -R0 ;  /* 0x0000000106c27824 */ /* 0x000fe200078e0a00 */
[----:B------:R-:W-:-:S02]  /*0230*/  SHF.R.S32.HI R5, RZ, 0x1f, R17 ;  /* 0x0000001fff057819 */ /* 0x000fc40000011411 */
[----:B------:R-:W-:Y:S02]  /*0240*/  LOP3.LUT R3, R8, 0xfffffffe, RZ, 0xc0, !PT ;  /* 0xfffffffe08037812 */ /* 0x000fe400078ec0ff */
[----:B------:R-:W-:Y:S02]  /*0250*/  LEA.HI R0, R5, R10, RZ, 0x3 ;  /* 0x0000000a05007211 */ /* 0x000fe400078f18ff */
[-C--:B------:R-:W-:Y:S01]  /*0260*/  LEA.HI R16, R15, R14.reuse, RZ, 0x3 ;  /* 0x0000000e0f107211 */ /* 0x080fe200078f18ff */
[----:B------:R-:W-:Y:S01]  /*0270*/  IMAD.IADD R11, R7, 0x1, -R3 ;  /* 0x00000001070b7824 */ /* 0x000fe200078e0a03 */
[----:B------:R-:W-:Y:S02]  /*0280*/  LOP3.LUT R2, R4, 0xffffffe0, RZ, 0xc0, !PT ;  /* 0xffffffe004027812 */ /* 0x000fe400078ec0ff */
[----:B------:R-:W-:Y:S02]  /*0290*/  LOP3.LUT R0, R0, 0xfffffff8, RZ, 0xc0, !PT ;  /* 0xfffffff800007812 */ /* 0x000fe400078ec0ff */
[----:B------:R-:W-:Y:S01]  /*02a0*/  SHF.R.S32.HI R249, RZ, 0x3, R16 ;  /* 0x00000003fff97819 */ /* 0x000fe20000011410 */
[----:B------:R-:W-:Y:S01]  /*02b0*/  IMAD.IADD R4, R14, 0x1, -R2 ;  /* 0x000000010e047824 */ /* 0x000fe200078e0a02 */
[----:B------:R-:W-:Y:S01]  /*02c0*/  LOP3.LUT R3, R16, 0xfffffff8, RZ, 0xc0, !PT ;  /* 0xfffffff810037812 */ /* 0x000fe200078ec0ff */
[----:B------:R-:W-:Y:S01]  /*02d0*/  IMAD.IADD R8, R10, 0x1, -R0 ;  /* 0x000000010a087824 */ /* 0x000fe200078e0a00 */
[----:B------:R-:W-:Y:S01]  /*02e0*/  LOP3.LUT R5, R9, 0xfffffff0, RZ, 0xc0, !PT ;  /* 0xfffffff009057812 */ /* 0x000fe200078ec0ff */
[----:B------:R-:W-:Y:S01]  /*02f0*/  IMAD.SHL.U32 R2, R249, 0x40, RZ ;  /* 0x00000040f9027824 */ /* 0x000fe200078e00ff */
[----:B------:R-:W-:Y:S01]  /*0300*/  SHF.R.S32.HI R6, RZ, 0x1f, R4 ;  /* 0x0000001fff067819 */ /* 0x000fe20000011404 */
[----:B------:R-:W-:Y:S01]  /*0310*/  IMAD.IADD R0, R14, 0x1, -R3 ;  /* 0x000000010e007824 */ /* 0x000fe200078e0a03 */
[----:B------:R-:W-:-:S02]  /*0320*/  LEA.HI R9, R15, R14, RZ, 0x7 ;  /* 0x0000000e0f097211 */ /* 0x000fc400078f38ff */
[----:B------:R-:W-:Y:S01]  /*0330*/  LOP3.LUT R3, R2, 0x1c0, RZ, 0xc0, !PT ;  /* 0x000001c002037812 */ /* 0x000fe200078ec0ff */
[----:B------:R-:W-:Y:S01]  /*0340*/  IMAD.SHL.U32 R212, R0, 0x8, RZ ;  /* 0x0000000800d47824 */ /* 0x000fe200078e00ff */
[----:B------:R-:W-:Y:S01]  /*0350*/  LEA.HI R252, R6, R4, RZ, 0x2 ;  /* 0x0000000406fc7211 */ /* 0x000fe200078f10ff */
[----:B------:R-:W-:Y:S01]  /*0360*/  IMAD.IADD R2, R14, 0x1, -R5 ;  /* 0x000000010e027824 */ /* 0x000fe200078e0a05 */
[----:B------:R-:W-:Y:S01]  /*0370*/  LOP3.LUT P4, RZ, R0, 0x2, RZ, 0xc0, !PT ;  /* 0x0000000200ff7812 */ /* 0x000fe2000788c0ff */
[----:B------:R-:W-:Y:S01]  /*0380*/  VIADD R227, R212, 0x40 ;  /* 0x00000040d4e37836 */ /* 0x000fe20000000000 */
[----:B------:R-:W-:Y:S02]  /*0390*/  LOP3.LUT R4, R3, 0x38, R212, 0xf8, !PT ;  /* 0x0000003803047812 */ /* 0x000fe400078ef8d4 */
[----:B------:R-:W-:Y:S02]  /*03a0*/  SHF.R.U32.HI R3, RZ, 0x3, R3 ;  /* 0x00000003ff037819 */ /* 0x000fe40000011603 */
[C---:B------:R-:W-:Y:S01]  /*03b0*/  LOP3.LUT P3, RZ, R0.reuse, 0x4, RZ, 0xc0, !PT ;  /* 0x0000000400ff7812 */ /* 0x040fe2000786c0ff */
[----:B------:R-:W-:Y:S01]  /*03c0*/  IMAD.SHL.U32 R0, R0, 0x40, RZ ;  /* 0x0000004000007824 */ /* 0x000fe200078e00ff */
[----:B------:R-:W-:-:S02]  /*03d0*/  SHF.R.S32.HI R5, RZ, 0x1f, R2 ;  /* 0x0000001fff057819 */ /* 0x000fc40000011402 */
[----:B------:R-:W-:Y:S01]  /*03e0*/  LOP3.LUT R10, R4, R3, RZ, 0x3c, !PT ;  /* 0x00000003040a7212 */ /* 0x000fe200078e3cff */
[----:B------:R-:W-:Y:S01]  /*03f0*/  IMAD.SHL.U32 R3, R194, 0x10, RZ ;  /* 0x00000010c2037824 */ /* 0x000fe200078e00ff */
[----:B------:R-:W-:Y:S02]  /*0400*/  LEA.HI R12, R5, R2, RZ, 0x3 ;  /* 0x00000002050c7211 */ /* 0x000fe400078f18ff */
[----:B------:R-:W-:Y:S02]  /*0410*/  LOP3.LUT R0, R0, 0x1c0, RZ, 0xc0, !PT ;  /* 0x000001c000007812 */ /* 0x000fe400078ec0ff */
[----:B------:R-:W-:Y:S02]  /*0420*/  LOP3.LUT R6, R12, 0xfffffff8, RZ, 0xc0, !PT ;  /* 0xfffffff80c067812 */ /* 0x000fe400078ec0ff */
[----:B------:R-:W-:Y:S02]  /*0430*/  SHF.R.S32.HI R9, RZ, 0x7, R9 ;  /* 0x00000007ff097819 */ /* 0x000fe40000011409 */
[----:B------:R-:W-:Y:S01]  /*0440*/  LOP3.LUT R5, R0, 0x8, R16, 0xf8, !PT ;  /* 0x0000000800057812 */ /* 0x000fe200078ef810 */
[----:B------:R-:W-:Y:S01]  /*0450*/  IMAD.IADD R6, R2, 0x1, -R6 ;  /* 0x0000000102067824 */ /* 0x000fe200078e0a06 */
[----:B------:R-:W-:Y:S01]  /*0460*/  LOP3.LUT R7, R0, 0x10, R3, 0xf8, !PT ;  /* 0x0000001000077812 */ /* 0x000fe200078ef803 */
[----:B------:R-:W-:Y:S01]  /*0470*/  IMAD.SHL.U32 R3, R11, 0x200, RZ ;  /* 0x000002000b037824 */ /* 0x000fe200078e00ff */
[----:B------:R-:W-:Y:S01]  /*0480*/  SHF.R.U32.HI R186, RZ, 0x3, R0 ;  /* 0x00000003ffba7819 */ /* 0x000fe20000011600 */
[----:B------:R-:W-:Y:S01]  /*0490*/  IMAD.SHL.U32 R6, R6, 0x40, RZ ;  /* 0x0000004006067824 */ /* 0x000fe200078e00ff */
[----:B------:R-:W-:Y:S01]  /*04a0*/  LOP3.LUT R4, R8, 0x1, RZ, 0xc0, !PT ;  /* 0x0000000108047812 */ /* 0x000fe200078ec0ff */
[----:B------:R-:W-:Y:S01]  /*04b0*/  IMAD R2, R9, 0x800, R3 ;  /* 0x0000080009027824 */ /* 0x000fe200078e0203 */
[----:B------:R-:W-:-:S02]  /*04c0*/  LOP3.LUT R0, R5, R186, RZ, 0x3c, !PT ;  /* 0x000000ba05007212 */ /* 0x000fc400078e3cff */
[----:B------:R-:W-:Y:S02]  /*04d0*/  LEA.HI R5, R15, R14, RZ, 0x6 ;  /* 0x0000000e0f057211 */ /* 0x000fe400078f30ff */
[----:B------:R-:W-:Y:S01]  /*04e0*/  ISETP.NE.U32.AND P0, PT, R4, 0x1, PT ;  /* 0x000000010400780c */ /* 0x000fe20003f05070 */
[----:B------:R-:W-:Y:S01]  /*04f0*/  IMAD.IADD R199, R2, 0x1, R0 ;  /* 0x0000000102c77824 */ /* 0x000fe200078e0200 */
[----:B------:R-:W-:Y:S02]  /*0500*/  LOP3.LUT R4, R7, 0x8, R16, 0xf8, !PT ;  /* 0x0000000807047812 */ /* 0x000fe400078ef810 */
[----:B------:R-:W-:Y:S02]  /*0510*/  LOP3.LUT R2, R17, 0x7ffffffc, RZ, 0xc0, !PT ;  /* 0x7ffffffc11027812 */ /* 0x000fe400078ec0ff */
[----:B------:R-:W-:Y:S02]  /*0520*/  SHF.R.S32.HI R0, RZ, 0x6, R5 ;  /* 0x00000006ff007819 */ /* 0x000fe40000011405 */
[----:B------:R-:W-:Y:S01]  /*0530*/  LOP3.LUT R186, R3, R4, R186, 0xf6, !PT ;  /* 0x0000000403ba7212 */ /* 0x000fe200078ef6ba */
[----:B------:R-:W-:Y:S01]  /*0540*/  IMAD.IADD R3, R14, 0x1, -R2 ;  /* 0x000000010e037824 */ /* 0x000fe200078e0a02 */
[----:B------:R-:W-:Y:S01]  /*0550*/  R2P PR, R8, 0x6 ;  /* 0x0000000608007804 */ /* 0x000fe20000000000 */
[----:B------:R-:W-:Y:S01]  /*0560*/  IMAD R2, R0, 0x200, R10 ;  /* 0x0000020000027824 */ /* 0x000fe200078e020a */
[----:B------:R-:W-:Y:S01]  /*0570*/  SEL R185, R185, 0xffffffc0, !P3 ;  /* 0xffffffc0b9b97807 */ /* 0x000fe20005800000 */
[----:B------:R-:W-:Y:S01]  /*0580*/  IMAD.SHL.U32 R14, R14, 0x2, RZ ;  /* 0x000000020e0e7824 */ /* 0x000fe200078e00ff */
[----:B------:R-:W-:Y:S01]  /*0590*/  SEL R223, R223, 0x10, !P0 ;  /* 0x00000010dfdf7807 */ /* 0x000fe20004000000 */
[----:B------:R-:W-:Y:S01]  /*05a0*/  IMAD.SHL.U32 R4, R0, 0x8, RZ ;  /* 0x0000000800047824 */ /* 0x000fe200078e00ff */
[----:B------:R1:W-:Y:S01]  /*05b0*/  STL [R1+0x10], R2 ;  /* 0x0000100201007387 */ /* 0x0003e20000100800 */
[----:B------:R-:W-:Y:S01]  /*05c0*/  IMAD.SHL.U32 R0, R8, 0x40, RZ ;  /* 0x0000004008007824 */ /* 0x000fe200078e00ff */
[----:B------:R-:W-:Y:S01]  /*05d0*/  SHF.R.S32.HI R252, RZ, 0x2, R252 ;  /* 0x00000002fffc7819 */ /* 0x000fe200000114fc */
[----:B------:R-:W-:Y:S01]  /*05e0*/  IMAD.SHL.U32 R7, R3, 0x2, RZ ;  /* 0x0000000203077824 */ /* 0x000fe200078e00ff */
[----:B------:R-:W-:Y:S01]  /*05f0*/  LOP3.LUT R4, R4, 0x18, RZ, 0xc0, !PT ;  /* 0x0000001804047812 */ /* 0x000fe200078ec0ff */
[----:B------:R-:W-:Y:S01]  /*0600*/  IMAD.SHL.U32 R3, R11, 0x20, RZ ;  /* 0x000000200b037824 */ /* 0x000fe200078e00ff */
[----:B------:R-:W-:Y:S01]  /*0610*/  LOP3.LUT R0, R0, 0x1c0, RZ, 0xc0, !PT ;  /* 0x000001c000007812 */ /* 0x000fe200078ec0ff */
[C---:B------:R-:W-:Y:S01]  /*0620*/  IMAD R8, R13.reuse, 0x400, R7 ;  /* 0x000004000d087824 */ /* 0x040fe200078e0207 */
[----:B------:R-:W-:Y:S01]  /*0630*/  LEA R186, R186, UR5, 0x1 ;  /* 0x00000005baba7c11 */ /* 0x000fe2000f8e08ff */
[----:B------:R-:W-:-:S02]  /*0640*/  IMAD R252, R13, 0x10, R252 ;  /* 0x000000100dfc7824 */ /* 0x000fc400078e02fc */
[----:B-1----:R-:W-:Y:S01]  /*0650*/  IMAD.SHL.U32 R2, R9, 0x20, RZ ;  /* 0x0000002009027824 */ /* 0x002fe200078e00ff */
[----:B------:R-:W-:Y:S02]  /*0660*/  LOP3.LUT R9, R4, 0x20, R3, 0xf8, !PT ;  /* 0x0000002004097812 */ /* 0x000fe400078ef803 */
[----:B------:R-:W-:Y:S02]  /*0670*/  LOP3.LUT R3, R6, 0x1c0, RZ, 0xc0, !PT ;  /* 0x000001c006037812 */ /* 0x000fe400078ec0ff */
[----:B------:R-:W-:-:S05]  /*0680*/  LOP3.LUT R5, R2, 0x6, R14, 0xf8, !PT ;  /* 0x0000000602057812 */ /* 0x000fca00078ef80e */
[----:B------:R1:W-:Y:S02]  /*0690*/  STL [R1+0x8], R5 ;  /* 0x0000080501007387 */ /* 0x0003e40000100800 */
[----:B-1----:R-:W-:Y:S02]  /*06a0*/  LOP3.LUT R5, R0, 0x20, R2, 0xf8, !PT ;  /* 0x0000002000057812 */ /* 0x002fe400078ef802 */
[----:B------:R-:W-:-:S04]  /*06b0*/  SHF.R.U32.HI R2, RZ, 0x3, R0 ;  /* 0x00000003ff027819 */ /* 0x000fc80000011600 */
[----:B------:R-:W-:Y:S02]  /*06c0*/  LOP3.LUT R5, R5, R2, RZ, 0x3c, !PT ;  /* 0x0000000205057212 */ /* 0x000fe400078e3cff */
[----:B------:R-:W-:Y:S01]  /*06d0*/  LOP3.LUT R6, R2, R0, R4, 0x1e, !PT ;  /* 0x0000000002067212 */ /* 0x000fe200078e1e04 */
[----:B------:R-:W-:Y:S01]  /*06e0*/  IMAD.SHL.U32 R0, R11, 0x8, RZ ;  /* 0x000000080b007824 */ /* 0x000fe200078e00ff */
[----:B------:R-:W-:Y:S01]  /*06f0*/  SHF.R.U32.HI R2, RZ, 0x3, R3 ;  /* 0x00000003ff027819 */ /* 0x000fe20000011603 */
[----:B------:R-:W-:Y:S02]  /*0700*/  IMAD.SHL.U32 R4, R12, 0x40, RZ ;  /* 0x000000400c047824 */ /* 0x000fe400078e00ff */
[----:B------:R-:W-:Y:S01]  /*0710*/  IMAD.IADD R8, R8, 0x1, R5 ;  /* 0x0000000108087824 */ /* 0x000fe200078e0205 */
[----:B------:R-:W-:Y:S02]  /*0720*/  LOP3.LUT R5, R3, 0x8, R0, 0xf8, !PT ;  /* 0x0000000803057812 */ /* 0x000fe400078ef800 */
[----:B------:R-:W-:-:S02]  /*0730*/  LOP3.LUT R0, R4, 0xfffffe00, RZ, 0xc0, !PT ;  /* 0xfffffe0004007812 */ /* 0x000fc400078ec0ff */
[----:B------:R-:W-:Y:S02]  /*0740*/  LOP3.LUT R3, R2, R9, R3, 0x1e, !PT ;  /* 0x0000000902037212 */ /* 0x000fe400078e1e03 */
[----:B------:R-:W-:Y:S01]  /*0750*/  LOP3.LUT R2, R5, R2, RZ, 0x3c, !PT ;  /* 0x0000000205027212 */ /* 0x000fe200078e3cff */
[----:B------:R-:W-:Y:S01]  /*0760*/  IMAD R5, R194, 0x400, R7 ;  /* 0x00000400c2057824 */ /* 0x000fe200078e0207 */
[----:B------:R-:W-:Y:S01]  /*0770*/  LOP3.LUT R198, R3, R0, RZ, 0xfc, !PT ;  /* 0x0000000003c67212 */ /* 0x000fe200078efcff */
[--C-:B------:R-:W-:Y:S01]  /*0780*/  IMAD R4, R13, 0x400, R0.reuse ;  /* 0x000004000d047824 */ /* 0x100fe200078e0200 */
[----:B------:R-:W-:Y:S01]  /*0790*/  LEA R222, R8, UR5, 0x1 ;  /* 0x0000000508de7c11 */ /* 0x000fe2000f8e08ff */
[----:B------:R-:W-:Y:S01]  /*07a0*/  IMAD R194, R194, 0x400, R0 ;  /* 0x00000400c2c27824 */ /* 0x000fe200078e0200 */
[----:B------:R-:W-:Y:S01]  /*07b0*/  LEA R0, R199, UR4, 0x1 ;  /* 0x00000004c7007c11 */ /* 0x000fe2000f8e08ff */
[----:B------:R-:W-:Y:S02]  /*07c0*/  IMAD.IADD R197, R4, 0x1, R2 ;  /* 0x0000000104c57824 */ /* 0x000fe400078e0202 */
[----:B------:R-:W-:-:S02]  /*07d0*/  IMAD.IADD R194, R2, 0x1, R194 ;  /* 0x0000000102c27824 */ /* 0x000fc400078e02c2 */
[----:B------:R-:W-:Y:S02]  /*07e0*/  IMAD.MOV.U32 R2, RZ, RZ, 0x20 ;  /* 0x00000020ff027424 */ /* 0x000fe400078e00ff */
        /* <DEDUP_REMOVED lines=8> */
[----:B------:R-:W-:-:S02]  /*0870*/  IMAD.IADD R190, R0, 0x1, R2 ;  /* 0x0000000100be7824 */ /* 0x000fc400078e0202 */
[C---:B------:R-:W-:Y:S01]  /*0880*/  VIADD R2, R3.reuse, 0x40 ;  /* 0x0000004003027836 */ /* 0x040fe20000000000 */
[----:B------:R1:W-:Y:S01]  /*0890*/  STL [R1], R3 ;  /* 0x0000000301007387 */ /* 0x0003e20000100800 */
[----:B------:R-:W-:Y:S02]  /*08a0*/  @P2 VIADD R2, R3, 0xffffffc0 ;  /* 0xffffffc003022836 */ /* 0x000fe40000000000 */
[C---:B------:R-:W-:Y:S02]  /*08b0*/  IMAD.IADD R191, R185.reuse, 0x1, R191 ;  /* 0x00000001b9bf7824 */ /* 0x040fe400078e02bf */
[----:B------:R-:W-:Y:S01]  /*08c0*/  IMAD.IADD R224, R222, 0x1, R223 ;  /* 0x00000001dee07824 */ /* 0x000fe200078e02df */
[----:B------:R1:W-:Y:S01]  /*08d0*/  STL [R1+0x4], R2 ;  /* 0x0000040201007387 */ /* 0x0003e20000100800 */
[----:B------:R-:W-:Y:S02]  /*08e0*/  IMAD.IADD R185, R185, 0x1, R186 ;  /* 0x00000001b9b97824 */ /* 0x000fe400078e02ba */
[----:B------:R-:W-:-:S07]  /*08f0*/  IMAD.IADD R223, R223, 0x1, R221 ;  /* 0x00000001dfdf7824 */ /* 0x000fce00078e02dd */
.L_x_126:
[----:B--2---:R-:W2:Y:S01]  /*0900*/  S2R R48, SR_CTAID.Y ;  /* 0x0000000000307919 */ /* 0x004ea20000002600 */
[----:B-1----:R-:W1:Y:S01]  /*0910*/  LDC.64 R2, c[0x0][0x2f0] ;  /* 0x0000bc00ff027b82 */ /* 0x002e620000000a00 */
[----:B------:R-:W-:Y:S01]  /*0920*/  ISETP.NE.U32.AND P3, PT, RZ, UR12, PT ;  /* 0x0000000cff007c0c */ /* 0x000fe2000bf65070 */
[----:B------:R-:W-:-:S03]  /*0930*/  IMAD.MOV.U32 R0, RZ, RZ, -0x1 ;  /* 0xffffffffff007424 */ /* 0x000fc600078e00ff */
[----:B------:R-:W-:-:S03]  /*0940*/  ISETP.NE.AND.EX P3, PT, RZ, UR13, PT, P3 ;  /* 0x0000000dff007c0c */ /* 0x000fc6000bf65330 */
[----:B------:R-:W3:Y:S08]  /*0950*/  LDC.64 R8, c[0x0][0x308] ;  /* 0x0000c200ff087b82 */ /* 0x000ef00000000a00 */
[----:B----4-:R-:W4:Y:S08]  /*0960*/  LDC.U8 R13, c[0x0][0x3c2] ;  /* 0x0000f080ff0d7b82 */ /* 0x010f300000000000 */
[----:B-----5:R-:W5:Y:S01]  /*0970*/  LDC.64 R4, c[0x0][0x2f8] ;  /* 0x0000be00ff047b82 */ /* 0x020f620000000a00 */
[----:B-1----:R-:W-:-:S04]  /*0980*/  ISETP.NE.U32.AND P5, PT, R2, RZ, PT ;  /* 0x000000ff0200720c */ /* 0x002fc80003fa5070 */
[----:B------:R-:W-:Y:S01]  /*0990*/  ISETP.NE.AND.EX P5, PT, R3, RZ, PT, P5 ;  /* 0x000000ff0300720c */ /* 0x000fe20003fa5350 */
[----:B--2---:R-:W-:Y:S01]  /*09a0*/  IMAD.SHL.U32 R12, R48, 0x4, RZ ;  /* 0x00000004300c7824 */ /* 0x004fe200078e00ff */
[----:B---3--:R-:W-:Y:S02]  /*09b0*/  ISETP.NE.U32.AND P2, PT, R8, RZ, PT ;  /* 0x000000ff0800720c */ /* 0x008fe40003f45070 */
[----:B------:R-:W-:Y:S02]  /*09c0*/  SHF.R.S32.HI R40, RZ, 0x1f, R48 ;  /* 0x0000001fff287819 */ /* 0x000fe40000011430 */
[----:B------:R-:W-:Y:S02]  /*09d0*/  ISETP.NE.AND.EX P2, PT, R9, RZ, PT, P2 ;  /* 0x000000ff0900720c */ /* 0x000fe40003f45320 */
[----:B------:R-:W-:Y:S02]  /*09e0*/  SHF.L.U64.HI R11, R48, 0x2, R40 ;  /* 0x00000002300b7819 */ /* 0x000fe40000010228 */
[----:B------:R-:W-:-:S02]  /*09f0*/  IADD3 R2, P0, R12, R2, RZ ;  /* 0x000000020c027210 */ /* 0x000fc40007f1e0ff */
[----:B------:R-:W-:-:S03]  /*0a00*/  @P3 IADD3 R6, P1, R12, UR12, RZ ;  /* 0x0000000c0c063c10 */ /* 0x000fc6000ff3e0ff */
[C---:B------:R-:W-:Y:S01]  /*0a10*/  IMAD.X R3, R11.reuse, 0x1, R3, P0 ;  /* 0x000000010b037824 */ /* 0x040fe200000e0603 */
[----:B------:R-:W-:Y:S01]  /*0a20*/  @P3 IADD3.X R7, R11, UR13, RZ, P1, !PT ;  /* 0x0000000d0b073c10 */ /* 0x000fe20008ffe4ff */
[----:B------:R-:W-:-:S03]  /*0a30*/  IMAD.MOV.U32 R250, RZ, RZ, RZ ;  /* 0x000000fffffa7224 */ /* 0x000fc600078e00ff */
[----:B------:R-:W2:Y:S04]  /*0a40*/  @P5 LDG.E R0, desc[UR16][R2.64] ;  /* 0x0000001002005981 */ /* 0x000ea8000c1e1900 */
[----:B------:R1:W2:Y:S01]  /*0a50*/  @P5 LDG.E R10, desc[UR16][R2.64+0x4] ;  /* 0x00000410020a5981 */ /* 0x0002a2000c1e1900 */
[----:B-----5:R-:W-:-:S03]  /*0a60*/  ISETP.EQ.U32.AND P1, PT, R4, RZ, PT ;  /* 0x000000ff0400720c */ /* 0x020fc60003f22070 */
[----:B------:R3:W5:Y:S01]  /*0a70*/  @P3 LDG.E R250, desc[UR16][R6.64] ;  /* 0x0000001006fa3981 */ /* 0x000762000c1e1900 */
[----:B----4-:R-:W-:-:S04]  /*0a80*/  ISETP.NE.AND P3, PT, R13, RZ, PT ;  /* 0x000000ff0d00720c */ /* 0x010fc80003f65270 */
[----:B------:R-:W-:Y:S01]  /*0a90*/  ISETP.EQ.OR.EX P1, PT, R5, RZ, !P3, P1 ;  /* 0x000000ff0500720c */ /* 0x000fe20005f22710 */
[----:B------:R-:W-:Y:S01]  /*0aa0*/  IMAD.MOV.U32 R49, RZ, RZ, -0x1 ;  /* 0xffffffffff317424 */ /* 0x000fe200078e00ff */
[----:B-1----:R-:W-:Y:S01]  /*0ab0*/  @P2 IADD3 R2, P0, R12, R8, RZ ;  /* 0x000000080c022210 */ /* 0x002fe20007f1e0ff */
[----:B---3--:R-:W1:Y:S04]  /*0ac0*/  @!P2 LDC.64 R6, c[0x0][0x318] ;  /* 0x0000c600ff06ab82 */ /* 0x008e680000000a00 */
[----:B------:R-:W-:-:S05]  /*0ad0*/  @P2 IMAD.X R3, R11, 0x1, R9, P0 ;  /* 0x000000010b032824 */ /* 0x000fca00000e0609 */
[----:B------:R3:W5:Y:S01]  /*0ae0*/  @P2 LDG.E R8, desc[UR16][R2.64] ;  /* 0x0000001002082981 */ /* 0x000762000c1e1900 */
[----:B------:R-:W4:Y:S01]  /*0af0*/  @!P2 LDC R9, c[0x0][0x2cc] ;  /* 0x0000b300ff09ab82 */ /* 0x000f220000000800 */
[----:B---3--:R-:W-:-:S05]  /*0b00*/  IADD3 R2, P0, R12, R4, RZ ;  /* 0x000000040c027210 */ /* 0x008fca0007f1e0ff */
[----:B------:R-:W-:-:S05]  /*0b10*/  IMAD.X R3, R11, 0x1, R5, P0 ;  /* 0x000000010b037824 */ /* 0x000fca00000e0605 */
[----:B------:R-:W3:Y:S01]  /*0b20*/  @!P1 LDG.E R49, desc[UR16][R2.64] ;  /* 0x0000001002319981 */ /* 0x000ee2000c1e1900 */
[----:B------:R-:W-:Y:S02]  /*0b30*/  ISETP.NE.U32.AND P1, PT, R4, RZ, PT ;  /* 0x000000ff0400720c */ /* 0x000fe40003f25070 */
[----:B------:R-:W2:Y:S02]  /*0b40*/  LDC R4, c[0x0][0x2c8] ;  /* 0x0000b200ff047b82 */ /* 0x000ea40000000800 */
[----:B------:R-:W-:Y:S02]  /*0b50*/  ISETP.NE.AND.EX P1, PT, R5, RZ, PT, P1 ;  /* 0x000000ff0500720c */ /* 0x000fe40003f25310 */
[----:B-1----:R-:W-:-:S04]  /*0b60*/  @!P2 ISETP.NE.U32.AND P0, PT, R6, RZ, PT ;  /* 0x000000ff0600a20c */ /* 0x002fc80003f05070 */
[----:B------:R-:W-:-:S04]  /*0b70*/  @!P2 ISETP.NE.AND.EX P0, PT, R7, RZ, PT, P0 ;  /* 0x000000ff0700a20c */ /* 0x000fc80003f05300 */
[----:B----4-:R-:W-:Y:S01]  /*0b80*/  @!P2 SEL R5, R9, RZ, P0 ;  /* 0x000000ff0905a207 */ /* 0x010fe20000000000 */
[----:B--2---:R-:W-:-:S06]  /*0b90*/  @P5 IMAD.IADD R218, R10, 0x1, -R0 ;  /* 0x000000010ada5824 */ /* 0x004fcc00078e0a00 */
[----:B------:R-:W1:Y:S01]  /*0ba0*/  @!P5 LDC R218, c[0x0][0x2c4] ;  /* 0x0000b100ffdadb82 */ /* 0x000e620000000800 */
[----:B-----5:R-:W-:Y:S01]  /*0bb0*/  @P2 IMAD.IADD R206, R8, 0x1, -R250 ;  /* 0x0000000108ce2824 */ /* 0x020fe200078e0afa */
[----:B---3--:R2:W-:Y:S01]  /*0bc0*/  STL [R1+0xc], R49 ;  /* 0x00000c3101007387 */ /* 0x0085e20000100800 */
[----:B-1----:R-:W-:Y:S05]  /*0bd0*/  @!P1 BRA `(.L_x_78) ;  /* 0x00000000000c9947 */ /* 0x002fea0003800000 */
[----:B------:R-:W3:Y:S02]  /*0be0*/  @P3 LDG.E R4, desc[UR16][R2.64+0x4] ;  /* 0x0000041002043981 */ /* 0x000ee4000c1e1900 */
[----:B---3--:R-:W-:-:S06]  /*0bf0*/  @P3 IADD3 R4, R4, -R49, RZ ;  /* 0x8000003104043210 */ /* 0x008fcc0007ffe0ff */
[----:B------:R1:W5:Y:S02]  /*0c00*/  @!P3 LDG.E R4, desc[UR16][R2.64] ;  /* 0x000000100204b981 */ /* 0x000364000c1e1900 */
.L_x_78:
[----:B------:R-:W-:Y:S01]  /*0c10*/  IMAD.SHL.U32 R20, R246, 0x40, RZ ;  /* 0x00000040f6147824 */ /* 0x000fe200078e00ff */
[----:B-----5:R-:W-:-:S04]  /*0c20*/  @!P2 IADD3 R206, R5, R4, -R250 ;  /* 0x0000000405cea210 */ /* 0x020fc80007ffe8fa */
[----:B------:R-:W-:-:S13]  /*0c30*/  ISETP.GT.AND P0, PT, R206, R20, PT ;  /* 0x00000014ce00720c */ /* 0x000fda0003f04270 */
[----:B------:R-:W-:Y:S05]  /*0c40*/  @!P0 BRA `(.L_x_79) ;  /* 0x0000006800648947 */ /* 0x000fea0003800000 */
[----:B------:R-:W3:Y:S01]  /*0c50*/  LDC R18, c[0x0][0x278] ;  /* 0x00009e00ff127b82 */ /* 0x000ee20000000800 */
[----:B------:R-:W4:Y:S01]  /*0c60*/  S2R R43, SR_CTAID.Z ;  /* 0x00000000002b7919 */ /* 0x000f220000002700 */
[----:B------:R-:W-:Y:S02]  /*0c70*/  ISETP.NE.AND P1, PT, R49, -0x1, PT ;  /* 0xffffffff3100780c */ /* 0x000fe40003f25270 */
[----:B------:R-:W-:Y:S01]  /*0c80*/  ISETP.NE.AND P2, PT, R0, -0x1, PT ;  /* 0xffffffff0000780c */ /* 0x000fe20003f45270 */
[----:B------:R-:W5:Y:S03]  /*0c90*/  S2R R36, SR_CTAID.X ;  /* 0x0000000000247919 */ /* 0x000f660000002500 */
[----:B------:R-:W2:Y:S08]  /*0ca0*/  LDC.64 R6, c[0x0][0x228] ;  /* 0x00008a00ff067b82 */ /* 0x000eb00000000a00 */
[----:B------:R-:W5:Y:S01]  /*0cb0*/  LDC R9, c[0x0][0x394] ;  /* 0x0000e500ff097b82 */ /* 0x000f620000000800 */
[----:B---3--:R-:W-:-:S07]  /*0cc0*/  IABS R12, R18 ;  /* 0x00000012000c7213 */ /* 0x008fce0000000000 */
[----:B------:R-:W3:Y:S01]  /*0cd0*/  LDC R42, c[0x0][0x2d4] ;  /* 0x0000b500ff2a7b82 */ /* 0x000ee20000000800 */
[----:B-1----:R-:W1:Y:S01]  /*0ce0*/  I2F.RP R2, R12 ;  /* 0x0000000c00027306 */ /* 0x002e620000209400 */
[----:B--2---:R-:W-:Y:S01]  /*0cf0*/  IMAD R10, R40, R6, RZ ;  /* 0x00000006280a7224 */ /* 0x004fe200078e02ff */
[----:B----4-:R-:W-:-:S05]  /*0d00*/  IABS R8, R43 ;  /* 0x0000002b00087213 */ /* 0x010fca0000000000 */
[----:B------:R-:W2:Y:S01]  /*0d10*/  LDC.64 R28, c[0x0][0x240] ;  /* 0x00009000ff1c7b82 */ /* 0x000ea20000000a00 */
[----:B------:R-:W-:Y:S01]  /*0d20*/  SHF.R.S32.HI R41, RZ, 0x1f, R43 ;  /* 0x0000001fff297819 */ /* 0x000fe2000001142b */
[C---:B------:R-:W-:Y:S02]  /*0d30*/  IMAD R10, R48.reuse, R7, R10 ;  /* 0x00000007300a7224 */ /* 0x040fe400078e020a */
[----:B------:R-:W-:-:S04]  /*0d40*/  IMAD.WIDE.U32 R6, R48, R6, RZ ;  /* 0x0000000630067225 */ /* 0x000fc800078e00ff */
[----:B------:R-:W4:Y:S01]  /*0d50*/  LDC R39, c[0x0][0x2dc] ;  /* 0x0000b700ff277b82 */ /* 0x000f220000000800 */
[----:B-1----:R-:W1:Y:S01]  /*0d60*/  MUFU.RCP R2, R2 ;  /* 0x0000000200027308 */ /* 0x002e620000001000 */
[----:B------:R-:W-:Y:S01]  /*0d70*/  IMAD.IADD R34, R7, 0x1, R10 ;  /* 0x0000000107227824 */ /* 0x000fe200078e020a */
[----:B------:R-:W-:Y:S02]  /*0d80*/  LOP3.LUT R10, R43, R18, RZ, 0x3c, !PT ;  /* 0x000000122b0a7212 */ /* 0x000fe400078e3cff */
[----:B---3--:R-:W-:-:S03]  /*0d90*/  SHF.R.S32.HI R13, RZ, 0x1f, R42 ;  /* 0x0000001fff0d7819 */ /* 0x008fc6000001142a */
[----:B------:R-:W4:Y:S01]  /*0da0*/  LDC R241, c[0x0][0x270] ;  /* 0x00009c00fff17b82 */ /* 0x000f220000000800 */
[----:B------:R-:W-:Y:S01]  /*0db0*/  ISETP.GE.AND P0, PT, R10, RZ, PT ;  /* 0x000000ff0a00720c */ /* 0x000fe20003f06270 */
[----:B------:R-:W-:-:S06]  /*0dc0*/  IMAD R7, R13, R48, RZ ;  /* 0x000000300d077224 */ /* 0x000fcc00078e02ff */
[----:B------:R-:W3:Y:S01]  /*0dd0*/  LDC.U8 R14, c[0x0][0x3d8] ;  /* 0x0000f600ff0e7b82 */ /* 0x000ee20000000000 */
[----:B-1----:R-:W-:-:S04]  /*0de0*/  IADD3 R2, R2, 0xffffffe, RZ ;  /* 0x0ffffffe02027810 */ /* 0x002fc80007ffe0ff */
[----:B------:R-:W1:Y:S03]  /*0df0*/  F2I.FTZ.U32.TRUNC.NTZ R3, R2 ;  /* 0x0000000200037305 */ /* 0x000e66000021f000 */
[----:B------:R-:W2:Y:S01]  /*0e00*/  @P1 LDC.64 R16, c[0x0][0x250] ;  /* 0x00009400ff101b82 */ /* 0x000ea20000000a00 */
[----:B----4-:R-:W-:-:S07]  /*0e10*/  IMAD.WIDE R30, R39, R241, RZ ;  /* 0x000000f1271e7225 */ /* 0x010fce00078e02ff */
[----:B------:R-:W4:Y:S01]  /*0e20*/  LDC R27, c[0x0][0x2c4] ;  /* 0x0000b100ff1b7b82 */ /* 0x000f220000000800 */
[----:B-1----:R-:W-:Y:S02]  /*0e30*/  IADD3 R2, RZ, -R3, RZ ;  /* 0x80000003ff027210 */ /* 0x002fe40007ffe0ff */
[----:B---3--:R-:W-:-:S05]  /*0e40*/  ISETP.NE.AND P3, PT, R14, RZ, PT ;  /* 0x000000ff0e00720c */ /* 0x008fca0003f65270 */
[----:B------:R-:W1:Y:S01]  /*0e50*/  @P1 LDC.64 R22, c[0x0][0x248] ;  /* 0x00009200ff161b82 */ /* 0x000e620000000a00 */
[----:B------:R-:W-:Y:S02]  /*0e60*/  IMAD R4, R2, R12, RZ ;  /* 0x0000000c02047224 */ /* 0x000fe400078e02ff */
[----:B------:R-:W-:-:S04]  /*0e70*/  IMAD.MOV.U32 R2, RZ, RZ, RZ ;  /* 0x000000ffff027224 */ /* 0x000fc800078e00ff */
[----:B------:R-:W-:Y:S01]  /*0e80*/  IMAD.HI.U32 R2, R3, R4, R2 ;  /* 0x0000000403027227 */ /* 0x000fe200078e0002 */
[----:B------:R-:W-:Y:S01]  /*0e90*/  IADD3 R3, R218, 0x3f, RZ ;  /* 0x0000003fda037810 */ /* 0x000fe20007ffe0ff */
[----:B------:R-:W3:Y:S03]  /*0ea0*/  @P2 LDC.64 R14, c[0x0][0x420] ;  /* 0x00010800ff0e2b82 */ /* 0x000ee60000000a00 */
[----:B------:R-:W-:Y:S01]  /*0eb0*/  SHF.R.S32.HI R5, RZ, 0x1f, R3 ;  /* 0x0000001fff057819 */ /* 0x000fe20000011403 */
[----:B------:R-:W-:-:S03]  /*0ec0*/  IMAD.HI.U32 R2, R2, R8, RZ ;  /* 0x0000000802027227 */ /* 0x000fc600078e00ff */
[----:B------:R-:W-:Y:S01]  /*0ed0*/  LEA.HI R11, R5, R3, RZ, 0x6 ;  /* 0x00000003050b7211 */ /* 0x000fe200078f30ff */
[----:B------:R-:W-:Y:S01]  /*0ee0*/  IMAD.MOV R4, RZ, RZ, -R2 ;  /* 0x000000ffff047224 */ /* 0x000fe200078e0a02 */
[----:B------:R-:W1:Y:S03]  /*0ef0*/  @P3 LDC R24, c[0x0][0x2e4] ;  /* 0x0000b900ff183b82 */ /* 0x000e660000000800 */
[----:B------:R-:W-:Y:S01]  /*0f00*/  IMAD R3, R12, R4, R8 ;  /* 0x000000040c037224 */ /* 0x000fe200078e0208 */
[----:B------:R-:W-:-:S04]  /*0f10*/  IADD3 R4, R218, 0x40, R20 ;  /* 0x00000040da047810 */ /* 0x000fc80007ffe014 */
[----:B------:R-:W-:Y:S01]  /*0f20*/  ISETP.GT.U32.AND P4, PT, R12, R3, PT ;  /* 0x000000030c00720c */ /* 0x000fe20003f84070 */
[----:B------:R-:W1:Y:S01]  /*0f30*/  LDC.U8 R38, c[0x0][0x480] ;  /* 0x00012000ff267b82 */ /* 0x000e620000000000 */
[----:B-----5:R-:W-:-:S04]  /*0f40*/  IADD3 R4, R4, R9, -R206 ;  /* 0x0000000904047210 */ /* 0x020fc80007ffe8ce */
[----:B------:R-:W-:Y:S01]  /*0f50*/  IADD3 R8, R4, 0x3f, RZ ;  /* 0x0000003f04087810 */ /* 0x000fe20007ffe0ff */
[----:B--2---:R-:W-:-:S03]  /*0f60*/  IMAD.WIDE.U32 R4, R0, R28, RZ ;  /* 0x0000001c00047225 */ /* 0x004fc600078e00ff */
[----:B------:R-:W-:Y:S02]  /*0f70*/  SHF.R.S32.HI R9, RZ, 0x1f, R8 ;  /* 0x0000001fff097819 */ /* 0x000fe40000011408 */
[----:B------:R-:W-:Y:S01]  /*0f80*/  SEL R37, R6, R4, !P2 ;  /* 0x0000000406257207 */ /* 0x000fe20005000000 */
[----:B------:R-:W-:Y:S01]  /*0f90*/  IMAD R6, R0, R29, RZ ;  /* 0x0000001d00067224 */ /* 0x000fe200078e02ff */
[----:B------:R-:W-:Y:S01]  /*0fa0*/  @!P4 IADD3 R3, R3, -R12, RZ ;  /* 0x8000000c0303c210 */ /* 0x000fe20007ffe0ff */
[----:B------:R-:W-:Y:S01]  /*0fb0*/  @!P4 VIADD R2, R2, 0x1 ;  /* 0x000000010202c836 */ /* 0x000fe20000000000 */
[----:B------:R-:W-:Y:S01]  /*0fc0*/  LEA.HI R4, R9, R8, RZ, 0x6 ;  /* 0x0000000809047211 */ /* 0x000fe200078f30ff */
[----:B------:R-:W-:Y:S01]  /*0fd0*/  IMAD.WIDE.U32 R8, R48, R42, RZ ;  /* 0x0000002a30087225 */ /* 0x000fe200078e00ff */
[----:B------:R-:W-:Y:S02]  /*0fe0*/  ISETP.GE.U32.AND P6, PT, R3, R12, PT ;  /* 0x0000000c0300720c */ /* 0x000fe40003fc6070 */
[----:B------:R-:W-:Y:S01]  /*0ff0*/  SHF.R.S32.HI R4, RZ, 0x6, R4 ;  /* 0x00000006ff047819 */ /* 0x000fe20000011404 */
[----:B------:R-:W-:Y:S01]  /*1000*/  IMAD R3, R40, R42, R7 ;  /* 0x0000002a28037224 */ /* 0x000fe200078e0207 */
[----:B------:R-:W-:Y:S01]  /*1010*/  SHF.R.S32.HI R7, RZ, 0x6, R11 ;  /* 0x00000006ff077819 */ /* 0x000fe2000001140b */
[----:B------:R-:W2:Y:S01]  /*1020*/  @!P2 LDC.64 R12, c[0x0][0x418] ;  /* 0x00010600ff0cab82 */ /* 0x000ea20000000a00 */
[----:B------:R-:W-:Y:S01]  /*1030*/  @P2 IADD3 R34, R5, R6, RZ ;  /* 0x0000000605222210 */ /* 0x000fe20007ffe0ff */
[----:B------:R-:W-:Y:S01]  /*1040*/  IMAD.IADD R3, R9, 0x1, R3 ;  /* 0x0000000109037824 */ /* 0x000fe200078e0203 */
[----:B------:R-:W-:Y:S01]  /*1050*/  VIMNMX R204, R7, R4, PT ;  /* 0x0000000407cc7248 */ /* 0x000fe20003fe0100 */
[-C--:B------:R-:W-:Y:S01]  /*1060*/  IMAD R9, R31, R8.reuse, RZ ;  /* 0x000000081f097224 */ /* 0x080fe200078e02ff */
[----:B------:R-:W-:Y:S01]  /*1070*/  ISETP.NE.AND P4, PT, R18, RZ, PT ;  /* 0x000000ff1200720c */ /* 0x000fe20003f85270 */
[----:B------:R-:W-:-:S04]  /*1080*/  IMAD.WIDE.U32 R4, R30, R8, RZ ;  /* 0x000000081e047225 */ /* 0x000fc800078e00ff */
[----:B------:R-:W-:Y:S01]  /*1090*/  IMAD R9, R30, R3, R9 ;  /* 0x000000031e097224 */ /* 0x000fe200078e0209 */
[----:B------:R-:W-:Y:S01]  /*10a0*/  @P1 IADD3 R3, R250, R49, RZ ;  /* 0x00000031fa031210 */ /* 0x000fe20007ffe0ff */
[----:B------:R-:W-:Y:S02]  /*10b0*/  @P6 VIADD R2, R2, 0x1 ;  /* 0x0000000102026836 */ /* 0x000fe40000000000 */
[----:B------:R-:W-:Y:S02]  /*10c0*/  IMAD R8, R31, R0, RZ ;  /* 0x000000001f087224 */ /* 0x000fe400078e02ff */
[C---:B------:R-:W-:Y:S01]  /*10d0*/  @P1 IMAD R10, R3.reuse, R17, RZ ;  /* 0x00000011030a1224 */ /* 0x040fe200078e02ff */
[----:B------:R-:W-:Y:S01]  /*10e0*/  MOV R19, R2 ;  /* 0x0000000200137202 */ /* 0x000fe20000000f00 */
[----:B------:R-:W-:-:S04]  /*10f0*/  @P1 IMAD.WIDE.U32 R6, R3, R16, RZ ;  /* 0x0000001003061225 */ /* 0x000fc800078e00ff */
[----:B------:R-:W-:Y:S01]  /*1100*/  IMAD.WIDE.U32 R2, R30, R0, RZ ;  /* 0x000000001e027225 */ /* 0x000fe200078e00ff */
[----:B------:R-:W-:Y:S02]  /*1110*/  @P1 IADD3 R35, R7, R10, RZ ;  /* 0x0000000a07231210 */ /* 0x000fe40007ffe0ff */
[----:B------:R-:W5:Y:S01]  /*1120*/  LDC.64 R10, c[0x0][0x488] ;  /* 0x00012200ff0a7b82 */ /* 0x000f620000000a00 */
[C---:B------:R-:W-:Y:S01]  /*1130*/  SHF.L.U32 R7, R48.reuse, 0x7, RZ ;  /* 0x0000000730077819 */ /* 0x040fe200000006ff */
[----:B------:R-:W-:Y:S01]  /*1140*/  IMAD.IADD R26, R5, 0x1, R9 ;  /* 0x00000001051a7824 */ /* 0x000fe200078e0209 */
[----:B------:R-:W-:Y:S01]  /*1150*/  @P1 MOV R32, R6 ;  /* 0x0000000600201202 */ /* 0x000fe20000000f00 */
[----:B------:R-:W-:Y:S01]  /*1160*/  @P2 IMAD.IADD R26, R3, 0x1, R8 ;  /* 0x00000001031a2824 */ /* 0x000fe200078e0208 */
[C---:B------:R-:W-:Y:S01]  /*1170*/  SHF.L.U64.HI R3, R48.reuse, 0x7, R40 ;  /* 0x0000000730037819 */ /* 0x040fe20000010228 */
[----:B------:R-:W-:Y:S01]  /*1180*/  @!P0 IMAD.MOV R19, RZ, RZ, -R19 ;  /* 0x000000ffff138224 */ /* 0x000fe200078e0a13 */
[----:B------:R-:W-:Y:S01]  /*1190*/  SEL R7, R7, RZ, P5 ;  /* 0x000000ff07077207 */ /* 0x000fe20002800000 */
[----:B----4-:R-:W-:Y:S01]  /*11a0*/  @P3 IMAD R8, R48, R27, RZ ;  /* 0x0000001b30083224 */ /* 0x010fe200078e02ff */
[----:B------:R-:W-:-:S02]  /*11b0*/  LEA R6, R204, 0xffffffc0, 0x6 ;  /* 0xffffffc0cc067811 */ /* 0x000fc400078e30ff */
[----:B------:R-:W-:Y:S02]  /*11c0*/  @!P4 LOP3.LUT R19, RZ, R18, RZ, 0x33, !PT ;  /* 0x00000012ff13c212 */ /* 0x000fe400078e33ff */
[----:B------:R-:W-:Y:S01]  /*11d0*/  SEL R33, R4, R2, !P2 ;  /* 0x0000000204217207 */ /* 0x000fe20005000000 */
[----:B---3--:R-:W-:Y:S01]  /*11e0*/  @P2 IMAD.WIDE.U32 R4, R0, R14, RZ ;  /* 0x0000000e00042225 */ /* 0x008fe200078e00ff */
[----:B------:R-:W-:Y:S02]  /*11f0*/  SEL R3, R3, RZ, P5 ;  /* 0x000000ff03037207 */ /* 0x000fe40002800000 */
[----:B------:R-:W-:Y:S01]  /*1200*/  IADD3 R7, P0, R6, R7, RZ ;  /* 0x0000000706077210 */ /* 0x000fe20007f1e0ff */
[----:B--2---:R-:W-:Y:S01]  /*1210*/  @!P2 IMAD R2, R40, R12, RZ ;  /* 0x0000000c2802a224 */ /* 0x004fe200078e02ff */
[----:B------:R-:W-:Y:S01]  /*1220*/  SHF.R.S32.HI R18, RZ, 0x1f, R6 ;  /* 0x0000001fff127819 */ /* 0x000fe20000011406 */
[----:B------:R-:W-:Y:S01]  /*1230*/  @P2 IMAD R25, R0, R15, R5 ;  /* 0x0000000f00192224 */ /* 0x000fe200078e0205 */
[----:B------:R-:W-:Y:S01]  /*1240*/  @P2 MOV R21, R4 ;  /* 0x0000000400152202 */ /* 0x000fe20000000f00 */
[----:B------:R-:W-:Y:S01]  /*1250*/  @!P2 IMAD R9, R48, R13, R2 ;  /* 0x0000000d3009a224 */ /* 0x000fe200078e0202 */
[----:B------:R-:W-:Y:S01]  /*1260*/  @P3 SEL R8, R8, R0, !P2 ;  /* 0x0000000008083207 */ /* 0x000fe20005000000 */
[----:B------:R-:W-:Y:S01]  /*1270*/  IMAD.X R5, R18, 0x1, R3, P0 ;  /* 0x0000000112057824 */ /* 0x000fe200000e0603 */
[----:B-1----:R-:W-:Y:S01]  /*1280*/  ISETP.NE.AND P0, PT, R38, RZ, PT ;  /* 0x000000ff2600720c */ /* 0x002fe20003f05270 */
[----:B------:R-:W-:-:S04]  /*1290*/  @!P2 IMAD.WIDE.U32 R2, R48, R12, RZ ;  /* 0x0000000c3002a225 */ /* 0x000fc800078e00ff */
[----:B------:R-:W-:Y:S01]  /*12a0*/  IMAD R14, R31, R7, RZ ;  /* 0x000000071f0e7224 */ /* 0x000fe200078e02ff */
[----:B------:R-:W-:Y:S01]  /*12b0*/  @!P2 MOV R21, R2 ;  /* 0x000000020015a202 */ /* 0x000fe20000000f00 */
[----:B------:R-:W-:Y:S02]  /*12c0*/  @!P2 IMAD.IADD R25, R3, 0x1, R9 ;  /* 0x000000010319a824 */ /* 0x000fe400078e0209 */
[----:B------:R-:W-:Y:S02]  /*12d0*/  IMAD R14, R30, R5, R14 ;  /* 0x000000051e0e7224 */ /* 0x000fe400078e020e */
[----:B-----5:R-:W-:-:S04]  /*12e0*/  IMAD.WIDE.U32 R2, R36, R10, RZ ;  /* 0x0000000a24027225 */ /* 0x020fc800078e00ff */
[----:B------:R-:W-:Y:S02]  /*12f0*/  @!P3 IMAD R5, R48, R241, R43 ;  /* 0x000000f13005b224 */ /* 0x000fe400078e022b */
[----:B------:R-:W-:Y:S02]  /*1300*/  @P1 IMAD.IADD R4, R250, 0x1, R49 ;  /* 0x00000001fa041824 */ /* 0x000fe400078e0231 */
[----:B------:R-:W-:-:S04]  /*1310*/  IMAD.WIDE.U32 R12, R30, R7, RZ ;  /* 0x000000071e0c7225 */ /* 0x000fc800078e00ff */
[----:B------:R-:W-:Y:S01]  /*1320*/  @P3 IMAD R24, R43, R24, R8 ;  /* 0x000000182b183224 */ /* 0x000fe200078e0208 */
[----:B------:R-:W-:Y:S01]  /*1330*/  SEL R8, R2, RZ, P0 ;  /* 0x000000ff02087207 */ /* 0x000fe20000000000 */
[----:B------:R-:W-:Y:S02]  /*1340*/  IMAD R7, R36, R11, R3 ;  /* 0x0000000b24077224 */ /* 0x000fe400078e0203 */
[----:B------:R-:W-:Y:S01]  /*1350*/  @!P3 IMAD R24, R5, R27, RZ ;  /* 0x0000001b0518b224 */ /* 0x000fe200078e02ff */
[----:B------:R-:W-:Y:S01]  /*1360*/  SHF.R.S32.HI R27, RZ, 0x1f, R20 ;  /* 0x0000001fff1b7819 */ /* 0x000fe20000011414 */
[C---:B------:R-:W-:Y:S01]  /*1370*/  @P1 IMAD R3, R4.reuse, R23, RZ ;  /* 0x0000001704031224 */ /* 0x040fe200078e02ff */
[----:B------:R-:W-:Y:S01]  /*1380*/  SEL R9, R7, RZ, P0 ;  /* 0x000000ff07097207 */ /* 0x000fe20000000000 */
[----:B------:R-:W-:Y:S02]  /*1390*/  IMAD R11, R43, R39, RZ ;  /* 0x000000272b0b7224 */ /* 0x000fe400078e02ff */
[----:B------:R-:W-:-:S03]  /*13a0*/  @P1 IMAD.WIDE.U32 R4, R4, R22, RZ ;  /* 0x0000001604041225 */ /* 0x000fc600078e00ff */
[----:B------:R-:W-:Y:S01]  /*13b0*/  SHF.R.S32.HI R38, RZ, 0x1f, R11 ;  /* 0x0000001fff267819 */ /* 0x000fe2000001140b */
[----:B------:R-:W-:Y:S01]  /*13c0*/  @P1 IMAD.MOV.U32 R31, RZ, RZ, R4 ;  /* 0x000000ffff1f1224 */ /* 0x000fe200078e0004 */
[----:B------:R-:W-:Y:S01]  /*13d0*/  @P1 IADD3 R36, R5, R3, RZ ;  /* 0x0000000305241210 */ /* 0x000fe20007ffe0ff */
        /* <DEDUP_REMOVED lines=13> */
.L_x_80:
        /* <DEDUP_REMOVED lines=13> */
.L_x_81:
[----:B------:R-:W-:Y:S02]  /*1580*/  IADD3 R5, R13, R14, RZ ;  /* 0x0000000e0d057210 */ /* 0x000fe40007ffe0ff */
[----:B------:R-:W-:Y:S01]  /*1590*/  SHF.R.S32.HI R30, RZ, 0x1f, R19 ;  /* 0x0000001fff1e7819 */ /* 0x000fe20000011413 */
[----:B------:R-:W-:Y:S05]  /*15a0*/  @!P3 BRA `(.L_x_82) ;  /* 0x00000000001cb947 */ /* 0x000fea0003800000 */
[----:B------:R-:W1:Y:S01]  /*15b0*/  LDC R3, c[0x0][0x2c0] ;  /* 0x0000b000ff037b82 */ /* 0x000e620000000800 */
[----:B------:R-:W-:-:S05]  /*15c0*/  @!P2 IMAD R0, R48, R42, RZ ;  /* 0x0000002a3000a224 */ /* 0x000fca00078e02ff */
[----:B------:R-:W-:Y:S02]  /*15d0*/  LEA R0, R48, R0, 0x7 ;  /* 0x0000000030007211 */ /* 0x000fe400078e38ff */
[----:B------:R-:W1:Y:S02]  /*15e0*/  LDC R2, c[0x0][0x2e4] ;  /* 0x0000b900ff027b82 */ /* 0x000e640000000800 */
[----:B-1----:R-:W-:-:S05]  /*15f0*/  LEA R2, R3, R2, 0x7 ;  /* 0x0000000203027211 */ /* 0x002fca00078e38ff */
[----:B------:R-:W-:Y:S01]  /*1600*/  IMAD R0, R2, R43, R0 ;  /* 0x0000002b02007224 */ /* 0x000fe200078e0200 */
[----:B------:R-:W-:Y:S06]  /*1610*/  BRA `(.L_x_83) ;  /* 0x0000000000087947 */ /* 0x000fec0003800000 */
.L_x_82:
[----:B------:R-:W-:-:S04]  /*1620*/  IMAD R0, R48, R241, R43 ;  /* 0x000000f130007224 */ /* 0x000fc800078e022b */
[----:B------:R-:W-:-:S07]  /*1630*/  IMAD R0, R0, R42, RZ ;  /* 0x0000002a00007224 */ /* 0x000fce00078e02ff */
.L_x_83:
[----:B------:R-:W1:Y:S01]  /*1640*/  S2R R42, SR_TID.X ;  /* 0x00000000002a7919 */ /* 0x000e620000002100 */
[----:B------:R-:W2:Y:S01]  /*1650*/  LDC.64 R14, c[0x0][0x420] ;  /* 0x00010800ff0e7b82 */ /* 0x000ea20000000a00 */
[----:B------:R-:W-:Y:S01]  /*1660*/  IMAD R241, R39, R241, RZ ;  /* 0x000000f127f17224 */ /* 0x000fe200078e02ff */
[----:B------:R-:W-:Y:S01]  /*1670*/  SHF.R.S32.HI R213, RZ, 0x1f, R212 ;  /* 0x0000001fffd57819 */ /* 0x000fe200000114d4 */
[----:B------:R-:W-:Y:S01]  /*1680*/  ULDC.64 UR6, c[0x0][0x428] ;  /* 0x00010a0000067ab9 */ /* 0x000fe20000000a00 */
[----:B------:R-:W-:Y:S01]  /*1690*/  ULDC.64 UR10, c[0x0][0x210] ;  /* 0x00008400000a7ab9 */ /* 0x000fe20000000a00 */
[----:B------:R-:W-:Y:S01]  /*16a0*/  IMAD.SHL.U32 R4, R241, 0x40, RZ ;  /* 0x00000040f1047824 */ /* 0x000fe200078e00ff */
[----:B------:R-:W-:Y:S01]  /*16b0*/  ULDC.64 UR8, c[0x0][0x3e0] ;  /* 0x0000f80000087ab9 */ /* 0x000fe20000000a00 */
[----:B------:R-:W-:Y:S01]  /*16c0*/  BSSY B1, `(.L_x_79) ;  /* 0x00005f1000017945 */ /* 0x000fe20003800000 */
[----:B------:R-:W3:Y:S02]  /*16d0*/  LDC R251, c[0x0][0x398] ;  /* 0x0000e600fffb7b82 */ /* 0x000ee40000000800 */
[----:B------:R-:W-:Y:S01]  /*16e0*/  IADD3 R3, P3, P2, R12, R4, R11 ;  /* 0x000000040c037210 */ /* 0x000fe20007a7e00b */
[C---:B------:R-:W-:Y:S01]  /*16f0*/  IMAD.IADD R12, R6.reuse, 0x1, R0 ;  /* 0x00000001060c7824 */ /* 0x040fe200078e0200 */
[----:B------:R-:W-:Y:S01]  /*1700*/  SHF.R.S32.HI R4, RZ, 0x1f, R4 ;  /* 0x0000001fff047819 */ /* 0x000fe20000011404 */
[----:B------:R-:W-:-:S03]  /*1710*/  IMAD.IADD R11, R6, 0x1, R24 ;  /* 0x00000001060b7824 */ /* 0x000fc600078e0218 */
[----:B------:R-:W-:Y:S01]  /*1720*/  IADD3.X R5, R5, R4, R38, P3, P2 ;  /* 0x0000000405057210 */ /* 0x000fe20001fe4426 */
[----:B------:R-:W4:Y:S01]  /*1730*/  LDC.64 R46, c[0x0][0x2b0] ;  /* 0x0000ac00ff2e7b82 */ /* 0x000f220000000a00 */
[----:B------:R-:W-:-:S04]  /*1740*/  IADD3 R8, P3, P2, R8, R3, R33 ;  /* 0x0000000308087210 */ /* 0x000fc80007a7e021 */
[----:B------:R-:W-:Y:S01]  /*1750*/  IADD3.X R9, R9, R5, R26, P3, P2 ;  /* 0x0000000509097210 */ /* 0x000fe20001fe441a */
[----:B--2---:R-:W-:Y:S01]  /*1760*/  IMAD R0, R18, R14, RZ ;  /* 0x0000000e12007224 */ /* 0x004fe200078e02ff */
[----:B------:R-:W-:Y:S01]  /*1770*/  SHF.R.S32.HI R26, RZ, 0x1f, R249 ;  /* 0x0000001fff1a7819 */ /* 0x000fe200000114f9 */
[----:B------:R-:W2:Y:S02]  /*1780*/  LDC.64 R44, c[0x0][0x478] ;  /* 0x00011e00ff2c7b82 */ /* 0x000ea40000000a00 */
[----:B------:R-:W-:Y:S01]  /*1790*/  IMAD R5, R6, R15, R0 ;  /* 0x0000000f06057224 */ /* 0x000fe200078e0200 */
[----:B-1----:R-:W-:-:S04]  /*17a0*/  SHF.R.S32.HI R39, RZ, 0x1f, R42 ;  /* 0x0000001fff277819 */ /* 0x002fc8000001142a */
[----:B------:R-:W-:-:S04]  /*17b0*/  LEA.HI R7, R39, R42, RZ, 0x5 ;  /* 0x0000002a27077211 */ /* 0x000fc800078f28ff */
[----:B------:R-:W-:Y:S02]  /*17c0*/  LOP3.LUT R2, R7, 0xffffffe0, RZ, 0xc0, !PT ;  /* 0xffffffe007027812 */ /* 0x000fe400078ec0ff */
[----:B------:R-:W-:Y:S02]  /*17d0*/  SHF.R.S32.HI R3, RZ, 0x5, R7 ;  /* 0x00000005ff037819 */ /* 0x000fe40000011407 */
[----:B------:R-:W-:Y:S01]  /*17e0*/  IADD3 R7, P3, R249, R6, RZ ;  /* 0x00000006f9077210 */ /* 0x000fe20007f7e0ff */
[----:B------:R-:W-:Y:S01]  /*17f0*/  IMAD.IADD R4, R42, 0x1, -R2 ;  /* 0x000000012a047824 */ /* 0x000fe200078e0a02 */
[----:B------:R-:W-:-:S03]  /*1800*/  IADD3 R2, P4, R212, R21, RZ ;  /* 0x00000015d4027210 */ /* 0x000fc60007f9e0ff */
[----:B------:R-:W-:Y:S01]  /*1810*/  IMAD R4, R3, R241, R4 ;  /* 0x000000f103047224 */ /* 0x000fe200078e0204 */
[----:B------:R-:W-:Y:S01]  /*1820*/  IADD3.X R3, R213, R25, RZ, P4, !PT ;  /* 0x00000019d5037210 */ /* 0x000fe200027fe4ff */
[----:B------:R-:W-:Y:S02]  /*1830*/  IMAD.X R0, R26, 0x1, R18, P3 ;  /* 0x000000011a007824 */ /* 0x000fe400018e0612 */
[----:B------:R-:W-:Y:S01]  /*1840*/  IMAD.IADD R25, R20, 0x1, R218 ;  /* 0x0000000114197824 */ /* 0x000fe200078e02da */
[----:B------:R-:W-:Y:S01]  /*1850*/  IADD3 R8, P2, R4, R8, RZ ;  /* 0x0000000804087210 */ /* 0x000fe20007f5e0ff */
[----:B------:R-:W-:-:S03]  /*1860*/  IMAD.WIDE.U32 R2, R6, R14, R2 ;  /* 0x0000000e06027225 */ /* 0x000fc600078e0002 */
[----:B------:R-:W-:Y:S01]  /*1870*/  LEA.HI.X.SX32 R10, R4, R9, 0x1, P2 ;  /* 0x00000009040a7211 */ /* 0x000fe200010f0eff */
[----:B------:R-:W-:Y:S01]  /*1880*/  IMAD R0, R0, R28, RZ ;  /* 0x0000001c00007224 */ /* 0x000fe200078e02ff */
[----:B------:R-:W-:Y:S01]  /*1890*/  IADD3 R3, R3, R5, RZ ;  /* 0x0000000503037210 */ /* 0x000fe20007ffe0ff */
[----:B------:R-:W-:Y:S02]  /*18a0*/  IMAD R4, R41, UR6, RZ ;  /* 0x0000000629047c24 */ /* 0x000fe4000f8e02ff */
[----:B------:R-:W-:Y:S01]  /*18b0*/  IMAD R9, R7, R29, R0 ;  /* 0x0000001d07097224 */ /* 0x000fe200078e0200 */
[----:B---3--:R-:W-:Y:S01]  /*18c0*/  IADD3 R0, R25, -R251, -R206 ;  /* 0x800000fb19007210 */ /* 0x008fe20007ffe8ce */
[C---:B------:R-:W-:Y:S02]  /*18d0*/  IMAD R4, R43.reuse, UR7, R4 ;  /* 0x000000072b047c24 */ /* 0x040fe4000f8e0204 */
[----:B------:R-:W-:Y:S01]  /*18e0*/  IMAD.WIDE.U32 R2, R43, UR6, R2 ;  /* 0x000000062b027c25 */ /* 0x000fe2000f8e0002 */
[----:B------:R-:W-:-:S02]  /*18f0*/  ULDC.64 UR6, c[0x0][0x400] ;  /* 0x0001000000067ab9 */ /* 0x000fc40000000a00 */
[----:B------:R-:W-:Y:S01]  /*1900*/  LEA R200, P2, R8, UR6, 0x2 ;  /* 0x0000000608c87c11 */ /* 0x000fe2000f8410ff */
[----:B------:R-:W-:Y:S01]  /*1910*/  IMAD.IADD R5, R3, 0x1, R4 ;  /* 0x0000000103057824 */ /* 0x000fe200078e0204 */
[----:B------:R-:W-:Y:S01]  /*1920*/  SHF.R.S32.HI R3, RZ, 0x1f, R0 ;  /* 0x0000001fff037819 */ /* 0x000fe20000011400 */
[----:B------:R-:W-:Y:S01]  /*1930*/  IMAD.WIDE.U32 R6, R7, R28, R212 ;  /* 0x0000001c07067225 */ /* 0x000fe200078e00d4 */
[----:B------:R-:W-:Y:S02]  /*1940*/  MOV R4, R2 ;  /* 0x0000000200047202 */ /* 0x000fe40000000f00 */
[----:B------:R-:W-:Y:S01]  /*1950*/  LEA.HI R2, R3, R0, RZ, 0x6 ;  /* 0x0000000003027211 */ /* 0x000fe200078f30ff */
[----:B------:R-:W-:Y:S01]  /*1960*/  IMAD R0, R26, R14, RZ ;  /* 0x0000000e1a007224 */ /* 0x000fe200078e02ff */
[----:B------:R-:W-:Y:S01]  /*1970*/  IADD3 R6, P3, R37, R6, RZ ;  /* 0x0000000625067210 */ /* 0x000fe20007f7e0ff */
[----:B------:R-:W-:Y:S01]  /*1980*/  IMAD.WIDE.U32 R4, R249, R14, R4 ;  /* 0x0000000ef9047225 */ /* 0x000fe200078e0004 */
[----:B------:R-:W-:-:S02]  /*1990*/  SHF.R.S32.HI R2, RZ, 0x6, R2 ;  /* 0x00000006ff027819 */ /* 0x000fc40000011402 */
[----:B------:R-:W-:Y:S01]  /*19a0*/  LEA.HI.X R201, R8, UR7, R10, 0x2, P2 ;  /* 0x0000000708c97c11 */ /* 0x000fe200090f140a */
[----:B------:R-:W-:Y:S01]  /*19b0*/  ULDC.64 UR6, c[0x0][0x258] ;  /* 0x0000960000067ab9 */ /* 0x000fe20000000a00 */
[----:B------:R-:W-:Y:S01]  /*19c0*/  VIMNMX R248, RZ, R2, !PT ;  /* 0x00000002fff87248 */ /* 0x000fe20007fe0100 */
[----:B------:R-:W-:Y:S01]  /*19d0*/  IMAD R3, R41, UR6, RZ ;  /* 0x0000000629037c24 */ /* 0x000fe2000f8e02ff */
[----:B------:R-:W-:Y:S01]  /*19e0*/  IADD3.X R7, R34, R7, R9, P3, !PT ;  /* 0x0000000722077210 */ /* 0x000fe20001ffe409 */
[----:B----4-:R-:W-:Y:S01]  /*19f0*/  IMAD.WIDE R8, R11, 0x4, R46 ;  /* 0x000000040b087825 */ /* 0x010fe200078e022e */
[----:B------:R-:W-:Y:S02]  /*1a00*/  ISETP.GT.AND P4, PT, R204, R248, PT ;  /* 0x000000f8cc00720c */ /* 0x000fe40003f84270 */
[----:B------:R-:W-:Y:S01]  /*1a10*/  LEA R208, P2, R4, UR8, 0x1 ;  /* 0x0000000804d07c11 */ /* 0x000fe2000f8408ff */
[C---:B------:R-:W-:Y:S02]  /*1a20*/  IMAD R3, R43.reuse, UR7, R3 ;  /* 0x000000072b037c24 */ /* 0x040fe4000f8e0203 */
[----:B------:R-:W-:-:S04]  /*1a30*/  IMAD.WIDE.U32 R10, R43, UR6, R6 ;  /* 0x000000062b0a7c25 */ /* 0x000fc8000f8e0006 */
[----:B------:R-:W-:Y:S01]  /*1a40*/  IMAD R0, R249, R15, R0 ;  /* 0x0000000ff9007224 */ /* 0x000fe200078e0200 */
[----:B------:R-:W-:Y:S01]  /*1a50*/  IADD3 R21, R11, R3, RZ ;  /* 0x000000030b157210 */ /* 0x000fe20007ffe0ff */
[----:B------:R-:W-:Y:S01]  /*1a60*/  IMAD.MOV.U32 R220, RZ, RZ, R8 ;  /* 0x000000ffffdc7224 */ /* 0x000fe200078e0008 */
[----:B------:R-:W-:Y:S01]  /*1a70*/  LEA R210, P3, R10, UR10, 0x1 ;  /* 0x0000000a0ad27c11 */ /* 0x000fe2000f8608ff */
[----:B------:R-:W-:Y:S02]  /*1a80*/  IMAD.MOV.U32 R219, RZ, RZ, R9 ;  /* 0x000000ffffdb7224 */ /* 0x000fe400078e0009 */
[----:B--2---:R-:W-:Y:S01]  /*1a90*/  IMAD.WIDE R8, R12, 0x4, R44 ;  /* 0x000000040c087825 */ /* 0x004fe200078e022c */
[----:B------:R-:W-:-:S03]  /*1aa0*/  LEA.HI.X R211, R10, UR11, R21, 0x1, P3 ;  /* 0x0000000b0ad37c11 */ /* 0x000fc600098f0c15 */
[----:B------:R-:W-:Y:S01]  /*1ab0*/  IMAD.IADD R18, R5, 0x1, R0 ;  /* 0x0000000105127824 */ /* 0x000fe200078e0200 */
[----:B------:R-:W-:Y:S01]  /*1ac0*/  MOV R225, R9 ;  /* 0x0000000900e17202 */ /* 0x000fe20000000f00 */
[----:B------:R-:W-:Y:S02]  /*1ad0*/  IMAD.MOV.U32 R226, RZ, RZ, R8 ;  /* 0x000000ffffe27224 */ /* 0x000fe400078e0008 */
[----:B------:R-:W-:Y:S01]  /*1ae0*/  VIADD R204, R204, 0xffffffff ;  /* 0xffffffffcccc7836 */ /* 0x000fe20000000000 */
[----:B------:R-:W-:Y:S01]  /*1af0*/  LEA.HI.X R209, R4, UR9, R18, 0x1, P2 ;  /* 0x0000000904d17c11 */ /* 0x000fe200090f0c12 */
[----:B------:R-:W-:Y:S06]  /*1b00*/  @P4 BRA `(.L_x_84) ;  /* 0x0000000800184947 */ /* 0x000fec0003800000 */
[----:B------:R-:W1:Y:S01]  /*1b10*/  @P1 LDC.64 R12, c[0x0][0x458] ;  /* 0x00011600ff0c1b82 */ /* 0x000e620000000a00 */
[CC--:B------:R-:W-:Y:S02]  /*1b20*/  @P1 IADD3 R0, R250.reuse, R49.reuse, RZ ;  /* 0x00000031fa001210 */ /* 0x0c0fe40007ffe0ff */
[----:B------:R-:W-:-:S05]  /*1b30*/  @P1 IADD3 R4, R250, R49, RZ ;  /* 0x00000031fa041210 */ /* 0x000fca0007ffe0ff */
[----:B------:R-:W2:Y:S01]  /*1b40*/  @P1 LDC.64 R8, c[0x0][0x450] ;  /* 0x00011400ff081b82 */ /* 0x000ea20000000a00 */
[C---:B-1----:R-:W-:Y:S02]  /*1b50*/  @P1 IMAD R6, R0.reuse, R13, RZ ;  /* 0x0000000d00061224 */ /* 0x042fe400078e02ff */
[----:B------:R-:W-:-:S05]  /*1b60*/  @P1 IMAD.WIDE.U32 R2, R0, R12, RZ ;  /* 0x0000000c00021225 */ /* 0x000fca00078e00ff */
[----:B------:R-:W-:Y:S01]  /*1b70*/  @P1 IADD3 R14, R3, R6, RZ ;  /* 0x00000006030e1210 */ /* 0x000fe20007ffe0ff */
[C---:B--2---:R-:W-:Y:S01]  /*1b80*/  @P1 IMAD R0, R4.reuse, R9, RZ ;  /* 0x0000000904001224 */ /* 0x044fe200078e02ff */
[----:B------:R-:W-:Y:S01]  /*1b90*/  @P1 MOV R11, R2 ;  /* 0x00000002000b1202 */ /* 0x000fe20000000f00 */
[----:B------:R-:W-:-:S05]  /*1ba0*/  @P1 IMAD.WIDE.U32 R4, R4, R8, RZ ;  /* 0x0000000804041225 */ /* 0x000fca00078e00ff */
[----:B------:R-:W-:Y:S02]  /*1bb0*/  @P1 IADD3 R7, R5, R0, RZ ;  /* 0x0000000005071210 */ /* 0x000fe40007ffe0ff */
[----:B------:R-:W-:Y:S01]  /*1bc0*/  @P1 MOV R6, R4 ;  /* 0x0000000400061202 */ /* 0x000fe20000000f00 */
        /* <DEDUP_REMOVED lines=13> */
.L_x_85:
        /* <DEDUP_REMOVED lines=13> */
.L_x_86:
[-C--:B------:R-:W-:Y:S01]  /*1d70*/  IMAD R0, R27, R8.reuse, RZ ;  /* 0x000000081b007224 */ /* 0x080fe200078e02ff */
[----:B------:R-:W-:Y:S01]  /*1d80*/  ULDC.64 UR6, c[0x0][0x468] ;  /* 0x00011a0000067ab9 */ /* 0x000fe20000000a00 */
[C---:B------:R-:W-:Y:S01]  /*1d90*/  IMAD.WIDE.U32 R2, R20.reuse, R8, R212 ;  /* 0x0000000814027225 */ /* 0x040fe200078e00d4 */
[----:B------:R-:W-:Y:S01]  /*1da0*/  IADD3 R5, R249, 0x20, RZ ;  /* 0x00000020f9057810 */ /* 0x000fe20007ffe0ff */
[----:B------:R-:W-:Y:S02]  /*1db0*/  BSSY B0, `(.L_x_87) ;  /* 0x000001a000007945 */ /* 0x000fe40003800000 */
[----:B------:R-:W-:Y:S01]  /*1dc0*/  IMAD R4, R20, R9, R0 ;  /* 0x0000000914047224 */ /* 0x000fe200078e0200 */
[----:B------:R-:W-:Y:S01]  /*1dd0*/  IADD3 R2, P0, R6, R2, RZ ;  /* 0x0000000206027210 */ /* 0x000fe20007f1e0ff */
[----:B------:R-:W-:Y:S02]  /*1de0*/  IMAD R0, R246, -0x40, R206 ;  /* 0xffffffc0f6007824 */ /* 0x000fe400078e02ce */
[----:B------:R-:W-:Y:S01]  /*1df0*/  IMAD R10, R41, UR6, RZ ;  /* 0x00000006290a7c24 */ /* 0x000fe2000f8e02ff */
[----:B------:R-:W-:-:S02]  /*1e00*/  IADD3.X R3, R7, R3, R4, P0, !PT ;  /* 0x0000000307037210 */ /* 0x000fc400007fe404 */
[-C--:B------:R-:W-:Y:S01]  /*1e10*/  ISETP.GE.AND P3, PT, R249, R0.reuse, PT ;  /* 0x00000000f900720c */ /* 0x080fe20003f66270 */
[----:B------:R-:W-:Y:S01]  /*1e20*/  IMAD R10, R43, UR7, R10 ;  /* 0x000000072b0a7c24 */ /* 0x000fe2000f8e020a */
[----:B------:R-:W-:Y:S01]  /*1e30*/  ISETP.GE.AND P2, PT, R5, R0, PT ;  /* 0x000000000500720c */ /* 0x000fe20003f46270 */
[----:B------:R-:W-:-:S05]  /*1e40*/  IMAD.WIDE.U32 R2, R43, UR6, R2 ;  /* 0x000000062b027c25 */ /* 0x000fca000f8e0002 */
[----:B------:R-:W-:-:S05]  /*1e50*/  IADD3 R10, R3, R10, RZ ;  /* 0x0000000a030a7210 */ /* 0x000fca0007ffe0ff */
[----:B------:R-:W-:Y:S05]  /*1e60*/  @P3 BRA `(.L_x_88) ;  /* 0x0000000000383947 */ /* 0x000fea0003800000 */
[----:B------:R-:W-:Y:S01]  /*1e70*/  MOV R5, R10 ;  /* 0x0000000a00057202 */ /* 0x000fe20000000f00 */
[-C--:B------:R-:W-:Y:S01]  /*1e80*/  IMAD R0, R26, R8.reuse, RZ ;  /* 0x000000081a007224 */ /* 0x080fe200078e02ff */
[----:B------:R-:W-:Y:S01]  /*1e90*/  ULDC UR4, c[0x0][0x2d0] ;  /* 0x0000b40000047ab9 */ /* 0x000fe20000000800 */
[----:B------:R-:W-:Y:S01]  /*1ea0*/  IMAD.MOV.U32 R4, RZ, RZ, R2 ;  /* 0x000000ffff047224 */ /* 0x000fe200078e0002 */
[----:B------:R-:W-:Y:S01]  /*1eb0*/  ISETP.GE.AND P4, PT, R212, UR4, PT ;  /* 0x00000004d4007c0c */ /* 0x000fe2000bf86270 */
[----:B------:R-:W-:Y:S01]  /*1ec0*/  IMAD R0, R249, R9, R0 ;  /* 0x00000009f9007224 */ /* 0x000fe200078e0200 */
[----:B------:R-:W-:Y:S01]  /*1ed0*/  ISETP.GE.AND P1, PT, R227, UR4, PT ;  /* 0x00000004e3007c0c */ /* 0x000fe2000bf26270 */
[----:B------:R-:W-:Y:S01]  /*1ee0*/  IMAD.WIDE.U32 R6, R249, R8, R4 ;  /* 0x00000008f9067225 */ /* 0x000fe200078e0004 */
[----:B------:R-:W-:-:S03]  /*1ef0*/  ULDC.64 UR6, c[0x0][0x3f0] ;  /* 0x0000fc0000067ab9 */ /* 0x000fc60000000a00 */
[----:B------:R-:W-:Y:S01]  /*1f00*/  IMAD.IADD R0, R7, 0x1, R0 ;  /* 0x0000000107007824 */ /* 0x000fe200078e0200 */
[----:B------:R-:W-:-:S04]  /*1f10*/  LEA R4, P0, R6, UR6, 0x1 ;  /* 0x0000000606047c11 */ /* 0x000fc8000f8008ff */
[----:B------:R-:W-:-:S05]  /*1f20*/  LEA.HI.X R5, R6, UR7, R0, 0x1, P0 ;  /* 0x0000000706057c11 */ /* 0x000fca00080f0c00 */
[----:B------:R1:W-:Y:S04]  /*1f30*/  @!P4 STG.E.128 desc[UR16][R4.64], RZ ;  /* 0x000000ff0400c986 */ /* 0x0003e8000c101d10 */
[----:B------:R1:W-:Y:S02]  /*1f40*/  @!P1 STG.E.128 desc[UR16][R4.64+0x80], RZ ;  /* 0x000080ff04009986 */ /* 0x0003e4000c101d10 */
.L_x_88:
[----:B------:R-:W-:Y:S05]  /*1f50*/  BSYNC B0 ;  /* 0x0000000000007941 */ /* 0x000fea0003800000 */
.L_x_87:
[----:B------:R-:W-:Y:S04]  /*1f60*/  BSSY B0, `(.L_x_89) ;  /* 0x0000012000007945 */ /* 0x000fe80003800000 */
        /* <DEDUP_REMOVED lines=17> */
.L_x_90:
[----:B------:R-:W-:Y:S05]  /*2080*/  BSYNC B0 ;  /* 0x0000000000007941 */ /* 0x000fea0003800000 */
.L_x_89:
        /* <DEDUP_REMOVED lines=12> */
[----:B-1----:R-:W-:Y:S01]  /*2150*/  MOV R5, R8 ;  /* 0x0000000800057202 */ /* 0x002fe20000000f00 */
        /* <DEDUP_REMOVED lines=13> */
.L_x_92:
[----:B------:R-:W-:Y:S05]  /*2230*/  BSYNC B0 ;  /* 0x0000000000007941 */ /* 0x000fea0003800000 */
.L_x_91:
[----:B------:R-:W-:Y:S05]  /*2240*/  @P2 BRA `(.L_x_93) ;  /* 0x0000005000e02947 */ /* 0x000fea0003800000 */
[----:B------:R-:W-:Y:S01]  /*2250*/  IADD3 R0, P0, R249, 0x20, RZ ;  /* 0x00000020f9007810 */ /* 0x000fe20007f1e0ff */
[----:B-12---:R-:W-:Y:S01]  /*2260*/  IMAD.MOV.U32 R4, RZ, RZ, R2 ;  /* 0x000000ffff047224 */ /* 0x006fe200078e0002 */
[----:B------:R-:W-:Y:S01]  /*2270*/  MOV R5, R8 ;  /* 0x0000000800057202 */ /* 0x000fe20000000f00 */
[----:B------:R-:W-:Y:S01]  /*2280*/  ULDC UR4, c[0x0][0x2d0] ;  /* 0x0000b40000047ab9 */ /* 0x000fe20000000800 */
[----:B------:R-:W-:Y:S01]  /*2290*/  ULDC.64 UR6, c[0x0][0x3f8] ;  /* 0x0000fe0000067ab9 */ /* 0x000fe20000000a00 */
[----:B------:R-:W-:Y:S01]  /*22a0*/  IMAD.X R3, RZ, RZ, R26, P0 ;  /* 0x000000ffff037224 */ /* 0x000fe200000e061a */
[----:B------:R-:W-:Y:S01]  /*22b0*/  ISETP.GE.AND P0, PT, R212, UR4, PT ;  /* 0x00000004d4007c0c */ /* 0x000fe2000bf06270 */
[----:B------:R-:W-:-:S04]  /*22c0*/  IMAD.WIDE.U32 R4, R0, R12, R4 ;  /* 0x0000000c00047225 */ /* 0x000fc800078e0004 */
[----:B------:R-:W-:Y:S01]  /*22d0*/  IMAD R3, R3, R12, RZ ;  /* 0x0000000c03037224 */ /* 0x000fe200078e02ff */
[----:B------:R-:W-:-:S03]  /*22e0*/  LEA R2, P1, R4, UR6, 0x1 ;  /* 0x0000000604027c11 */ /* 0x000fc6000f8208ff */
[----:B------:R-:W-:-:S04]  /*22f0*/  IMAD R0, R0, R13, R3 ;  /* 0x0000000d00007224 */ /* 0x000fc800078e0203 */
[----:B------:R-:W-:-:S05]  /*2300*/  IMAD.IADD R0, R5, 0x1, R0 ;  /* 0x0000000105007824 */ /* 0x000fca00078e0200 */
[----:B------:R-:W-:-:S05]  /*2310*/  LEA.HI.X R3, R4, UR7, R0, 0x1, P1 ;  /* 0x0000000704037c11 */ /* 0x000fca00088f0c00 */
[----:B------:R1:W-:Y:S01]  /*2320*/  @!P0 STG.E.128 desc[UR16][R2.64], RZ ;  /* 0x000000ff02008986 */ /* 0x0003e2000c101d10 */
[----:B------:R-:W-:-:S13]  /*2330*/  ISETP.GE.AND P0, PT, R227, UR4, PT ;  /* 0x00000004e3007c0c */ /* 0x000fda000bf06270 */
[----:B------:R-:W-:Y:S05]  /*2340*/  @P0 BRA `(.L_x_93) ;  /* 0x0000005000a00947 */ /* 0x000fea0003800000 */
[----:B------:R2:W-:Y:S01]  /*2350*/  STG.E.128 desc[UR16][R2.64+0x80], RZ ;  /* 0x000080ff02007986 */ /* 0x0005e2000c101d10 */
[----:B------:R-:W-:Y:S05]  /*2360*/  BRA `(.L_x_93) ;  /* 0x0000005000987947 */ /* 0x000fea0003800000 */
.L_x_84:
[----:B------:R-:W2:Y:S01]  /*2370*/  LDL R33, [R1+0x10] ;  /* 0x0000100001217983 */ /* 0x000ea20000100800 */
[----:B------:R-:W-:Y:S01]  /*2380*/  IMAD R0, R246, -0x40, R206 ;  /* 0xffffffc0f6007824 */ /* 0x000fe200078e02ce */
[----:B------:R-:W-:Y:S01]  /*2390*/  ULDC.64 UR6, c[0x0][0x268] ;  /* 0x00009a0000067ab9 */ /* 0x000fe20000000a00 */
[----:B------:R-:W-:Y:S01]  /*23a0*/  IMAD.WIDE.U32 R2, R20, R16, R212 ;  /* 0x0000001014027225 */ /* 0x000fe200078e00d4 */
[----:B------:R-:W-:Y:S01]  /*23b0*/  BSSY B0, `(.L_x_94) ;  /* 0x0000030000007945 */ /* 0x000fe20003800000 */
[----:B------:R-:W-:Y:S01]  /*23c0*/  @P0 BAR.SYNC.DEFER_BLOCKING 0x0 ;  /* 0x0000000000000b1d */ /* 0x000fe20000010000 */
[----:B------:R-:W-:Y:S01]  /*23d0*/  ISETP.GE.AND P6, PT, R249, R0, PT ;  /* 0x00000000f900720c */ /* 0x000fe20003fc6270 */
[----:B------:R-:W-:Y:S01]  /*23e0*/  IMAD R7, R27, R16, RZ ;  /* 0x000000101b077224 */ /* 0x000fe200078e02ff */
[----:B------:R-:W-:Y:S01]  /*23f0*/  IADD3 R6, P1, R32, R2, RZ ;  /* 0x0000000220067210 */ /* 0x000fe20007f3e0ff */
[----:B------:R-:W-:Y:S02]  /*2400*/  VIADD R8, R249, 0x20 ;  /* 0x00000020f9087836 */ /* 0x000fe40000000000 */
[----:B------:R-:W-:-:S02]  /*2410*/  IMAD R2, R20, R17, R7 ;  /* 0x0000001114027224 */ /* 0x000fc400078e0207 */
[----:B------:R-:W-:Y:S01]  /*2420*/  IMAD R13, R204, -0x40, R218 ;  /* 0xffffffc0cc0d7824 */ /* 0x000fe200078e02da */
[----:B------:R-:W-:Y:S01]  /*2430*/  ISETP.GE.AND P5, PT, R8, R0, PT ;  /* 0x000000000800720c */ /* 0x000fe20003fa6270 */
[----:B------:R-:W-:Y:S01]  /*2440*/  IMAD R0, R30, UR6, RZ ;  /* 0x000000061e007c24 */ /* 0x000fe2000f8e02ff */
[----:B------:R-:W-:Y:S02]  /*2450*/  IADD3.X R7, R35, R3, R2, P1, !PT ;  /* 0x0000000323077210 */ /* 0x000fe40000ffe402 */
[----:B------:R-:W-:Y:S01]  /*2460*/  LEA.HI R2, R204, R204, RZ, 0x1 ;  /* 0x000000cccc027211 */ /* 0x000fe200078f08ff */
[C---:B------:R-:W-:Y:S01]  /*2470*/  IMAD R0, R19.reuse, UR7, R0 ;  /* 0x0000000713007c24 */ /* 0x040fe2000f8e0200 */
[-C--:B------:R-:W-:Y:S01]  /*2480*/  ISETP.GE.AND P3, PT, R8, R13.reuse, PT ;  /* 0x0000000d0800720c */ /* 0x080fe20003f66270 */
[----:B------:R-:W-:Y:S01]  /*2490*/  IMAD.WIDE.U32 R6, R19, UR6, R6 ;  /* 0x0000000613067c25 */ /* 0x000fe2000f8e0006 */
[----:B------:R-:W-:Y:S02]  /*24a0*/  ISETP.GE.AND P4, PT, R249, R13, PT ;  /* 0x0000000df900720c */ /* 0x000fe40003f86270 */
[----:B------:R-:W-:-:S02]  /*24b0*/  LOP3.LUT R24, R2, 0xfffffffe, RZ, 0xc0, !PT ;  /* 0xfffffffe02187812 */ /* 0x000fc400078ec0ff */
[----:B------:R-:W-:Y:S02]  /*24c0*/  IADD3 R12, R7, R0, RZ ;  /* 0x00000000070c7210 */ /* 0x000fe40007ffe0ff */
[----:B--2---:R-:W-:-:S05]  /*24d0*/  LEA R203, R33, UR5, 0x1 ;  /* 0x0000000521cb7c11 */ /* 0x004fca000f8e08ff */
[----:B------:R1:W-:Y:S04]  /*24e0*/  @P6 STS.128 [R203+0x10000], RZ ;  /* 0x010000ffcb006388 */ /* 0x0003e80000000c00 */
[----:B------:R1:W-:Y:S01]  /*24f0*/  @P6 STS.128 [R203+0x12000], RZ ;  /* 0x012000ffcb006388 */ /* 0x0003e20000000c00 */
[----:B------:R-:W-:Y:S05]  /*2500*/  @P6 BRA `(.L_x_95) ;  /* 0x0000000000686947 */ /* 0x000fea0003800000 */
        /* <DEDUP_REMOVED lines=26> */
.L_x_95:
[----:B------:R-:W-:Y:S05]  /*26b0*/  BSYNC B0 ;  /* 0x0000000000007941 */ /* 0x000fea0003800000 */
.L_x_94:
        /* <DEDUP_REMOVED lines=31> */
.L_x_97:
[----:B------:R-:W-:Y:S05]  /*28b0*/  BSYNC B0 ;  /* 0x0000000000007941 */ /* 0x000fea0003800000 */
.L_x_96:
[----:B------:R-:W0:Y:S01]  /*28c0*/  LDGDEPBAR ;  /* 0x00000000000079af */ /* 0x000e220000000000 */
[----:B------:R-:W-:Y:S01]  /*28d0*/  BSSY B0, `(.L_x_98) ;  /* 0x0000013000007945 */ /* 0x000fe20003800000 */
[----:B------:R-:W-:Y:S02]  /*28e0*/  IADD3 R0, R204, -R24, RZ ;  /* 0x80000018cc007210 */ /* 0x000fe40007ffe0ff */
[----:B------:R1:W-:Y:S04]  /*28f0*/  @P4 STS.128 [R203+0x8000], RZ ;  /* 0x008000ffcb004388 */ /* 0x0003e80000000c00 */
        /* <DEDUP_REMOVED lines=16> */
.L_x_99:
[----:B------:R-:W-:Y:S05]  /*2a00*/  BSYNC B0 ;  /* 0x0000000000007941 */ /* 0x000fea0003800000 */
.L_x_98:
[----:B------:R1:W-:Y:S01]  /*2a10*/  @P3 STS.128 [R203+0x9000], RZ ;  /* 0x009000ffcb003388 */ /* 0x0003e20000000c00 */
[----:B------:R-:W-:Y:S01]  /*2a20*/  ISETP.NE.AND P0, PT, R0, 0x1, PT ;  /* 0x000000010000780c */ /* 0x000fe20003f05270 */
[----:B------:R-:W-:Y:S01]  /*2a30*/  VIADD R0, R33, 0x2000 ;  /* 0x0000200021007836 */ /* 0x000fe20000000000 */
[----:B------:R-:W-:Y:S01]  /*2a40*/  BSSY B0, `(.L_x_100) ;  /* 0x0000018000007945 */ /* 0x000fe20003800000 */
[----:B------:R1:W-:Y:S03]  /*2a50*/  @P3 STS.128 [R203+0xb000], RZ ;  /* 0x00b000ffcb003388 */ /* 0x0003e60000000c00 */
[----:B------:R-:W-:Y:S01]  /*2a60*/  SEL R202, R0, R33, !P0 ;  /* 0x0000002100ca7207 */ /* 0x000fe20004000000 */
        /* <DEDUP_REMOVED lines=21> */
.L_x_101:
[----:B------:R-:W-:Y:S05]  /*2bc0*/  BSYNC B0 ;  /* 0x0000000000007941 */ /* 0x000fea0003800000 */
.L_x_100:
        /* <DEDUP_REMOVED lines=12> */
.L_x_103:
        /* <DEDUP_REMOVED lines=20> */
.L_x_104:
[----:B------:R-:W-:Y:S05]  /*2dd0*/  BSYNC B0 ;  /* 0x0000000000007941 */ /* 0x000fea0003800000 */
.L_x_102:
        /* <DEDUP_REMOVED lines=13> */
.L_x_106:
        /* <DEDUP_REMOVED lines=26> */
.L_x_107:
[----:B------:R-:W-:Y:S05]  /*3050*/  BSYNC B0 ;  /* 0x0000000000007941 */ /* 0x000fea0003800000 */
.L_x_105:
        /* <DEDUP_REMOVED lines=50> */
.L_x_109:
[----:B------:R-:W-:Y:S05]  /*3380*/  BSYNC B0 ;  /* 0x0000000000007941 */ /* 0x000fea0003800000 */
.L_x_108:
        /* <DEDUP_REMOVED lines=31> */
.L_x_111:
[----:B------:R-:W-:Y:S05]  /*3580*/  BSYNC B0 ;  /* 0x0000000000007941 */ /* 0x000fea0003800000 */
.L_x_110:
[CC--:B-12---:R-:W-:Y:S01]  /*3590*/  LEA.HI R2, R39.reuse, R42.reuse, RZ, 0x3 ;  /* 0x0000002a27027211 */ /* 0x0c6fe200078f18ff */
[----:B------:R-:W-:Y:S01]  /*35a0*/  IMAD.MOV.U32 R164, RZ, RZ, 0x20 ;  /* 0x00000020ffa47424 */ /* 0x000fe200078e00ff */
[----:B------:R-:W-:Y:S01]  /*35b0*/  LEA.HI R0, R39, R42, RZ, 0x4 ;  /* 0x0000002a27007211 */ /* 0x000fe200078f20ff */
[----:B------:R-:W-:Y:S01]  /*35c0*/  ULDC UR4, c[0x0][0x2d0] ;  /* 0x0000b40000047ab9 */ /* 0x000fe20000000800 */
[----:B------:R-:W-:Y:S01]  /*35d0*/  LOP3.LUT R2, R2, 0xfffffff8, RZ, 0xc0, !PT ;  /* 0xfffffff802027812 */ /* 0x000fe200078ec0ff */
[----:B------:R-:W-:Y:S01]  /*35e0*/  ULDC UR7, c[0x0][0x398] ;  /* 0x0000e60000077ab9 */ /* 0x000fe20000000800 */
[----:B------:R-:W-:Y:S01]  /*35f0*/  LEA R140, R199, UR5, 0x1 ;  /* 0x00000005c78c7c11 */ /* 0x000fe2000f8e08ff */
[C---:B------:R-:W-:Y:S01]  /*3600*/  IMAD.SHL.U32 R217, R241.reuse, 0x10, RZ ;  /* 0x00000010f1d97824 */ /* 0x040fe200078e00ff */
[----:B------:R-:W-:Y:S01]  /*3610*/  IADD3 R4, -R206, 0x40, R25 ;  /* 0x00000040ce047810 */ /* 0x000fe20007ffe119 */
[----:B------:R-:W-:Y:S01]  /*3620*/  IMAD.IADD R2, R42, 0x1, -R2 ;  /* 0x000000012a027824 */ /* 0x000fe200078e0a02 */
[----:B------:R-:W1:Y:S01]  /*3630*/  LDC R216, c[0x0][0x394] ;  /* 0x0000e500ffd87b82 */ /* 0x000e620000000800 */
[----:B------:R-:W-:Y:S01]  /*3640*/  IMAD.SHL.U32 R207, R241, 0x8, RZ ;  /* 0x00000008f1cf7824 */ /* 0x000fe200078e00ff */
[----:B------:R-:W0:Y:S04]  /*3650*/  LDGDEPBAR ;  /* 0x00000000000079af */ /* 0x000e280000000000 */
[----:B------:R2:W5:Y:S04]  /*3660*/  @!P2 LDG.E R214, desc[UR16][R6.64] ;  /* 0x0000001006d6a981 */ /* 0x000568000c1e1900 */
[----:B------:R2:W5:Y:S01]  /*3670*/  @!P1 LDG.E R215, desc[UR16][R6.64+0x20] ;  /* 0x0000201006d79981 */ /* 0x000562000c1e1900 */
[----:B------:R-:W-:Y:S01]  /*3680*/  LOP3.LUT P3, RZ, R2, 0x2, RZ, 0xc0, !PT ;  /* 0x0000000202ff7812 */ /* 0x000fe2000786c0ff */
[C---:B------:R-:W-:Y:S01]  /*3690*/  VIADD R5, R217.reuse, 0x60 ;  /* 0x00000060d9057836 */ /* 0x040fe20000000000 */
[----:B------:R-:W-:Y:S01]  /*36a0*/  LOP3.LUT R0, R0, 0xfffffff0, RZ, 0xc0, !PT ;  /* 0xfffffff000007812 */ /* 0x000fe200078ec0ff */
[C---:B------:R-:W-:Y:S01]  /*36b0*/  VIADD R9, R217.reuse, 0x20 ;  /* 0x00000020d9097836 */ /* 0x040fe20000000000 */
[----:B------:R-:W-:Y:S01]  /*36c0*/  SEL R164, R164, 0xffffffe0, !P3 ;  /* 0xffffffe0a4a47807 */ /* 0x000fe20005800000 */
[----:B------:R-:W-:Y:S01]  /*36d0*/  VIADD R8, R217, 0x40 ;  /* 0x00000040d9087836 */ /* 0x000fe20000000000 */
[----:B------:R-:W-:Y:S01]  /*36e0*/  CS2R R94, SRZ ;  /* 0x00000000005e7805 */ /* 0x000fe2000001ff00 */
[----:B------:R-:W-:Y:S01]  /*36f0*/  IMAD.IADD R0, R42, 0x1, -R0 ;  /* 0x000000012a007824 */ /* 0x000fe200078e0a00 */
[----:B------:R-:W-:Y:S01]  /*3700*/  CS2R R92, SRZ ;  /* 0x00000000005c7805 */ /* 0x000fe2000001ff00 */
[----:B------:R-:W-:Y:S01]  /*3710*/  IMAD.IADD R164, R164, 0x1, R188 ;  /* 0x00000001a4a47824 */ /* 0x000fe200078e02bc */
[----:B------:R-:W-:Y:S01]  /*3720*/  CS2R R98, SRZ ;  /* 0x0000000000627805 */ /* 0x000fe2000001ff00 */
[----:B------:R-:W-:Y:S01]  /*3730*/  IMAD.IADD R251, R4, 0x1, -R251 ;  /* 0x0000000104fb7824 */ /* 0x000fe200078e0afb */
[----:B------:R-:W-:Y:S01]  /*3740*/  SHF.R.S32.HI R3, RZ, 0x1f, R0 ;  /* 0x0000001fff037819 */ /* 0x000fe20000011400 */
[----:B------:R-:W-:Y:S01]  /*3750*/  IMAD.IADD R5, R207, 0x1, R5 ;  /* 0x00000001cf057824 */ /* 0x000fe200078e0205 */
[----:B------:R-:W-:Y:S01]  /*3760*/  CS2R R96, SRZ ;  /* 0x0000000000607805 */ /* 0x000fe2000001ff00 */
[----:B------:R-:W-:-:S04]  /*3770*/  DEPBAR.LE SB0, 0x1 ;  /* 0x000080400000791a */ /* 0x000fc80000000000 */
[----:B------:R-:W-:Y:S01]  /*3780*/  BAR.SYNC.DEFER_BLOCKING 0x0 ;  /* 0x0000000000007b1d */ /* 0x000fe20000010000 */
[----:B------:R-:W-:Y:S01]  /*3790*/  LEA.HI R3, R3, R0, RZ, 0x3 ;  /* 0x0000000003037211 */ /* 0x000fe200078f18ff */
[----:B------:R-:W-:Y:S01]  /*37a0*/  IMAD.IADD R4, R207, 0x1, R9 ;  /* 0x00000001cf047824 */ /* 0x000fe200078e0209 */
[----:B------:R-:W-:Y:S01]  /*37b0*/  CS2R R90, SRZ ;  /* 0x00000000005a7805 */ /* 0x000fe2000001ff00 */
[----:B------:R-:W-:Y:S01]  /*37c0*/  IMAD.MOV.U32 R192, RZ, RZ, 0x20 ;  /* 0x00000020ffc07424 */ /* 0x000fe200078e00ff */
[----:B------:R-:W-:Y:S01]  /*37d0*/  LOP3.LUT R3, R3, 0xfffffff8, RZ, 0xc0, !PT ;  /* 0xfffffff803037812 */ /* 0x000fe200078ec0ff */
[C---:B------:R-:W-:Y:S01]  /*37e0*/  IMAD.IADD R234, R207.reuse, 0x1, R5 ;  /* 0x00000001cfea7824 */ /* 0x040fe200078e0205 */
[----:B------:R-:W-:Y:S01]  /*37f0*/  CS2R R88, SRZ ;  /* 0x0000000000587805 */ /* 0x000fe2000001ff00 */
[C---:B------:R-:W-:Y:S01]  /*3800*/  IMAD.IADD R231, R207.reuse, 0x1, R4 ;  /* 0x00000001cfe77824 */ /* 0x040fe200078e0204 */
[----:B------:R-:W-:Y:S01]  /*3810*/  CS2R R86, SRZ ;  /* 0x0000000000567805 */ /* 0x000fe2000001ff00 */
[----:B------:R-:W-:Y:S01]  /*3820*/  IMAD.IADD R0, R0, 0x1, -R3 ;  /* 0x0000000100007824 */ /* 0x000fe200078e0a03 */
[----:B------:R-:W-:Y:S01]  /*3830*/  CS2R R84, SRZ ;  /* 0x0000000000547805 */ /* 0x000fe2000001ff00 */
[C---:B------:R-:W-:Y:S01]  /*3840*/  IMAD.IADD R3, R207.reuse, 0x1, R8 ;  /* 0x00000001cf037824 */ /* 0x040fe200078e0208 */
[----:B------:R-:W-:Y:S01]  /*3850*/  CS2R R78, SRZ ;  /* 0x00000000004e7805 */ /* 0x000fe2000001ff00 */
[----:B------:R-:W-:Y:S01]  /*3860*/  IMAD.MOV.U32 R189, RZ, RZ, 0x40 ;  /* 0x00000040ffbd7424 */ /* 0x000fe200078e00ff */
[----:B------:R-:W-:Y:S01]  /*3870*/  R2P PR, R0, 0x6 ;  /* 0x0000000600007804 */ /* 0x000fe20000000000 */
[----:B------:R-:W-:Y:S01]  /*3880*/  IMAD.IADD R236, R207, 0x1, R3 ;  /* 0x00000001cfec7824 */ /* 0x000fe200078e0203 */
[----:B------:R-:W-:Y:S01]  /*3890*/  CS2R R76, SRZ ;  /* 0x00000000004c7805 */ /* 0x000fe2000001ff00 */
[----:B------:R-:W-:Y:S01]  /*38a0*/  VIADD R2, R197, 0x2000 ;  /* 0x00002000c5027836 */ /* 0x000fe20000000000 */
[----:B------:R-:W-:Y:S01]  /*38b0*/  CS2R R82, SRZ ;  /* 0x0000000000527805 */ /* 0x000fe2000001ff00 */
[----:B------:R-:W-:Y:S01]  /*38c0*/  VIADD R0, R198, 0x2000 ;  /* 0x00002000c6007836 */ /* 0x000fe20000000000 */
[----:B------:R-:W-:Y:S01]  /*38d0*/  SEL R192, R192, 0xffffffe0, !P1 ;  /* 0xffffffe0c0c07807 */ /* 0x000fe20004800000 */
[----:B------:R-:W-:Y:S01]  /*38e0*/  IMAD.IADD R233, R207, 0x1, R234 ;  /* 0x00000001cfe97824 */ /* 0x000fe200078e02ea */
[----:B------:R-:W-:Y:S01]  /*38f0*/  SEL R189, R189, 0xffffffc0, !P2 ;  /* 0xffffffc0bdbd7807 */ /* 0x000fe20005000000 */
[----:B------:R2:W1:Y:S01]  /*3900*/  LDSM.16.M88.4 R104, [R140+0x10000] ;  /* 0x010000008c68783b */ /* 0x0004620000000200 */
[C---:B------:R-:W-:Y:S01]  /*3910*/  IMAD.IADD R230, R207.reuse, 0x1, R231 ;  /* 0x00000001cfe67824 */ /* 0x040fe200078e02e7 */
[----:B------:R-:W-:Y:S01]  /*3920*/  SEL R2, R2, R197, !P0 ;  /* 0x000000c502027207 */ /* 0x000fe20004000000 */
[C---:B------:R-:W-:Y:S01]  /*3930*/  IMAD.IADD R235, R207.reuse, 0x1, R236 ;  /* 0x00000001cfeb7824 */ /* 0x040fe200078e02ec */
        /* <DEDUP_REMOVED lines=8> */
[----:B------:R2:W1:Y:S01]  /*39c0*/  LDSM.16.M88.4 R128, [R164] ;  /* 0x00000000a480783b */ /* 0x0004620000000200 */
[----:B------:R-:W-:Y:S01]  /*39d0*/  IMAD.IADD R193, R194, 0x1, R192 ;  /* 0x00000001c2c17824 */ /* 0x000fe200078e02c0 */
[----:B------:R-:W-:Y:S01]  /*39e0*/  CS2R R72, SRZ ;  /* 0x0000000000487805 */ /* 0x000fe2000001ff00 */
[C---:B------:R-:W-:Y:S01]  /*39f0*/  IMAD R245, R241.reuse, 0x18, RZ ;  /* 0x00000018f1f57824 */ /* 0x040fe200078e02ff */
[----:B------:R2:W1:Y:S01]  /*3a00*/  LDSM.16.M88.4 R132, [R164+0x800] ;  /* 0x00080000a484783b */ /* 0x0004620000000200 */
[C---:B------:R-:W-:Y:S01]  /*3a10*/  IMAD.SHL.U32 R244, R241.reuse, 0x20, RZ ;  /* 0x00000020f1f47824 */ /* 0x040fe200078e00ff */
[----:B------:R-:W-:Y:S01]  /*3a20*/  CS2R R70, SRZ ;  /* 0x0000000000467805 */ /* 0x000fe2000001ff00 */
[C---:B------:R-:W-:Y:S01]  /*3a30*/  IMAD R243, R241.reuse, 0x28, RZ ;  /* 0x00000028f1f37824 */ /* 0x040fe200078e02ff */
[----:B------:R2:W1:Y:S01]  /*3a40*/  LDSM.16.M88.4 R160, [R164+0x2000] ;  /* 0x00200000a4a0783b */ /* 0x0004620000000200 */
[C---:B------:R-:W-:Y:S01]  /*3a50*/  IMAD R242, R241.reuse, 0x30, RZ ;  /* 0x00000030f1f27824 */ /* 0x040fe200078e02ff */
[----:B------:R-:W-:Y:S01]  /*3a60*/  CS2R R68, SRZ ;  /* 0x0000000000447805 */ /* 0x000fe2000001ff00 */
[----:B------:R-:W-:Y:S01]  /*3a70*/  IMAD R241, R241, 0x38, RZ ;  /* 0x00000038f1f17824 */ /* 0x000fe200078e02ff */
[----:B------:R-:W1:Y:S01]  /*3a80*/  LDSM.16.M88.4 R140, [R140+0x12800] ;  /* 0x012800008c8c783b */ /* 0x000e620000000200 */
[----:B------:R-:W-:Y:S01]  /*3a90*/  IMAD.MOV.U32 R205, RZ, RZ, R202 ;  /* 0x000000ffffcd7224 */ /* 0x000fe200078e00ca */
[----:B------:R-:W-:-:S02]  /*3aa0*/  CS2R R46, SRZ ;  /* 0x00000000002e7805 */ /* 0x000fc4000001ff00 */
[----:B------:R-:W-:Y:S01]  /*3ab0*/  CS2R R44, SRZ ;  /* 0x00000000002c7805 */ /* 0x000fe2000001ff00 */
[----:B------:R-:W1:Y:S01]  /*3ac0*/  LDSM.16.M88.4 R164, [R164+0x2800] ;  /* 0x00280000a4a4783b */ /* 0x000e620000000200 */
[----:B------:R-:W-:Y:S02]  /*3ad0*/  CS2R R50, SRZ ;  /* 0x0000000000327805 */ /* 0x000fe4000001ff00 */
[----:B------:R-:W-:Y:S02]  /*3ae0*/  CS2R R48, SRZ ;  /* 0x0000000000307805 */ /* 0x000fe4000001ff00 */
[----:B------:R-:W-:Y:S01]  /*3af0*/  CS2R R42, SRZ ;  /* 0x00000000002a7805 */ /* 0x000fe2000001ff00 */
[----:B------:R2:W1:Y:S01]  /*3b00*/  LDSM.16.M88.4 R112, [R190] ;  /* 0x00000000be70783b */ /* 0x0004620000000200 */
[----:B------:R-:W-:Y:S02]  /*3b10*/  CS2R R40, SRZ ;  /* 0x0000000000287805 */ /* 0x000fe4000001ff00 */
[----:B------:R-:W-:-:S02]  /*3b20*/  CS2R R38, SRZ ;  /* 0x0000000000267805 */ /* 0x000fc4000001ff00 */
[----:B------:R-:W-:Y:S01]  /*3b30*/  CS2R R36, SRZ ;  /* 0x0000000000247805 */ /* 0x000fe2000001ff00 */
[----:B------:R2:W1:Y:S01]  /*3b40*/  LDSM.16.M88.4 R116, [R190+0x800] ;  /* 0x00080000be74783b */ /* 0x0004620000000200 */
        /* <DEDUP_REMOVED lines=10> */
[----:B------:R-:W-:Y:S01]  /*3bf0*/  SHF.L.U64.HI R240, R252, 0x2, R240 ;  /* 0x00000002fcf07819 */ /* 0x000fe200000102f0 */
[----:B------:R2:W1:Y:S01]  /*3c00*/  LDSM.16.M88.4 R144, [R190+0x2000] ;  /* 0x00200000be90783b */ /* 0x0004620000000200 */
[----:B------:R-:W-:Y:S01]  /*3c10*/  LEA R187, R2, UR5, 0x1 ;  /* 0x0000000502bb7c11 */ /* 0x000fe2000f8e08ff */
[C---:B------:R-:W-:Y:S01]  /*3c20*/  IMAD.IADD R239, R207.reuse, 0x1, R232 ;  /* 0x00000001cfef7824 */ /* 0x040fe200078e02e8 */
[----:B------:R-:W-:Y:S01]  /*3c30*/  LEA R184, R0, UR5, 0x1 ;  /* 0x0000000500b87c11 */ /* 0x000fe2000f8e08ff */
[----:B------:R2:W1:Y:S01]  /*3c40*/  LDSM.16.M88.4 R148, [R190+0x2800] ;  /* 0x00280000be94783b */ /* 0x0004620000000200 */
[C---:B------:R-:W-:Y:S01]  /*3c50*/  IMAD.IADD R238, R207.reuse, 0x1, R229 ;  /* 0x00000001cfee7824 */ /* 0x040fe200078e02e5 */
[----:B------:R-:W-:Y:S01]  /*3c60*/  ULDC UR6, c[0x0][0x2dc] ;  /* 0x0000b70000067ab9 */ /* 0x000fe20000000800 */
[----:B------:R-:W-:Y:S01]  /*3c70*/  IMAD.IADD R237, R207, 0x1, R228 ;  /* 0x00000001cfed7824 */ /* 0x000fe200078e02e4 */
[----:B------:R2:W1:Y:S01]  /*3c80*/  LDSM.16.M88.4 R152, [R188+0x2000] ;  /* 0x00200000bc98783b */ /* 0x0004620000000200 */
[----:B------:R-:W-:Y:S01]  /*3c90*/  IMAD.IADD R195, R194, 0x1, R189 ;  /* 0x00000001c2c37824 */ /* 0x000fe200078e02bd */
[----:B------:R-:W-:Y:S01]  /*3ca0*/  ULDC UR8, c[0x0][0x2ec] ;  /* 0x0000bb0000087ab9 */ /* 0x000fe20000000800 */
[----:B------:R-:W-:Y:S01]  /*3cb0*/  IMAD.IADD R196, R189, 0x1, R193 ;  /* 0x00000001bdc47824 */ /* 0x000fe200078e02c1 */
[----:B------:R2:W1:Y:S06]  /*3cc0*/  LDSM.16.M88.4 R156, [R188+0x2800] ;  /* 0x00280000bc9c783b */ /* 0x00046c0000000200 */
.L_x_116:
[----:B------:R-:W0:Y:S01]  /*3cd0*/  LDGDEPBAR ;  /* 0x00000000000079af */ /* 0x000e220000000000 */
[----:B------:R-:W-:Y:S02]  /*3ce0*/  IADD3 R2, P0, R247, R226, RZ ;  /* 0x000000e2f7027210 */ /* 0x000fe40007f1e0ff */
[----:B------:R-:W-:Y:S02]  /*3cf0*/  LEA R0, R199, UR5, 0x1 ;  /* 0x00000005c7007c11 */ /* 0x000fe4000f8e08ff */
[C---:B------:R-:W-:Y:S01]  /*3d00*/  IADD3 R168, R187.reuse, R189, RZ ;  /* 0x000000bdbba87210 */ /* 0x040fe20007ffe0ff */
[----:B------:R-:W-:Y:S01]  /*3d10*/  IMAD.X R3, R240, 0x1, R225, P0 ;  /* 0x00000001f0037824 */ /* 0x000fe200000e06e1 */
[----:B------:R-:W-:Y:S04]  /*3d20*/  DEPBAR.LE SB0, 0x0 ;  /* 0x000080000000791a */ /* 0x000fe80000000000 */
[----:B------:R-:W-:Y:S06]  /*3d30*/  BAR.SYNC.DEFER_BLOCKING 0x0 ;  /* 0x0000000000007b1d */ /* 0x000fec0000010000 */
[----:B-----5:R-:W5:Y:S04]  /*3d40*/  LDG.E R170, desc[UR16][R2.64] ;  /* 0x0000001002aa7981 */ /* 0x020f68000c1e1900 */
[----:B------:R3:W5:Y:S04]  /*3d50*/  LDG.E R169, desc[UR16][R2.64+0x20] ;  /* 0x0000201002a97981 */ /* 0x000768000c1e1900 */
[----:B------:R-:W-:Y:S04]  /*3d60*/  LDSM.16.M88.4 R16, [R187] ;  /* 0x00000000bb10783b */ /* 0x000fe80000000200 */
[----:B------:R-:W2:Y:S04]  /*3d70*/  LDSM.16.M88.4 R8, [R0+0xc000] ;  /* 0x00c000000008783b */ /* 0x000ea80000000200 */
[----:B------:R-:W4:Y:S04]  /*3d80*/  LDSM.16.M88.4 R52, [R0+0xc800] ;  /* 0x00c800000034783b */ /* 0x000f280000000200 */
[----:B------:R-:W-:Y:S04]  /*3d90*/  LDSM.16.M88.4 R60, [R190+-0x4000] ;  /* 0xffc00000be3c783b */ /* 0x000fe80000000200 */
[----:B------:R-:W-:Y:S04]  /*3da0*/  LDSM.16.M88.4 R64, [R190+-0x3800] ;  /* 0xffc80000be40783b */ /* 0x000fe80000000200 */
[----:B------:R-:W-:Y:S01]  /*3db0*/  LDSM.16.M88.4 R100, [R188+-0x4000] ;  /* 0xffc00000bc64783b */ /* 0x000fe20000000200 */
[----:B---3--:R-:W-:Y:S04]  /*3dc0*/  IMAD.IADD R2, R187, 0x1, R192 ;  /* 0x00000001bb027824 */ /* 0x008fe800078e02c0 */
[----:B------:R-:W-:Y:S01]  /*3dd0*/  IMAD.IADD R3, R2, 0x1, R189 ;  /* 0x0000000102037824 */ /* 0x000fe200078e02bd */
[----:B------:R-:W3:Y:S01]  /*3de0*/  LDSM.16.M88.4 R56, [R2] ;  /* 0x000000000238783b */ /* 0x000ee20000000200 */
[C---:B--2---:R-:W-:Y:S06]  /*3df0*/  HMMA.16816.F32.BF16 R4, R16.reuse, R8, RZ ;  /* 0x000000081004723c */ /* 0x044fec00000418ff */
[C---:B------:R-:W-:Y:S06]  /*3e00*/  HMMA.16816.F32.BF16 R8, R16.reuse, R10, RZ ;  /* 0x0000000a1008723c */ /* 0x040fec00000418ff */
[C---:B----4-:R-:W-:Y:S06]  /*3e10*/  HMMA.16816.F32.BF16 R12, R16.reuse, R52, RZ ;  /* 0x00000034100c723c */ /* 0x050fec00000418ff */
[----:B------:R-:W-:Y:S01]  /*3e20*/  HMMA.16816.F32.BF16 R16, R16, R54, RZ ;  /* 0x000000361010723c */ /* 0x000fe200000418ff */
[----:B------:R-:W2:Y:S05]  /*3e30*/  LDSM.16.M88.4 R52, [R168] ;  /* 0x00000000a834783b */ /* 0x000eaa0000000200 */
[C---:B---3--:R-:W-:Y:S06]  /*3e40*/  HMMA.16816.F32.BF16 R4, R56.reuse, R60, R4 ;  /* 0x0000003c3804723c */ /* 0x048fec0000041804 */
[C---:B------:R-:W-:Y:S01]  /*3e50*/  HMMA.16816.F32.BF16 R8, R56.reuse, R62, R8 ;  /* 0x0000003e3808723c */ /* 0x040fe20000041808 */
[----:B------:R-:W3:Y:S05]  /*3e60*/  LDSM.16.M88.4 R60, [R188+-0x3800] ;  /* 0xffc80000bc3c783b */ /* 0x000eea0000000200 */
[C---:B------:R-:W-:Y:S06]  /*3e70*/  HMMA.16816.F32.BF16 R12, R56.reuse, R64, R12 ;  /* 0x00000040380c723c */ /* 0x040fec000004180c */
[----:B------:R-:W-:Y:S01]  /*3e80*/  HMMA.16816.F32.BF16 R16, R56, R66, R16 ;  /* 0x000000423810723c */ /* 0x000fe20000041810 */
[----:B------:R-:W-:Y:S04]  /*3e90*/  LDSM.16.M88.4 R56, [R3] ;  /* 0x000000000338783b */ /* 0x000fe80000000200 */
[----:B------:R-:W4:Y:S01]  /*3ea0*/  LDSM.16.M88.4 R64, [R191] ;  /* 0x00000000bf40783b */ /* 0x000f220000000200 */
[C---:B--2---:R-:W-:Y:S06]  /*3eb0*/  HMMA.16816.F32.BF16 R4, R52.reuse, R100, R4 ;  /* 0x000000643404723c */ /* 0x044fec0000041804 */
[C---:B------:R-:W-:Y:S01]  /*3ec0*/  HMMA.16816.F32.BF16 R8, R52.reuse, R102, R8 ;  /* 0x000000663408723c */ /* 0x040fe20000041808 */
[----:B------:R-:W-:Y:S05]  /*3ed0*/  LDSM.16.M88.4 R100, [R0+0xe800] ;  /* 0x00e800000064783b */ /* 0x000fea0000000200 */
[C---:B---3--:R-:W-:Y:S06]  /*3ee0*/  HMMA.16816.F32.BF16 R12, R52.reuse, R60, R12 ;  /* 0x0000003c340c723c */ /* 0x048fec000004180c */
[----:B------:R-:W-:Y:S01]  /*3ef0*/  HMMA.16816.F32.BF16 R16, R52, R62, R16 ;  /* 0x0000003e3410723c */ /* 0x000fe20000041810 */
[----:B------:R-:W2:Y:S04]  /*3f00*/  LDSM.16.M88.4 R52, [R191+0x800] ;  /* 0x00080000bf34783b */ /* 0x000ea80000000200 */
[----:B------:R-:W-:Y:S01]  /*3f10*/  LDSM.16.M88.4 R60, [R187+0x2000] ;  /* 0x00200000bb3c783b */ /* 0x000fe20000000200 */
[C---:B----4-:R-:W-:Y:S06]  /*3f20*/  HMMA.16816.F32.BF16 R4, R56.reuse, R64, R4 ;  /* 0x000000403804723c */ /* 0x050fec0000041804 */
[C---:B------:R-:W-:Y:S01]  /*3f30*/  HMMA.16816.F32.BF16 R8, R56.reuse, R66, R8 ;  /* 0x000000423808723c */ /* 0x040fe20000041808 */
[----:B------:R3:W4:Y:S04]  /*3f40*/  LDSM.16.M88.4 R64, [R0+0xe000] ;  /* 0x00e000000040783b */ /* 0x0007280000000200 */
[----:B---3--:R-:W-:Y:S01]  /*3f50*/  SHF.L.U32 R0, R204, 0x6, RZ ;  /* 0x00000006cc007819 */ /* 0x008fe200000006ff */
[C---:B--2---:R-:W-:Y:S03]  /*3f60*/  HMMA.16816.F32.BF16 R12, R56.reuse, R52, R12 ;  /* 0x00000034380c723c */ /* 0x044fe6000004180c */
[----:B------:R-:W-:Y:S03]  /*3f70*/  ISETP.GE.AND P0, PT, R0, R251, PT ;  /* 0x000000fb0000720c */ /* 0x000fe60003f06270 */
[----:B------:R-:W-:Y:S01]  /*3f80*/  HMMA.16816.F32.BF16 R16, R56, R54, R16 ;  /* 0x000000363810723c */ /* 0x000fe20000041810 */
[----:B------:R-:W-:Y:S04]  /*3f90*/  LDSM.16.M88.4 R52, [R2+0x2000] ;  /* 0x002000000234783b */ /* 0x000fe80000000200 */
[----:B------:R-:W2:Y:S01]  /*3fa0*/  LDSM.16.M88.4 R56, [R190+-0x2000] ;  /* 0xffe00000be38783b */ /* 0x000ea20000000200 */
[C---:B----4-:R-:W-:Y:S06]  /*3fb0*/  HMMA.16816.F32.BF16 R4, R60.reuse, R64, R4 ;  /* 0x000000403c04723c */ /* 0x050fec0000041804 */
[C---:B------:R-:W-:Y:S01]  /*3fc0*/  HMMA.16816.F32.BF16 R8, R60.reuse, R66, R8 ;  /* 0x000000423c08723c */ /* 0x040fe20000041808 */
[----:B------:R-:W3:Y:S05]  /*3fd0*/  LDSM.16.M88.4 R64, [R190+-0x1800] ;  /* 0xffe80000be40783b */ /* 0x000eea0000000200 */
[C---:B------:R-:W-:Y:S06]  /*3fe0*/  HMMA.16816.F32.BF16 R12, R60.reuse, R100, R12 ;  /* 0x000000643c0c723c */ /* 0x040fec000004180c */
[----:B------:R-:W-:Y:S01]  /*3ff0*/  HMMA.16816.F32.BF16 R16, R60, R102, R16 ;  /* 0x000000663c10723c */ /* 0x000fe20000041810 */
[----:B------:R-:W-:Y:S04]  /*4000*/  LDSM.16.M88.4 R60, [R168+0x2000] ;  /* 0x00200000a83c783b */ /* 0x000fe80000000200 */
[----:B------:R-:W4:Y:S01]  /*4010*/  LDSM.16.M88.4 R100, [R188+-0x2000] ;  /* 0xffe00000bc64783b */ /* 0x000f220000000200 */
[C---:B--2---:R-:W-:Y:S06]  /*4020*/  HMMA.16816.F32.BF16 R4, R52.reuse, R56, R4 ;  /* 0x000000383404723c */ /* 0x044fec0000041804 */
[C---:B------:R-:W-:Y:S01]  /*4030*/  HMMA.16816.F32.BF16 R8, R52.reuse, R58, R8 ;  /* 0x0000003a3408723c */ /* 0x040fe20000041808 */
[----:B------:R-:W2:Y:S05]  /*4040*/  LDSM.16.M88.4 R56, [R188+-0x1800] ;  /* 0xffe80000bc38783b */ /* 0x000eaa0000000200 */
[C---:B---3--:R-:W-:Y:S06]  /*4050*/  HMMA.16816.F32.BF16 R12, R52.reuse, R64, R12 ;  /* 0x00000040340c723c */ /* 0x048fec000004180c */
[----:B------:R-:W-:Y:S01]  /*4060*/  HMMA.16816.F32.BF16 R16, R52, R66, R16 ;  /* 0x000000423410723c */ /* 0x000fe20000041810 */
[----:B------:R-:W-:Y:S04]  /*4070*/  LDSM.16.M88.4 R52, [R3+0x2000] ;  /* 0x002000000334783b */ /* 0x000fe80000000200 */
[----:B------:R-:W3:Y:S01]  /*4080*/  LDSM.16.M88.4 R64, [R191+0x2000] ;  /* 0x00200000bf40783b */ /* 0x000ee20000000200 */
[C---:B----4-:R-:W-:Y:S06]  /*4090*/  HMMA.16816.F32.BF16 R4, R60.reuse, R100, R4 ;  /* 0x000000643c04723c */ /* 0x050fec0000041804 */
[C---:B------:R-:W-:Y:S01]  /*40a0*/  HMMA.16816.F32.BF16 R8, R60.reuse, R102, R8 ;  /* 0x000000663c08723c */ /* 0x040fe20000041808 */
[----:B------:R-:W4:Y:S05]  /*40b0*/  LDSM.16.M88.4 R100, [R191+0x2800] ;  /* 0x00280000bf64783b */ /* 0x000f2a0000000200 */
[C---:B--2---:R-:W-:Y:S06]  /*40c0*/  HMMA.16816.F32.BF16 R12, R60.reuse, R56, R12 ;  /* 0x000000383c0c723c */ /* 0x044fec000004180c */
[----:B------:R-:W-:Y:S01]  /*40d0*/  HMMA.16816.F32.BF16 R16, R60, R58, R16 ;  /* 0x0000003a3c10723c */ /* 0x000fe20000041810 */
[----:B------:R-:W2:Y:S05]  /*40e0*/  LDC R60, c[0x0][0x394] ;  /* 0x0000e500ff3c7b82 */ /* 0x000eaa0000000800 */
[C---:B---3--:R-:W-:Y:S06]  /*40f0*/  HMMA.16816.F32.BF16 R4, R52.reuse, R64, R4 ;  /* 0x000000403404723c */ /* 0x048fec0000041804 */
[C---:B------:R-:W-:Y:S06]  /*4100*/  HMMA.16816.F32.BF16 R8, R52.reuse, R66, R8 ;  /* 0x000000423408723c */ /* 0x040fec0000041808 */
[C---:B----4-:R-:W-:Y:S06]  /*4110*/  HMMA.16816.F32.BF16 R12, R52.reuse, R100, R12 ;  /* 0x00000064340c723c */ /* 0x050fec000004180c */
[----:B------:R-:W-:Y:S01]  /*4120*/  HMMA.16816.F32.BF16 R16, R52, R102, R16 ;  /* 0x000000663410723c */ /* 0x000fe20000041810 */
[----:B------:R-:W-:Y:S11]  /*4130*/  @!UPT UIADD3 URZ, URZ, URZ, URZ ;  /* 0x0000003f3f3ff290 */ /* 0x000ff6000fffe03f */
[----:B------:R-:W-:Y:S01]  /*4140*/  @!UPT UIADD3 URZ, URZ, URZ, URZ ;  /* 0x0000003f3f3ff290 */ /* 0x000fe2000fffe03f */
[----:B------:R-:W-:Y:S11]  /*4150*/  @!P0 BRA `(.L_x_112) ;  /* 0x0000000000288947 */ /* 0x000ff60003800000 */
[----:B------:R-:W-:Y:S01]  /*4160*/  IADD3 R53, R0, 0x40, RZ ;  /* 0x0000004000357810 */ /* 0x000fe20007ffe0ff */
[----:B------:R-:W-:Y:S01]  /*4170*/  IMAD.SHL.U32 R2, R246, 0x40, RZ ;  /* 0x00000040f6027824 */ /* 0x000fe200078e00ff */
[----:B-12---:R-:W-:Y:S03]  /*4180*/  MOV R60, R216 ;  /* 0x000000d8003c7202 */ /* 0x006fe60000000f00 */
[C---:B------:R-:W-:Y:S02]  /*4190*/  IMAD.IADD R3, R2.reuse, 0x1, R218 ;  /* 0x0000000102037824 */ /* 0x040fe400078e02da */
[----:B------:R-:W-:Y:S03]  /*41a0*/  VIADD R52, R2, 0x40 ;  /* 0x0000004002347836 */ /* 0x000fe60000000000 */
[----:B------:R-:W-:Y:S02]  /*41b0*/  IADD3 R2, R216, R3, -R206 ;  /* 0x00000003d8027210 */ /* 0x000fe40007ffe8ce */
[----:B------:R-:W-:Y:S02]  /*41c0*/  ISETP.LT.AND P0, PT, R52, R206, PT ;  /* 0x000000ce3400720c */ /* 0x000fe40003f01270 */
[----:B------:R-:W-:Y:S11]  /*41d0*/  ISETP.GE.AND P1, PT, R53, R2, PT ;  /* 0x000000023500720c */ /* 0x000ff60003f26270 */
[----:B------:R-:W-:Y:S02]  /*41e0*/  @!UPT UIADD3 URZ, URZ, URZ, URZ ;  /* 0x0000003f3f3ff290 */ /* 0x000fe4000fffe03f */
[----:B------:R-:W-:Y:S05]  /*41f0*/  @!P1 BRA P0, `(.L_x_113) ;  /* 0x0000000400109947 */ /* 0x000fea0000000000 */
.L_x_112:
[--C-:B------:R-:W-:Y:S01]  /*4200*/  IADD3 R54, R206, 0x1, -R218.reuse ;  /* 0x00000001ce367810 */ /* 0x100fe20007ffe8da */
[----:B------:R-:W3:Y:S01]  /*4210*/  LDL R55, [R1+0x8] ;  /* 0x0000080001377983 */ /* 0x000ee20000100800 */
[----:B--2---:R-:W-:Y:S01]  /*4220*/  IADD3 R53, -R60, R206, -R218 ;  /* 0x000000ce3c357210 */ /* 0x004fe20007ffe9da */
[----:B------:R-:W-:Y:S02]  /*4230*/  IMAD.IADD R2, R252, 0x1, R0 ;  /* 0x00000001fc027824 */ /* 0x000fe400078e0200 */
[----:B------:R-:W-:Y:S02]  /*4240*/  VIADD R52, R54, UR7 ;  /* 0x0000000736347c36 */ /* 0x000fe40008000000 */
[----:B------:R-:W-:Y:S02]  /*4250*/  VIADD R3, R2, 0x8 ;  /* 0x0000000802037836 */ /* 0x000fe40000000000 */
[----:B-1----:R-:W-:Y:S01]  /*4260*/  IMAD.MOV.U32 R216, RZ, RZ, R60 ;  /* 0x000000ffffd87224 */ /* 0x002fe200078e003c */
[-C--:B------:R-:W-:Y:S02]  /*4270*/  VIADDMNMX R52, R52, R2.reuse, R206, PT ;  /* 0x0000000234347246 */ /* 0x080fe400038001ce */
[----:B------:R-:W-:Y:S02]  /*4280*/  VIADDMNMX R2, R53, R2, RZ, !PT ;  /* 0x0000000235027246 */ /* 0x000fe400078001ff */
[----:B------:R-:W-:Y:S02]  /*4290*/  IADD3 R61, R3, UR7, R54 ;  /* 0x00000007033d7c10 */ /* 0x000fe4000fffe036 */
[----:B------:R-:W-:Y:S01]  /*42a0*/  VIADDMNMX R3, R53, R3, RZ, !PT ;  /* 0x0000000335037246 */ /* 0x000fe200078001ff */
[----:B---3--:R-:W-:Y:S04]  /*42b0*/  IMAD R0, R246, 0x40, R55 ;  /* 0x00000040f6007824 */ /* 0x008fe800078e0237 */
[C---:B------:R-:W-:Y:S01]  /*42c0*/  VIADD R59, R0.reuse, 0x1 ;  /* 0x00000001003b7836 */ /* 0x040fe20000000000 */
[CC--:B------:R-:W-:Y:S01]  /*42d0*/  ISETP.GE.AND P1, PT, R0.reuse, R2.reuse, PT ;  /* 0x000000020000720c */ /* 0x0c0fe20003f26270 */
[C---:B------:R-:W-:Y:S02]  /*42e0*/  VIADD R58, R0.reuse, 0x8 ;  /* 0x00000008003a7836 */ /* 0x040fe40000000000 */
[C---:B------:R-:W-:Y:S01]  /*42f0*/  VIADD R57, R0.reuse, 0x9 ;  /* 0x0000000900397836 */ /* 0x040fe20000000000 */
[C---:B------:R-:W-:Y:S01]  /*4300*/  ISETP.GE.AND P0, PT, R59.reuse, R2, PT ;  /* 0x000000023b00720c */ /* 0x040fe20003f06270 */
[C---:B------:R-:W-:Y:S01]  /*4310*/  VIADD R56, R0.reuse, 0x10 ;  /* 0x0000001000387836 */ /* 0x040fe20000000000 */
[CC--:B------:R-:W-:Y:S01]  /*4320*/  ISETP.GE.OR P1, PT, R0.reuse, R52.reuse, !P1 ;  /* 0x000000340000720c */ /* 0x0c0fe20004f26670 */
[C---:B------:R-:W-:Y:S01]  /*4330*/  VIADD R55, R0.reuse, 0x11 ;  /* 0x0000001100377836 */ /* 0x040fe20000000000 */
[----:B------:R-:W-:Y:S01]  /*4340*/  ISETP.GE.OR P0, PT, R59, R52, !P0 ;  /* 0x000000343b00720c */ /* 0x000fe20004706670 */
[----:B------:R-:W-:Y:S01]  /*4350*/  VIADD R54, R0, 0x18 ;  /* 0x0000001800367836 */ /* 0x000fe20000000000 */
[----:B------:R-:W-:Y:S01]  /*4360*/  FSEL R4, R4, -INF , !P1 ;  /* 0xff80000004047808 */ /* 0x000fe20004800000 */
[----:B------:R-:W-:Y:S01]  /*4370*/  VIADD R53, R0, 0x19 ;  /* 0x0000001900357836 */ /* 0x000fe20000000000 */
[-C--:B------:R-:W-:Y:S02]  /*4380*/  ISETP.GE.AND P6, PT, R58, R2.reuse, PT ;  /* 0x000000023a00720c */ /* 0x080fe40003fc6270 */
[-C--:B------:R-:W-:Y:S02]  /*4390*/  ISETP.GE.AND P5, PT, R57, R2.reuse, PT ;  /* 0x000000023900720c */ /* 0x080fe40003fa6270 */
[-C--:B------:R-:W-:Y:S02]  /*43a0*/  ISETP.GE.AND P4, PT, R56, R2.reuse, PT ;  /* 0x000000023800720c */ /* 0x080fe40003f86270 */
[-C--:B------:R-:W-:Y:S02]  /*43b0*/  ISETP.GE.AND P3, PT, R55, R2.reuse, PT ;  /* 0x000000023700720c */ /* 0x080fe40003f66270 */
[-C--:B------:R-:W-:Y:S02]  /*43c0*/  ISETP.GE.AND P2, PT, R54, R2.reuse, PT ;  /* 0x000000023600720c */ /* 0x080fe40003f46270 */
[----:B------:R-:W-:Y:S02]  /*43d0*/  ISETP.GE.AND P1, PT, R53, R2, PT ;  /* 0x000000023500720c */ /* 0x000fe40003f26270 */
[----:B------:R-:W-:Y:S02]  /*43e0*/  FSEL R5, R5, -INF , !P0 ;  /* 0xff80000005057808 */ /* 0x000fe40004000000 */
[----:B------:R-:W-:Y:S02]  /*43f0*/  VIMNMX R2, R61, R206, PT ;  /* 0x000000ce3d027248 */ /* 0x000fe40003fe0100 */
[-C--:B------:R-:W-:Y:S02]  /*4400*/  ISETP.GE.AND P0, PT, R0, R3.reuse, PT ;  /* 0x000000030000720c */ /* 0x080fe40003f06270 */
[-C--:B------:R-:W-:Y:S02]  /*4410*/  ISETP.GE.OR P6, PT, R58, R52.reuse, !P6 ;  /* 0x000000343a00720c */ /* 0x080fe400077c6670 */
[-C--:B------:R-:W-:Y:S02]  /*4420*/  ISETP.GE.OR P5, PT, R57, R52.reuse, !P5 ;  /* 0x000000343900720c */ /* 0x080fe40006fa6670 */
[-C--:B------:R-:W-:Y:S02]  /*4430*/  ISETP.GE.OR P4, PT, R56, R52.reuse, !P4 ;  /* 0x000000343800720c */ /* 0x080fe40006786670 */
[-C--:B------:R-:W-:Y:S02]  /*4440*/  ISETP.GE.OR P3, PT, R55, R52.reuse, !P3 ;  /* 0x000000343700720c */ /* 0x080fe40005f66670 */
[-C--:B------:R-:W-:Y:S02]  /*4450*/  ISETP.GE.OR P2, PT, R54, R52.reuse, !P2 ;  /* 0x000000343600720c */ /* 0x080fe40005746670 */
[----:B------:R-:W-:Y:S02]  /*4460*/  ISETP.GE.OR P1, PT, R53, R52, !P1 ;  /* 0x000000343500720c */ /* 0x000fe40004f26670 */
[-C--:B------:R-:W-:Y:S02]  /*4470*/  ISETP.GE.OR P0, PT, R0, R2.reuse, !P0 ;  /* 0x000000020000720c */ /* 0x080fe40004706670 */
[----:B------:R-:W-:Y:S02]  /*4480*/  FSEL R8, R8, -INF , !P6 ;  /* 0xff80000008087808 */ /* 0x000fe40007000000 */
[----:B------:R-:W-:Y:S02]  /*4490*/  FSEL R9, R9, -INF , !P5 ;  /* 0xff80000009097808 */ /* 0x000fe40006800000 */
[----:B------:R-:W-:Y:S02]  /*44a0*/  FSEL R12, R12, -INF , !P4 ;  /* 0xff8000000c0c7808 */ /* 0x000fe40006000000 */
[----:B------:R-:W-:Y:S02]  /*44b0*/  FSEL R13, R13, -INF , !P3 ;  /* 0xff8000000d0d7808 */ /* 0x000fe40005800000 */
[----:B------:R-:W-:Y:S02]  /*44c0*/  FSEL R16, R16, -INF , !P2 ;  /* 0xff80000010107808 */ /* 0x000fe40005000000 */
[----:B------:R-:W-:Y:S02]  /*44d0*/  FSEL R17, R17, -INF , !P1 ;  /* 0xff80000011117808 */ /* 0x000fe40004800000 */
[----:B------:R-:W-:Y:S02]  /*44e0*/  FSEL R6, R6, -INF , !P0 ;  /* 0xff80000006067808 */ /* 0x000fe40004000000 */
[-C--:B------:R-:W-:Y:S02]  /*44f0*/  ISETP.GE.AND P6, PT, R59, R3.reuse, PT ;  /* 0x000000033b00720c */ /* 0x080fe40003fc6270 */
[-C--:B------:R-:W-:Y:S02]  /*4500*/  ISETP.GE.AND P5, PT, R58, R3.reuse, PT ;  /* 0x000000033a00720c */ /* 0x080fe40003fa6270 */
[-C--:B------:R-:W-:Y:S02]  /*4510*/  ISETP.GE.AND P4, PT, R57, R3.reuse, PT ;  /* 0x000000033900720c */ /* 0x080fe40003f86270 */
[-C--:B------:R-:W-:Y:S02]  /*4520*/  ISETP.GE.AND P3, PT, R56, R3.reuse, PT ;  /* 0x000000033800720c */ /* 0x080fe40003f66270 */
[-C--:B------:R-:W-:Y:S02]  /*4530*/  ISETP.GE.AND P2, PT, R55, R3.reuse, PT ;  /* 0x000000033700720c */ /* 0x080fe40003f46270 */
[-C--:B------:R-:W-:Y:S02]  /*4540*/  ISETP.GE.AND P1, PT, R54, R3.reuse, PT ;  /* 0x000000033600720c */ /* 0x080fe40003f26270 */
[----:B------:R-:W-:Y:S02]  /*4550*/  ISETP.GE.AND P0, PT, R53, R3, PT ;  /* 0x000000033500720c */ /* 0x000fe40003f06270 */
[-C--:B------:R-:W-:Y:S02]  /*4560*/  ISETP.GE.OR P6, PT, R59, R2.reuse, !P6 ;  /* 0x000000023b00720c */ /* 0x080fe400077c6670 */
[-C--:B------:R-:W-:Y:S02]  /*4570*/  ISETP.GE.OR P5, PT, R58, R2.reuse, !P5 ;  /* 0x000000023a00720c */ /* 0x080fe40006fa6670 */
[-C--:B------:R-:W-:Y:S02]  /*4580*/  ISETP.GE.OR P4, PT, R57, R2.reuse, !P4 ;  /* 0x000000023900720c */ /* 0x080fe40006786670 */
[-C--:B------:R-:W-:Y:S02]  /*4590*/  ISETP.GE.OR P3, PT, R56, R2.reuse, !P3 ;  /* 0x000000023800720c */ /* 0x080fe40005f66670 */
[-C--:B------:R-:W-:Y:S02]  /*45a0*/  ISETP.GE.OR P2, PT, R55, R2.reuse, !P2 ;  /* 0x000000023700720c */ /* 0x080fe40005746670 */
[-C--:B------:R-:W-:Y:S02]  /*45b0*/  ISETP.GE.OR P1, PT, R54, R2.reuse, !P1 ;  /* 0x000000023600720c */ /* 0x080fe40004f26670 */
[----:B------:R-:W-:Y:S02]  /*45c0*/  ISETP.GE.OR P0, PT, R53, R2, !P0 ;  /* 0x000000023500720c */ /* 0x000fe40004706670 */
[----:B------:R-:W-:Y:S02]  /*45d0*/  FSEL R7, R7, -INF , !P6 ;  /* 0xff80000007077808 */ /* 0x000fe40007000000 */
[----:B------:R-:W-:Y:S02]  /*45e0*/  FSEL R10, R10, -INF , !P5 ;  /* 0xff8000000a0a7808 */ /* 0x000fe40006800000 */
[----:B------:R-:W-:Y:S02]  /*45f0*/  FSEL R11, R11, -INF , !P4 ;  /* 0xff8000000b0b7808 */ /* 0x000fe40006000000 */
[----:B------:R-:W-:Y:S02]  /*4600*/  FSEL R14, R14, -INF , !P3 ;  /* 0xff8000000e0e7808 */ /* 0x000fe40005800000 */
[----:B------:R-:W-:Y:S02]  /*4610*/  FSEL R15, R15, -INF , !P2 ;  /* 0xff8000000f0f7808 */ /* 0x000fe40005000000 */
[----:B------:R-:W-:Y:S02]  /*4620*/  FSEL R18, R18, -INF , !P1 ;  /* 0xff80000012127808 */ /* 0x000fe40004800000 */
[----:B------:R-:W-:Y:S07]  /*4630*/  FSEL R19, R19, -INF , !P0 ;  /* 0xff80000013137808 */ /* 0x000fee0004000000 */
.L_x_113:
[C---:B------:R-:W-:Y:S01]  /*4640*/  FMUL.FTZ R2, R214.reuse, 1.4426950216293334961 ;  /* 0x3fb8aa3bd6027820 */ /* 0x040fe20000410000 */
[----:B------:R-:W-:Y:S01]  /*4650*/  FSETP.NEU.FTZ.AND P0, PT, R214, -INF , PT ;  /* 0xff800000d600780b */ /* 0x000fe20003f1d000 */
[C---:B------:R-:W-:Y:S01]  /*4660*/  FMUL.FTZ R0, R215.reuse, 1.4426950216293334961 ;  /* 0x3fb8aa3bd7007820 */ /* 0x040fe20000410000 */
[----:B------:R-:W-:Y:S02]  /*4670*/  ISETP.GT.AND P5, PT, R204, R248, PT ;  /* 0x000000f8cc00720c */ /* 0x000fe40003fa4270 */
[----:B------:R-:W-:Y:S02]  /*4680*/  FSEL R2, R2, RZ, P0 ;  /* 0x000000ff02027208 */ /* 0x000fe40000000000 */
[----:B------:R-:W-:Y:S03]  /*4690*/  FSETP.NEU.FTZ.AND P0, PT, R215, -INF , PT ;  /* 0xff800000d700780b */ /* 0x000fe60003f1d000 */
[--C-:B------:R-:W-:Y:S01]  /*46a0*/  FFMA.FTZ R4, R4, UR8, -R2.reuse ;  /* 0x0000000804047c23 */ /* 0x100fe20008010802 */
[----:B------:R-:W-:Y:S01]  /*46b0*/  FSEL R0, R0, RZ, P0 ;  /* 0x000000ff00007208 */ /* 0x000fe20000000000 */
[--C-:B------:R-:W-:Y:S01]  /*46c0*/  FFMA.FTZ R5, R5, UR8, -R2.reuse ;  /* 0x0000000805057c23 */ /* 0x100fe20008010802 */
[--C-:B------:R-:W-:Y:S01]  /*46d0*/  FFMA.FTZ R16, R16, UR8, -R2.reuse ;  /* 0x0000000810107c23 */ /* 0x100fe20008010802 */
[--C-:B------:R-:W-:Y:S01]  /*46e0*/  FFMA.FTZ R8, R8, UR8, -R2.reuse ;  /* 0x0000000808087c23 */ /* 0x100fe20008010802 */
[----:B------:R-:W-:Y:S01]  /*46f0*/  FFMA.FTZ R9, R9, UR8, -R2 ;  /* 0x0000000809097c23 */ /* 0x000fe20008010802 */
[--C-:B------:R-:W-:Y:S01]  /*4700*/  FFMA.FTZ R6, R6, UR8, -R0.reuse ;  /* 0x0000000806067c23 */ /* 0x100fe20008010800 */
[----:B------:R-:W-:Y:S01]  /*4710*/  FFMA.FTZ R7, R7, UR8, -R0 ;  /* 0x0000000807077c23 */ /* 0x000fe20008010800 */
[--C-:B------:R-:W-:Y:S01]  /*4720*/  FFMA.FTZ R12, R12, UR8, -R2.reuse ;  /* 0x000000080c0c7c23 */ /* 0x100fe20008010802 */
[--C-:B------:R-:W-:Y:S01]  /*4730*/  FFMA.FTZ R13, R13, UR8, -R2.reuse ;  /* 0x000000080d0d7c23 */ /* 0x100fe20008010802 */
[----:B------:R-:W-:Y:S01]  /*4740*/  FFMA.FTZ R2, R17, UR8, -R2 ;  /* 0x0000000811027c23 */ /* 0x000fe20008010802 */
[----:B------:R-:W-:Y:S01]  /*4750*/  MUFU.EX2 R67, R4 ;  /* 0x0000000400437308 */ /* 0x000fe20000000800 */
[--C-:B------:R-:W-:Y:S01]  /*4760*/  FFMA.FTZ R18, R18, UR8, -R0.reuse ;  /* 0x0000000812127c23 */ /* 0x100fe20008010800 */
[--C-:B------:R-:W-:Y:S01]  /*4770*/  FFMA.FTZ R10, R10, UR8, -R0.reuse ;  /* 0x000000080a0a7c23 */ /* 0x100fe20008010800 */
[--C-:B------:R-:W-:Y:S01]  /*4780*/  FFMA.FTZ R11, R11, UR8, -R0.reuse ;  /* 0x000000080b0b7c23 */ /* 0x100fe20008010800 */
[--C-:B------:R-:W-:Y:S01]  /*4790*/  FFMA.FTZ R14, R14, UR8, -R0.reuse ;  /* 0x000000080e0e7c23 */ /* 0x100fe20008010800 */
[--C-:B------:R-:W-:Y:S01]  /*47a0*/  FFMA.FTZ R15, R15, UR8, -R0.reuse ;  /* 0x000000080f0f7c23 */ /* 0x100fe20008010800 */
[----:B------:R-:W-:Y:S04]  /*47b0*/  FFMA.FTZ R0, R19, UR8, -R0 ;  /* 0x0000000813007c23 */ /* 0x000fe80008010800 */
[----:B------:R-:W1:Y:S10]  /*47c0*/  MUFU.EX2 R63, R5 ;  /* 0x00000005003f7308 */ /* 0x000e740000000800 */
[----:B------:R-:W-:Y:S10]  /*47d0*/  MUFU.EX2 R61, R6 ;  /* 0x00000006003d7308 */ /* 0x000ff40000000800 */
[----:B------:R-:W2:Y:S10]  /*47e0*/  MUFU.EX2 R58, R7 ;  /* 0x00000007003a7308 */ /* 0x000eb40000000800 */
[----:B------:R-:W-:Y:S10]  /*47f0*/  MUFU.EX2 R65, R8 ;  /* 0x0000000800417308 */ /* 0x000ff40000000800 */
[----:B------:R-:W3:Y:S10]  /*4800*/  MUFU.EX2 R62, R9 ;  /* 0x00000009003e7308 */ /* 0x000ef40000000800 */
[----:B------:R3:W-:Y:S10]  /*4810*/  MUFU.EX2 R66, R2 ;  /* 0x0000000200427308 */ /* 0x0007f40000000800 */
[----:B------:R-:W-:Y:S10]  /*4820*/  MUFU.EX2 R60, R10 ;  /* 0x0000000a003c7308 */ /* 0x000ff40000000800 */
[----:B------:R-:W4:Y:S10]  /*4830*/  MUFU.EX2 R57, R11 ;  /* 0x0000000b00397308 */ /* 0x000f340000000800 */
[----:B------:R4:W-:Y:S10]  /*4840*/  MUFU.EX2 R59, R0 ;  /* 0x00000000003b7308 */ /* 0x0009f40000000800 */
[----:B------:R-:W-:Y:S10]  /*4850*/  MUFU.EX2 R168, R12 ;  /* 0x0000000c00a87308 */ /* 0x000ff40000000800 */
[----:B------:R-:W4:Y:S10]  /*4860*/  MUFU.EX2 R103, R13 ;  /* 0x0000000d00677308 */ /* 0x000f340000000800 */
[----:B------:R-:W-:Y:S10]  /*4870*/  MUFU.EX2 R102, R14 ;  /* 0x0000000e00667308 */ /* 0x000ff40000000800 */
[----:B------:R-:W4:Y:S10]  /*4880*/  MUFU.EX2 R100, R15 ;  /* 0x0000000f00647308 */ /* 0x000f340000000800 */
[----:B------:R-:W-:Y:S10]  /*4890*/  MUFU.EX2 R64, R18 ;  /* 0x0000001200407308 */ /* 0x000ff40000000800 */
[----:B------:R-:W4:Y:S01]  /*48a0*/  MUFU.EX2 R101, R16 ;  /* 0x0000001000657308 */ /* 0x000f220000000800 */
[----:B-1----:R-:W-:Y:S02]  /*48b0*/  F2FP.BF16.F32.PACK_AB R4, R63, R67 ;  /* 0x000000433f04723e */ /* 0x002fe400000010ff */
[----:B--2---:R-:W-:Y:S02]  /*48c0*/  F2FP.BF16.F32.PACK_AB R3, R58, R61 ;  /* 0x0000003d3a03723e */ /* 0x004fe400000010ff */
[----:B---3--:R-:W-:Y:S01]  /*48d0*/  F2FP.BF16.F32.PACK_AB R2, R62, R65 ;  /* 0x000000413e02723e */ /* 0x008fe200000010ff */
[----:B------:R1:W-:Y:S01]  /*48e0*/  STS [R222+0x12000], R4 ;  /* 0x01200004de007388 */ /* 0x0003e20000000800 */
[----:B----4-:R-:W-:Y:S02]  /*48f0*/  F2FP.BF16.F32.PACK_AB R0, R57, R60 ;  /* 0x0000003c3900723e */ /* 0x010fe400000010ff */
[----:B------:R-:W-:Y:S01]  /*4900*/  F2FP.BF16.F32.PACK_AB R5, R103, R168 ;  /* 0x000000a86705723e */ /* 0x000fe200000010ff */
[----:B------:R2:W-:Y:S04]  /*4910*/  STS [R222+0x12400], R3 ;  /* 0x01240003de007388 */ /* 0x0005e80000000800 */
[----:B------:R3:W-:Y:S04]  /*4920*/  STS [R224+0x12000], R2 ;  /* 0x01200002e0007388 */ /* 0x0007e80000000800 */
[----:B------:R4:W-:Y:S04]  /*4930*/  STS [R224+0x12400], R0 ;  /* 0x01240000e0007388 */ /* 0x0009e80000000800 */
[----:B------:R-:W-:Y:S01]  /*4940*/  STS [R221+0x12000], R5 ;  /* 0x01200005dd007388 */ /* 0x000fe20000000800 */
[----:B-1----:R-:W-:Y:S02]  /*4950*/  F2FP.BF16.F32.PACK_AB R4, R100, R102 ;  /* 0x000000666404723e */ /* 0x002fe400000010ff */
[----:B--2---:R-:W-:Y:S03]  /*4960*/  F2FP.BF16.F32.PACK_AB R3, R66, R101 ;  /* 0x000000654203723e */ /* 0x004fe600000010ff */
[----:B------:R-:W-:Y:S01]  /*4970*/  STS [R221+0x12400], R4 ;  /* 0x01240004dd007388 */ /* 0x000fe20000000800 */
[----:B---3--:R-:W-:Y:S03]  /*4980*/  F2FP.BF16.F32.PACK_AB R2, R59, R64 ;  /* 0x000000403b02723e */ /* 0x008fe600000010ff */
[----:B------:R-:W-:Y:S01]  /*4990*/  STS [R223+0x12000], R3 ;  /* 0x01200003df007388 */ /* 0x000fe20000000800 */
[----:B----4-:R-:W-:Y:S03]  /*49a0*/  LEA R0, R197, UR5, 0x1 ;  /* 0x00000005c5007c11 */ /* 0x010fe6000f8e08ff */
[----:B------:R1:W-:Y:S01]  /*49b0*/  STS [R223+0x12400], R2 ;  /* 0x01240002df007388 */ /* 0x0003e20000000800 */
[CC--:B------:R-:W-:Y:S03]  /*49c0*/  IADD3 R56, R189.reuse, R0.reuse, RZ ;  /* 0x00000000bd387210 */ /* 0x0c0fe60007ffe0ff */
[----:B------:R-:W2:Y:S01]  /*49d0*/  LDSM.16.M88.4 R16, [R0+0x8000] ;  /* 0x008000000010783b */ /* 0x000ea20000000200 */
[----:B-1----:R-:W-:Y:S04]  /*49e0*/  IADD3 R2, R192, R0, RZ ;  /* 0x00000000c0027210 */ /* 0x002fe80007ffe0ff */
[----:B------:R-:W-:Y:S03]  /*49f0*/  IADD3 R3, R189, R2, RZ ;  /* 0x00000002bd037210 */ /* 0x000fe60007ffe0ff */
[----:B------:R-:W1:Y:S01]  /*4a00*/  LDSM.16.M88.4 R52, [R2+0x8000] ;  /* 0x008000000234783b */ /* 0x000e620000000200 */
[C---:B--2---:R-:W-:Y:S06]  /*4a10*/  HMMA.16816.F32.BF16 R4, R16.reuse, R104, RZ ;  /* 0x000000681004723c */ /* 0x044fec00000418ff */
[C---:B------:R-:W-:Y:S06]  /*4a20*/  HMMA.16816.F32.BF16 R8, R16.reuse, R106, RZ ;  /* 0x0000006a1008723c */ /* 0x040fec00000418ff */
[C---:B------:R-:W-:Y:S06]  /*4a30*/  HMMA.16816.F32.BF16 R12, R16.reuse, R108, RZ ;  /* 0x0000006c100c723c */ /* 0x040fec00000418ff */
[----:B------:R-:W-:Y:S06]  /*4a40*/  HMMA.16816.F32.BF16 R16, R16, R110, RZ ;  /* 0x0000006e1010723c */ /* 0x000fec00000418ff */
        /* <DEDUP_REMOVED lines=34> */
[C---:B-----5:R-:W-:Y:S01]  /*4c70*/  FADD.FTZ R4, -R170.reuse, R4 ;  /* 0x00000004aa047221 */ /* 0x060fe20000010100 */
[C---:B------:R-:W-:Y:S01]  /*4c80*/  FADD.FTZ R5, -R170.reuse, R5 ;  /* 0x00000005aa057221 */ /* 0x040fe20000010100 */
[C---:B------:R-:W-:Y:S03]  /*4c90*/  FADD.FTZ R6, -R169.reuse, R6 ;  /* 0x00000006a9067221 */ /* 0x040fe60000010100 */
[C---:B------:R-:W-:Y:S01]  /*4ca0*/  FADD.FTZ R7, -R169.reuse, R7 ;  /* 0x00000007a9077221 */ /* 0x040fe20000010100 */
[C---:B------:R-:W-:Y:S01]  /*4cb0*/  FADD.FTZ R9, -R170.reuse, R9 ;  /* 0x00000009aa097221 */ /* 0x040fe20000010100 */
[----:B------:R-:W-:Y:S01]  /*4cc0*/  FADD.FTZ R8, -R170, R8 ;  /* 0x00000008aa087221 */ /* 0x000fe20000010100 */
[C---:B------:R-:W-:Y:S01]  /*4cd0*/  FADD.FTZ R10, -R169.reuse, R10 ;  /* 0x0000000aa90a7221 */ /* 0x040fe20000010100 */
[----:B------:R-:W-:Y:S01]  /*4ce0*/  FADD.FTZ R11, -R169, R11 ;  /* 0x0000000ba90b7221 */ /* 0x000fe20000010100 */
[----:B------:R-:W-:Y:S01]  /*4cf0*/  FMUL.FTZ R2, R62, R9 ;  /* 0x000000093e027220 */ /* 0x000fe20000410000 */
[----:B------:R-:W-:Y:S01]  /*4d00*/  FMUL.FTZ R3, R65, R8 ;  /* 0x0000000841037220 */ /* 0x000fe20000410000 */
[C---:B------:R-:W-:Y:S01]  /*4d10*/  FADD.FTZ R12, -R170.reuse, R12 ;  /* 0x0000000caa0c7221 */ /* 0x040fe20000010100 */
[----:B------:R-:W-:Y:S01]  /*4d20*/  FADD.FTZ R13, -R170, R13 ;  /* 0x0000000daa0d7221 */ /* 0x000fe20000010100 */
[C---:B------:R-:W-:Y:S01]  /*4d30*/  FADD.FTZ R14, -R169.reuse, R14 ;  /* 0x0000000ea90e7221 */ /* 0x040fe20000010100 */
[C---:B------:R-:W-:Y:S01]  /*4d40*/  FADD.FTZ R15, -R169.reuse, R15 ;  /* 0x0000000fa90f7221 */ /* 0x040fe20000010100 */
[----:B------:R-:W-:Y:S01]  /*4d50*/  FMUL.FTZ R54, R60, R10 ;  /* 0x0000000a3c367220 */ /* 0x000fe20000410000 */
[----:B------:R-:W-:Y:S01]  /*4d60*/  FMUL.FTZ R0, R168, R12 ;  /* 0x0000000ca8007220 */ /* 0x000fe20000410000 */
[C---:B------:R-:W-:Y:S01]  /*4d70*/  FADD.FTZ R16, -R170.reuse, R16 ;  /* 0x00000010aa107221 */ /* 0x040fe20000010100 */
        /* <DEDUP_REMOVED lines=8> */
[----:B------:R-:W-:Y:S01]  /*4e00*/  F2FP.BF16.F32.PACK_AB R9, R9, R0 ;  /* 0x000000000909723e */ /* 0x000fe200000010ff */
        /* <DEDUP_REMOVED lines=11> */
[----:B------:R-:W-:Y:S02]  /*4ec0*/  FMUL.FTZ R12, R59, R19 ;  /* 0x000000133b0c7220 */ /* 0x000fe40000410000 */
[----:B------:R-:W-:Y:S03]  /*4ed0*/  F2FP.BF16.F32.PACK_AB R13, R13, R16 ;  /* 0x000000100d0d723e */ /* 0x000fe600000010ff */
[----:B------:R-:W-:Y:S01]  /*4ee0*/  F2FP.BF16.F32.PACK_AB R12, R12, R18 ;  /* 0x000000120c0c723e */ /* 0x000fe200000010ff */
        /* <DEDUP_REMOVED lines=57> */
.L_x_114:
[----:B------:R-:W-:Y:S01]  /*5280*/  STS [R222+0x10000], R53 ;  /* 0x01000035de007388 */ /* 0x000fe20000000800 */
[----:B------:R-:W-:Y:S01]  /*5290*/  LEA R0, R198, UR5, 0x1 ;  /* 0x00000005c6007c11 */ /* 0x000fe2000f8e08ff */
[----:B---3--:R-:W1:Y:S02]  /*52a0*/  LDC R2, c[0x0][0x270] ;  /* 0x00009c00ff027b82 */ /* 0x008e640000000800 */
[----:B------:R-:W-:Y:S04]  /*52b0*/  STS [R222+0x10400], R52 ;  /* 0x01040034de007388 */ /* 0x000fe80000000800 */
[----:B------:R-:W-:Y:S04]  /*52c0*/  STS [R224+0x10000], R11 ;  /* 0x0100000be0007388 */ /* 0x000fe80000000800 */
[----:B------:R-:W-:Y:S04]  /*52d0*/  STS [R224+0x10400], R10 ;  /* 0x0104000ae0007388 */ /* 0x000fe80000000800 */
[----:B------:R-:W-:Y:S04]  /*52e0*/  STS [R221+0x10000], R9 ;  /* 0x01000009dd007388 */ /* 0x000fe80000000800 */
[----:B------:R-:W-:Y:S04]  /*52f0*/  STS [R221+0x10400], R8 ;  /* 0x01040008dd007388 */ /* 0x000fe80000000800 */
[----:B------:R-:W-:Y:S01]  /*5300*/  STS [R223+0x10000], R13 ;  /* 0x0100000ddf007388 */ /* 0x000fe20000000800 */
[----:B-1----:R-:W-:Y:S03]  /*5310*/  IMAD R2, R2, UR6, RZ ;  /* 0x0000000602027c24 */ /* 0x002fe6000f8e02ff */
[----:B------:R-:W-:Y:S01]  /*5320*/  STS [R223+0x10400], R12 ;  /* 0x0104000cdf007388 */ /* 0x000fe20000000800 */
[----:B------:R-:W-:Y:S01]  /*5330*/  IMAD.U32 R2, R2, -0x40, RZ ;  /* 0xffffffc002027824 */ /* 0x000fe200078e00ff */
[----:B------:R-:W-:Y:S04]  /*5340*/  BAR.SYNC.DEFER_BLOCKING 0x0 ;  /* 0x0000000000007b1d */ /* 0x000fe80000010000 */
        /* <DEDUP_REMOVED lines=92> */
.L_x_115:
[----:B------:R-:W-:Y:S01]  /*5910*/  LDSM.16.M88.4 R64, [R194] ;  /* 0x00000000c240783b */ /* 0x000fe20000000200 */
[C---:B---3--:R-:W-:Y:S03]  /*5920*/  LEA R2, P1, R207.reuse, R200, 0x2 ;  /* 0x000000c8cf027211 */ /* 0x048fe600078210ff */
[----:B------:R-:W1:Y:S01]  /*5930*/  LDSM.16.MT88.4 R16, [R0+0xc000] ;  /* 0x00c000000010783b */ /* 0x000e620000004200 */
[-C--:B------:R-:W-:Y:S03]  /*5940*/  LEA.HI.X.SX32 R3, R207, R201.reuse, 0x2, P1 ;  /* 0x000000c9cf037211 */ /* 0x080fe600008f16ff */
[----:B------:R-:W2:Y:S04]  /*5950*/  LDSM.16.M88.4 R60, [R194+0x1000] ;  /* 0x00100000c23c783b */ /* 0x000ea80000000200 */
[----:B------:R-:W3:Y:S04]  /*5960*/  LDSM.16.MT88.4 R100, [R0+0xe000] ;  /* 0x00e000000064783b */ /* 0x000ee80000004200 */
[----:B------:R-:W-:Y:S04]  /*5970*/  LDSM.16.M88.4 R168, [R193] ;  /* 0x00000000c1a8783b */ /* 0x000fe80000000200 */
[----:B------:R-:W4:Y:S04]  /*5980*/  LDSM.16.MT88.4 R172, [R0+0xc800] ;  /* 0x00c8000000ac783b */ /* 0x000f280000004200 */
[----:B------:R-:W4:Y:S04]  /*5990*/  LDSM.16.M88.4 R176, [R193+0x1000] ;  /* 0x00100000c1b0783b */ /* 0x000f280000000200 */
[----:B------:R-:W4:Y:S01]  /*59a0*/  LDSM.16.MT88.4 R180, [R0+0xe800] ;  /* 0x00e8000000b4783b */ /* 0x000f220000004200 */
        /* <DEDUP_REMOVED lines=8> */
[----:B------:R-:W-:Y:S05]  /*5a30*/  LDSM.16.M88.4 R100, [R195] ;  /* 0x00000000c364783b */ /* 0x000fea0000000200 */
[-C--:B----4-:R-:W-:Y:S06]  /*5a40*/  HMMA.16816.F32.BF16 R4, R168, R172.reuse, R4 ;  /* 0x000000aca804723c */ /* 0x090fec0000041804 */
[C---:B------:R-:W-:Y:S06]  /*5a50*/  HMMA.16816.F32.BF16 R8, R176.reuse, R172, R8 ;  /* 0x000000acb008723c */ /* 0x040fec0000041808 */
[-C--:B------:R-:W-:Y:S06]  /*5a60*/  HMMA.16816.F32.BF16 R12, R176, R174.reuse, R12 ;  /* 0x000000aeb00c723c */ /* 0x080fec000004180c */
[C---:B------:R-:W-:Y:S01]  /*5a70*/  HMMA.16816.F32.BF16 R16, R168.reuse, R174, R16 ;  /* 0x000000aea810723c */ /* 0x040fe20000041810 */
[----:B------:R-:W1:Y:S05]  /*5a80*/  LDSM.16.MT88.4 R172, [R0+0xd000] ;  /* 0x00d0000000ac783b */ /* 0x000e6a0000004200 */
[-C--:B------:R-:W-:Y:S06]  /*5a90*/  HMMA.16816.F32.BF16 R52, R168, R180.reuse, R52 ;  /* 0x000000b4a834723c */ /* 0x080fec0000041834 */
[C---:B------:R-:W-:Y:S06]  /*5aa0*/  HMMA.16816.F32.BF16 R56, R176.reuse, R180, R56 ;  /* 0x000000b4b038723c */ /* 0x040fec0000041838 */
[-C--:B------:R-:W-:Y:S01]  /*5ab0*/  HMMA.16816.F32.BF16 R60, R176, R182.reuse, R60 ;  /* 0x000000b6b03c723c */ /* 0x080fe2000004183c */
[----:B------:R-:W2:Y:S05]  /*5ac0*/  LDSM.16.M88.4 R176, [R195+0x1000] ;  /* 0x00100000c3b0783b */ /* 0x000eaa0000000200 */
[----:B------:R-:W-:Y:S01]  /*5ad0*/  HMMA.16816.F32.BF16 R64, R168, R182, R64 ;  /* 0x000000b6a840723c */ /* 0x000fe20000041840 */
[----:B------:R-:W3:Y:S04]  /*5ae0*/  LDSM.16.MT88.4 R168, [R0+0xf000] ;  /* 0x00f0000000a8783b */ /* 0x000ee80000004200 */
[----:B------:R-:W-:Y:S01]  /*5af0*/  LDSM.16.MT88.4 R180, [R0+0xd800] ;  /* 0x00d8000000b4783b */ /* 0x000fe20000004200 */
[-C--:B-1----:R-:W-:Y:S06]  /*5b00*/  HMMA.16816.F32.BF16 R4, R100, R172.reuse, R4 ;  /* 0x000000ac6404723c */ /* 0x082fec0000041804 */
[C---:B--2---:R-:W-:Y:S06]  /*5b10*/  HMMA.16816.F32.BF16 R8, R176.reuse, R172, R8 ;  /* 0x000000acb008723c */ /* 0x044fec0000041808 */
[-C--:B------:R-:W-:Y:S06]  /*5b20*/  HMMA.16816.F32.BF16 R12, R176, R174.reuse, R12 ;  /* 0x000000aeb00c723c */ /* 0x080fec000004180c */
[C---:B------:R-:W-:Y:S01]  /*5b30*/  HMMA.16816.F32.BF16 R16, R100.reuse, R174, R16 ;  /* 0x000000ae6410723c */ /* 0x040fe20000041810 */
[----:B------:R-:W1:Y:S05]  /*5b40*/  LDSM.16.M88.4 R172, [R196] ;  /* 0x00000000c4ac783b */ /* 0x000e6a0000000200 */
[-C--:B---3--:R-:W-:Y:S06]  /*5b50*/  HMMA.16816.F32.BF16 R52, R100, R168.reuse, R52 ;  /* 0x000000a86434723c */ /* 0x088fec0000041834 */
[C---:B------:R-:W-:Y:S06]  /*5b60*/  HMMA.16816.F32.BF16 R56, R176.reuse, R168, R56 ;  /* 0x000000a8b038723c */ /* 0x040fec0000041838 */
[-C--:B------:R-:W-:Y:S01]  /*5b70*/  HMMA.16816.F32.BF16 R60, R176, R170.reuse, R60 ;  /* 0x000000aab03c723c */ /* 0x080fe2000004183c */
[----:B------:R-:W2:Y:S04]  /*5b80*/  LDSM.16.M88.4 R176, [R196+0x1000] ;  /* 0x00100000c4b0783b */ /* 0x000ea80000000200 */
[----:B------:R-:W-:Y:S01]  /*5b90*/  @P5 IADD3 R168, P0, R247, R220, RZ ;  /* 0x000000dcf7a85210 */ /* 0x000fe20007f1e0ff */
[----:B------:R-:W-:Y:S01]  /*5ba0*/  HMMA.16816.F32.BF16 R64, R100, R170, R64 ;  /* 0x000000aa6440723c */ /* 0x000fe20000041840 */
[----:B------:R3:W4:Y:S04]  /*5bb0*/  LDSM.16.MT88.4 R100, [R0+0xf800] ;  /* 0x00f800000064783b */ /* 0x0007280000004200 */
[----:B------:R-:W-:Y:S02]  /*5bc0*/  @P5 IMAD.X R169, R240, 0x1, R219, P0 ;  /* 0x00000001f0a95824 */ /* 0x000fe400000e06db */
[C---:B------:R-:W-:Y:S03]  /*5bd0*/  VIADD R170, R217.reuse, 0x20 ;  /* 0x00000020d9aa7836 */ /* 0x040fe60000000000 */
[----:B------:R-:W5:Y:S01]  /*5be0*/  @P5 LDG.E R214, desc[UR16][R168.64+-0x100] ;  /* 0xffff0010a8d65981 */ /* 0x000f62000c1e1900 */
[----:B------:R-:W-:Y:S03]  /*5bf0*/  VIADD R171, R217, 0x20 ;  /* 0x00000020d9ab7836 */ /* 0x000fe60000000000 */
[----:B------:R4:W5:Y:S01]  /*5c00*/  @P5 LDG.E R215, desc[UR16][R168.64+-0xe0] ;  /* 0xffff2010a8d75981 */ /* 0x000962000c1e1900 */
[----:B------:R-:W-:Y:S01]  /*5c10*/  IMAD.IADD R171, R207, 0x1, R171 ;  /* 0x00000001cfab7824 */ /* 0x000fe200078e02ab */
[-C--:B-1----:R-:W-:Y:S05]  /*5c20*/  HMMA.16816.F32.BF16 R4, R172, R180.reuse, R4 ;  /* 0x000000b4ac04723c */ /* 0x082fea0000041804 */
[----:B---3--:R-:W-:Y:S06]  /*5c30*/  VIADD R0, R217, 0x60 ;  /* 0x00000060d9007836 */ /* 0x008fec0000000000 */
[----:B------:R-:W-:Y:S01]  /*5c40*/  IMAD.IADD R0, R207, 0x1, R0 ;  /* 0x00000001cf007824 */ /* 0x000fe200078e0200 */
[C---:B--2---:R-:W-:Y:S04]  /*5c50*/  HMMA.16816.F32.BF16 R8, R176.reuse, R180, R8 ;  /* 0x000000b4b008723c */ /* 0x044fe80000041808 */
[CC--:B----4-:R-:W-:Y:S07]  /*5c60*/  LEA R168, P1, R245.reuse, R200.reuse, 0x2 ;  /* 0x000000c8f5a87211 */ /* 0x0d0fee00078210ff */
[----:B------:R1:W-:Y:S01]  /*5c70*/  REDG.E.ADD.F32.FTZ.RN.STRONG.GPU desc[UR16][R200.64], R4 ;  /* 0x00000004c80079a6 */ /* 0x0003e2000c10f390 */
[-C--:B------:R-:W-:Y:S03]  /*5c80*/  HMMA.16816.F32.BF16 R12, R176, R182.reuse, R12 ;  /* 0x000000b6b00c723c */ /* 0x080fe6000004180c */
[----:B------:R2:W-:Y:S01]  /*5c90*/  REDG.E.ADD.F32.FTZ.RN.STRONG.GPU desc[UR16][R2.64], R5 ;  /* 0x00000005020079a6 */ /* 0x0005e2000c10f390 */
[-C--:B------:R-:W-:Y:S02]  /*5ca0*/  LEA.HI.X.SX32 R169, R245, R201.reuse, 0x2, P1 ;  /* 0x000000c9f5a97211 */ /* 0x080fe400008f16ff */
[C---:B------:R-:W-:Y:S06]  /*5cb0*/  HMMA.16816.F32.BF16 R16, R172.reuse, R182, R16 ;  /* 0x000000b6ac10723c */ /* 0x040fec0000041810 */
[-C--:B------:R-:W-:Y:S06]  /*5cc0*/  HMMA.16816.F32.BF16 R52, R172, R100.reuse, R52 ;  /* 0x00000064ac34723c */ /* 0x080fec0000041834 */
[C---:B------:R-:W-:Y:S06]  /*5cd0*/  HMMA.16816.F32.BF16 R56, R176.reuse, R100, R56 ;  /* 0x00000064b038723c */ /* 0x040fec0000041838 */
[-C--:B------:R-:W-:Y:S05]  /*5ce0*/  HMMA.16816.F32.BF16 R60, R176, R102.reuse, R60 ;  /* 0x00000066b03c723c */ /* 0x080fea000004183c */
[CC--:B------:R-:W-:Y:S01]  /*5cf0*/  LEA R100, P0, R217.reuse, R200.reuse, 0x2 ;  /* 0x000000c8d9647211 */ /* 0x0c0fe200078010ff */
[----:B------:R-:W-:Y:S05]  /*5d00*/  HMMA.16816.F32.BF16 R64, R172, R102, R64 ;  /* 0x00000066ac40723c */ /* 0x000fea0000041840 */
[-C--:B------:R-:W-:Y:S02]  /*5d10*/  LEA.HI.X.SX32 R101, R217, R201.reuse, 0x2, P0 ;  /* 0x000000c9d9657211 */ /* 0x080fe400000f16ff */
[CC--:B------:R-:W-:Y:S03]  /*5d20*/  LEA R102, P0, R244.reuse, R200.reuse, 0x2 ;  /* 0x000000c8f4667211 */ /* 0x0c0fe600078010ff */
[----:B------:R3:W-:Y:S01]  /*5d30*/  REDG.E.ADD.F32.FTZ.RN.STRONG.GPU desc[UR16][R100.64], R6 ;  /* 0x00000006640079a6 */ /* 0x0007e2000c10f390 */
[-C--:B------:R-:W-:Y:S02]  /*5d40*/  LEA.HI.X.SX32 R103, R244, R201.reuse, 0x2, P0 ;  /* 0x000000c9f4677211 */ /* 0x080fe400000f16ff */
[CC--:B-1----:R-:W-:Y:S01]  /*5d50*/  LEA R4, P1, R242.reuse, R200.reuse, 0x2 ;  /* 0x000000c8f2047211 */ /* 0x0c2fe200078210ff */
[----:B------:R1:W-:Y:S03]  /*5d60*/  REDG.E.ADD.F32.FTZ.RN.STRONG.GPU desc[UR16][R168.64], R7 ;  /* 0x00000007a80079a6 */ /* 0x0003e6000c10f390 */
[-C--:B--2---:R-:W-:Y:S01]  /*5d70*/  LEA.HI.X.SX32 R5, R242, R201.reuse, 0x2, P1 ;  /* 0x000000c9f2057211 */ /* 0x084fe200008f16ff */
[----:B------:R2:W-:Y:S01]  /*5d80*/  REDG.E.ADD.F32.FTZ.RN.STRONG.GPU desc[UR16][R102.64], R8 ;  /* 0x00000008660079a6 */ /* 0x0005e2000c10f390 */
[-C--:B---3--:R-:W-:Y:S02]  /*5d90*/  LEA R100, P2, R243, R200.reuse, 0x2 ;  /* 0x000000c8f3647211 */ /* 0x088fe400078410ff */
[-C--:B------:R-:W-:Y:S02]  /*5da0*/  LEA R6, P0, R241, R200.reuse, 0x2 ;  /* 0x000000c8f1067211 */ /* 0x080fe400078010ff */
[-C--:B------:R-:W-:Y:S02]  /*5db0*/  LEA.HI.X.SX32 R101, R243, R201.reuse, 0x2, P2 ;  /* 0x000000c9f3657211 */ /* 0x080fe400010f16ff */
[-C--:B-1----:R-:W-:Y:S02]  /*5dc0*/  LEA.HI.X.SX32 R7, R241, R201.reuse, 0x2, P0 ;  /* 0x000000c9f1077211 */ /* 0x082fe400000f16ff */
[CC--:B--2---:R-:W-:Y:S01]  /*5dd0*/  LEA R8, P2, R230.reuse, R200.reuse, 0x2 ;  /* 0x000000c8e6087211 */ /* 0x0c4fe200078410ff */
[----:B------:R1:W-:Y:S04]  /*5de0*/  REDG.E.ADD.F32.FTZ.RN.STRONG.GPU desc[UR16][R100.64], R9 ;  /* 0x00000009640079a6 */ /* 0x0003e8000c10f390 */
[----:B------:R2:W-:Y:S04]  /*5df0*/  REDG.E.ADD.F32.FTZ.RN.STRONG.GPU desc[UR16][R4.64], R10 ;  /* 0x0000000a040079a6 */ /* 0x0005e8000c10f390 */
[----:B------:R3:W-:Y:S04]  /*5e00*/  REDG.E.ADD.F32.FTZ.RN.STRONG.GPU desc[UR16][R6.64], R11 ;  /* 0x0000000b060079a6 */ /* 0x0007e8000c10f390 */
[----:B------:R4:W-:Y:S04]  /*5e10*/  REDG.E.ADD.F32.FTZ.RN.STRONG.GPU desc[UR16][R200.64+0x80], R16 ;  /* 0x00008010c80079a6 */ /* 0x0009e8000c10f390 */
[----:B------:R-:W-:Y:S04]  /*5e20*/  REDG.E.ADD.F32.FTZ.RN.STRONG.GPU desc[UR16][R2.64+0x80], R17 ;  /* 0x00008011020079a6 */ /* 0x000fe8000c10f390 */
[----:B------:R-:W-:Y:S01]  /*5e30*/  LDSM.16.MT88.4 R100, [R184+0x2800] ;  /* 0x00280000b864783b */ /* 0x000fe20000004200 */
[-C--:B-1----:R-:W-:Y:S02]  /*5e40*/  LEA.HI.X.SX32 R9, R230, R201.reuse, 0x2, P2 ;  /* 0x000000c9e6097211 */ /* 0x082fe400010f16ff */
[CC--:B--2---:R-:W-:Y:S04]  /*5e50*/  LEA R4, P0, R170.reuse, R200.reuse, 0x2 ;  /* 0x000000c8aa047211 */ /* 0x0c4fe800078010ff */
[-C--:B------:R-:W-:Y:S01]  /*5e60*/  LEA.HI.X.SX32 R5, R170, R201.reuse, 0x2, P0 ;  /* 0x000000c9aa057211 */ /* 0x080fe200000f16ff */
[----:B------:R-:W-:Y:S01]  /*5e70*/  VIADD R170, R217, 0x40 ;  /* 0x00000040d9aa7836 */ /* 0x000fe20000000000 */
[-C--:B---3--:R-:W-:Y:S02]  /*5e80*/  LEA R6, P1, R171, R200.reuse, 0x2 ;  /* 0x000000c8ab067211 */ /* 0x088fe400078210ff */
[-C--:B------:R-:W-:Y:S01]  /*5e90*/  LEA R10, P0, R231, R200.reuse, 0x2 ;  /* 0x000000c8e70a7211 */ /* 0x080fe200078010ff */
[----:B------:R1:W-:Y:S01]  /*5ea0*/  REDG.E.ADD.F32.FTZ.RN.STRONG.GPU desc[UR16][R4.64], R18 ;  /* 0x00000012040079a6 */ /* 0x0003e2000c10f390 */
[-C--:B------:R-:W-:Y:S01]  /*5eb0*/  LEA.HI.X.SX32 R7, R171, R201.reuse, 0x2, P1 ;  /* 0x000000c9ab077211 */ /* 0x080fe200008f16ff */
[----:B------:R-:W-:Y:S01]  /*5ec0*/  VIADD R171, R217, 0x40 ;  /* 0x00000040d9ab7836 */ /* 0x000fe20000000000 */
[-C--:B------:R-:W-:Y:S01]  /*5ed0*/  LEA.HI.X.SX32 R11, R231, R201.reuse, 0x2, P0 ;  /* 0x000000c9e70b7211 */ /* 0x080fe200000f16ff */
[----:B----4-:R-:W-:Y:S02]  /*5ee0*/  VIADD R16, R217, 0x60 ;  /* 0x00000060d9107836 */ /* 0x010fe40000000000 */
[----:B------:R2:W-:Y:S01]  /*5ef0*/  REDG.E.ADD.F32.FTZ.RN.STRONG.GPU desc[UR16][R6.64], R19 ;  /* 0x00000013060079a6 */ /* 0x0005e2000c10f390 */
[----:B------:R-:W-:Y:S03]  /*5f00*/  IMAD.IADD R171, R207, 0x1, R171 ;  /* 0x00000001cfab7824 */ /* 0x000fe600078e02ab */
[----:B------:R-:W-:Y:S04]  /*5f10*/  REDG.E.ADD.F32.FTZ.RN.STRONG.GPU desc[UR16][R10.64], R12 ;  /* 0x0000000c0a0079a6 */ /* 0x000fe8000c10f390 */
[----:B------:R3:W-:Y:S01]  /*5f20*/  REDG.E.ADD.F32.FTZ.RN.STRONG.GPU desc[UR16][R8.64], R13 ;  /* 0x0000000d080079a6 */ /* 0x0007e2000c10f390 */
        /* <DEDUP_REMOVED lines=32> */
[----:B------:R-:W-:Y:S01]  /*6130*/  REDG.E.ADD.F32.FTZ.RN.STRONG.GPU desc[UR16][R200.64+0x180], R64 ;  /* 0x00018040c80079a6 */ /* 0x000fe2000c10f390 */
[----:B------:R-:W-:Y:S03]  /*6140*/  LOP3.LUT R0, R204, 0x1, RZ, 0xc0, !PT ;  /* 0x00000001cc007812 */ /* 0x000fe600078ec0ff */
[----:B------:R3:W-:Y:S04]  /*6150*/  REDG.E.ADD.F32.FTZ.RN.STRONG.GPU desc[UR16][R2.64+0x180], R65 ;  /* 0x00018041020079a6 */ /* 0x0007e8000c10f390 */
[----:B------:R-:W-:Y:S01]  /*6160*/  LDSM.16.MT88.4 R56, [R184+0x800] ;  /* 0x00080000b838783b */ /* 0x000fe20000004200 */
[CC--:B-1----:R-:W-:Y:S04]  /*6170*/  LEA R4, P1, R16.reuse, R200.reuse, 0x2 ;  /* 0x000000c810047211 */ /* 0x0c2fe800078210ff */
[-C--:B------:R-:W-:Y:S02]  /*6180*/  LEA.HI.X.SX32 R5, R16, R201.reuse, 0x2, P1 ;  /* 0x000000c910057211 */ /* 0x080fe400008f16ff */
[CC--:B--2---:R-:W-:Y:S01]  /*6190*/  LEA R6, P2, R233.reuse, R200.reuse, 0x2 ;  /* 0x000000c8e9067211 */ /* 0x0c4fe200078410ff */
[----:B------:R-:W-:Y:S03]  /*61a0*/  LDSM.16.MT88.4 R16, [R184+0x2000] ;  /* 0x00200000b810783b */ /* 0x000fe60000004200 */
[-C--:B------:R-:W-:Y:S01]  /*61b0*/  LEA.HI.X.SX32 R7, R233, R201.reuse, 0x2, P2 ;  /* 0x000000c9e9077211 */ /* 0x080fe200010f16ff */
[----:B------:R1:W-:Y:S01]  /*61c0*/  REDG.E.ADD.F32.FTZ.RN.STRONG.GPU desc[UR16][R4.64], R66 ;  /* 0x00000042040079a6 */ /* 0x0003e2000c10f390 */
[CC--:B---3--:R-:W-:Y:S03]  /*61d0*/  LEA R2, P0, R239.reuse, R200.reuse, 0x2 ;  /* 0x000000c8ef027211 */ /* 0x0c8fe600078010ff */
[----:B------:R-:W-:Y:S01]  /*61e0*/  REDG.E.ADD.F32.FTZ.RN.STRONG.GPU desc[UR16][R10.64], R67 ;  /* 0x000000430a0079a6 */ /* 0x000fe2000c10f390 */
[-C--:B------:R-:W-:Y:S03]  /*61f0*/  LEA.HI.X.SX32 R3, R239, R201.reuse, 0x2, P0 ;  /* 0x000000c9ef037211 */ /* 0x080fe600000f16ff */
[----:B------:R-:W-:Y:S01]  /*6200*/  REDG.E.ADD.F32.FTZ.RN.STRONG.GPU desc[UR16][R8.64], R60 ;  /* 0x0000003c080079a6 */ /* 0x000fe2000c10f390 */
[----:B------:R-:W-:Y:S02]  /*6210*/  ISETP.NE.U32.AND P0, PT, R0, 0x1, PT ;  /* 0x000000010000780c */ /* 0x000fe40003f05070 */
[----:B------:R-:W-:Y:S01]  /*6220*/  @P5 IADD3 R0, P2, R220, -0x100, RZ ;  /* 0xffffff00dc005810 */ /* 0x000fe20007f5e0ff */
[----:B------:R-:W-:Y:S04]  /*6230*/  REDG.E.ADD.F32.FTZ.RN.STRONG.GPU desc[UR16][R6.64], R61 ;  /* 0x0000003d060079a6 */ /* 0x000fe8000c10f390 */
[----:B------:R-:W-:Y:S01]  /*6240*/  LDSM.16.MT88.4 R8, [R184] ;  /* 0x00000000b808783b */ /* 0x000fe20000004200 */
[----:B------:R-:W-:Y:S02]  /*6250*/  @P5 IMAD.MOV.U32 R220, RZ, RZ, R0 ;  /* 0x000000ffffdc5224 */ /* 0x000fe400078e0000 */
[C---:B------:R-:W-:Y:S01]  /*6260*/  VIADD R0, R184.reuse, 0xffffc000 ;  /* 0xffffc000b8007836 */ /* 0x040fe20000000000 */
[----:B------:R-:W-:Y:S02]  /*6270*/  LDSM.16.MT88.4 R64, [R185+0x10800] ;  /* 0x01080000b940783b */ /* 0x000fe40000004200 */
        /* <DEDUP_REMOVED lines=11> */
[----:B------:R-:W-:Y:S03]  /*6330*/  ISETP.GT.AND P2, PT, R204, R248, PT ;  /* 0x000000f8cc00720c */ /* 0x000fe60003f44270 */
        /* <DEDUP_REMOVED lines=45> */
[----:B------:R-:W2:Y:S01]  /*6610*/  LDL R171, [R1] ;  /* 0x0000000001ab7983 */ /* 0x000ea20000100800 */
[----:B------:R-:W-:-:S03]  /*6620*/  ULDC UR4, c[0x0][0x390] ;  /* 0x0000e40000047ab9 */ /* 0x000fc60000000800 */
[----:B------:R-:W3:Y:S04]  /*6630*/  LDL R170, [R1+0x4] ;  /* 0x0000040001aa7983 */ /* 0x000ee80000100800 */
[----:B------:R-:W4:Y:S04]  /*6640*/  LDL.LU R168, [R1+0xc] ;  /* 0x00000c0001a87983 */ /* 0x000f280000300800 */
[----:B------:R-:W4:Y:S01]  /*6650*/  LDL R169, [R1+0x10] ;  /* 0x0000100001a97983 */ /* 0x000f220000100800 */
        /* <DEDUP_REMOVED lines=13> */
[----:B------:R-:W-:Y:S01]  /*6730*/  BAR.SYNC.DEFER_BLOCKING 0x0 ;  /* 0x0000000000007b1d */ /* 0x000fe20000010000 */
[----:B------:R-:W-:Y:S01]  /*6740*/  FMUL.FTZ R76, R76, UR4 ;  /* 0x000000044c4c7c20 */ /* 0x000fe20008410000 */
[----:B------:R-:W-:Y:S01]  /*6750*/  FMUL.FTZ R10, R77, UR4 ;  /* 0x000000044d0a7c20 */ /* 0x000fe20008410000 */
[----:B------:R-:W-:Y:S01]  /*6760*/  F2FP.BF16.F32.PACK_AB R15, R15, R70 ;  /* 0x000000460f0f723e */ /* 0x000fe200000010ff */
        /* <DEDUP_REMOVED lines=26> */
[----:B------:R-:W-:-:S02]  /*6910*/  F2FP.BF16.F32.PACK_AB R4, R4, R96 ;  /* 0x000000600404723e */ /* 0x000fc400000010ff */
[----:B------:R-:W-:Y:S02]  /*6920*/  F2FP.BF16.F32.PACK_AB R3, R3, R98 ;  /* 0x000000620303723e */ /* 0x000fe400000010ff */
[----:B------:R-:W-:Y:S02]  /*6930*/  F2FP.BF16.F32.PACK_AB R6, R6, R88 ;  /* 0x000000580606723e */ /* 0x000fe400000010ff */
[----:B------:R-:W-:Y:S02]  /*6940*/  F2FP.BF16.F32.PACK_AB R5, R5, R90 ;  /* 0x0000005a0505723e */ /* 0x000fe400000010ff */
[----:B------:R-:W-:Y:S02]  /*6950*/  F2FP.BF16.F32.PACK_AB R2, R2, R92 ;  /* 0x0000005c0202723e */ /* 0x000fe400000010ff */
[----:B------:R-:W-:Y:S02]  /*6960*/  F2FP.BF16.F32.PACK_AB R0, R0, R94 ;  /* 0x0000005e0000723e */ /* 0x000fe400000010ff */
        /* <DEDUP_REMOVED lines=15> */
[----:B------:R-:W-:Y:S01]  /*6a60*/  F2FP.BF16.F32.PACK_AB R46, R47, R46 ;  /* 0x0000002e2f2e723e */ /* 0x000fe200000010ff */
[----:B--2---:R-:W-:Y:S04]  /*6a70*/  STS [R171], R16 ;  /* 0x00000010ab007388 */ /* 0x004fe80000000800 */
[----:B------:R-:W-:Y:S04]  /*6a80*/  STS [R171+0x400], R15 ;  /* 0x0004000fab007388 */ /* 0x000fe80000000800 */
[----:B---3--:R-:W-:Y:S01]  /*6a90*/  STS [R170], R12 ;  /* 0x0000000caa007388 */ /* 0x008fe20000000800 */
[----:B----4-:R-:W-:-:S03]  /*6aa0*/  ISETP.NE.AND P0, PT, R168, -0x1, PT ;  /* 0xffffffffa800780c */ /* 0x010fc60003f05270 */
[----:B------:R-:W-:Y:S04]  /*6ab0*/  STS [R170+0x400], R11 ;  /* 0x0004000baa007388 */ /* 0x000fe80000000800 */
[----:B------:R1:W-:Y:S04]  /*6ac0*/  STS [R171+0x1000], R14 ;  /* 0x0010000eab007388 */ /* 0x0003e80000000800 */
[----:B------:R-:W-:Y:S04]  /*6ad0*/  STS [R171+0x1400], R13 ;  /* 0x0014000dab007388 */ /* 0x000fe80000000800 */
[----:B------:R-:W-:Y:S04]  /*6ae0*/  STS [R170+0x1000], R10 ;  /* 0x0010000aaa007388 */ /* 0x000fe80000000800 */
[----:B------:R-:W-:Y:S04]  /*6af0*/  STS [R170+0x1400], R9 ;  /* 0x00140009aa007388 */ /* 0x000fe80000000800 */
[----:B------:R-:W-:Y:S04]  /*6b00*/  STS [R171+0x2000], R8 ;  /* 0x00200008ab007388 */ /* 0x000fe80000000800 */
[----:B------:R-:W-:Y:S04]  /*6b10*/  STS [R171+0x2400], R7 ;  /* 0x00240007ab007388 */ /* 0x000fe80000000800 */
[----:B------:R2:W-:Y:S01]  /*6b20*/  STS [R170+0x2000], R4 ;  /* 0x00200004aa007388 */ /* 0x0005e20000000800 */
[----:B-1----:R-:W1:Y:S03]  /*6b30*/  @P0 LDC.64 R14, c[0x0][0x458] ;  /* 0x00011600ff0e0b82 */ /* 0x002e660000000a00 */
[----:B------:R-:W-:Y:S04]  /*6b40*/  STS [R170+0x2400], R3 ;  /* 0x00240003aa007388 */ /* 0x000fe80000000800 */
[----:B------:R-:W-:Y:S04]  /*6b50*/  STS [R171+0x3000], R6 ;  /* 0x00300006ab007388 */ /* 0x000fe80000000800 */
[----:B------:R-:W-:Y:S04]  /*6b60*/  STS [R171+0x3400], R5 ;  /* 0x00340005ab007388 */ /* 0x000fe80000000800 */
[----:B------:R3:W-:Y:S04]  /*6b70*/  STS [R170+0x3000], R2 ;  /* 0x00300002aa007388 */ /* 0x0007e80000000800 */
[----:B------:R4:W-:Y:S04]  /*6b80*/  STS [R170+0x3400], R0 ;  /* 0x00340000aa007388 */ /* 0x0009e80000000800 */
[----:B------:R-:W-:Y:S01]  /*6b90*/  STS [R171+0x4000], R20 ;  /* 0x00400014ab007388 */ /* 0x000fe20000000800 */
[----:B--2---:R-:W-:-:S03]  /*6ba0*/  @P0 IADD3 R4, R250, R168, RZ ;  /* 0x000000a8fa040210 */ /* 0x004fc60007ffe0ff */
[----:B------:R-:W-:Y:S04]  /*6bb0*/  STS [R171+0x4400], R22 ;  /* 0x00440016ab007388 */ /* 0x000fe80000000800 */
[----:B------:R-:W-:Y:S04]  /*6bc0*/  STS [R170+0x4000], R32 ;  /* 0x00400020aa007388 */ /* 0x000fe80000000800 */
[----:B------:R-:W-:Y:S04]  /*6bd0*/  STS [R170+0x4400], R34 ;  /* 0x00440022aa007388 */ /* 0x000fe80000000800 */
[----:B------:R-:W-:Y:S01]  /*6be0*/  STS [R171+0x5000], R24 ;  /* 0x00500018ab007388 */ /* 0x000fe20000000800 */
[----:B---3--:R-:W2:Y:S03]  /*6bf0*/  @P0 LDC.64 R2, c[0x0][0x450] ;  /* 0x00011400ff020b82 */ /* 0x008ea60000000a00 */
[----:B------:R3:W-:Y:S01]  /*6c00*/  STS [R171+0x5400], R26 ;  /* 0x0054001aab007388 */ /* 0x0007e20000000800 */
[----:B----4-:R-:W-:-:S02]  /*6c10*/  @P0 IADD3 R0, R250, R168, RZ ;  /* 0x000000a8fa000210 */ /* 0x010fc40007ffe0ff */
[----:B------:R-:W4:Y:S01]  /*6c20*/  S2R R168, SR_CTAID.Y ;  /* 0x0000000000a87919 */ /* 0x000f220000002600 */
[----:B------:R1:W-:Y:S04]  /*6c30*/  STS [R170+0x5000], R28 ;  /* 0x0050001caa007388 */ /* 0x0003e80000000800 */
[----:B------:R1:W-:Y:S04]  /*6c40*/  STS [R170+0x5400], R30 ;  /* 0x0054001eaa007388 */ /* 0x0003e80000000800 */
[----:B------:R1:W-:Y:S04]  /*6c50*/  STS [R171+0x6000], R36 ;  /* 0x00600024ab007388 */ /* 0x0003e80000000800 */
[----:B------:R1:W-:Y:S01]  /*6c60*/  STS [R171+0x6400], R38 ;  /* 0x00640026ab007388 */ /* 0x0003e20000000800 */
[----:B--2---:R-:W-:-:S02]  /*6c70*/  @P0 IMAD R8, R0, R3, RZ ;  /* 0x0000000300080224 */ /* 0x004fc400078e02ff */
[----:B------:R-:W-:Y:S01]  /*6c80*/  @P0 IMAD.WIDE.U32 R6, R0, R2, RZ ;  /* 0x0000000200060225 */ /* 0x000fe200078e00ff */
[----:B------:R2:W-:Y:S03]  /*6c90*/  STS [R170+0x6000], R48 ;  /* 0x00600030aa007388 */ /* 0x0005e60000000800 */
[C---:B-1----:R-:W-:Y:S01]  /*6ca0*/  @P0 IMAD R0, R4.reuse, R15, RZ ;  /* 0x0000000f04000224 */ /* 0x042fe200078e02ff */
[----:B------:R2:W-:Y:S01]  /*6cb0*/  STS [R170+0x6400], R50 ;  /* 0x00640032aa007388 */ /* 0x0005e20000000800 */
[----:B------:R-:W-:Y:S01]  /*6cc0*/  @P0 IMAD.WIDE.U32 R4, R4, R14, RZ ;  /* 0x0000000e04040225 */ /* 0x000fe200078e00ff */
[----:B------:R-:W-:Y:S02]  /*6cd0*/  @P0 IADD3 R11, R7, R8, RZ ;  /* 0x00000008070b0210 */ /* 0x000fe40007ffe0ff */
[----:B------:R2:W-:Y:S01]  /*6ce0*/  STS [R171+0x7000], R40 ;  /* 0x00700028ab007388 */ /* 0x0005e20000000800 */
[----:B------:R-:W-:Y:S01]  /*6cf0*/  @P0 IMAD.MOV.U32 R10, RZ, RZ, R6 ;  /* 0x000000ffff0a0224 */ /* 0x000fe200078e0006 */
[----:B------:R-:W-:Y:S01]  /*6d00*/  @P0 IADD3 R27, R5, R0, RZ ;  /* 0x00000000051b0210 */ /* 0x000fe20007ffe0ff */
[----:B---3--:R-:W-:Y:S01]  /*6d10*/  @P0 IMAD.MOV.U32 R26, RZ, RZ, R4 ;  /* 0x000000ffff1a0224 */ /* 0x008fe200078e0004 */
[----:B------:R2:W-:Y:S01]  /*6d20*/  STS [R171+0x7400], R42 ;  /* 0x0074002aab007388 */ /* 0x0005e20000000800 */
[----:B------:R-:W-:-:S02]  /*6d30*/  LEA R0, R169, UR5, 0x1 ;  /* 0x00000005a9007c11 */ /* 0x000fc4000f8e08ff */
[----:B----4-:R-:W-:Y:S01]  /*6d40*/  SHF.R.S32.HI R12, RZ, 0x1f, R168 ;  /* 0x0000001fff0c7819 */ /* 0x010fe200000114a8 */
[----:B------:R2:W-:Y:S04]  /*6d50*/  STS [R170+0x7000], R44 ;  /* 0x0070002caa007388 */ /* 0x0005e80000000800 */
[----:B------:R2:W-:Y:S01]  /*6d60*/  STS [R170+0x7400], R46 ;  /* 0x0074002eaa007388 */ /* 0x0005e20000000800 */
[----:B------:R-:W-:Y:S05]  /*6d70*/  @P0 BRA `(.L_x_117) ;  /* 0x0000000000300947 */ /* 0x000fea0003800000 */
[----:B------:R-:W1:Y:S01]  /*6d80*/  LDC.64 R2, c[0x0][0x450] ;  /* 0x00011400ff027b82 */ /* 0x000e620000000a00 */
[----:B------:R-:W-:-:S07]  /*6d90*/  SHF.R.S32.HI R4, RZ, 0x1f, R250 ;  /* 0x0000001fff047819 */ /* 0x000fce00000114fa */
[----:B------:R-:W3:Y:S01]  /*6da0*/  LDC.64 R6, c[0x0][0x438] ;  /* 0x00010e00ff067b82 */ /* 0x000ee20000000a00 */
[-C--:B-1----:R-:W-:Y:S02]  /*6db0*/  IMAD R8, R4, R2.reuse, RZ ;  /* 0x0000000204087224 */ /* 0x082fe400078e02ff */
[----:B------:R-:W-:-:S04]  /*6dc0*/  IMAD.WIDE.U32 R4, R250, R2, RZ ;  /* 0x00000002fa047225 */ /* 0x000fc800078e00ff */
[----:B------:R-:W-:Y:S02]  /*6dd0*/  IMAD R8, R250, R3, R8 ;  /* 0x00000003fa087224 */ /* 0x000fe400078e0208 */
[----:B---3--:R-:W-:-:S03]  /*6de0*/  IMAD R9, R12, R6, RZ ;  /* 0x000000060c097224 */ /* 0x008fc600078e02ff */
[----:B------:R-:W-:Y:S01]  /*6df0*/  IADD3 R5, R5, R8, RZ ;  /* 0x0000000805057210 */ /* 0x000fe20007ffe0ff */
[C---:B------:R-:W-:Y:S02]  /*6e00*/  IMAD R7, R168.reuse, R7, R9 ;  /* 0x00000007a8077224 */ /* 0x040fe400078e0209 */
[----:B------:R-:W-:-:S05]  /*6e10*/  IMAD.WIDE.U32 R4, R168, R6, R4 ;  /* 0x00000006a8047225 */ /* 0x000fca00078e0004 */
[----:B------:R-:W-:Y:S02]  /*6e20*/  IADD3 R11, R5, R7, RZ ;  /* 0x00000007050b7210 */ /* 0x000fe40007ffe0ff */
[----:B------:R-:W-:Y:S02]  /*6e30*/  MOV R10, R4 ;  /* 0x00000004000a7202 */ /* 0x000fe40000000f00 */
.L_x_117:
        /* <DEDUP_REMOVED lines=12> */
[----:B------:R-:W-:-:S07]  /*6f00*/  MOV R26, R4 ;  /* 0x00000004001a7202 */ /* 0x000fce0000000f00 */
.L_x_118:
[----:B------:R-:W-:Y:S01]  /*6f10*/  BAR.SYNC.DEFER_BLOCKING 0x0 ;  /* 0x0000000000007b1d */ /* 0x000fe20000010000 */
[----:B------:R-:W-:Y:S01]  /*6f20*/  IMAD.SHL.U32 R12, R246, 0x40, RZ ;  /* 0x00000040f60c7824 */ /* 0x000fe200078e00ff */
[--C-:B------:R-:W-:Y:S01]  /*6f30*/  SHF.R.S32.HI R5, RZ, 0x1f, R212.reuse ;  /* 0x0000001fff057819 */ /* 0x100fe200000114d4 */
[----:B------:R-:W-:Y:S01]  /*6f40*/  IMAD.MOV.U32 R4, RZ, RZ, R212 ;  /* 0x000000ffff047224 */ /* 0x000fe200078e00d4 */
[----:B--2---:R-:W-:Y:S02]  /*6f50*/  SHF.R.S32.HI R48, RZ, 0x1f, R249 ;  /* 0x0000001fff307819 */ /* 0x004fe400000114f9 */
[----:B------:R-:W-:Y:S01]  /*6f60*/  SHF.R.S32.HI R25, RZ, 0x1f, R12 ;  /* 0x0000001fff197819 */ /* 0x000fe2000001140c */
[-C--:B------:R-:W-:Y:S01]  /*6f70*/  IMAD.WIDE.U32 R6, R12, R2.reuse, R4 ;  /* 0x000000020c067225 */ /* 0x080fe200078e0004 */
[----:B------:R-:W1:Y:S01]  /*6f80*/  S2R R50, SR_CTAID.Z ;  /* 0x0000000000327919 */ /* 0x000e620000002700 */
[----:B------:R-:W-:Y:S01]  /*6f90*/  ULDC.64 UR6, c[0x0][0x468] ;  /* 0x00011a0000067ab9 */ /* 0x000fe20000000a00 */
[----:B------:R-:W-:Y:S01]  /*6fa0*/  BSSY B0, `(.L_x_119) ;  /* 0x0000024000007945 */ /* 0x000fe20003800000 */
[----:B------:R-:W-:Y:S01]  /*6fb0*/  IMAD R8, R25, R2, RZ ;  /* 0x0000000219087224 */ /* 0x000fe200078e02ff */
[----:B------:R-:W-:-:S02]  /*6fc0*/  IADD3 R6, P0, R10, R6, RZ ;  /* 0x000000060a067210 */ /* 0x000fc40007f1e0ff */
[----:B------:R-:W-:Y:S01]  /*6fd0*/  IADD3 R10, R249, 0x20, RZ ;  /* 0x00000020f90a7810 */ /* 0x000fe20007ffe0ff */
[----:B------:R-:W-:Y:S02]  /*6fe0*/  IMAD R9, R12, R3, R8 ;  /* 0x000000030c097224 */ /* 0x000fe400078e0208 */
[----:B------:R-:W-:-:S03]  /*6ff0*/  IMAD R8, R246, -0x40, R206 ;  /* 0xffffffc0f6087824 */ /* 0x000fc600078e02ce */
[----:B------:R-:W-:Y:S02]  /*7000*/  IADD3.X R7, R11, R7, R9, P0, !PT ;  /* 0x000000070b077210 */ /* 0x000fe400007fe409 */
[-C--:B------:R-:W-:Y:S01]  /*7010*/  ISETP.GE.AND P3, PT, R249, R8.reuse, PT ;  /* 0x00000008f900720c */ /* 0x080fe20003f66270 */
[----:B------:R2:W3:Y:S01]  /*7020*/  LDS.128 R28, [R0+0xd000] ;  /* 0x00d00000001c7984 */ /* 0x0004e20000000c00 */
[----:B------:R-:W-:-:S03]  /*7030*/  ISETP.GE.AND P2, PT, R10, R8, PT ;  /* 0x000000080a00720c */ /* 0x000fc60003f46270 */
[----:B------:R2:W4:Y:S04]  /*7040*/  LDS.128 R36, [R0+0x10000] ;  /* 0x0100000000247984 */ /* 0x0005280000000c00 */
[----:B------:R2:W2:Y:S04]  /*7050*/  LDS.128 R44, [R0+0x11000] ;  /* 0x01100000002c7984 */ /* 0x0004a80000000c00 */
[----:B------:R2:W2:Y:S04]  /*7060*/  LDS.128 R32, [R0+0x12000] ;  /* 0x0120000000207984 */ /* 0x0004a80000000c00 */
[----:B------:R2:W2:Y:S01]  /*7070*/  LDS.128 R40, [R0+0x13000] ;  /* 0x0130000000287984 */ /* 0x0004a20000000c00 */
[----:B-1----:R-:W-:Y:S01]  /*7080*/  SHF.R.S32.HI R49, RZ, 0x1f, R50 ;  /* 0x0000001fff317819 */ /* 0x002fe20000011432 */
[----:B------:R-:W-:-:S04]  /*7090*/  IMAD.WIDE.U32 R6, R50, UR6, R6 ;  /* 0x0000000632067c25 */ /* 0x000fc8000f8e0006 */
[----:B------:R-:W-:-:S04]  /*70a0*/  IMAD R9, R49, UR6, RZ ;  /* 0x0000000631097c24 */ /* 0x000fc8000f8e02ff */
[----:B------:R-:W-:-:S05]  /*70b0*/  IMAD R8, R50, UR7, R9 ;  /* 0x0000000732087c24 */ /* 0x000fca000f8e0209 */
[----:B------:R-:W-:Y:S01]  /*70c0*/  IADD3 R13, R8, R7, RZ ;  /* 0x00000007080d7210 */ /* 0x000fe20007ffe0ff */
[----:B------:R-:W-:Y:S06]  /*70d0*/  @P3 BRA `(.L_x_120) ;  /* 0x0000000000403947 */ /* 0x000fec0003800000 */
[----:B------:R-:W-:Y:S01]  /*70e0*/  ULDC UR4, c[0x0][0x2d0] ;  /* 0x0000b40000047ab9 */ /* 0x000fe20000000800 */
[----:B------:R-:W1:Y:S01]  /*70f0*/  LDS.128 R20, [R0+0xe000] ;  /* 0x00e0000000147984 */ /* 0x000e620000000c00 */
        /* <DEDUP_REMOVED lines=12> */
[----:B-1----:R1:W-:Y:S04]  /*71c0*/  @!P0 STG.E.128 desc[UR16][R8.64+0x80], R20 ;  /* 0x0000801408008986 */ /* 0x0023e8000c101d10 */
[----:B---3--:R1:W-:Y:S02]  /*71d0*/  @!P1 STG.E.128 desc[UR16][R8.64], R16 ;  /* 0x0000001008009986 */ /* 0x0083e4000c101d10 */
.L_x_120:
[----:B------:R-:W-:Y:S05]  /*71e0*/  BSYNC B0 ;  /* 0x0000000000007941 */ /* 0x000fea0003800000 */
.L_x_119:
[----:B-1----:R1:W1:Y:S01]  /*71f0*/  LDS.128 R8, [R0+0xf000] ;  /* 0x00f0000000087984 */ /* 0x0022620000000c00 */
        /* <DEDUP_REMOVED lines=10> */
[----:B------:R-:W-:-:S04]  /*72a0*/  IMAD.WIDE.U32 R6, R0, R2, R6 ;  /* 0x0000000200067225 */ /* 0x000fc800078e0006 */
[----:B------:R-:W-:Y:S01]  /*72b0*/  IMAD R0, R0, R3, R16 ;  /* 0x0000000300007224 */ /* 0x000fe200078e0210 */
[----:B------:R-:W-:-:S03]  /*72c0*/  LEA R2, P4, R6, UR6, 0x1 ;  /* 0x0000000606027c11 */ /* 0x000fc6000f8808ff */
[----:B------:R-:W-:-:S05]  /*72d0*/  IMAD.IADD R0, R0, 0x1, R7 ;  /* 0x0000000100007824 */ /* 0x000fca00078e0207 */
[----:B------:R-:W-:-:S05]  /*72e0*/  LEA.HI.X R3, R6, UR7, R0, 0x1, P4 ;  /* 0x0000000706037c11 */ /* 0x000fca000a0f0c00 */
[----:B---3--:R1:W-:Y:S04]  /*72f0*/  @!P1 STG.E.128 desc[UR16][R2.64], R28 ;  /* 0x0000001c02009986 */ /* 0x0083e8000c101d10 */
[----:B------:R1:W-:Y:S02]  /*7300*/  @!P0 STG.E.128 desc[UR16][R2.64+0x80], R8 ;  /* 0x0000800802008986 */ /* 0x0003e4000c101d10 */
.L_x_122:
[----:B------:R-:W-:Y:S05]  /*7310*/  BSYNC B0 ;  /* 0x0000000000007941 */ /* 0x000fea0003800000 */
.L_x_121:
        /* <DEDUP_REMOVED lines=24> */
[----:B----4-:R1:W-:Y:S04]  /*74a0*/  @!P1 STG.E.128 desc[UR16][R4.64], R36 ;  /* 0x0000002404009986 */ /* 0x0103e8000c101d10 */
[----:B------:R1:W-:Y:S02]  /*74b0*/  @!P0 STG.E.128 desc[UR16][R4.64+0x80], R32 ;  /* 0x0000802004008986 */ /* 0x0003e4000c101d10 */
.L_x_124:
[----:B------:R-:W-:Y:S05]  /*74c0*/  BSYNC B0 ;  /* 0x0000000000007941 */ /* 0x000fea0003800000 */
.L_x_123:
[----:B------:R-:W-:Y:S05]  /*74d0*/  @P2 BRA `(.L_x_93) ;  /* 0x00000000003c2947 */ /* 0x000fea0003800000 */
[----:B------:R-:W-:Y:S01]  /*74e0*/  IADD3 R0, P0, R249, 0x20, RZ ;  /* 0x00000020f9007810 */ /* 0x000fe20007f1e0ff */
[----:B------:R-:W-:Y:S01]  /*74f0*/  ULDC UR4, c[0x0][0x2d0] ;  /* 0x0000b40000047ab9 */ /* 0x000fe20000000800 */
[----:B------:R-:W-:Y:S01]  /*7500*/  ULDC.64 UR6, c[0x0][0x3f8] ;  /* 0x0000fe0000067ab9 */ /* 0x000fe20000000a00 */
[----:B------:R-:W-:Y:S02]  /*7510*/  ISETP.GE.AND P1, PT, R212, UR4, PT ;  /* 0x00000004d4007c0c */ /* 0x000fe4000bf26270 */
        /* <DEDUP_REMOVED lines=9> */
[----:B------:R2:W-:Y:S04]  /*75b0*/  @!P1 STG.E.128 desc[UR16][R2.64], R44 ;  /* 0x0000002c02009986 */ /* 0x0005e8000c101d10 */
[----:B------:R2:W-:Y:S02]  /*75c0*/  @!P0 STG.E.128 desc[UR16][R2.64+0x80], R40 ;  /* 0x0000802802008986 */ /* 0x0005e4000c101d10 */
.L_x_93:
[----:B------:R-:W-:Y:S05]  /*75d0*/  BSYNC B1 ;  /* 0x0000000000017941 */ /* 0x000fea0003800000 */
.L_x_79:
[----:B------:R-:W3:Y:S02]  /*75e0*/  LDC R0, c[0x0][0xc] ;  /* 0x00000300ff007b82 */ /* 0x000ee40000000800 */
[----:B---3--:R-:W-:-:S04]  /*75f0*/  IADD3 R246, R0, R246, RZ ;  /* 0x000000f600f67210 */ /* 0x008fc80007ffe0ff */
[----:B------:R-:W-:-:S13]  /*7600*/  ISETP.GE.AND P0, PT, R246, UR14, PT ;  /* 0x0000000ef6007c0c */ /* 0x000fda000bf06270 */
[----:B------:R-:W-:Y:S05]  /*7610*/  @P0 BRA `(.L_x_125) ;  /* 0x0000000000040947 */ /* 0x000fea0003800000 */
[----:B------:R-:W-:Y:S05]  /*7620*/  BRA `(.L_x_126) ;  /* 0xffffff9000b47947 */ /* 0x000fea000383ffff */
.L_x_125:
[----:B------:R-:W-:Y:S05]  /*7630*/  EXIT ;  /* 0x000000000000794d */ /* 0x000fea0003800000 */
.L_x_127:
        /* <DEDUP_REMOVED lines=12> */
.L_x_2052:


//--------------------- .text._ZN5flash44flash_bwd_dq_dk_dv_loop_seqk_parallel_kernelI23Flash_bwd_kernel_traitsILi128ELi64ELi64ELi8ELi4ELi2ELi2ELb1ELb0EN7cutlass10bfloat16_tE19Flash_kernel_traitsILi128ELi64ELi64ELi8ES3_EELb0ELb0ELb0ELb0ELb1ELb1ELb0EEEvNS_16Flash_bwd_paramsE --------------------------
	.section	.text._ZN5flash44flash_bwd_dq_dk_dv_loop_seqk_parallel_kernelI23Flash_bwd_kernel_traitsILi128ELi64ELi64ELi8ELi4ELi2ELi2ELb1ELb0EN7cutlass10bfloat16_tE19Flash_kernel_traitsILi128ELi64ELi64ELi8ES3_EELb0ELb0ELb0ELb0ELb1ELb1ELb0EEEvNS_16Flash_bwd_paramsE,"ax",@progbits
	.align	128
        .global         _ZN5flash44flash_bwd_dq_dk_dv_loop_seqk_parallel_kernelI23Flash_bwd_kernel_traitsILi128ELi64ELi64ELi8ELi4ELi2ELi2ELb1ELb0EN7cutlass10bfloat16_tE19Flash_kernel_traitsILi128ELi64ELi64ELi8ES3_EELb0ELb0ELb0ELb0ELb1ELb1ELb0EEEvNS_16Flash_bwd_paramsE
        .type           _ZN5flash44flash_bwd_dq_dk_dv_loop_seqk_parallel_kernelI23Flash_bwd_kernel_traitsILi128ELi64ELi64ELi8ELi4ELi2ELi2ELb1ELb0EN7cutlass10bfloat16_tE19Flash_kernel_traitsILi128ELi64ELi64ELi8ES3_EELb0ELb0ELb0ELb0ELb1ELb1ELb0EEEvNS_16Flash_bwd_paramsE,@function
        .size           _ZN5flash44flash_bwd_dq_dk_dv_loop_seqk_parallel_kernelI23Flash_bwd_kernel_traitsILi128ELi64ELi64ELi8ELi4ELi2ELi2ELb1ELb0EN7cutlass10bfloat16_tE19Flash_kernel_traitsILi128ELi64ELi64ELi8ES3_EELb0ELb0ELb0ELb0ELb1ELb1ELb0EEEvNS_16Flash_bwd_paramsE,(.L_x_2053 - _ZN5flash44flash_bwd_dq_dk_dv_loop_seqk_parallel_kernelI23Flash_bwd_kernel_traitsILi128ELi64ELi64ELi8ELi4ELi2ELi2ELb1ELb0EN7cutlass10bfloat16_tE19Flash_kernel_traitsILi128ELi64ELi64ELi8ES3_EELb0ELb0ELb0ELb0ELb1ELb1ELb0EEEvNS_16Flash_bwd_paramsE)
        .other          _ZN5flash44flash_bwd_dq_dk_dv_loop_seqk_parallel_kernelI23Flash_bwd_kernel_traitsILi128ELi64ELi64ELi8ELi4ELi2ELi2ELb1ELb0EN7cutlass10bfloat16_tE19Flash_kernel_traitsILi128ELi64ELi64ELi8ES3_EELb0ELb0ELb0ELb0ELb1ELb1ELb0EEEvNS_16Flash_bwd_paramsE,@"STO_CUDA_ENTRY STV_DEFAULT"
_ZN5flash44flash_bwd_dq_dk_dv_loop_seqk_parallel_kernelI23Flash_bwd_kernel_traitsILi128ELi64ELi64ELi8ELi4ELi2ELi2ELb1ELb0EN7cutlass10bfloat16_tE19Flash_kernel_traitsILi128ELi64ELi64ELi8ES3_EELb0ELb0ELb0ELb0ELb1ELb1ELb0EEEvNS_16Flash_bwd_paramsE:
.text._ZN5flash44flash_bwd_dq_dk_dv_loop_seqk_parallel_kernelI23Flash_bwd_kernel_traitsILi128ELi64ELi64ELi8ELi4ELi2ELi2ELb1ELb0EN7cutlass10bfloat16_tE19Flash_kernel_traitsILi128ELi64ELi64ELi8ES3_EELb0ELb0ELb0ELb0ELb1ELb1ELb0EEEvNS_16Flash_bwd_paramsE:
[----:B------:R-:W-:Y:S08]  /*0000*/  LDC R1, c[0x0][0x28] ;  /* 0x00000a00ff017b82 */ /* 0x000ff00000000800 */
[----:B------:R-:W1:Y:S01]  /*0010*/  S2UR UR15, SR_CTAID.X ;  /* 0x00000000000f79c3 */ /* 0x000e620000002500 */
[----:B------:R-:W-:Y:S02]  /*0020*/  ULDC UR5, c[0x0][0x2c8] ;  /* 0x0000b20000057ab9 */ /* 0x000fe40000000800 */
[----:B------:R-:W-:-:S04]  /*0030*/  UIADD3 UR5, UR5, 0x3f, URZ ;  /* 0x0000003f05057890 */ /* 0x000fc8000fffe03f */
[----:B------:R-:W-:-:S04]  /*0040*/  USHF.R.S32.HI UR4, URZ, 0x1f, UR5 ;  /* 0x0000001f3f047899 */ /* 0x000fc80008011405 */
[----:B------:R-:W-:-:S04]  /*0050*/  ULEA.HI UR4, UR4, UR5, URZ, 0x6 ;  /* 0x0000000504047291 */ /* 0x000fc8000f8f303f */
[----:B------:R-:W-:-:S04]  /*0060*/  USHF.R.S32.HI UR4, URZ, 0x6, UR4 ;  /* 0x000000063f047899 */ /* 0x000fc80008011404 */
[----:B-1----:R-:W-:-:S06]  /*0070*/  UISETP.GE.AND UP0, UPT, UR15, UR4, UPT ;  /* 0x000000040f00728c */ /* 0x002fcc000bf06270 */
[----:B------:R-:W-:-:S13]  /*0080*/  PLOP3.LUT P0, PT, PT, PT, UP0, 0x80, 0x0 ;  /* 0x000000000000781c */ /* 0x000fda0003f0f008 */
[----:B------:R-:W-:Y:S05]  /*0090*/  @P0 EXIT ;  /* 0x000000000000094d */ /* 0x000fea0003800000 */
[----:B------:R-:W1:Y:S01]  /*00a0*/  S2R R5, SR_TID.X ;  /* 0x0000000000057919 */ /* 0x000e620000002100 */
[----:B------:R-:W2:Y:S01]  /*00b0*/  S2UR UR5, SR_CgaCtaId ;  /* 0x00000000000579c3 */ /* 0x000ea20000008800 */
[----:B------:R-:W-:Y:S01]  /*00c0*/  UMOV UR4, 0x400 ;  /* 0x0000040000047882 */ /* 0x000fe20000000000 */
[----:B------:R-:W-:Y:S01]  /*00d0*/  IMAD.MOV.U32 R227, RZ, RZ, -0x10 ;  /* 0xfffffff0ffe37424 */ /* 0x000fe200078e00ff */
[----:B------:R-:W-:Y:S01]  /*00e0*/  ULDC.64 UR16, c[0x0][0x208] ;  /* 0x0000820000107ab9 */ /* 0x000fe20000000a00 */
[----:B------:R-:W-:Y:S01]  /*00f0*/  UMOV UR13, 0xffffc000 ;  /* 0xffffc000000d7882 */ /* 0x000fe20000000000 */
[----:B------:R-:W-:-:S03]  /*0100*/  ULDC.64 UR8, c[0x0][0x300] ;  /* 0x0000c00000087ab9 */ /* 0x000fc60000000a00 */
[----:B------:R-:W3:Y:S08]  /*0110*/  S2UR UR12, SR_CTAID.Y ;  /* 0x00000000000c79c3 */ /* 0x000ef00000002600 */
[----:B------:R-:W4:Y:S08]  /*0120*/  S2UR UR14, SR_CTAID.Z ;  /* 0x00000000000e79c3 */ /* 0x000f300000002700 */
[----:B------:R-:W5:Y:S01]  /*0130*/  S2UR UR11, SR_CTAID.Z ;  /* 0x00000000000b79c3 */ /* 0x000f620000002700 */
[----:B--2---:R-:W-:-:S04]  /*0140*/  ULEA UR5, UR5, UR4, 0x18 ;  /* 0x0000000405057291 */ /* 0x004fc8000f8ec03f */
[----:B------:R-:W-:Y:S01]  /*0150*/  UIADD3 UR6, UR5, 0xc000, URZ ;  /* 0x0000c00005067890 */ /* 0x000fe2000fffe03f */
[----:B-1----:R-:W-:Y:S02]  /*0160*/  SHF.R.S32.HI R8, RZ, 0x1f, R5 ;  /* 0x0000001fff087819 */ /* 0x002fe40000011405 */
[----:B------:R-:W1:Y:S01]  /*0170*/  S2UR UR10, SR_CTAID.Y ;  /* 0x00000000000a79c3 */ /* 0x000e620000002600 */
[----:B------:R-:W-:Y:S01]  /*0180*/  UIADD3 UR4, UR5, 0x10000, URZ ;  /* 0x0001000005047890 */ /* 0x000fe2000fffe03f */
[CC--:B------:R-:W-:Y:S01]  /*0190*/  LEA.HI R16, R8.reuse, R5.reuse, RZ, 0x3 ;  /* 0x0000000508107211 */ /* 0x0c0fe200078f18ff */
[----:B---3--:R-:W-:Y:S01]  /*01a0*/  USHF.R.S32.HI UR21, URZ, 0x1f, UR12 ;  /* 0x0000001f3f157899 */ /* 0x008fe2000801140c */
[CC--:B------:R-:W-:Y:S01]  /*01b0*/  LEA.HI R3, R8.reuse, R5.reuse, RZ, 0x4 ;  /* 0x0000000508037211 */ /* 0x0c0fe200078f20ff */
[----:B------:R-:W-:Y:S01]  /*01c0*/  UIMAD.WIDE UR58, UR12, 0x80, URZ ;  /* 0x000000800c3a78a5 */ /* 0x000fe2000f8e023f */
[CC--:B------:R-:W-:Y:S01]  /*01d0*/  LEA.HI R7, R8.reuse, R5.reuse, RZ, 0x2 ;  /* 0x0000000508077211 */ /* 0x0c0fe200078f10ff */
[----:B----4-:R-:W-:Y:S01]  /*01e0*/  USHF.R.S32.HI UR20, URZ, 0x1f, UR14 ;  /* 0x0000001f3f147899 */ /* 0x010fe2000801140e */
[----:B------:R-:W-:-:S02]  /*01f0*/  LEA.HI R0, R8, R5, RZ, 0x5 ;  /* 0x0000000508007211 */ /* 0x000fc400078f28ff */
[----:B------:R-:W-:Y:S02]  /*0200*/  LOP3.LUT R4, R16, 0xfffffff8, RZ, 0xc0, !PT ;  /* 0xfffffff810047812 */ /* 0x000fe400078ec0ff */
[----:B------:R-:W-:Y:S02]  /*0210*/  LOP3.LUT R14, R3, 0xfffffff0, RZ, 0xc0, !PT ;  /* 0xfffffff0030e7812 */ /* 0x000fe400078ec0ff */
[----:B------:R-:W-:Y:S01]  /*0220*/  LOP3.LUT R2, R7, 0x7ffffffc, RZ, 0xc0, !PT ;  /* 0x7ffffffc07027812 */ /* 0x000fe200078ec0ff */
[C---:B------:R-:W-:Y:S01]  /*0230*/  IMAD.IADD R9, R5.reuse, 0x1, -R4 ;  /* 0x0000000105097824 */ /* 0x040fe200078e0a04 */
[----:B------:R-:W-:Y:S01]  /*0240*/  SHF.R.S32.HI R219, RZ, 0x3, R16 ;  /* 0x00000003ffdb7819 */ /* 0x000fe20000011410 */
[----:B------:R-:W-:Y:S01]  /*0250*/  IMAD.IADD R14, R5, 0x1, -R14 ;  /* 0x00000001050e7824 */ /* 0x000fe200078e0a0e */
[CC--:B------:R-:W-:Y:S01]  /*0260*/  LEA.HI R6, R8.reuse, R5.reuse, RZ, 0x7 ;  /* 0x0000000508067211 */ /* 0x0c0fe200078f38ff */
[----:B------:R-:W-:Y:S01]  /*0270*/  IMAD.SHL.U32 R220, R9, 0x8, RZ ;  /* 0x0000000809dc7824 */ /* 0x000fe200078e00ff */
[----:B------:R-:W-:Y:S01]  /*0280*/  SHF.R.S32.HI R13, RZ, 0x5, R0 ;  /* 0x00000005ff0d7819 */ /* 0x000fe20000011400 */
[----:B------:R-:W-:Y:S01]  /*0290*/  IMAD.SHL.U32 R11, R219, 0x40, RZ ;  /* 0x00000040db0b7824 */ /* 0x000fe200078e00ff */
[----:B------:R-:W-:Y:S01]  /*02a0*/  LEA.HI R8, R8, R5, RZ, 0x6 ;  /* 0x0000000508087211 */ /* 0x000fe200078f30ff */
[----:B------:R-:W-:Y:S01]  /*02b0*/  IMAD.IADD R5, R5, 0x1, -R2 ;  /* 0x0000000105057824 */ /* 0x000fe200078e0a02 */
[----:B------:R-:W-:Y:S01]  /*02c0*/  SHF.R.S32.HI R2, RZ, 0x1f, R0 ;  /* 0x0000001fff027819 */ /* 0x000fe20000011400 */
[----:B-----5:R-:W-:Y:S01]  /*02d0*/  USHF.R.S32.HI UR19, URZ, 0x1f, UR11 ;  /* 0x0000001f3f137899 */ /* 0x020fe2000801140b */
[----:B------:R-:W-:Y:S01]  /*02e0*/  SHF.R.S32.HI R10, RZ, 0x4, R3 ;  /* 0x00000004ff0a7819 */ /* 0x000fe20000011403 */
[----:B-1----:R-:W-:Y:S01]  /*02f0*/  USHF.R.S32.HI UR18, URZ, 0x1f, UR10 ;  /* 0x0000001f3f127899 */ /* 0x002fe2000801140a */
[----:B------:R-:W-:-:S02]  /*0300*/  SHF.R.S32.HI R4, RZ, 0x2, R7 ;  /* 0x00000002ff047819 */ /* 0x000fc40000011407 */
[----:B------:R-:W-:Y:S02]  /*0310*/  LEA.HI R0, R0, R13, RZ, 0x1 ;  /* 0x0000000d00007211 */ /* 0x000fe400078f08ff */
[----:B------:R-:W-:Y:S02]  /*0320*/  SHF.R.S32.HI R7, RZ, 0x1f, R7 ;  /* 0x0000001fff077819 */ /* 0x000fe40000011407 */
[----:B------:R-:W-:Y:S02]  /*0330*/  LEA.HI R3, R3, R10, RZ, 0x1 ;  /* 0x0000000a03037211 */ /* 0x000fe400078f08ff */
[----:B------:R-:W-:Y:S02]  /*0340*/  LOP3.LUT R0, R0, 0xfffffffe, RZ, 0xc0, !PT ;  /* 0xfffffffe00007812 */ /* 0x000fe400078ec0ff */
[----:B------:R-:W-:Y:S02]  /*0350*/  LOP3.LUT R11, R11, 0x1c0, RZ, 0xc0, !PT ;  /* 0x000001c00b0b7812 */ /* 0x000fe400078ec0ff */
[----:B------:R-:W-:Y:S01]  /*0360*/  LEA.HI R7, R7, R4, RZ, 0x3 ;  /* 0x0000000407077211 */ /* 0x000fe200078f18ff */
[----:B------:R-:W-:Y:S01]  /*0370*/  IMAD.IADD R0, R13, 0x1, -R0 ;  /* 0x000000010d007824 */ /* 0x000fe200078e0a00 */
[----:B------:R-:W-:-:S02]  /*0380*/  LOP3.LUT R3, R3, 0xfffffffe, RZ, 0xc0, !PT ;  /* 0xfffffffe03037812 */ /* 0x000fc400078ec0ff */
[C---:B------:R-:W-:Y:S02]  /*0390*/  LOP3.LUT P4, RZ, R9.reuse, 0x2, RZ, 0xc0, !PT ;  /* 0x0000000209ff7812 */ /* 0x040fe4000788c0ff */
[----:B------:R-:W-:Y:S01]  /*03a0*/  SHF.R.U32.HI R218, RZ, 0x3, R11 ;  /* 0x00000003ffda7819 */ /* 0x000fe2000001160b */
[----:B------:R-:W-:Y:S01]  /*03b0*/  IMAD.IADD R3, R10, 0x1, -R3 ;  /* 0x000000010a037824 */ /* 0x000fe200078e0a03 */
[C---:B------:R-:W-:Y:S01]  /*03c0*/  LOP3.LUT P3, RZ, R9.reuse, 0x4, RZ, 0xc0, !PT ;  /* 0x0000000409ff7812 */ /* 0x040fe2000786c0ff */
[----:B------:R-:W-:Y:S01]  /*03d0*/  IMAD.SHL.U32 R9, R9, 0x40, RZ ;  /* 0x0000004009097824 */ /* 0x000fe200078e00ff */
[----:B------:R-:W-:Y:S01]  /*03e0*/  LOP3.LUT R7, R7, 0xfffffff8, RZ, 0xc0, !PT ;  /* 0xfffffff807077812 */ /* 0x000fe200078ec0ff */
[----:B------:R-:W-:Y:S01]  /*03f0*/  IMAD.SHL.U32 R10, R0, 0x10, RZ ;  /* 0x00000010000a7824 */ /* 0x000fe200078e00ff */
[----:B------:R-:W-:Y:S02]  /*0400*/  LOP3.LUT R11, R11, 0x38, R220, 0xf8, !PT ;  /* 0x000000380b0b7812 */ /* 0x000fe400078ef8dc */
[----:B------:R-:W-:Y:S01]  /*0410*/  LOP3.LUT R9, R9, 0x1c0, RZ, 0xc0, !PT ;  /* 0x000001c009097812 */ /* 0x000fe200078ec0ff */
[----:B------:R-:W-:Y:S01]  /*0420*/  IMAD.IADD R7, R4, 0x1, -R7 ;  /* 0x0000000104077824 */ /* 0x000fe200078e0a07 */
[----:B------:R-:W-:-:S02]  /*0430*/  LOP3.LUT R218, R11, R218, RZ, 0x3c, !PT ;  /* 0x000000da0bda7212 */ /* 0x000fc400078e3cff */
[----:B------:R-:W-:Y:S02]  /*0440*/  SHF.R.S32.HI R11, RZ, 0x1f, R14 ;  /* 0x0000001fff0b7819 */ /* 0x000fe4000001140e */
[----:B------:R-:W-:Y:S02]  /*0450*/  LOP3.LUT R209, R9, 0x10, R10, 0xf8, !PT ;  /* 0x0000001009d17812 */ /* 0x000fe400078ef80a */
[----:B------:R-:W-:Y:S02]  /*0460*/  LEA.HI R4, R11, R14, RZ, 0x3 ;  /* 0x0000000e0b047211 */ /* 0x000fe400078f18ff */
[----:B------:R-:W-:Y:S02]  /*0470*/  LOP3.LUT R11, R7, 0x1, RZ, 0xc0, !PT ;  /* 0x00000001070b7812 */ /* 0x000fe400078ec0ff */
[----:B------:R-:W-:Y:S02]  /*0480*/  LOP3.LUT R211, R9, 0x8, R16, 0xf8, !PT ;  /* 0x0000000809d37812 */ /* 0x000fe400078ef810 */
[----:B------:R-:W-:Y:S01]  /*0490*/  SHF.R.U32.HI R10, RZ, 0x3, R9 ;  /* 0x00000003ff0a7819 */ /* 0x000fe20000011609 */
[----:B------:R-:W-:Y:S01]  /*04a0*/  IMAD.SHL.U32 R9, R3, 0x200, RZ ;  /* 0x0000020003097824 */ /* 0x000fe200078e00ff */
[----:B------:R-:W-:-:S02]  /*04b0*/  SHF.R.S32.HI R6, RZ, 0x7, R6 ;  /* 0x00000007ff067819 */ /* 0x000fc40000011406 */
[----:B------:R-:W-:Y:S02]  /*04c0*/  LOP3.LUT R209, R209, 0x8, R16, 0xf8, !PT ;  /* 0x00000008d1d17812 */ /* 0x000fe400078ef810 */
[----:B------:R-:W-:Y:S01]  /*04d0*/  ISETP.NE.U32.AND P0, PT, R11, 0x1, PT ;  /* 0x000000010b00780c */ /* 0x000fe20003f05070 */
[----:B------:R-:W-:Y:S01]  /*04e0*/  IMAD R12, R6, 0x800, R9 ;  /* 0x00000800060c7824 */ /* 0x000fe200078e0209 */
[----:B------:R-:W-:Y:S01]  /*04f0*/  LOP3.LUT R209, R9, R209, R10, 0xf6, !PT ;  /* 0x000000d109d17212 */ /* 0x000fe200078ef60a */
[----:B------:R-:W-:Y:S01]  /*0500*/  IMAD.SHL.U32 R11, R3, 0x20, RZ ;  /* 0x00000020030b7824 */ /* 0x000fe200078e00ff */
[----:B------:R-:W-:Y:S02]  /*0510*/  SHF.R.S32.HI R9, RZ, 0x6, R8 ;  /* 0x00000006ff097819 */ /* 0x000fe40000011408 */
[C---:B------:R-:W-:Y:S01]  /*0520*/  R2P PR, R7.reuse, 0x6 ;  /* 0x0000000607007804 */ /* 0x040fe20000000000 */
[----:B------:R-:W-:Y:S01]  /*0530*/  IMAD.SHL.U32 R7, R7, 0x40, RZ ;  /* 0x0000004007077824 */ /* 0x000fe200078e00ff */
[----:B------:R-:W-:Y:S01]  /*0540*/  LOP3.LUT R217, R4, 0xfffffff8, RZ, 0xc0, !PT ;  /* 0xfffffff804d97812 */ /* 0x000fe200078ec0ff */
[----:B------:R-:W-:Y:S01]  /*0550*/  IMAD.SHL.U32 R8, R9, 0x8, RZ ;  /* 0x0000000809087824 */ /* 0x000fe200078e00ff */
[----:B------:R-:W-:Y:S01]  /*0560*/  LOP3.LUT R211, R211, R10, RZ, 0x3c, !PT ;  /* 0x0000000ad3d37212 */ /* 0x000fe200078e3cff */
[----:B------:R-:W-:Y:S01]  /*0570*/  IMAD R218, R9, 0x200, R218 ;  /* 0x0000020009da7824 */ /* 0x000fe200078e02da */
[----:B------:R-:W-:Y:S01]  /*0580*/  LOP3.LUT R7, R7, 0x1c0, RZ, 0xc0, !PT ;  /* 0x000001c007077812 */ /* 0x000fe200078ec0ff */
[----:B------:R-:W-:Y:S01]  /*0590*/  IMAD.SHL.U32 R10, R6, 0x20, RZ ;  /* 0x00000020060a7824 */ /* 0x000fe200078e00ff */
[----:B------:R-:W-:Y:S01]  /*05a0*/  LEA.HI R2, R2, R13, RZ, 0x2 ;  /* 0x0000000d02027211 */ /* 0x000fe200078f10ff */
[----:B------:R-:W-:Y:S01]  /*05b0*/  IMAD.SHL.U32 R9, R5, 0x2, RZ ;  /* 0x0000000205097824 */ /* 0x000fe200078e00ff */
[----:B------:R-:W-:Y:S01]  /*05c0*/  LOP3.LUT R6, R8, 0x18, RZ, 0xc0, !PT ;  /* 0x0000001808067812 */ /* 0x000fe200078ec0ff */
[----:B------:R-:W-:Y:S01]  /*05d0*/  IMAD.IADD R217, R14, 0x1, -R217 ;  /* 0x000000010ed97824 */ /* 0x000fe200078e0ad9 */
[----:B------:R-:W-:Y:S01]  /*05e0*/  SHF.R.U32.HI R5, RZ, 0x3, R7 ;  /* 0x00000003ff057819 */ /* 0x000fe20000011607 */
[----:B------:R-:W-:Y:S01]  /*05f0*/  IMAD.IADD R211, R12, 0x1, R211 ;  /* 0x000000010cd37824 */ /* 0x000fe200078e02d3 */
[----:B------:R-:W-:-:S02]  /*0600*/  LOP3.LUT R2, R2, 0xfffffffc, RZ, 0xc0, !PT ;  /* 0xfffffffc02027812 */ /* 0x000fc400078ec0ff */
[----:B------:R-:W-:Y:S01]  /*0610*/  LOP3.LUT R10, R7, 0x20, R10, 0xf8, !PT ;  /* 0x00000020070a7812 */ /* 0x000fe200078ef80a */
[----:B------:R-:W-:Y:S01]  /*0620*/  IMAD.SHL.U32 R211, R211, 0x2, RZ ;  /* 0x00000002d3d37824 */ /* 0x000fe200078e00ff */
[----:B------:R-:W-:Y:S01]  /*0630*/  LOP3.LUT R222, R5, R7, R6, 0x1e, !PT ;  /* 0x0000000705de7212 */ /* 0x000fe200078e1e06 */
[----:B------:R-:W-:Y:S01]  /*0640*/  IMAD.SHL.U32 R7, R3, 0x8, RZ ;  /* 0x0000000803077824 */ /* 0x000fe200078e00ff */
[----:B------:R-:W-:Y:S01]  /*0650*/  LOP3.LUT R212, R6, 0x20, R11, 0xf8, !PT ;  /* 0x0000002006d47812 */ /* 0x000fe200078ef80b */
[----:B------:R-:W-:Y:S01]  /*0660*/  IMAD.SHL.U32 R6, R217, 0x40, RZ ;  /* 0x00000040d9067824 */ /* 0x000fe200078e00ff */
[----:B------:R-:W-:Y:S01]  /*0670*/  LOP3.LUT R223, R10, R5, RZ, 0x3c, !PT ;  /* 0x000000050adf7212 */ /* 0x000fe200078e3cff */
[----:B------:R-:W-:Y:S01]  /*0680*/  IMAD.SHL.U32 R3, R4, 0x40, RZ ;  /* 0x0000004004037824 */ /* 0x000fe200078e00ff */
[----:B------:R-:W-:Y:S01]  /*0690*/  SEL R227, R227, 0x10, !P0 ;  /* 0x00000010e3e37807 */ /* 0x000fe20004000000 */
[----:B------:R-:W-:Y:S01]  /*06a0*/  IMAD.IADD R2, R13, 0x1, -R2 ;  /* 0x000000010d027824 */ /* 0x000fe200078e0a02 */
[----:B------:R-:W-:-:S02]  /*06b0*/  LOP3.LUT R6, R6, 0x1c0, RZ, 0xc0, !PT ;  /* 0x000001c006067812 */ /* 0x000fc400078ec0ff */
[----:B------:R-:W-:Y:S01]  /*06c0*/  LOP3.LUT R3, R3, 0xfffffe00, RZ, 0xc0, !PT ;  /* 0xfffffe0003037812 */ /* 0x000fe200078ec0ff */
[--C-:B------:R-:W-:Y:S01]  /*06d0*/  IMAD R8, R2, 0x400, R9.reuse ;  /* 0x0000040002087824 */ /* 0x100fe200078e0209 */
[--C-:B------:R-:W-:Y:S01]  /*06e0*/  SHF.R.U32.HI R5, RZ, 0x3, R6.reuse ;  /* 0x00000003ff057819 */ /* 0x100fe20000011606 */
[----:B------:R-:W-:Y:S01]  /*06f0*/  IMAD R9, R0, 0x400, R9 ;  /* 0x0000040000097824 */ /* 0x000fe200078e0209 */
[----:B------:R-:W-:Y:S01]  /*0700*/  LOP3.LUT R208, R6, 0x8, R7, 0xf8, !PT ;  /* 0x0000000806d07812 */ /* 0x000fe200078ef807 */
[----:B------:R-:W-:Y:S01]  /*0710*/  IMAD R213, R2, 0x400, R3 ;  /* 0x0000040002d57824 */ /* 0x000fe200078e0203 */
[----:B------:R-:W-:Y:S01]  /*0720*/  LOP3.LUT R212, R5, R212, R6, 0x1e, !PT ;  /* 0x000000d405d47212 */ /* 0x000fe200078e1e06 */
[----:B------:R-:W-:Y:S01]  /*0730*/  IMAD.IADD R223, R8, 0x1, R223 ;  /* 0x0000000108df7824 */ /* 0x000fe200078e02df */
[----:B------:R-:W-:Y:S01]  /*0740*/  LOP3.LUT R208, R208, R5, RZ, 0x3c, !PT ;  /* 0x00000005d0d07212 */ /* 0x000fe200078e3cff */
[----:B------:R-:W-:Y:S01]  /*0750*/  IMAD.MOV.U32 R2, RZ, RZ, 0x20 ;  /* 0x00000020ff027424 */ /* 0x000fe200078e00ff */
[----:B------:R-:W-:Y:S01]  /*0760*/  LOP3.LUT R212, R212, R3, RZ, 0xfc, !PT ;  /* 0x00000003d4d47212 */ /* 0x000fe200078efcff */
[----:B------:R-:W-:Y:S01]  /*0770*/  IMAD R5, R0, 0x400, R3 ;  /* 0x0000040000057824 */ /* 0x000fe200078e0203 */
[----:B------:R-:W-:Y:S01]  /*0780*/  LEA R223, R223, UR5, 0x1 ;  /* 0x00000005dfdf7c11 */ /* 0x000fe2000f8e08ff */
[----:B------:R-:W-:Y:S01]  /*0790*/  IMAD.IADD R222, R9, 0x1, R222 ;  /* 0x0000000109de7824 */ /* 0x000fe200078e02de */
[----:B------:R-:W-:Y:S01]  /*07a0*/  SEL R2, R2, 0xffffffe0, !P4 ;  /* 0xffffffe002027807 */ /* 0x000fe20006000000 */
[----:B------:R-:W-:Y:S01]  /*07b0*/  IMAD.MOV.U32 R0, RZ, RZ, 0x40 ;  /* 0x00000040ff007424 */ /* 0x000fe200078e00ff */
[----:B------:R-:W-:Y:S01]  /*07c0*/  LEA R209, R209, UR5, 0x1 ;  /* 0x00000005d1d17c11 */ /* 0x000fe2000f8e08ff */
[----:B------:R-:W-:Y:S01]  /*07d0*/  IMAD.IADD R213, R213, 0x1, R208 ;  /* 0x00000001d5d57824 */ /* 0x000fe200078e02d0 */
[----:B------:R-:W-:Y:S01]  /*07e0*/  IADD3 R3, R2, UR6, R211 ;  /* 0x0000000602037c10 */ /* 0x000fe2000fffe0d3 */
[----:B------:R-:W-:Y:S01]  /*07f0*/  IMAD.IADD R208, R208, 0x1, R5 ;  /* 0x00000001d0d07824 */ /* 0x000fe200078e0205 */
[----:B------:R-:W-:Y:S01]  /*0800*/  SEL R0, R0, 0xffffffc0, !P3 ;  /* 0xffffffc000007807 */ /* 0x000fe20005800000 */
[----:B------:R-:W-:Y:S01]  /*0810*/  VIADD R224, R223, 0x20 ;  /* 0x00000020dfe07836 */ /* 0x000fe20000000000 */
[----:B------:R-:W-:Y:S01]  /*0820*/  LEA R222, R222, UR6, 0x1 ;  /* 0x00000006dede7c11 */ /* 0x000fe2000f8e08ff */
[----:B------:R-:W-:Y:S01]  /*0830*/  VIADD R5, R211, UR5 ;  /* 0x00000005d3057c36 */ /* 0x000fe20008000000 */
[----:B------:R-:W-:Y:S01]  /*0840*/  LEA R208, R208, UR4, 0x1 ;  /* 0x00000004d0d07c11 */ /* 0x000fe2000f8e08ff */
[----:B------:R-:W-:Y:S01]  /*0850*/  @P1 VIADD R224, R223, 0xffffffe0 ;  /* 0xffffffe0dfe01836 */ /* 0x000fe20000000000 */
[----:B------:R-:W-:Y:S01]  /*0860*/  ULDC.64 UR6, c[0x0][0x308] ;  /* 0x0000c20000067ab9 */ /* 0x000fe20000000a00 */
[----:B------:R-:W-:-:S02]  /*0870*/  IMAD.IADD R210, R0, 0x1, R3 ;  /* 0x0000000100d27824 */ /* 0x000fc400078e0203 */
[----:B------:R-:W-:Y:S02]  /*0880*/  VIADD R225, R222, 0x40 ;  /* 0x00000040dee17836 */ /* 0x000fe40000000000 */
[----:B------:R-:W-:Y:S02]  /*0890*/  IMAD.IADD R226, R223, 0x1, R227 ;  /* 0x00000001dfe27824 */ /* 0x000fe400078e02e3 */
[--C-:B------:R-:W-:Y:S02]  /*08a0*/  IMAD.IADD R205, R2, 0x1, R5.reuse ;  /* 0x0000000102cd7824 */ /* 0x100fe400078e0205 */
[C---:B------:R-:W-:Y:S02]  /*08b0*/  IMAD.IADD R204, R0.reuse, 0x1, R5 ;  /* 0x0000000100cc7824 */ /* 0x040fe400078e0205 */
[----:B------:R-:W-:Y:S02]  /*08c0*/  IMAD.IADD R3, R0, 0x1, R209 ;  /* 0x0000000100037824 */ /* 0x000fe400078e02d1 */
[----:B------:R-:W-:-:S02]  /*08d0*/  @P2 VIADD R225, R222, 0xffffffc0 ;  /* 0xffffffc0dee12836 */ /* 0x000fc40000000000 */
[----:B------:R-:W-:-:S07]  /*08e0*/  IMAD.IADD R227, R227, 0x1, R224 ;  /* 0x00000001e3e37824 */ /* 0x000fce00078e02e0 */
.L_x_136:
[----:B------:R-:W-:Y:S02]  /*08f0*/  ISETP.NE.U32.AND P0, PT, RZ, UR8, PT ;  /* 0x00000008ff007c0c */ /* 0x000fe4000bf05070 */
[----:B------:R-:W-:Y:S02]  /*0900*/  ISETP.NE.U32.AND P1, PT, RZ, UR6, PT ;  /* 0x00000006ff007c0c */ /* 0x000fe4000bf25070 */
[----:B------:R-:W-:Y:S02]  /*0910*/  ISETP.NE.AND.EX P0, PT, RZ, UR9, PT, P0 ;  /* 0x00000009ff007c0c */ /* 0x000fe4000bf05300 */
[----:B------:R-:W-:-:S11]  /*0920*/  ISETP.NE.AND.EX P1, PT, RZ, UR7, PT, P1 ;  /* 0x00000007ff007c0c */ /* 0x000fd6000bf25310 */
[----:B-1----:R-:W1:Y:S01]  /*0930*/  @P0 S2R R2, SR_CTAID.Y ;  /* 0x0000000000020919 */ /* 0x002e620000002600 */
[----:B------:R-:W1:Y:S01]  /*0940*/  @P0 LDC.64 R6, c[0x0][0x300] ;  /* 0x0000c000ff060b82 */ /* 0x000e620000000a00 */
[----:B------:R-:W2:Y:S07]  /*0950*/  @P1 S2R R0, SR_CTAID.Y ;  /* 0x0000000000001919 */ /* 0x000eae0000002600 */
[----:B------:R-:W2:Y:S01]  /*0960*/  @P1 LDC.64 R4, c[0x0][0x308] ;  /* 0x0000c200ff041b82 */ /* 0x000ea20000000a00 */
[----:B-1----:R-:W-:-:S07]  /*0970*/  @P0 IMAD.WIDE R8, R2, 0x4, R6 ;  /* 0x0000000402080825 */ /* 0x002fce00078e0206 */
[----:B------:R-:W1:Y:S01]  /*0980*/  @!P1 LDC.64 R6, c[0x0][0x318] ;  /* 0x0000c600ff069b82 */ /* 0x000e620000000a00 */
[----:B------:R-:W3:Y:S01]  /*0990*/  @P0 LDG.E R2, desc[UR16][R8.64] ;  /* 0x0000001008020981 */ /* 0x000ee2000c1e1900 */
[----:B--2---:R-:W-:-:S06]  /*09a0*/  @P1 IMAD.WIDE R10, R0, 0x4, R4 ;  /* 0x00000004000a1825 */ /* 0x004fcc00078e0204 */
[----:B------:R-:W2:Y:S01]  /*09b0*/  @!P1 LDC.64 R4, c[0x0][0x2c8] ;  /* 0x0000b200ff049b82 */ /* 0x000ea20000000a00 */
[----:B------:R-:W4:Y:S01]  /*09c0*/  @P1 LDG.E R0, desc[UR16][R10.64] ;  /* 0x000000100a001981 */ /* 0x000f22000c1e1900 */
[----:B------:R-:W-:Y:S01]  /*09d0*/  UMOV UR24, URZ ;  /* 0x0000003f00187c82 */ /* 0x000fe20008000000 */
[----:B------:R-:W-:Y:S01]  /*09e0*/  USHF.L.U32 UR34, UR15, 0x6, URZ ;  /* 0x000000060f227899 */ /* 0x000fe2000800063f */
[----:B---3--:R-:W-:Y:S02]  /*09f0*/  @P0 R2UR UR24, R2 ;  /* 0x00000000021802ca */ /* 0x008fe400000e0000 */
[----:B-1----:R-:W-:-:S04]  /*0a00*/  @!P1 ISETP.NE.U32.AND P0, PT, R6, RZ, PT ;  /* 0x000000ff0600920c */ /* 0x002fc80003f05070 */
[----:B------:R-:W-:-:S04]  /*0a10*/  @!P1 ISETP.NE.AND.EX P0, PT, R7, RZ, PT, P0 ;  /* 0x000000ff0700920c */ /* 0x000fc80003f05300 */
[----:B--2---:R-:W-:-:S03]  /*0a20*/  @!P1 SEL R5, R5, RZ, P0 ;  /* 0x000000ff05059207 */ /* 0x004fc60000000000 */
[----:B----4-:R-:W-:Y:S01]  /*0a30*/  @P1 VIADD R0, R0, -UR24 ;  /* 0x8000001800001c36 */ /* 0x010fe20008000000 */
[----:B------:R-:W-:-:S04]  /*0a40*/  @!P1 IADD3 R0, R5, -UR24, R4 ;  /* 0x8000001805009c10 */ /* 0x000fc8000fffe004 */
[----:B------:R-:W-:-:S13]  /*0a50*/  ISETP.LE.AND P0, PT, R0, UR34, PT ;  /* 0x0000002200007c0c */ /* 0x000fda000bf03270 */
[----:B-----5:R-:W-:Y:S05]  /*0a60*/  @P0 BRA `(.L_x_128) ;  /* 0x0000004000f80947 */ /* 0x020fea0003800000 */
[----:B------:R-:W1:Y:S01]  /*0a70*/  LDC R0, c[0x0][0x278] ;  /* 0x00009e00ff007b82 */ /* 0x000e620000000800 */
[----:B------:R-:W2:Y:S01]  /*0a80*/  S2R R2, SR_CTAID.Z ;  /* 0x0000000000027919 */ /* 0x000ea20000002700 */
[----:B------:R-:W-:Y:S01]  /*0a90*/  ULDC.64 UR22, c[0x0][0x2f0] ;  /* 0x0000bc0000167ab9 */ /* 0x000fe20000000a00 */
[----:B------:R-:W-:Y:S01]  /*0aa0*/  ULDC UR4, c[0x0][0x2c4] ;  /* 0x0000b10000047ab9 */ /* 0x000fe20000000800 */
[----:B------:R-:W-:Y:S02]  /*0ab0*/  UISETP.NE.U32.AND UP1, UPT, UR22, URZ, UPT ;  /* 0x0000003f1600728c */ /* 0x000fe4000bf25070 */
[----:B------:R-:W-:Y:S02]  /*0ac0*/  UIADD3 UR27, UR4, 0x3f, URZ ;  /* 0x0000003f041b7890 */ /* 0x000fe4000fffe03f */
[----:B------:R-:W-:Y:S02]  /*0ad0*/  UISETP.NE.AND.EX UP1, UPT, UR23, URZ, UPT, UP1 ;  /* 0x0000003f1700728c */ /* 0x000fe4000bf25310 */
[----:B------:R-:W-:Y:S01]  /*0ae0*/  USHF.R.S32.HI UR57, URZ, 0x1f, UR27 ;  /* 0x0000001f3f397899 */ /* 0x000fe2000801141b */
[----:B------:R-:W-:Y:S01]  /*0af0*/  ULDC.U8 UR23, c[0x0][0x3d8] ;  /* 0x0000f60000177ab9 */ /* 0x000fe20000000000 */
[----:B------:R-:W-:Y:S01]  /*0b00*/  ULDC UR29, c[0x0][0x270] ;  /* 0x00009c00001d7ab9 */ /* 0x000fe20000000800 */
[----:B------:R-:W-:-:S02]  /*0b10*/  UISETP.NE.AND UP0, UPT, UR23, URZ, UPT ;  /* 0x0000003f1700728c */ /* 0x000fc4000bf05270 */
[----:B------:R-:W-:Y:S01]  /*0b20*/  ULEA.HI UR57, UR57, UR27, URZ, 0x6 ;  /* 0x0000001b39397291 */ /* 0x000fe2000f8f303f */
[----:B------:R-:W-:Y:S01]  /*0b30*/  ULDC UR28, c[0x0][0x2dc] ;  /* 0x0000b700001c7ab9 */ /* 0x000fe20000000800 */
[----:B------:R-:W-:Y:S02]  /*0b40*/  ULDC.U8 UR25, c[0x0][0x480] ;  /* 0x0001200000197ab9 */ /* 0x000fe40000000000 */
[----:B------:R-:W-:Y:S02]  /*0b50*/  ULOP3.LUT UR40, UR57, 0xffffffc0, URZ, 0xc0, !UPT ;  /* 0xffffffc039287892 */ /* 0x000fe4000f8ec03f */
[----:B------:R-:W-:Y:S01]  /*0b60*/  UIMAD UR38, UR14, UR28, URZ ;  /* 0x0000001c0e2672a4 */ /* 0x000fe2000f8e023f */
[----:B-1----:R-:W-:Y:S02]  /*0b70*/  IABS R6, R0 ;  /* 0x0000000000067213 */ /* 0x002fe40000000000 */
[----:B------:R-:W-:Y:S01]  /*0b80*/  @UP0 UIMAD UR26, UR12, UR4, URZ ;  /* 0x000000040c1a02a4 */ /* 0x000fe2000f8e023f */
[----:B------:R-:W-:Y:S01]  /*0b90*/  ISETP.NE.AND P2, PT, R0, RZ, PT ;  /* 0x000000ff0000720c */ /* 0x000fe20003f45270 */
[----:B------:R-:W-:Y:S01]  /*0ba0*/  @!UP0 UIMAD UR23, UR12, UR29, UR14 ;  /* 0x0000001d0c1782a4 */ /* 0x000fe2000f8e020e */
[----:B------:R-:W1:Y:S01]  /*0bb0*/  I2F.RP R5, R6 ;  /* 0x0000000600057306 */ /* 0x000e620000209400 */
[----:B------:R-:W-:Y:S01]  /*0bc0*/  UIADD3 UR40, UR40, -0x40, URZ ;  /* 0xffffffc028287890 */ /* 0x000fe2000fffe03f */
[----:B------:R-:W-:Y:S01]  /*0bd0*/  @UP0 ULDC UR36, c[0x0][0x2e4] ;  /* 0x0000b90000240ab9 */ /* 0x000fe20000000800 */
[----:B------:R-:W-:Y:S01]  /*0be0*/  USHF.R.S32.HI UR22, URZ, 0x1f, UR24 ;  /* 0x0000001f3f167899 */ /* 0x000fe20008011418 */
[----:B--2---:R-:W-:Y:S01]  /*0bf0*/  IABS R2, R2 ;  /* 0x0000000200027213 */ /* 0x004fe20000000000 */
[----:B------:R-:W-:-:S02]  /*0c00*/  @UP0 UIMAD UR36, UR14, UR36, UR26 ;  /* 0x000000240e2402a4 */ /* 0x000fc4000f8e021a */
[----:B------:R-:W-:Y:S02]  /*0c10*/  USHF.R.S32.HI UR33, URZ, 0x1f, UR34 ;  /* 0x0000001f3f217899 */ /* 0x000fe40008011422 */
[----:B------:R-:W-:Y:S02]  /*0c20*/  USHF.R.S32.HI UR35, URZ, 0x1f, UR29 ;  /* 0x0000001f3f237899 */ /* 0x000fe4000801141d */
[----:B------:R-:W-:Y:S02]  /*0c30*/  USHF.R.S32.HI UR32, URZ, 0x1f, UR38 ;  /* 0x0000001f3f207899 */ /* 0x000fe40008011426 */
[----:B------:R-:W-:Y:S01]  /*0c40*/  USEL UR31, UR58, URZ, UP1 ;  /* 0x0000003f3a1f7287 */ /* 0x000fe20008800000 */
[----:B-1----:R-:W1:Y:S01]  /*0c50*/  MUFU.RCP R8, R5 ;  /* 0x0000000500087308 */ /* 0x002e620000001000 */
[----:B------:R-:W-:Y:S02]  /*0c60*/  USEL UR30, UR59, URZ, UP1 ;  /* 0x0000003f3b1e7287 */ /* 0x000fe40008800000 */
[----:B------:R-:W-:-:S02]  /*0c70*/  @!UP0 UIMAD UR36, UR23, UR4, URZ ;  /* 0x00000004172482a4 */ /* 0x000fc4000f8e023f */
[----:B------:R-:W-:Y:S01]  /*0c80*/  USHF.R.S32.HI UR41, URZ, 0x1f, UR40 ;  /* 0x0000001f3f297899 */ /* 0x000fe20008011428 */
[----:B-1----:R-:W-:-:S04]  /*0c90*/  VIADD R8, R8, 0xffffffe ;  /* 0x0ffffffe08087836 */ /* 0x002fc80000000000 */
[----:B------:R-:W1:Y:S02]  /*0ca0*/  F2I.FTZ.U32.TRUNC.NTZ R9, R8 ;  /* 0x0000000800097305 */ /* 0x000e64000021f000 */
[----:B-1----:R-:W-:Y:S02]  /*0cb0*/  IMAD.MOV R4, RZ, RZ, -R9 ;  /* 0x000000ffff047224 */ /* 0x002fe400078e0a09 */
[----:B------:R-:W-:Y:S02]  /*0cc0*/  IMAD.MOV.U32 R8, RZ, RZ, RZ ;  /* 0x000000ffff087224 */ /* 0x000fe400078e00ff */
[----:B------:R-:W-:-:S04]  /*0cd0*/  IMAD R4, R4, R6, RZ ;  /* 0x0000000604047224 */ /* 0x000fc800078e02ff */
[----:B------:R-:W-:Y:S02]  /*0ce0*/  IMAD.HI.U32 R9, R9, R4, R8 ;  /* 0x0000000409097227 */ /* 0x000fe400078e0008 */
[----:B------:R-:W1:Y:S04]  /*0cf0*/  LDC.64 R4, c[0x0][0x488] ;  /* 0x00012200ff047b82 */ /* 0x000e680000000a00 */
[----:B------:R-:W-:-:S04]  /*0d00*/  IMAD.HI.U32 R22, R9, R2, RZ ;  /* 0x0000000209167227 */ /* 0x000fc800078e00ff */
[----:B------:R-:W-:-:S04]  /*0d10*/  IMAD.MOV R7, RZ, RZ, -R22 ;  /* 0x000000ffff077224 */ /* 0x000fc800078e0a16 */
[C---:B------:R-:W-:Y:S02]  /*0d20*/  IMAD R7, R6.reuse, R7, R2 ;  /* 0x0000000706077224 */ /* 0x040fe400078e0202 */
[----:B------:R-:W1:Y:S03]  /*0d30*/  S2R R2, SR_CTAID.X ;  /* 0x0000000000027919 */ /* 0x000e660000002500 */
[----:B------:R-:W-:-:S13]  /*0d40*/  ISETP.GT.U32.AND P1, PT, R6, R7, PT ;  /* 0x000000070600720c */ /* 0x000fda0003f24070 */
[-C--:B------:R-:W-:Y:S01]  /*0d50*/  @!P1 IADD3 R7, R7, -R6.reuse, RZ ;  /* 0x8000000607079210 */ /* 0x080fe20007ffe0ff */
[----:B------:R-:W-:Y:S01]  /*0d60*/  @!P1 VIADD R22, R22, 0x1 ;  /* 0x0000000116169836 */ /* 0x000fe20000000000 */
[----:B------:R-:W-:Y:S02]  /*0d70*/  ISETP.NE.AND P1, PT, RZ, UR25, PT ;  /* 0x00000019ff007c0c */ /* 0x000fe4000bf25270 */
[----:B------:R-:W-:Y:S02]  /*0d80*/  ISETP.GE.U32.AND P3, PT, R7, R6, PT ;  /* 0x000000060700720c */ /* 0x000fe40003f66070 */
[----:B------:R-:W-:-:S04]  /*0d90*/  LOP3.LUT R6, R0, UR14, RZ, 0x3c, !PT ;  /* 0x0000000e00067c12 */ /* 0x000fc8000f8e3cff */
[----:B------:R-:W-:Y:S01]  /*0da0*/  ISETP.GE.AND P0, PT, R6, RZ, PT ;  /* 0x000000ff0600720c */ /* 0x000fe20003f06270 */
[----:B-1----:R-:W-:-:S06]  /*0db0*/  IMAD.WIDE.U32 R16, R2, R4, RZ ;  /* 0x0000000402107225 */ /* 0x002fcc00078e00ff */
[----:B------:R-:W-:Y:S01]  /*0dc0*/  @P3 VIADD R22, R22, 0x1 ;  /* 0x0000000116163836 */ /* 0x000fe20000000000 */
[----:B------:R-:W-:Y:S01]  /*0dd0*/  SEL R16, R16, RZ, P1 ;  /* 0x000000ff10107207 */ /* 0x000fe20000800000 */
[----:B------:R-:W-:-:S04]  /*0de0*/  IMAD R2, R2, R5, R17 ;  /* 0x0000000502027224 */ /* 0x000fc800078e0211 */
[----:B------:R-:W-:Y:S02]  /*0df0*/  @!P0 IADD3 R22, -R22, RZ, RZ ;  /* 0x000000ff16168210 */ /* 0x000fe40007ffe1ff */
[----:B------:R-:W-:Y:S02]  /*0e00*/  PLOP3.LUT P0, PT, PT, PT, UP0, 0x80, 0x0 ;  /* 0x000000000000781c */ /* 0x000fe40003f0f008 */
[----:B------:R-:W-:Y:S02]  /*0e10*/  @!P2 LOP3.LUT R22, RZ, R0, RZ, 0x33, !PT ;  /* 0x00000000ff16a212 */ /* 0x000fe400078e33ff */
[----:B------:R-:W-:Y:S02]  /*0e20*/  SEL R2, R2, RZ, P1 ;  /* 0x000000ff02027207 */ /* 0x000fe40000800000 */
[----:B------:R-:W-:-:S07]  /*0e30*/  SHF.R.S32.HI R20, RZ, 0x1f, R22 ;  /* 0x0000001fff147819 */ /* 0x000fce0000011416 */
[----:B------:R-:W-:Y:S05]  /*0e40*/  @!P0 BRA `(.L_x_129) ;  /* 0x0000000000208947 */ /* 0x000fea0003800000 */
[----:B------:R-:W-:Y:S01]  /*0e50*/  ULDC UR27, c[0x0][0x2d4] ;  /* 0x0000b500001b7ab9 */ /* 0x000fe20000000800 */
[----:B------:R-:W-:Y:S01]  /*0e60*/  ULDC UR25, c[0x0][0x2c0] ;  /* 0x0000b00000197ab9 */ /* 0x000fe20000000800 */
[----:B------:R-:W-:Y:S01]  /*0e70*/  UIADD3 UR26, UR27, 0x80, URZ ;  /* 0x000000801b1a7890 */ /* 0x000fe2000fffe03f */
[----:B------:R-:W-:Y:S02]  /*0e80*/  ULDC UR23, c[0x0][0x2e4] ;  /* 0x0000b90000177ab9 */ /* 0x000fe40000000800 */
[----:B------:R-:W-:Y:S02]  /*0e90*/  ULEA UR23, UR25, UR23, 0x7 ;  /* 0x0000001719177291 */ /* 0x000fe4000f8e383f */
[----:B------:R-:W-:-:S04]  /*0ea0*/  UIMAD UR26, UR26, UR12, URZ ;  /* 0x0000000c1a1a72a4 */ /* 0x000fc8000f8e023f */
[----:B------:R-:W-:Y:S01]  /*0eb0*/  UIMAD UR26, UR23, UR14, UR26 ;  /* 0x0000000e171a72a4 */ /* 0x000fe2000f8e021a */
[----:B------:R-:W-:Y:S11]  /*0ec0*/  BRA `(.L_x_130) ;  /* 0x00000000000c7947 */ /* 0x000ff60003800000 */
.L_x_129:
[----:B------:R-:W-:Y:S01]  /*0ed0*/  UIMAD UR26, UR12, UR29, UR14 ;  /* 0x0000001d0c1a72a4 */ /* 0x000fe2000f8e020e */
[----:B------:R-:W-:-:S03]  /*0ee0*/  ULDC UR27, c[0x0][0x2d4] ;  /* 0x0000b500001b7ab9 */ /* 0x000fc60000000800 */
[----:B------:R-:W-:-:S12]  /*0ef0*/  UIMAD UR26, UR26, UR27, URZ ;  /* 0x0000001b1a1a72a4 */ /* 0x000fd8000f8e023f */
.L_x_130:
[----:B------:R-:W1:Y:S01]  /*0f00*/  LDC.64 R12, c[0x0][0x250] ;  /* 0x00009400ff0c7b82 */ /* 0x000e620000000a00 */
[----:B------:R-:W-:Y:S01]  /*0f10*/  UIADD3 UR34, UP0, UR34, UR24, URZ ;  /* 0x0000001822227290 */ /* 0x000fe2000ff1e03f */
[----:B------:R-:W-:Y:S01]  /*0f20*/  SHF.R.S32.HI R221, RZ, 0x1f, R220 ;  /* 0x0000001fffdd7819 */ /* 0x000fe200000114dc */
[----:B------:R-:W-:Y:S01]  /*0f30*/  ULEA.HI.SX32 UR57, UR57, 0xffffffff, 0x1a ;  /* 0xffffffff39397891 */ /* 0x000fe2000f8fd23f */
[----:B------:R-:W-:Y:S01]  /*0f40*/  SHF.R.S32.HI R21, RZ, 0x1f, R219 ;  /* 0x0000001fff157819 */ /* 0x000fe200000114db */
[----:B------:R-:W-:Y:S01]  /*0f50*/  UIADD3.X UR33, UR22, UR33, URZ, UP0, !UPT ;  /* 0x0000002116217290 */ /* 0x000fe200087fe43f */
[----:B------:R-:W-:Y:S01]  /*0f60*/  LEA R230, R218, UR5, 0x1 ;  /* 0x00000005dae67c11 */ /* 0x000fe2000f8e08ff */
[----:B------:R-:W-:Y:S01]  /*0f70*/  ULDC.64 UR24, c[0x0][0x428] ;  /* 0x00010a0000187ab9 */ /* 0x000fe20000000a00 */
[----:B------:R-:W2:Y:S01]  /*0f80*/  LDC.64 R4, c[0x0][0x238] ;  /* 0x00008e00ff047b82 */ /* 0x000ea20000000a00 */
[----:B------:R-:W-:Y:S01]  /*0f90*/  ULDC.64 UR22, c[0x0][0x268] ;  /* 0x00009a0000167ab9 */ /* 0x000fe20000000a00 */
[----:B------:R-:W-:-:S02]  /*0fa0*/  ULEA.HI UR39, UR57, UR57, URZ, 0x1 ;  /* 0x0000003939277291 */ /* 0x000fc4000f8f083f */
[----:B------:R-:W-:Y:S02]  /*0fb0*/  UIADD3 UR36, UR40, UR36, URZ ;  /* 0x0000002428247290 */ /* 0x000fe4000fffe03f */
[----:B------:R-:W-:Y:S02]  /*0fc0*/  ULOP3.LUT UR39, UR39, 0xfffffffe, URZ, 0xc0, !UPT ;  /* 0xfffffffe27277892 */ /* 0x000fe4000f8ec03f */
[----:B------:R-:W3:Y:S02]  /*0fd0*/  LDC.64 R14, c[0x0][0x418] ;  /* 0x00010600ff0e7b82 */ /* 0x000ee40000000a00 */
[----:B------:R-:W-:-:S04]  /*0fe0*/  UIADD3 UR39, UR57, -UR39, URZ ;  /* 0x8000002739277290 */ /* 0x000fc8000fffe03f */
[----:B------:R-:W-:Y:S01]  /*0ff0*/  UISETP.NE.AND UP0, UPT, UR39, 0x1, UPT ;  /* 0x000000012700788c */ /* 0x000fe2000bf05270 */
[C---:B-1----:R-:W-:Y:S01]  /*1000*/  IMAD R0, R12.reuse, UR33, RZ ;  /* 0x000000210c007c24 */ /* 0x042fe2000f8e02ff */
[----:B------:R-:W1:Y:S01]  /*1010*/  LDC.64 R10, c[0x0][0x230] ;  /* 0x00008c00ff0a7b82 */ /* 0x000e620000000a00 */
[----:B------:R-:W-:-:S04]  /*1020*/  IMAD.WIDE.U32 R8, R12, UR34, R220 ;  /* 0x000000220c087c25 */ /* 0x000fc8000f8e00dc */
[----:B------:R-:W-:Y:S02]  /*1030*/  IMAD R7, R13, UR34, R0 ;  /* 0x000000220d077c24 */ /* 0x000fe4000f8e0200 */
[----:B------:R-:W4:Y:S01]  /*1040*/  S2R R0, SR_TID.X ;  /* 0x0000000000007919 */ /* 0x000f220000002100 */
[C---:B--2---:R-:W-:Y:S02]  /*1050*/  IMAD R6, R4.reuse, UR21, RZ ;  /* 0x0000001504067c24 */ /* 0x044fe4000f8e02ff */
[----:B------:R-:W-:Y:S02]  /*1060*/  IMAD.IADD R9, R9, 0x1, R7 ;  /* 0x0000000109097824 */ /* 0x000fe400078e0207 */
[----:B------:R-:W-:Y:S02]  /*1070*/  IMAD R6, R5, UR12, R6 ;  /* 0x0000000c05067c24 */ /* 0x000fe4000f8e0206 */
[----:B------:R-:W-:Y:S02]  /*1080*/  IMAD.WIDE.U32 R4, R4, UR12, R8 ;  /* 0x0000000c04047c25 */ /* 0x000fe4000f8e0008 */
[----:B------:R-:W2:Y:S02]  /*1090*/  LDC.64 R8, c[0x0][0x420] ;  /* 0x00010800ff087b82 */ /* 0x000ea40000000a00 */
[----:B------:R-:W-:-:S02]  /*10a0*/  IMAD.IADD R7, R5, 0x1, R6 ;  /* 0x0000000105077824 */ /* 0x000fc400078e0206 */
[----:B------:R-:W-:Y:S02]  /*10b0*/  IMAD R5, R20, UR22, RZ ;  /* 0x0000001614057c24 */ /* 0x000fe4000f8e02ff */
[----:B------:R-:W-:Y:S02]  /*10c0*/  IMAD.MOV.U32 R6, RZ, RZ, R4 ;  /* 0x000000ffff067224 */ /* 0x000fe400078e0004 */
[C---:B------:R-:W-:Y:S02]  /*10d0*/  IMAD R26, R22.reuse, UR23, R5 ;  /* 0x00000017161a7c24 */ /* 0x040fe4000f8e0205 */
[----:B------:R-:W-:Y:S01]  /*10e0*/  IMAD.WIDE.U32 R6, R22, UR22, R6 ;  /* 0x0000001616067c25 */ /* 0x000fe2000f8e0006 */
[----:B------:R-:W1:Y:S01]  /*10f0*/  LDC.64 R4, c[0x0][0x248] ;  /* 0x00009200ff047b82 */ /* 0x000e620000000a00 */
[----:B------:R-:W-:Y:S02]  /*1100*/  ULDC.64 UR22, c[0x0][0x220] ;  /* 0x0000880000167ab9 */ /* 0x000fe40000000a00 */
[----:B------:R-:W-:-:S02]  /*1110*/  IMAD.IADD R27, R7, 0x1, R26 ;  /* 0x00000001071b7824 */ /* 0x000fc400078e021a */
[-C--:B------:R-:W-:Y:S02]  /*1120*/  IMAD R24, R21, R12.reuse, RZ ;  /* 0x0000000c15187224 */ /* 0x080fe400078e02ff */
[----:B------:R-:W-:Y:S02]  /*1130*/  IMAD.MOV.U32 R26, RZ, RZ, R6 ;  /* 0x000000ffff1a7224 */ /* 0x000fe400078e0006 */
[C---:B------:R-:W-:Y:S01]  /*1140*/  IMAD R23, R219.reuse, R13, R24 ;  /* 0x0000000ddb177224 */ /* 0x040fe200078e0218 */
[----:B------:R-:W2:Y:S01]  /*1150*/  LDC.64 R6, c[0x0][0x240] ;  /* 0x00009000ff067b82 */ /* 0x000ea20000000a00 */
[----:B------:R-:W-:Y:S01]  /*1160*/  IMAD.WIDE.U32 R26, R219, R12, R26 ;  /* 0x0000000cdb1a7225 */ /* 0x000fe200078e001a */
[----:B----4-:R-:W-:-:S03]  /*1170*/  SHF.R.S32.HI R19, RZ, 0x1f, R0 ;  /* 0x0000001fff137819 */ /* 0x010fc60000011400 */
[----:B------:R-:W-:Y:S01]  /*1180*/  IMAD.IADD R23, R27, 0x1, R23 ;  /* 0x000000011b177824 */ /* 0x000fe200078e0217 */
[----:B------:R-:W-:Y:S01]  /*1190*/  LEA.HI R25, R19, R0, RZ, 0x5 ;  /* 0x0000000013197211 */ /* 0x000fe200078f28ff */
[C---:B---3--:R-:W-:Y:S02]  /*11a0*/  IMAD R28, R14.reuse, UR21, RZ ;  /* 0x000000150e1c7c24 */ /* 0x048fe4000f8e02ff */
[----:B------:R-:W-:Y:S01]  /*11b0*/  IMAD.WIDE.U32 R30, R14, UR12, R220 ;  /* 0x0000000c0e1e7c25 */ /* 0x000fe2000f8e00dc */
[----:B------:R-:W-:Y:S02]  /*11c0*/  LOP3.LUT R17, R25, 0xffffffe0, RZ, 0xc0, !PT ;  /* 0xffffffe019117812 */ /* 0x000fe400078ec0ff */
[--C-:B------:R-:W-:Y:S01]  /*11d0*/  SHF.R.S32.HI R18, RZ, 0x5, R25.reuse ;  /* 0x00000005ff127819 */ /* 0x100fe20000011419 */
[----:B------:R-:W-:Y:S01]  /*11e0*/  IMAD R15, R15, UR12, R28 ;  /* 0x0000000c0f0f7c24 */ /* 0x000fe2000f8e021c */
[----:B------:R-:W-:Y:S01]  /*11f0*/  SHF.R.S32.HI R25, RZ, 0x1f, R25 ;  /* 0x0000001fff197819 */ /* 0x000fe20000011419 */
[----:B------:R-:W-:-:S02]  /*1200*/  IMAD.IADD R17, R0, 0x1, -R17 ;  /* 0x0000000100117824 */ /* 0x000fc400078e0a11 */
[----:B------:R-:W-:Y:S01]  /*1210*/  IMAD.IADD R31, R31, 0x1, R15 ;  /* 0x000000011f1f7824 */ /* 0x000fe200078e020f */
[----:B------:R-:W-:Y:S01]  /*1220*/  LEA.HI R25, R25, R18, RZ, 0x2 ;  /* 0x0000001219197211 */ /* 0x000fe200078f10ff */
[----:B-1----:R-:W-:Y:S01]  /*1230*/  IMAD.WIDE.U32 R34, R4, UR34, R220 ;  /* 0x0000002204227c25 */ /* 0x002fe2000f8e00dc */
[----:B------:R-:W-:Y:S02]  /*1240*/  SHF.R.S32.HI R24, RZ, 0x1f, R17 ;  /* 0x0000001fff187819 */ /* 0x000fe40000011411 */
[----:B------:R-:W-:Y:S01]  /*1250*/  LOP3.LUT R25, R25, 0xfffffffc, RZ, 0xc0, !PT ;  /* 0xfffffffc19197812 */ /* 0x000fe200078ec0ff */
[----:B------:R-:W-:Y:S01]  /*1260*/  IMAD R28, R10, UR21, RZ ;  /* 0x000000150a1c7c24 */ /* 0x000fe2000f8e02ff */
[----:B------:R-:W-:Y:S02]  /*1270*/  LEA.HI R229, R24, R17, RZ, 0x2 ;  /* 0x0000001118e57211 */ /* 0x000fe400078f10ff */
[----:B------:R-:W-:Y:S01]  /*1280*/  LEA R24, P0, R26, UR22, 0x1 ;  /* 0x000000161a187c11 */ /* 0x000fe2000f8008ff */
[----:B------:R-:W-:Y:S01]  /*1290*/  IMAD.IADD R14, R18, 0x1, -R25 ;  /* 0x00000001120e7824 */ /* 0x000fe200078e0a19 */
[----:B------:R-:W-:Y:S01]  /*12a0*/  IADD3 R15, P2, R219, UR40, RZ ;  /* 0x00000028db0f7c10 */ /* 0x000fe2000ff5e0ff */
[----:B------:R-:W-:Y:S01]  /*12b0*/  IMAD R11, R11, UR12, R28 ;  /* 0x0000000c0b0b7c24 */ /* 0x000fe2000f8e021c */
[----:B------:R-:W-:Y:S01]  /*12c0*/  LEA.HI.X R25, R26, UR23, R23, 0x1, P0 ;  /* 0x000000171a197c11 */ /* 0x000fe200080f0c17 */
[----:B------:R-:W-:Y:S01]  /*12d0*/  ULDC.64 UR22, c[0x0][0x260] ;  /* 0x0000980000167ab9 */ /* 0x000fe20000000a00 */
[C---:B------:R-:W-:Y:S01]  /*12e0*/  LEA R26, P0, R12.reuse, R24, 0x6 ;  /* 0x000000180c1a7211 */ /* 0x040fe200078030ff */
[----:B--2---:R-:W-:Y:S01]  /*12f0*/  IMAD.WIDE.U32 R30, R15, R8, R30 ;  /* 0x000000080f1e7225 */ /* 0x004fe200078e001e */
[----:B------:R-:W-:Y:S01]  /*1300*/  SHF.R.S32.HI R229, RZ, 0x2, R229 ;  /* 0x00000002ffe57819 */ /* 0x000fe200000114e5 */
[----:B------:R-:W-:Y:S01]  /*1310*/  @P1 BAR.SYNC.DEFER_BLOCKING 0x0 ;  /* 0x0000000000001b1d */ /* 0x000fe20000010000 */
[----:B------:R-:W-:Y:S01]  /*1320*/  LEA.HI.X R27, R12, R25, R13, 0x6, P0 ;  /* 0x000000190c1b7211 */ /* 0x000fe200000f340d */
[----:B------:R-:W-:Y:S01]  /*1330*/  IMAD R12, R4, UR33, RZ ;  /* 0x00000021040c7c24 */ /* 0x000fe2000f8e02ff */
[----:B------:R-:W-:Y:S01]  /*1340*/  IADD3.X R29, R21, UR41, RZ, P2, !PT ;  /* 0x00000029151d7c10 */ /* 0x000fe200097fe4ff */
[----:B------:R-:W-:-:S02]  /*1350*/  IMAD R229, R14, 0x10, R229 ;  /* 0x000000100ee57824 */ /* 0x000fc400078e02e5 */
[----:B------:R-:W-:Y:S02]  /*1360*/  IMAD R23, R5, UR34, R12 ;  /* 0x0000002205177c24 */ /* 0x000fe4000f8e020c */
[----:B------:R-:W1:Y:S01]  /*1370*/  LDC.64 R12, c[0x0][0x228] ;  /* 0x00008a00ff0c7b82 */ /* 0x000e620000000a00 */
[----:B------:R-:W-:Y:S01]  /*1380*/  IMAD R14, R29, R8, RZ ;  /* 0x000000081d0e7224 */ /* 0x000fe200078e02ff */
[----:B------:R-:W-:Y:S01]  /*1390*/  SHF.R.S32.HI R228, RZ, 0x1f, R229 ;  /* 0x0000001fffe47819 */ /* 0x000fe200000114e5 */
[----:B------:R-:W-:Y:S02]  /*13a0*/  IMAD.IADD R35, R35, 0x1, R23 ;  /* 0x0000000123237824 */ /* 0x000fe400078e0217 */
[----:B------:R-:W-:Y:S01]  /*13b0*/  IMAD R14, R15, R9, R14 ;  /* 0x000000090f0e7224 */ /* 0x000fe200078e020e */
[----:B------:R-:W-:Y:S01]  /*13c0*/  SHF.L.U64.HI R228, R229, 0x2, R228 ;  /* 0x00000002e5e47819 */ /* 0x000fe200000102e4 */
[----:B------:R-:W-:-:S04]  /*13d0*/  IMAD.WIDE.U32 R34, R10, UR12, R34 ;  /* 0x0000000c0a227c25 */ /* 0x000fc8000f8e0022 */
[-C--:B------:R-:W-:Y:S02]  /*13e0*/  IMAD R32, R29, R6.reuse, RZ ;  /* 0x000000061d207224 */ /* 0x080fe400078e02ff */
[----:B------:R-:W-:Y:S01]  /*13f0*/  IMAD.U32 R10, RZ, RZ, UR24 ;  /* 0x00000018ff0a7e24 */ /* 0x000fe2000f8e00ff */
[----:B------:R-:W-:Y:S01]  /*1400*/  UIMAD UR24, UR20, UR24, URZ ;  /* 0x00000018141872a4 */ /* 0x000fe2000f8e023f */
[----:B------:R-:W-:Y:S01]  /*1410*/  IMAD.IADD R31, R31, 0x1, R14 ;  /* 0x000000011f1f7824 */ /* 0x000fe200078e020e */
[----:B------:R-:W-:Y:S01]  /*1420*/  @!PT LDS RZ, [RZ] ;  /* 0x00000000fffff984 */ /* 0x000fe20000000800 */
[----:B------:R-:W-:Y:S01]  /*1430*/  @!PT LDS RZ, [RZ] ;  /* 0x00000000fffff984 */ /* 0x000fe20000000800 */
[----:B------:R-:W-:Y:S01]  /*1440*/  @!PT LDS RZ, [RZ] ;  /* 0x00000000fffff984 */ /* 0x000fe20000000800 */
[----:B------:R-:W-:Y:S01]  /*1450*/  LDGSTS.E.BYPASS.LTC128B.128 [R230+0x10000], desc[UR16][R24.64] ;  /* 0x1000000018e67fae */ /* 0x000fe2000b901d50 */
[----:B------:R-:W-:Y:S01]  /*1460*/  IMAD.IADD R35, R35, 0x1, R11 ;  /* 0x0000000123237824 */ /* 0x000fe200078e020b */
[----:B------:R-:W-:Y:S01]  /*1470*/  UIMAD UR25, UR14, UR25, UR24 ;  /* 0x000000190e1972a4 */ /* 0x000fe2000f8e0218 */
[C---:B------:R-:W-:Y:S01]  /*1480*/  IMAD.WIDE.U32 R36, R15.reuse, R6, R220 ;  /* 0x000000060f247225 */ /* 0x040fe200078e00dc */
[----:B------:R-:W-:Y:S03]  /*1490*/  LDGSTS.E.BYPASS.LTC128B.128 [R230+0x12000], desc[UR16][R24.64+0x80] ;  /* 0x1200008018e67fae */ /* 0x000fe6000b901d50 */
[----:B------:R-:W-:Y:S01]  /*14a0*/  IMAD R23, R15, R7, R32 ;  /* 0x000000070f177224 */ /* 0x000fe200078e0220 */
[----:B------:R-:W-:Y:S01]  /*14b0*/  LDGSTS.E.BYPASS.LTC128B.128 [R230+0x11000], desc[UR16][R26.64] ;  /* 0x110000001ae67fae */ /* 0x000fe2000b901d50 */
[----:B------:R-:W-:-:S02]  /*14c0*/  IMAD R11, R20, UR22, RZ ;  /* 0x00000016140b7c24 */ /* 0x000fc4000f8e02ff */
[----:B------:R-:W-:Y:S01]  /*14d0*/  IMAD.WIDE.U32 R28, R10, UR14, R30 ;  /* 0x0000000e0a1c7c25 */ /* 0x000fe2000f8e001e */
[----:B------:R-:W-:Y:S03]  /*14e0*/  LDGSTS.E.BYPASS.LTC128B.128 [R230+0x13000], desc[UR16][R26.64+0x80] ;  /* 0x130000801ae67fae */ /* 0x000fe6000b901d50 */
[----:B------:R-:W-:Y:S01]  /*14f0*/  IMAD.IADD R37, R37, 0x1, R23 ;  /* 0x0000000125257824 */ /* 0x000fe200078e0217 */
[----:B------:R-:W0:Y:S01]  /*1500*/  LDGDEPBAR ;  /* 0x00000000000079af */ /* 0x000e220000000000 */
[C---:B------:R-:W-:Y:S02]  /*1510*/  IMAD R10, R22.reuse, UR23, R11 ;  /* 0x00000017160a7c24 */ /* 0x040fe4000f8e020b */
[----:B------:R-:W-:Y:S01]  /*1520*/  IMAD.WIDE.U32 R22, R22, UR22, R34 ;  /* 0x0000001616167c25 */ /* 0x000fe2000f8e0022 */
[----:B------:R-:W-:Y:S02]  /*1530*/  ULDC.64 UR22, c[0x0][0x3e0] ;  /* 0x0000f80000167ab9 */ /* 0x000fe40000000a00 */
[----:B------:R-:W-:Y:S01]  /*1540*/  LEA R236, P0, R28, UR22, 0x1 ;  /* 0x000000161cec7c11 */ /* 0x000fe2000f8008ff */
[----:B-1----:R-:W-:-:S02]  /*1550*/  IMAD R14, R12, UR21, RZ ;  /* 0x000000150c0e7c24 */ /* 0x002fc4000f8e02ff */
[----:B------:R-:W-:Y:S01]  /*1560*/  VIADD R11, R29, UR25 ;  /* 0x000000191d0b7c36 */ /* 0x000fe20008000000 */
[----:B------:R-:W-:Y:S01]  /*1570*/  ULDC.64 UR24, c[0x0][0x210] ;  /* 0x0000840000187ab9 */ /* 0x000fe20000000a00 */
[----:B------:R-:W-:Y:S02]  /*1580*/  IMAD R13, R13, UR12, R14 ;  /* 0x0000000c0d0d7c24 */ /* 0x000fe4000f8e020e */
[----:B------:R-:W-:Y:S01]  /*1590*/  IMAD.WIDE.U32 R36, R12, UR12, R36 ;  /* 0x0000000c0c247c25 */ /* 0x000fe2000f8e0024 */
[----:B------:R-:W-:Y:S01]  /*15a0*/  LEA.HI.X R237, R28, UR23, R11, 0x1, P0 ;  /* 0x000000171ced7c11 */ /* 0x000fe200080f0c0b */
[----:B------:R-:W-:Y:S02]  /*15b0*/  ULDC.64 UR22, c[0x0][0x258] ;  /* 0x0000960000167ab9 */ /* 0x000fe40000000a00 */
[----:B------:R-:W-:Y:S01]  /*15c0*/  IMAD.IADD R23, R23, 0x1, R10 ;  /* 0x0000000117177824 */ /* 0x000fe200078e020a */
[----:B------:R-:W-:Y:S01]  /*15d0*/  UIMAD UR37, UR20, UR22, URZ ;  /* 0x00000016142572a4 */ /* 0x000fe2000f8e023f */
[----:B------:R-:W-:Y:S01]  /*15e0*/  IMAD.IADD R37, R37, 0x1, R13 ;  /* 0x0000000125257824 */ /* 0x000fe200078e020d */
[----:B------:R-:W-:Y:S01]  /*15f0*/  LDGSTS.E.BYPASS.LTC128B.128 [R230+0x8000], desc[UR16][R236.64] ;  /* 0x08000000ece67fae */ /* 0x000fe2000b901d50 */
[----:B------:R-:W-:Y:S01]  /*1600*/  IMAD.U32 R10, RZ, RZ, UR22 ;  /* 0x00000016ff0a7e24 */ /* 0x000fe2000f8e00ff */
[----:B------:R-:W-:Y:S01]  /*1610*/  UIMAD UR37, UR14, UR23, UR37 ;  /* 0x000000170e2572a4 */ /* 0x000fe2000f8e0225 */
[----:B------:R-:W-:Y:S01]  /*1620*/  IMAD R12, R21, R4, RZ ;  /* 0x00000004150c7224 */ /* 0x000fe200078e02ff */
[----:B------:R-:W-:Y:S01]  /*1630*/  LDGSTS.E.BYPASS.LTC128B.128 [R230+0xa000], desc[UR16][R236.64+0x80] ;  /* 0x0a000080ece67fae */ /* 0x000fe2000b901d50 */
[----:B------:R-:W-:Y:S01]  /*1640*/  IMAD.WIDE.U32 R14, R10, UR14, R36 ;  /* 0x0000000e0a0e7c25 */ /* 0x000fe2000f8e0024 */
[----:B------:R-:W-:Y:S01]  /*1650*/  LEA R10, P0, R8, R236, 0x6 ;  /* 0x000000ec080a7211 */ /* 0x000fe200078030ff */
[----:B------:R-:W-:-:S02]  /*1660*/  ULDC.64 UR22, c[0x0][0x218] ;  /* 0x0000860000167ab9 */ /* 0x000fc40000000a00 */
[C---:B------:R-:W-:Y:S01]  /*1670*/  IMAD R12, R219.reuse, R5, R12 ;  /* 0x00000005db0c7224 */ /* 0x040fe200078e020c */
[----:B------:R-:W-:Y:S01]  /*1680*/  LEA.HI.X R11, R8, R237, R9, 0x6, P0 ;  /* 0x000000ed080b7211 */ /* 0x000fe200000f3409 */
[----:B------:R-:W-:Y:S01]  /*1690*/  IMAD.WIDE.U32 R22, R219, R4, R22 ;  /* 0x00000004db167225 */ /* 0x000fe200078e0016 */
[----:B------:R-:W-:-:S03]  /*16a0*/  LEA R238, P1, R14, UR24, 0x1 ;  /* 0x000000180eee7c11 */ /* 0x000fc6000f8208ff */
[----:B------:R-:W-:Y:S01]  /*16b0*/  IMAD.IADD R9, R23, 0x1, R12 ;  /* 0x0000000117097824 */ /* 0x000fe200078e020c */
[C---:B------:R-:W-:Y:S01]  /*16c0*/  LEA R12, P0, R22.reuse, UR22, 0x1 ;  /* 0x00000016160c7c11 */ /* 0x040fe2000f8008ff */
[----:B------:R-:W-:Y:S01]  /*16d0*/  VIADD R8, R15, UR37 ;  /* 0x000000250f087c36 */ /* 0x000fe20008000000 */
[----:B------:R-:W-:Y:S01]  /*16e0*/  LDGSTS.E.BYPASS.LTC128B.128 [R230+0x9000], desc[UR16][R10.64] ;  /* 0x090000000ae67fae */ /* 0x000fe2000b901d50 */
[----:B------:R-:W-:Y:S01]  /*16f0*/  IMAD.SHL.U32 R229, R229, 0x4, RZ ;  /* 0x00000004e5e57824 */ /* 0x000fe200078e00ff */
[----:B------:R-:W-:Y:S01]  /*1700*/  LEA.HI.X R13, R22, UR23, R9, 0x1, P0 ;  /* 0x00000017160d7c11 */ /* 0x000fe200080f0c09 */
[----:B------:R-:W-:Y:S01]  /*1710*/  ULDC.64 UR22, c[0x0][0x2b0] ;  /* 0x0000ac0000167ab9 */ /* 0x000fe20000000a00 */
[----:B------:R-:W-:Y:S01]  /*1720*/  VIADD R9, R218, 0x2000 ;  /* 0x00002000da097836 */ /* 0x000fe20000000000 */
[----:B------:R-:W-:Y:S01]  /*1730*/  UIMAD.WIDE UR36, UR36, 0x4, UR22 ;  /* 0x00000004242478a5 */ /* 0x000fe2000f8e0216 */
[----:B------:R-:W-:Y:S01]  /*1740*/  PLOP3.LUT P0, PT, PT, PT, UP0, 0x80, 0x0 ;  /* 0x000000000000781c */ /* 0x000fe20003f0f008 */
[----:B------:R-:W-:Y:S01]  /*1750*/  LDGSTS.E.BYPASS.LTC128B.128 [R230+0xb000], desc[UR16][R10.64+0x80] ;  /* 0x0b0000800ae67fae */ /* 0x000fe2000b901d50 */
[----:B------:R-:W-:-:S02]  /*1760*/  LEA.HI.X R239, R14, UR25, R8, 0x1, P1 ;  /* 0x000000190eef7c11 */ /* 0x000fc400088f0c08 */
[----:B------:R-:W-:Y:S02]  /*1770*/  SEL R9, R9, R218, !P0 ;  /* 0x000000da09097207 */ /* 0x000fe40004000000 */
[C---:B------:R-:W-:Y:S02]  /*1780*/  LEA R14, P2, R6.reuse, R238, 0x6 ;  /* 0x000000ee060e7211 */ /* 0x040fe400078430ff */
[----:B------:R-:W-:Y:S02]  /*1790*/  IADD3 R8, P1, R229, UR36, RZ ;  /* 0x00000024e5087c10 */ /* 0x000fe4000ff3e0ff */
[----:B------:R-:W-:Y:S02]  /*17a0*/  LEA R234, R9, UR5, 0x1 ;  /* 0x0000000509ea7c11 */ /* 0x000fe4000f8e08ff */
[----:B------:R-:W-:Y:S02]  /*17b0*/  LEA.HI.X R15, R6, R239, R7, 0x6, P2 ;  /* 0x000000ef060f7211 */ /* 0x000fe400010f3407 */
[----:B------:R-:W-:Y:S01]  /*17c0*/  IADD3.X R9, R228, UR37, RZ, P1, !PT ;  /* 0x00000025e4097c10 */ /* 0x000fe20008ffe4ff */
[----:B------:R-:W-:Y:S01]  /*17d0*/  LDGSTS.E.BYPASS.LTC128B.128 [R234], desc[UR16][R238.64] ;  /* 0x00000000eeea7fae */ /* 0x000fe2000b901d50 */
[----:B------:R-:W-:-:S03]  /*17e0*/  LEA R6, P1, R4, R12, 0x6 ;  /* 0x0000000c04067211 */ /* 0x000fc600078230ff */
[----:B------:R-:W-:Y:S01]  /*17f0*/  LDGSTS.E.BYPASS.LTC128B.128 [R234+0x2000], desc[UR16][R238.64+0x80] ;  /* 0x02000080eeea7fae */ /* 0x000fe2000b901d50 */
[----:B------:R-:W-:-:S03]  /*1800*/  LEA.HI.X R7, R4, R13, R5, 0x6, P1 ;  /* 0x0000000d04077211 */ /* 0x000fc600008f3405 */
[----:B------:R-:W-:Y:S04]  /*1810*/  LDGSTS.E.BYPASS.LTC128B.128 [R234+0x1000], desc[UR16][R14.64] ;  /* 0x010000000eea7fae */ /* 0x000fe8000b901d50 */
[----:B------:R-:W-:Y:S04]  /*1820*/  LDGSTS.E.BYPASS.LTC128B.128 [R234+0x3000], desc[UR16][R14.64+0x80] ;  /* 0x030000800eea7fae */ /* 0x000fe8000b901d50 */
[----:B------:R-:W-:Y:S04]  /*1830*/  LDGSTS.E.BYPASS.LTC128B.128 [R230+0xc000], desc[UR16][R12.64] ;  /* 0x0c0000000ce67fae */ /* 0x000fe8000b901d50 */
[----:B------:R-:W-:Y:S04]  /*1840*/  LDGSTS.E.BYPASS.LTC128B.128 [R230+0xe000], desc[UR16][R12.64+0x80] ;  /* 0x0e0000800ce67fae */ /* 0x000fe8000b901d50 */
[----:B------:R-:W-:Y:S04]  /*1850*/  LDGSTS.E.BYPASS.LTC128B.128 [R230+0xd000], desc[UR16][R6.64] ;  /* 0x0d00000006e67fae */ /* 0x000fe8000b901d50 */
[----:B------:R1:W-:Y:S04]  /*1860*/  LDGSTS.E.BYPASS.LTC128B.128 [R230+0xf000], desc[UR16][R6.64+0x80] ;  /* 0x0f00008006e67fae */ /* 0x0003e8000b901d50 */
[----:B------:R-:W0:Y:S01]  /*1870*/  LDGDEPBAR ;  /* 0x00000000000079af */ /* 0x000e220000000000 */
[----:B------:R-:W-:Y:S01]  /*1880*/  UIMAD UR50, UR29, UR28, URZ ;  /* 0x0000001c1d3272a4 */ /* 0x000fe2000f8e023f */
[----:B------:R-:W-:Y:S01]  /*1890*/  IMAD.U32 R5, RZ, RZ, UR38 ;  /* 0x00000026ff057e24 */ /* 0x000fe2000f8e00ff */
[----:B------:R-:W-:Y:S01]  /*18a0*/  USHF.R.S32.HI UR22, URZ, 0x1f, UR28 ;  /* 0x0000001f3f167899 */ /* 0x000fe2000801141c */
[----:B------:R2:W5:Y:S01]  /*18b0*/  LDG.E R233, desc[UR16][R8.64] ;  /* 0x0000001008e97981 */ /* 0x000562000c1e1900 */
[----:B------:R-:W-:-:S02]  /*18c0*/  USHF.L.U32 UR23, UR50, 0x6, URZ ;  /* 0x0000000632177899 */ /* 0x000fc4000800063f */
[----:B------:R-:W-:Y:S01]  /*18d0*/  IMAD R18, R18, UR50, R17 ;  /* 0x0000003212127c24 */ /* 0x000fe2000f8e0211 */
[----:B------:R-:W-:Y:S01]  /*18e0*/  UIMAD.WIDE.U32 UR42, UR28, UR29, URZ ;  /* 0x0000001d1c2a72a5 */ /* 0x000fe2000f8e003f */
[----:B------:R-:W-:Y:S01]  /*18f0*/  IMAD.U32 R4, RZ, RZ, UR32 ;  /* 0x00000020ff047e24 */ /* 0x000fe2000f8e00ff */
[----:B------:R-:W-:Y:S01]  /*1900*/  USHF.R.S32.HI UR24, URZ, 0x1f, UR23 ;  /* 0x0000001f3f187899 */ /* 0x000fe20008011417 */
[----:B------:R2:W5:Y:S01]  /*1910*/  LDG.E R232, desc[UR16][R8.64+0x20] ;  /* 0x0000201008e87981 */ /* 0x000562000c1e1900 */
[----:B------:R-:W-:Y:S01]  /*1920*/  IADD3 R5, P2, P1, R18, UR23, R5 ;  /* 0x0000001712057c10 */ /* 0x000fe2000f95e005 */
[----:B------:R-:W-:Y:S01]  /*1930*/  UIMAD UR22, UR22, UR29, URZ ;  /* 0x0000001d161672a4 */ /* 0x000fe2000f8e023f */
[----:B------:R-:W-:Y:S01]  /*1940*/  CS2R R94, SRZ ;  /* 0x00000000005e7805 */ /* 0x000fe2000001ff00 */
[----:B------:R-:W-:Y:S01]  /*1950*/  UIMAD.WIDE UR38, UR12, UR27, UR40 ;  /* 0x0000001b0c2672a5 */ /* 0x000fe2000f8e0228 */
[----:B------:R-:W-:Y:S01]  /*1960*/  CS2R R92, SRZ ;  /* 0x00000000005c7805 */ /* 0x000fe2000001ff00 */
[----:B------:R-:W-:Y:S01]  /*1970*/  UIMAD UR22, UR35, UR28, UR22 ;  /* 0x0000001c231672a4 */ /* 0x000fe2000f8e0216 */
[----:B------:R-:W-:Y:S01]  /*1980*/  CS2R R98, SRZ ;  /* 0x0000000000627805 */ /* 0x000fe2000001ff00 */
[----:B------:R-:W-:Y:S01]  /*1990*/  UIADD3 UR31, UP0, UR38, UR31, URZ ;  /* 0x0000001f261f7290 */ /* 0x000fe2000ff1e03f */
[----:B------:R-:W-:Y:S01]  /*19a0*/  CS2R R96, SRZ ;  /* 0x0000000000607805 */ /* 0x000fe2000001ff00 */
[----:B------:R-:W-:Y:S01]  /*19b0*/  UIADD3 UR22, UR43, UR22, URZ ;  /* 0x000000162b167290 */ /* 0x000fe2000fffe03f */
[----:B------:R-:W-:-:S02]  /*19c0*/  CS2R R90, SRZ ;  /* 0x00000000005a7805 */ /* 0x000fc4000001ff00 */
[----:B-1----:R-:W-:Y:S01]  /*19d0*/  SHF.R.S32.HI R7, RZ, 0x1f, R18 ;  /* 0x0000001fff077819 */ /* 0x002fe20000011412 */
[----:B------:R-:W-:-:S04]  /*19e0*/  DEPBAR.LE SB0, 0x1 ;  /* 0x000080400000791a */ /* 0x000fc80000000000 */
[----:B------:R-:W-:Y:S01]  /*19f0*/  IADD3.X R7, R7, UR24, R4, P2, P1 ;  /* 0x0000001807077c10 */ /* 0x000fe200097e2404 */
[----:B------:R-:W-:Y:S01]  /*1a00*/  BAR.SYNC.DEFER_BLOCKING 0x0 ;  /* 0x0000000000007b1d */ /* 0x000fe20000010000 */
[----:B------:R-:W-:Y:S01]  /*1a10*/  IADD3 R16, P1, R5, R16, RZ ;  /* 0x0000001005107210 */ /* 0x000fe20007f3e0ff */
[----:B------:R-:W-:Y:S01]  /*1a20*/  UIADD3.X UR30, UR39, UR30, URZ, UP0, !UPT ;  /* 0x0000001e271e7290 */ /* 0x000fe200087fe43f */
[----:B------:R-:W-:Y:S01]  /*1a30*/  LEA.HI R5, R19, R0, RZ, 0x3 ;  /* 0x0000000013057211 */ /* 0x000fe200078f18ff */
[----:B------:R-:W-:Y:S01]  /*1a40*/  UIMAD UR22, UR22, UR31, URZ ;  /* 0x0000001f161672a4 */ /* 0x000fe2000f8e023f */
[----:B------:R-:W-:Y:S01]  /*1a50*/  IMAD.U32 R6, RZ, RZ, UR42 ;  /* 0x0000002aff067e24 */ /* 0x000fe2000f8e00ff */
[----:B------:R-:W-:Y:S01]  /*1a60*/  UISETP.GE.AND UP0, UPT, UR4, 0x1, UPT ;  /* 0x000000010400788c */ /* 0x000fe2000bf06270 */
[----:B------:R-:W-:Y:S01]  /*1a70*/  LOP3.LUT R5, R5, 0xfffffff8, RZ, 0xc0, !PT ;  /* 0xfffffff805057812 */ /* 0x000fe200078ec0ff */
[----:B------:R-:W-:Y:S01]  /*1a80*/  IMAD.X R17, R7, 0x1, R2, P1 ;  /* 0x0000000107117824 */ /* 0x000fe200008e0602 */
[----:B------:R-:W-:Y:S01]  /*1a90*/  UIMAD UR30, UR30, UR42, UR22 ;  /* 0x0000002a1e1e72a4 */ /* 0x000fe2000f8e0216 */
[----:B------:R-:W-:Y:S01]  /*1aa0*/  IMAD.U32 R7, RZ, RZ, UR43 ;  /* 0x0000002bff077e24 */ /* 0x000fe2000f8e00ff */
[----:B------:R-:W-:Y:S01]  /*1ab0*/  UIADD3 UR26, UR40, UR26, URZ ;  /* 0x0000001a281a7290 */ /* 0x000fe2000fffe03f */
[----:B------:R-:W-:Y:S01]  /*1ac0*/  IMAD.IADD R5, R0, 0x1, -R5 ;  /* 0x0000000100057824 */ /* 0x000fe200078e0a05 */
[----:B------:R-:W-:Y:S01]  /*1ad0*/  ULDC.64 UR22, c[0x0][0x400] ;  /* 0x0001000000167ab9 */ /* 0x000fe20000000a00 */
[----:B------:R-:W-:Y:S01]  /*1ae0*/  IMAD.WIDE.U32 R16, R6, UR31, R16 ;  /* 0x0000001f06107c25 */ /* 0x000fe2000f8e0010 */
[----:B------:R-:W-:Y:S01]  /*1af0*/  ULDC.64 UR24, c[0x0][0x478] ;  /* 0x00011e0000187ab9 */ /* 0x000fe20000000a00 */
[----:B------:R-:W-:-:S02]  /*1b00*/  CS2R R88, SRZ ;  /* 0x0000000000587805 */ /* 0x000fc4000001ff00 */
[----:B------:R-:W-:Y:S01]  /*1b10*/  LOP3.LUT P1, RZ, R5, 0x2, RZ, 0xc0, !PT ;  /* 0x0000000205ff7812 */ /* 0x000fe2000782c0ff */
[----:B------:R-:W-:Y:S01]  /*1b20*/  IMAD.MOV.U32 R5, RZ, RZ, 0x20 ;  /* 0x00000020ff057424 */ /* 0x000fe200078e00ff */
[----:B------:R-:W-:Y:S01]  /*1b30*/  LEA R240, P2, R16, UR22, 0x2 ;  /* 0x0000001610f07c11 */ /* 0x000fe2000f8410ff */
[----:B------:R-:W-:Y:S01]  /*1b40*/  VIADD R0, R17, UR30 ;  /* 0x0000001e11007c36 */ /* 0x000fe20008000000 */
[----:B------:R-:W-:Y:S01]  /*1b50*/  UIMAD.WIDE UR38, UR26, 0x4, UR24 ;  /* 0x000000041a2678a5 */ /* 0x000fe2000f8e0218 */
[----:B------:R-:W-:Y:S02]  /*1b60*/  CS2R R86, SRZ ;  /* 0x0000000000567805 */ /* 0x000fe4000001ff00 */
[----:B------:R-:W-:Y:S01]  /*1b70*/  SEL R5, R5, 0xffffffe0, !P1 ;  /* 0xffffffe005057807 */ /* 0x000fe20004800000 */
[----:B------:R2:W1:Y:S01]  /*1b80*/  LDSM.16.M88.4 R116, [R211+UR5+0x10000] ;  /* 0x01000005d374783b */ /* 0x0004620008000200 */
[----:B------:R-:W-:Y:S02]  /*1b90*/  PLOP3.LUT P1, PT, PT, PT, UP0, 0x80, 0x0 ;  /* 0x000000000000781c */ /* 0x000fe40003f2f008 */
[----:B------:R-:W-:-:S02]  /*1ba0*/  CS2R R84, SRZ ;  /* 0x0000000000547805 */ /* 0x000fc4000001ff00 */
[----:B------:R-:W-:Y:S01]  /*1bb0*/  LEA.HI.X R241, R16, UR23, R0, 0x2, P2 ;  /* 0x0000001710f17c11 */ /* 0x000fe200090f1400 */
[----:B------:R-:W-:Y:S01]  /*1bc0*/  IMAD.IADD R0, R5, 0x1, R204 ;  /* 0x0000000105007824 */ /* 0x000fe200078e02cc */
[----:B------:R2:W3:Y:S01]  /*1bd0*/  LDSM.16.M88.4 R120, [R211+UR5+0x10800] ;  /* 0x01080005d378783b */ /* 0x0004e20008000200 */
[----:B------:R-:W-:Y:S02]  /*1be0*/  CS2R R78, SRZ ;  /* 0x00000000004e7805 */ /* 0x000fe4000001ff00 */
[----:B------:R-:W-:Y:S02]  /*1bf0*/  CS2R R76, SRZ ;  /* 0x00000000004c7805 */ /* 0x000fe4000001ff00 */
[----:B------:R-:W-:Y:S01]  /*1c00*/  CS2R R82, SRZ ;  /* 0x0000000000527805 */ /* 0x000fe2000001ff00 */
[----:B------:R2:W4:Y:S01]  /*1c10*/  LDSM.16.M88.4 R140, [R0+0x10000] ;  /* 0x01000000008c783b */ /* 0x0005220000000200 */
[----:B------:R-:W-:Y:S02]  /*1c20*/  CS2R R80, SRZ ;  /* 0x0000000000507805 */ /* 0x000fe4000001ff00 */
[----:B------:R-:W-:-:S02]  /*1c30*/  CS2R R74, SRZ ;  /* 0x00000000004a7805 */ /* 0x000fc4000001ff00 */
[----:B------:R-:W-:Y:S01]  /*1c40*/  CS2R R72, SRZ ;  /* 0x0000000000487805 */ /* 0x000fe2000001ff00 */
[----:B------:R2:W1:Y:S01]  /*1c50*/  LDSM.16.M88.4 R144, [R0+0x10800] ;  /* 0x010800000090783b */ /* 0x0004620000000200 */
[----:B------:R-:W-:Y:S02]  /*1c60*/  CS2R R70, SRZ ;  /* 0x0000000000467805 */ /* 0x000fe4000001ff00 */
[----:B------:R-:W-:Y:S02]  /*1c70*/  CS2R R68, SRZ ;  /* 0x0000000000447805 */ /* 0x000fe4000001ff00 */
[----:B------:R-:W-:Y:S01]  /*1c80*/  CS2R R46, SRZ ;  /* 0x00000000002e7805 */ /* 0x000fe2000001ff00 */
[----:B------:R2:W1:Y:S01]  /*1c90*/  LDSM.16.M88.4 R172, [R0+0x12000] ;  /* 0x0120000000ac783b */ /* 0x0004620000000200 */
        /* <DEDUP_REMOVED lines=19> */
[----:B------:R2:W1:Y:S04]  /*1dd0*/  LDSM.16.M88.4 R136, [R204+0x10800] ;  /* 0x01080000cc88783b */ /* 0x0004680000000200 */
[----:B------:R2:W1:Y:S04]  /*1de0*/  LDSM.16.M88.4 R148, [R211+UR5+0x12000] ;  /* 0x01200005d394783b */ /* 0x0004680008000200 */
[----:B------:R2:W1:Y:S04]  /*1df0*/  LDSM.16.M88.4 R152, [R211+UR5+0x12800] ;  /* 0x01280005d398783b */ /* 0x0004680008000200 */
[----:B------:R2:W1:Y:S04]  /*1e00*/  LDSM.16.M88.4 R156, [R205+0x12000] ;  /* 0x01200000cd9c783b */ /* 0x0004680000000200 */
[----:B------:R2:W1:Y:S04]  /*1e10*/  LDSM.16.M88.4 R160, [R205+0x12800] ;  /* 0x01280000cda0783b */ /* 0x0004680000000200 */
[----:B------:R2:W1:Y:S04]  /*1e20*/  LDSM.16.M88.4 R164, [R204+0x12000] ;  /* 0x01200000cca4783b */ /* 0x0004680000000200 */
[----:B------:R2:W1:Y:S01]  /*1e30*/  LDSM.16.M88.4 R168, [R204+0x12800] ;  /* 0x01280000cca8783b */ /* 0x0004620000000200 */
[----:B---34-:R-:W-:Y:S05]  /*1e40*/  @!P1 BRA `(.L_x_131) ;  /* 0x0000002400609947 */ /* 0x018fea0003800000 */
[----:B------:R-:W-:Y:S01]  /*1e50*/  USHF.L.U32 UR55, UR50, 0x4, URZ ;  /* 0x0000000432377899 */ /* 0x000fe2000800063f */
[----:B------:R-:W3:Y:S01]  /*1e60*/  LDC R231, c[0x0][0x2dc] ;  /* 0x0000b700ffe77b82 */ /* 0x000ee20000000800 */
[----:B------:R-:W-:Y:S01]  /*1e70*/  USHF.L.U32 UR56, UR50, 0x3, URZ ;  /* 0x0000000332387899 */ /* 0x000fe2000800063f */
[----:B------:R-:W-:Y:S01]  /*1e80*/  VIADD R207, R212, 0x2000 ;  /* 0x00002000d4cf7836 */ /* 0x000fe20000000000 */
[----:B------:R-:W-:Y:S01]  /*1e90*/  UIADD3 UR48, UR55, 0x60, URZ ;  /* 0x0000006037307890 */ /* 0x000fe2000fffe03f */
[----:B------:R-:W-:Y:S01]  /*1ea0*/  IADD3 R206, R213, 0x2000, RZ ;  /* 0x00002000d5ce7810 */ /* 0x000fe20007ffe0ff */
[----:B------:R-:W-:Y:S01]  /*1eb0*/  UIADD3 UR31, UR55, 0x20, URZ ;  /* 0x00000020371f7890 */ /* 0x000fe2000fffe03f */
[----:B------:R-:W-:Y:S01]  /*1ec0*/  IMAD.MOV.U32 R2, RZ, RZ, 0x20 ;  /* 0x00000020ff027424 */ /* 0x000fe200078e00ff */
[----:B------:R-:W-:Y:S01]  /*1ed0*/  UIADD3 UR49, UR55, 0x40, URZ ;  /* 0x0000004037317890 */ /* 0x000fe2000fffe03f */
[----:B--2---:R-:W-:Y:S01]  /*1ee0*/  MOV R0, 0x40 ;  /* 0x0000004000007802 */ /* 0x004fe20000000f00 */
[----:B------:R-:W-:Y:S01]  /*1ef0*/  UIADD3 UR47, UR56, UR48, URZ ;  /* 0x00000030382f7290 */ /* 0x000fe2000fffe03f */
[----:B------:R-:W-:Y:S01]  /*1f00*/  SEL R207, R207, R212, !P0 ;  /* 0x000000d4cfcf7207 */ /* 0x000fe20004000000 */
[----:B------:R-:W-:Y:S01]  /*1f10*/  UIADD3 UR30, UR56, UR31, URZ ;  /* 0x0000001f381e7290 */ /* 0x000fe2000fffe03f */
[----:B------:R-:W-:Y:S01]  /*1f20*/  SEL R206, R206, R213, !P0 ;  /* 0x000000d5cece7207 */ /* 0x000fe20004000000 */
[----:B------:R-:W-:Y:S01]  /*1f30*/  UIADD3 UR25, UR56, UR49, URZ ;  /* 0x0000003138197290 */ /* 0x000fe2000fffe03f */
[----:B------:R-:W-:Y:S01]  /*1f40*/  IMAD.MOV.U32 R95, RZ, RZ, RZ ;  /* 0x000000ffff5f7224 */ /* 0x000fe200078e00ff */
[----:B------:R-:W-:-:S02]  /*1f50*/  UIADD3 UR46, UR56, UR47, URZ ;  /* 0x0000002f382e7290 */ /* 0x000fc4000fffe03f */
[----:B------:R-:W-:Y:S02]  /*1f60*/  UIADD3 UR29, UR56, UR30, URZ ;  /* 0x0000001e381d7290 */ /* 0x000fe4000fffe03f */
[----:B------:R-:W-:Y:S02]  /*1f70*/  UIADD3 UR24, UR56, UR25, URZ ;  /* 0x0000001938187290 */ /* 0x000fe4000fffe03f */
[----:B------:R-:W-:Y:S02]  /*1f80*/  UIADD3 UR45, UR56, UR46, URZ ;  /* 0x0000002e382d7290 */ /* 0x000fe4000fffe03f */
[----:B------:R-:W-:Y:S02]  /*1f90*/  UIADD3 UR28, UR56, UR29, URZ ;  /* 0x0000001d381c7290 */ /* 0x000fe4000fffe03f */
[----:B------:R-:W-:Y:S02]  /*1fa0*/  UIADD3 UR23, UR56, UR24, URZ ;  /* 0x0000001838177290 */ /* 0x000fe4000fffe03f */
[----:B------:R-:W-:-:S02]  /*1fb0*/  UIADD3 UR44, UR56, UR45, URZ ;  /* 0x0000002d382c7290 */ /* 0x000fc4000fffe03f */
[----:B------:R-:W-:Y:S02]  /*1fc0*/  UIADD3 UR27, UR56, UR28, URZ ;  /* 0x0000001c381b7290 */ /* 0x000fe4000fffe03f */
[----:B------:R-:W-:Y:S02]  /*1fd0*/  UIADD3 UR22, UR56, UR23, URZ ;  /* 0x0000001738167290 */ /* 0x000fe4000fffe03f */
[----:B------:R-:W-:Y:S02]  /*1fe0*/  UIMAD UR54, UR50, 0x18, URZ ;  /* 0x00000018323678a4 */ /* 0x000fe4000f8e023f */
[----:B------:R-:W-:Y:S02]  /*1ff0*/  USHF.L.U32 UR53, UR50, 0x5, URZ ;  /* 0x0000000532357899 */ /* 0x000fe4000800063f */
[----:B------:R-:W-:Y:S02]  /*2000*/  UIMAD UR52, UR50, 0x28, URZ ;  /* 0x00000028323478a4 */ /* 0x000fe4000f8e023f */
[----:B------:R-:W-:-:S02]  /*2010*/  UIMAD UR51, UR50, 0x30, URZ ;  /* 0x00000030323378a4 */ /* 0x000fc4000f8e023f */
[----:B------:R-:W-:Y:S02]  /*2020*/  UIMAD UR50, UR50, 0x38, URZ ;  /* 0x00000038323278a4 */ /* 0x000fe4000f8e023f */
[----:B------:R-:W-:Y:S02]  /*2030*/  UIADD3 UR43, UR56, UR44, URZ ;  /* 0x0000002c382b7290 */ /* 0x000fe4000fffe03f */
[----:B------:R-:W-:Y:S02]  /*2040*/  UIADD3 UR26, UR56, UR27, URZ ;  /* 0x0000001b381a7290 */ /* 0x000fe4000fffe03f */
[----:B------:R-:W-:Y:S01]  /*2050*/  UIADD3 UR4, UR56, UR22, URZ ;  /* 0x0000001638047290 */ /* 0x000fe2000fffe03f */
[----:B------:R-:W-:Y:S01]  /*2060*/  LEA R207, R207, UR5, 0x1 ;  /* 0x00000005cfcf7c11 */ /* 0x000fe2000f8e08ff */
[----:B------:R-:W-:Y:S01]  /*2070*/  ULDC UR32, c[0x0][0x270] ;  /* 0x00009c0000207ab9 */ /* 0x000fe20000000800 */
[----:B------:R-:W-:Y:S01]  /*2080*/  LEA R206, R206, UR5, 0x1 ;  /* 0x00000005cece7c11 */ /* 0x000fe2000f8e08ff */
[----:B---3--:R-:W-:-:S08]  /*2090*/  ULDC UR35, c[0x0][0x2ec] ;  /* 0x0000bb0000237ab9 */ /* 0x008fd00000000800 */
.L_x_134:
[----:B------:R-:W0:Y:S01]  /*20a0*/  LDGDEPBAR ;  /* 0x00000000000079af */ /* 0x000e220000000000 */
[----:B------:R-:W-:Y:S01]  /*20b0*/  R2P PR, R217, 0x6 ;  /* 0x00000006d9007804 */ /* 0x000fe20000000000 */
[----:B-----5:R-:W-:Y:S01]  /*20c0*/  FMUL.FTZ R202, R232, 1.4426950216293334961 ;  /* 0x3fb8aa3be8ca7820 */ /* 0x020fe20000410000 */
[C---:B------:R-:W-:Y:S01]  /*20d0*/  FSETP.NEU.FTZ.AND P0, PT, R233.reuse, -INF , PT ;  /* 0xff800000e900780b */ /* 0x040fe20003f1d000 */
[----:B------:R-:W-:Y:S01]  /*20e0*/  FMUL.FTZ R200, R233, 1.4426950216293334961 ;  /* 0x3fb8aa3be9c87820 */ /* 0x000fe20000410000 */
[----:B------:R-:W-:Y:S01]  /*20f0*/  UISETP.GE.AND UP2, UPT, UR57, 0x1, UPT ;  /* 0x000000013900788c */ /* 0x000fe2000bf46270 */
[----:B------:R-:W-:Y:S02]  /*2100*/  SEL R181, R2, 0xffffffe0, !P1 ;  /* 0xffffffe002b57807 */ /* 0x000fe40004800000 */
[----:B------:R-:W-:Y:S02]  /*2110*/  SEL R197, R0, 0xffffffc0, !P2 ;  /* 0xffffffc000c57807 */ /* 0x000fe40005000000 */
[C---:B------:R-:W-:Y:S02]  /*2120*/  IADD3 R184, R206.reuse, R181, RZ ;  /* 0x000000b5ceb87210 */ /* 0x040fe40007ffe0ff */
[----:B------:R-:W-:Y:S02]  /*2130*/  IADD3 R182, R206, R197, RZ ;  /* 0x000000c5ceb67210 */ /* 0x000fe40007ffe0ff */
[----:B------:R-:W-:Y:S02]  /*2140*/  IADD3 R180, R197, R184, RZ ;  /* 0x000000b8c5b47210 */ /* 0x000fe40007ffe0ff */
[----:B------:R-:W-:Y:S02]  /*2150*/  FSEL R200, R200, RZ, P0 ;  /* 0x000000ffc8c87208 */ /* 0x000fe40000000000 */
[----:B------:R-:W-:Y:S02]  /*2160*/  FSETP.NEU.FTZ.AND P0, PT, R232, -INF , PT ;  /* 0xff800000e800780b */ /* 0x000fe40003f1d000 */
[----:B------:R-:W-:Y:S02]  /*2170*/  PLOP3.LUT P1, PT, PT, PT, UP2, 0x80, 0x0 ;  /* 0x000000000000781c */ /* 0x000fe40003f2f028 */
[----:B------:R-:W-:Y:S01]  /*2180*/  FSEL R202, R202, RZ, P0 ;  /* 0x000000ffcaca7208 */ /* 0x000fe20000000000 */
[----:B------:R-:W-:Y:S04]  /*2190*/  DEPBAR.LE SB0, 0x0 ;  /* 0x000080000000791a */ /* 0x000fe80000000000 */
[----:B------:R-:W-:Y:S01]  /*21a0*/  BAR.SYNC.DEFER_BLOCKING 0x0 ;  /* 0x0000000000007b1d */ /* 0x000fe20000010000 */
[----:B------:R-:W-:Y:S04]  /*21b0*/  IADD3 R214, P0, R229, UR38, RZ ;  /* 0x00000026e5d67c10 */ /* 0x000fe8000ff1e0ff */
[----:B------:R-:W-:Y:S01]  /*21c0*/  IADD3.X R215, R228, UR39, RZ, P0, !PT ;  /* 0x00000027e4d77c10 */ /* 0x000fe200087fe4ff */
[----:B------:R-:W-:Y:S06]  /*21d0*/  LDSM.16.M88.4 R52, [R206] ;  /* 0x00000000ce34783b */ /* 0x000fec0000000200 */
[----:B------:R-:W2:Y:S06]  /*21e0*/  LDSM.16.M88.4 R56, [R211+UR5+0xc000] ;  /* 0x00c00005d338783b */ /* 0x000eac0008000200 */
[----:B------:R-:W3:Y:S06]  /*21f0*/  LDSM.16.M88.4 R60, [R211+UR5+0xc800] ;  /* 0x00c80005d33c783b */ /* 0x000eec0008000200 */
[----:B------:R-:W-:Y:S06]  /*2200*/  LDSM.16.M88.4 R64, [R184] ;  /* 0x00000000b840783b */ /* 0x000fec0000000200 */
[----:B------:R-:W4:Y:S06]  /*2210*/  LDSM.16.M88.4 R100, [R205+0xc000] ;  /* 0x00c00000cd64783b */ /* 0x000f2c0000000200 */
[----:B------:R-:W1:Y:S06]  /*2220*/  LDSM.16.M88.4 R104, [R205+0xc800] ;  /* 0x00c80000cd68783b */ /* 0x000e6c0000000200 */
[----:B------:R-:W4:Y:S06]  /*2230*/  LDG.E R191, desc[UR16][R214.64] ;  /* 0x00000010d6bf7981 */ /* 0x000f2c000c1e1900 */
[----:B------:R-:W-:Y:S01]  /*2240*/  LDSM.16.M88.4 R108, [R182] ;  /* 0x00000000b66c783b */ /* 0x000fe20000000200 */
[C---:B--2---:R-:W-:Y:S05]  /*2250*/  HMMA.16816.F32.BF16 R4, R52.reuse, R56, RZ ;  /* 0x000000383404723c */ /* 0x044fea00000418ff */
[----:B------:R2:W2:Y:S06]  /*2260*/  LDG.E R196, desc[UR16][R214.64+0x20] ;  /* 0x00002010d6c47981 */ /* 0x0004ac000c1e1900 */
[----:B------:R-:W1:Y:S01]  /*2270*/  LDSM.16.M88.4 R112, [R204+0xc000] ;  /* 0x00c00000cc70783b */ /* 0x000e620000000200 */
[C---:B------:R-:W-:Y:S05]  /*2280*/  HMMA.16816.F32.BF16 R8, R52.reuse, R58, RZ ;  /* 0x0000003a3408723c */ /* 0x040fea00000418ff */
[----:B------:R-:W-:Y:S01]  /*2290*/  LDSM.16.M88.4 R56, [R180] ;  /* 0x00000000b438783b */ /* 0x000fe20000000200 */
[C---:B---3--:R-:W-:Y:S06]  /*22a0*/  HMMA.16816.F32.BF16 R12, R52.reuse, R60, RZ ;  /* 0x0000003c340c723c */ /* 0x048fec00000418ff */
[----:B------:R-:W-:Y:S01]  /*22b0*/  HMMA.16816.F32.BF16 R16, R52, R62, RZ ;  /* 0x0000003e3410723c */ /* 0x000fe200000418ff */
[----:B------:R-:W3:Y:S05]  /*22c0*/  LDSM.16.M88.4 R52, [R204+0xc800] ;  /* 0x00c80000cc34783b */ /* 0x000eea0000000200 */
[C---:B----4-:R-:W-:Y:S01]  /*22d0*/  HMMA.16816.F32.BF16 R4, R64.reuse, R100, R4 ;  /* 0x000000644004723c */ /* 0x050fe20000041804 */
[----:B------:R-:W4:Y:S05]  /*22e0*/  LDSM.16.M88.4 R60, [R210] ;  /* 0x00000000d23c783b */ /* 0x000f2a0000000200 */
[C---:B------:R-:W-:Y:S01]  /*22f0*/  HMMA.16816.F32.BF16 R8, R64.reuse, R102, R8 ;  /* 0x000000664008723c */ /* 0x040fe20000041808 */
[----:B------:R-:W-:Y:S05]  /*2300*/  LDSM.16.M88.4 R100, [R206+0x2000] ;  /* 0x00200000ce64783b */ /* 0x000fea0000000200 */
[C---:B-1----:R-:W-:Y:S06]  /*2310*/  HMMA.16816.F32.BF16 R12, R64.reuse, R104, R12 ;  /* 0x00000068400c723c */ /* 0x042fec000004180c */
[----:B------:R-:W-:Y:S01]  /*2320*/  HMMA.16816.F32.BF16 R16, R64, R106, R16 ;  /* 0x0000006a4010723c */ /* 0x000fe20000041810 */
[----:B------:R-:W1:Y:S05]  /*2330*/  LDSM.16.M88.4 R64, [R210+0x800] ;  /* 0x00080000d240783b */ /* 0x000e6a0000000200 */
[C---:B------:R-:W-:Y:S01]  /*2340*/  HMMA.16816.F32.BF16 R4, R108.reuse, R112, R4 ;  /* 0x000000706c04723c */ /* 0x040fe20000041804 */
[----:B------:R-:W1:Y:S05]  /*2350*/  LDSM.16.M88.4 R104, [R211+UR5+0xe000] ;  /* 0x00e00005d368783b */ /* 0x000e6a0008000200 */
[C---:B------:R-:W-:Y:S01]  /*2360*/  HMMA.16816.F32.BF16 R8, R108.reuse, R114, R8 ;  /* 0x000000726c08723c */ /* 0x040fe20000041808 */
[----:B------:R-:W-:Y:S05]  /*2370*/  LDSM.16.M88.4 R112, [R205+0xe000] ;  /* 0x00e00000cd70783b */ /* 0x000fea0000000200 */
[C---:B---3--:R-:W-:Y:S06]  /*2380*/  HMMA.16816.F32.BF16 R12, R108.reuse, R52, R12 ;  /* 0x000000346c0c723c */ /* 0x048fec000004180c */
[----:B------:R-:W-:Y:S01]  /*2390*/  HMMA.16816.F32.BF16 R16, R108, R54, R16 ;  /* 0x000000366c10723c */ /* 0x000fe20000041810 */
[----:B------:R-:W3:Y:S05]  /*23a0*/  LDSM.16.M88.4 R52, [R211+UR5+0xe800] ;  /* 0x00e80005d334783b */ /* 0x000eea0008000200 */
[C---:B----4-:R-:W-:Y:S01]  /*23b0*/  HMMA.16816.F32.BF16 R4, R56.reuse, R60, R4 ;  /* 0x0000003c3804723c */ /* 0x050fe20000041804 */
[----:B------:R-:W4:Y:S05]  /*23c0*/  LDSM.16.M88.4 R108, [R184+0x2000] ;  /* 0x00200000b86c783b */ /* 0x000f2a0000000200 */
[C---:B------:R-:W-:Y:S01]  /*23d0*/  HMMA.16816.F32.BF16 R8, R56.reuse, R62, R8 ;  /* 0x0000003e3808723c */ /* 0x040fe20000041808 */
[----:B------:R-:W-:Y:S05]  /*23e0*/  LDSM.16.M88.4 R60, [R182+0x2000] ;  /* 0x00200000b63c783b */ /* 0x000fea0000000200 */
[C---:B-1----:R-:W-:Y:S06]  /*23f0*/  HMMA.16816.F32.BF16 R12, R56.reuse, R64, R12 ;  /* 0x00000040380c723c */ /* 0x042fec000004180c */
[----:B------:R-:W-:Y:S01]  /*2400*/  HMMA.16816.F32.BF16 R16, R56, R66, R16 ;  /* 0x000000423810723c */ /* 0x000fe20000041810 */
[----:B------:R-:W1:Y:S05]  /*2410*/  LDSM.16.M88.4 R56, [R205+0xe800] ;  /* 0x00e80000cd38783b */ /* 0x000e6a0000000200 */
[C---:B------:R-:W-:Y:S01]  /*2420*/  HMMA.16816.F32.BF16 R4, R100.reuse, R104, R4 ;  /* 0x000000686404723c */ /* 0x040fe20000041804 */
[----:B------:R-:W1:Y:S05]  /*2430*/  LDSM.16.M88.4 R64, [R204+0xe000] ;  /* 0x00e00000cc40783b */ /* 0x000e6a0000000200 */
[C---:B------:R-:W-:Y:S01]  /*2440*/  HMMA.16816.F32.BF16 R8, R100.reuse, R106, R8 ;  /* 0x0000006a6408723c */ /* 0x040fe20000041808 */
[----:B------:R-:W-:Y:S05]  /*2450*/  LDSM.16.M88.4 R104, [R210+0x2000] ;  /* 0x00200000d268783b */ /* 0x000fea0000000200 */
[C---:B---3--:R-:W-:Y:S06]  /*2460*/  HMMA.16816.F32.BF16 R12, R100.reuse, R52, R12 ;  /* 0x00000034640c723c */ /* 0x048fec000004180c */
[----:B------:R-:W-:Y:S01]  /*2470*/  HMMA.16816.F32.BF16 R16, R100, R54, R16 ;  /* 0x000000366410723c */ /* 0x000fe20000041810 */
[----:B------:R-:W3:Y:S05]  /*2480*/  LDSM.16.M88.4 R52, [R204+0xe800] ;  /* 0x00e80000cc34783b */ /* 0x000eea0000000200 */
[C---:B----4-:R-:W-:Y:S01]  /*2490*/  HMMA.16816.F32.BF16 R4, R108.reuse, R112, R4 ;  /* 0x000000706c04723c */ /* 0x050fe20000041804 */
[----:B------:R-:W4:Y:S05]  /*24a0*/  LDSM.16.M88.4 R100, [R180+0x2000] ;  /* 0x00200000b464783b */ /* 0x000f2a0000000200 */
[C---:B------:R-:W-:Y:S06]  /*24b0*/  HMMA.16816.F32.BF16 R8, R108.reuse, R114, R8 ;  /* 0x000000726c08723c */ /* 0x040fec0000041808 */
[C---:B-1----:R-:W-:Y:S06]  /*24c0*/  HMMA.16816.F32.BF16 R12, R108.reuse, R56, R12 ;  /* 0x000000386c0c723c */ /* 0x042fec000004180c */
[----:B------:R-:W-:Y:S06]  /*24d0*/  HMMA.16816.F32.BF16 R16, R108, R58, R16 ;  /* 0x0000003a6c10723c */ /* 0x000fec0000041810 */
[C---:B------:R-:W-:Y:S06]  /*24e0*/  HMMA.16816.F32.BF16 R4, R60.reuse, R64, R4 ;  /* 0x000000403c04723c */ /* 0x040fec0000041804 */
[C---:B------:R-:W-:Y:S06]  /*24f0*/  HMMA.16816.F32.BF16 R8, R60.reuse, R66, R8 ;  /* 0x000000423c08723c */ /* 0x040fec0000041808 */
[C---:B---3--:R-:W-:Y:S06]  /*2500*/  HMMA.16816.F32.BF16 R12, R60.reuse, R52, R12 ;  /* 0x000000343c0c723c */ /* 0x048fec000004180c */
[----:B------:R-:W-:Y:S01]  /*2510*/  HMMA.16816.F32.BF16 R16, R60, R54, R16 ;  /* 0x000000363c10723c */ /* 0x000fe20000041810 */
[----:B------:R-:W1:Y:S05]  /*2520*/  LDSM.16.M88.4 R52, [R210+0x2800] ;  /* 0x00280000d234783b */ /* 0x000e6a0000000200 */
[C---:B----4-:R-:W-:Y:S06]  /*2530*/  HMMA.16816.F32.BF16 R4, R100.reuse, R104, R4 ;  /* 0x000000686404723c */ /* 0x050fec0000041804 */
[C---:B------:R-:W-:Y:S11]  /*2540*/  HMMA.16816.F32.BF16 R8, R100.reuse, R106, R8 ;  /* 0x0000006a6408723c */ /* 0x040ff60000041808 */
[----:B------:R-:W-:Y:S07]  /*2550*/  @!UPT UIADD3 URZ, URZ, URZ, URZ ;  /* 0x0000003f3f3ff290 */ /* 0x000fee000fffe03f */
[--C-:B------:R-:W-:Y:S01]  /*2560*/  FFMA.FTZ R183, R4, UR35, -R200.reuse ;  /* 0x0000002304b77c23 */ /* 0x100fe200080108c8 */
[----:B------:R-:W-:Y:S01]  /*2570*/  FFMA.FTZ R186, R5, UR35, -R200 ;  /* 0x0000002305ba7c23 */ /* 0x000fe200080108c8 */
[--C-:B------:R-:W-:Y:S01]  /*2580*/  FFMA.FTZ R185, R6, UR35, -R202.reuse ;  /* 0x0000002306b97c23 */ /* 0x100fe200080108ca */
[----:B------:R-:W-:Y:S03]  /*2590*/  FFMA.FTZ R188, R7, UR35, -R202 ;  /* 0x0000002307bc7c23 */ /* 0x000fe600080108ca */
[--C-:B------:R-:W-:Y:S01]  /*25a0*/  FFMA.FTZ R187, R8, UR35, -R200.reuse ;  /* 0x0000002308bb7c23 */ /* 0x100fe200080108c8 */
[----:B------:R-:W-:Y:S01]  /*25b0*/  FFMA.FTZ R190, R9, UR35, -R200 ;  /* 0x0000002309be7c23 */ /* 0x000fe200080108c8 */
[--C-:B------:R-:W-:Y:S01]  /*25c0*/  FFMA.FTZ R189, R10, UR35, -R202.reuse ;  /* 0x000000230abd7c23 */ /* 0x100fe200080108ca */
[----:B------:R-:W-:Y:S01]  /*25d0*/  FFMA.FTZ R192, R11, UR35, -R202 ;  /* 0x000000230bc07c23 */ /* 0x000fe200080108ca */
[----:B------:R-:W-:Y:S01]  /*25e0*/  MUFU.EX2 R183, R183 ;  /* 0x000000b700b77308 */ /* 0x000fe20000000800 */
[C---:B-1----:R-:W-:Y:S06]  /*25f0*/  HMMA.16816.F32.BF16 R12, R100.reuse, R52, R12 ;  /* 0x00000034640c723c */ /* 0x042fec000004180c */
[----:B------:R-:W-:Y:S03]  /*2600*/  HMMA.16816.F32.BF16 R16, R100, R54, R16 ;  /* 0x000000366410723c */ /* 0x000fe60000041810 */
[----:B------:R-:W1:Y:S04]  /*2610*/  MUFU.EX2 R186, R186 ;  /* 0x000000ba00ba7308 */ /* 0x000e680000000800 */
[----:B------:R-:W-:Y:S06]  /*2620*/  LEA R100, R213, UR5, 0x1 ;  /* 0x00000005d5647c11 */ /* 0x000fec000f8e08ff */
[----:B------:R-:W-:Y:S01]  /*2630*/  MUFU.EX2 R185, R185 ;  /* 0x000000b900b97308 */ /* 0x000fe20000000800 */
[C---:B------:R-:W-:Y:S02]  /*2640*/  IADD3 R66, R100.reuse, R181, RZ ;  /* 0x000000b564427210 */ /* 0x040fe40007ffe0ff */
[----:B------:R-:W-:Y:S02]  /*2650*/  IADD3 R65, R100, R197, RZ ;  /* 0x000000c564417210 */ /* 0x000fe40007ffe0ff */
[----:B------:R-:W-:Y:S05]  /*2660*/  IADD3 R64, R197, R66, RZ ;  /* 0x00000042c5407210 */ /* 0x000fea0007ffe0ff */
[----:B------:R-:W3:Y:S01]  /*2670*/  MUFU.EX2 R188, R188 ;  /* 0x000000bc00bc7308 */ /* 0x000ee20000000800 */
[--C-:B------:R-:W-:Y:S01]  /*2680*/  FFMA.FTZ R193, R12, UR35, -R200.reuse ;  /* 0x000000230cc17c23 */ /* 0x100fe200080108c8 */
[----:B------:R-:W-:Y:S01]  /*2690*/  FFMA.FTZ R194, R13, UR35, -R200 ;  /* 0x000000230dc27c23 */ /* 0x000fe200080108c8 */
[--C-:B------:R-:W-:Y:S01]  /*26a0*/  FFMA.FTZ R195, R14, UR35, -R202.reuse ;  /* 0x000000230ec37c23 */ /* 0x100fe200080108ca */
[----:B------:R-:W-:Y:S01]  /*26b0*/  FFMA.FTZ R198, R15, UR35, -R202 ;  /* 0x000000230fc67c23 */ /* 0x000fe200080108ca */
[----:B-1----:R-:W-:Y:S01]  /*26c0*/  F2FP.BF16.F32.PACK_AB R244, R186, R183 ;  /* 0x000000b7baf4723e */ /* 0x002fe200000010ff */
[----:B------:R-:W-:Y:S04]  /*26d0*/  FFMA.FTZ R199, R16, UR35, -R200 ;  /* 0x0000002310c77c23 */ /* 0x000fe800080108c8 */
[----:B------:R-:W-:Y:S01]  /*26e0*/  MUFU.EX2 R187, R187 ;  /* 0x000000bb00bb7308 */ /* 0x000fe20000000800 */
[----:B------:R-:W-:Y:S01]  /*26f0*/  FFMA.FTZ R201, R18, UR35, -R202 ;  /* 0x0000002312c97c23 */ /* 0x000fe200080108ca */
[----:B------:R-:W-:Y:S01]  /*2700*/  FFMA.FTZ R200, R17, UR35, -R200 ;  /* 0x0000002311c87c23 */ /* 0x000fe200080108c8 */
[----:B------:R-:W-:Y:S01]  /*2710*/  FFMA.FTZ R202, R19, UR35, -R202 ;  /* 0x0000002313ca7c23 */ /* 0x000fe200080108ca */
[----:B------:R-:W-:Y:S06]  /*2720*/  STS [R223+0x12000], R244 ;  /* 0x012000f4df007388 */ /* 0x000fec0000000800 */
[----:B------:R-:W1:Y:S01]  /*2730*/  MUFU.EX2 R190, R190 ;  /* 0x000000be00be7308 */ /* 0x000e620000000800 */
[----:B---3--:R-:W-:Y:S05]  /*2740*/  F2FP.BF16.F32.PACK_AB R242, R188, R185 ;  /* 0x000000b9bcf2723e */ /* 0x008fea00000010ff */
[----:B------:R-:W-:Y:S04]  /*2750*/  STS [R223+0x12400], R242 ;  /* 0x012400f2df007388 */ /* 0x000fe80000000800 */
[----:B------:R-:W-:Y:S10]  /*2760*/  MUFU.EX2 R189, R189 ;  /* 0x000000bd00bd7308 */ /* 0x000ff40000000800 */
[----:B------:R-:W3:Y:S01]  /*2770*/  MUFU.EX2 R192, R192 ;  /* 0x000000c000c07308 */ /* 0x000ee20000000800 */
[----:B-1----:R-:W-:Y:S05]  /*2780*/  F2FP.BF16.F32.PACK_AB R243, R190, R187 ;  /* 0x000000bbbef3723e */ /* 0x002fea00000010ff */
[----:B------:R-:W-:Y:S04]  /*2790*/  STS [R226+0x12000], R243 ;  /* 0x012000f3e2007388 */ /* 0x000fe80000000800 */
[----:B------:R-:W-:Y:S10]  /*27a0*/  MUFU.EX2 R193, R193 ;  /* 0x000000c100c17308 */ /* 0x000ff40000000800 */
[----:B------:R-:W2:Y:S01]  /*27b0*/  MUFU.EX2 R194, R194 ;  /* 0x000000c200c27308 */ /* 0x000ea20000000800 */
[----:B---3--:R-:W-:Y:S05]  /*27c0*/  F2FP.BF16.F32.PACK_AB R235, R192, R189 ;  /* 0x000000bdc0eb723e */ /* 0x008fea00000010ff */
[----:B------:R-:W-:Y:S04]  /*27d0*/  STS [R226+0x12400], R235 ;  /* 0x012400ebe2007388 */ /* 0x000fe80000000800 */
[----:B------:R-:W-:Y:S10]  /*27e0*/  MUFU.EX2 R195, R195 ;  /* 0x000000c300c37308 */ /* 0x000ff40000000800 */
[----:B------:R-:W1:Y:S01]  /*27f0*/  MUFU.EX2 R198, R198 ;  /* 0x000000c600c67308 */ /* 0x000e620000000800 */
[----:B--2---:R-:W-:Y:S05]  /*2800*/  F2FP.BF16.F32.PACK_AB R215, R194, R193 ;  /* 0x000000c1c2d7723e */ /* 0x004fea00000010ff */
[----:B------:R-:W-:Y:S04]  /*2810*/  STS [R224+0x12000], R215 ;  /* 0x012000d7e0007388 */ /* 0x000fe80000000800 */
[----:B------:R-:W-:Y:S10]  /*2820*/  MUFU.EX2 R199, R199 ;  /* 0x000000c700c77308 */ /* 0x000ff40000000800 */
[----:B------:R-:W2:Y:S01]  /*2830*/  MUFU.EX2 R200, R200 ;  /* 0x000000c800c87308 */ /* 0x000ea20000000800 */
[----:B-1----:R-:W-:Y:S05]  /*2840*/  F2FP.BF16.F32.PACK_AB R203, R198, R195 ;  /* 0x000000c3c6cb723e */ /* 0x002fea00000010ff */
[----:B------:R-:W-:Y:S04]  /*2850*/  STS [R224+0x12400], R203 ;  /* 0x012400cbe0007388 */ /* 0x000fe80000000800 */
[----:B------:R-:W-:Y:S10]  /*2860*/  MUFU.EX2 R201, R201 ;  /* 0x000000c900c97308 */ /* 0x000ff40000000800 */
[----:B------:R-:W1:Y:S01]  /*2870*/  MUFU.EX2 R202, R202 ;  /* 0x000000ca00ca7308 */ /* 0x000e620000000800 */
[----:B--2---:R-:W-:Y:S05]  /*2880*/  F2FP.BF16.F32.PACK_AB R216, R200, R199 ;  /* 0x000000c7c8d8723e */ /* 0x004fea00000010ff */
[----:B------:R-:W-:Y:S01]  /*2890*/  STS [R227+0x12000], R216 ;  /* 0x012000d8e3007388 */ /* 0x000fe20000000800 */
[----:B-1----:R-:W-:Y:S05]  /*28a0*/  F2FP.BF16.F32.PACK_AB R214, R202, R201 ;  /* 0x000000c9cad6723e */ /* 0x002fea00000010ff */
[----:B------:R-:W-:Y:S06]  /*28b0*/  STS [R227+0x12400], R214 ;  /* 0x012400d6e3007388 */ /* 0x000fec0000000800 */
[----:B------:R-:W1:Y:S06]  /*28c0*/  LDSM.16.M88.4 R52, [R100+0x8000] ;  /* 0x008000006434783b */ /* 0x000e6c0000000200 */
[----:B------:R-:W2:Y:S06]  /*28d0*/  LDSM.16.M88.4 R56, [R66+0x8000] ;  /* 0x008000004238783b */ /* 0x000eac0000000200 */
[----:B------:R-:W3:Y:S01]  /*28e0*/  LDSM.16.M88.4 R60, [R65+0x8000] ;  /* 0x00800000413c783b */ /* 0x000ee20000000200 */
[C---:B-1----:R-:W-:Y:S06]  /*28f0*/  HMMA.16816.F32.BF16 R4, R52.reuse, R116, RZ ;  /* 0x000000743404723c */ /* 0x042fec00000418ff */
[C---:B------:R-:W-:Y:S06]  /*2900*/  HMMA.16816.F32.BF16 R8, R52.reuse, R118, RZ ;  /* 0x000000763408723c */ /* 0x040fec00000418ff */
[C---:B------:R-:W-:Y:S06]  /*2910*/  HMMA.16816.F32.BF16 R12, R52.reuse, R120, RZ ;  /* 0x00000078340c723c */ /* 0x040fec00000418ff */
[----:B------:R-:W-:Y:S01]  /*2920*/  HMMA.16816.F32.BF16 R16, R52, R122, RZ ;  /* 0x0000007a3410723c */ /* 0x000fe200000418ff */
[----:B------:R-:W1:Y:S05]  /*2930*/  LDSM.16.M88.4 R52, [R64+0x8000] ;  /* 0x008000004034783b */ /* 0x000e6a0000000200 */
[C---:B--2---:R-:W-:Y:S06]  /*2940*/  HMMA.16816.F32.BF16 R4, R56.reuse, R124, R4 ;  /* 0x0000007c3804723c */ /* 0x044fec0000041804 */
[C---:B------:R-:W-:Y:S06]  /*2950*/  HMMA.16816.F32.BF16 R8, R56.reuse, R126, R8 ;  /* 0x0000007e3808723c */ /* 0x040fec0000041808 */
[C---:B------:R-:W-:Y:S06]  /*2960*/  HMMA.16816.F32.BF16 R12, R56.reuse, R128, R12 ;  /* 0x00000080380c723c */ /* 0x040fec000004180c */
[----:B------:R-:W-:Y:S01]  /*2970*/  HMMA.16816.F32.BF16 R16, R56, R130, R16 ;  /* 0x000000823810723c */ /* 0x000fe20000041810 */
[----:B------:R-:W2:Y:S05]  /*2980*/  LDSM.16.M88.4 R56, [R100+0xa000] ;  /* 0x00a000006438783b */ /* 0x000eaa0000000200 */
[C---:B---3--:R-:W-:Y:S06]  /*2990*/  HMMA.16816.F32.BF16 R4, R60.reuse, R132, R4 ;  /* 0x000000843c04723c */ /* 0x048fec0000041804 */
[C---:B------:R-:W-:Y:S06]  /*29a0*/  HMMA.16816.F32.BF16 R8, R60.reuse, R134, R8 ;  /* 0x000000863c08723c */ /* 0x040fec0000041808 */
[C---:B------:R-:W-:Y:S06]  /*29b0*/  HMMA.16816.F32.BF16 R12, R60.reuse, R136, R12 ;  /* 0x000000883c0c723c */ /* 0x040fec000004180c */
[----:B------:R-:W-:Y:S01]  /*29c0*/  HMMA.16816.F32.BF16 R16, R60, R138, R16 ;  /* 0x0000008a3c10723c */ /* 0x000fe20000041810 */
[----:B------:R-:W3:Y:S05]  /*29d0*/  LDSM.16.M88.4 R60, [R66+0xa000] ;  /* 0x00a00000423c783b */ /* 0x000eea0000000200 */
[C---:B-1----:R-:W-:Y:S06]  /*29e0*/  HMMA.16816.F32.BF16 R4, R52.reuse, R140, R4 ;  /* 0x0000008c3404723c */ /* 0x042fec0000041804 */
[C---:B------:R-:W-:Y:S06]  /*29f0*/  HMMA.16816.F32.BF16 R8, R52.reuse, R142, R8 ;  /* 0x0000008e3408723c */ /* 0x040fec0000041808 */
[C---:B------:R-:W-:Y:S06]  /*2a00*/  HMMA.16816.F32.BF16 R12, R52.reuse, R144, R12 ;  /* 0x00000090340c723c */ /* 0x040fec000004180c */
[----:B------:R-:W-:Y:S01]  /*2a10*/  HMMA.16816.F32.BF16 R16, R52, R146, R16 ;  /* 0x000000923410723c */ /* 0x000fe20000041810 */
        /* <DEDUP_REMOVED lines=9> */
[----:B------:R-:W-:Y:S06]  /*2ab0*/  HMMA.16816.F32.BF16 R16, R60, R162, R16 ;  /* 0x000000a23c10723c */ /* 0x000fec0000041810 */
        /* <DEDUP_REMOVED lines=8> */
[C---:B------:R-:W-:Y:S01]  /*2b40*/  FADD.FTZ R214, -R191.reuse, R4 ;  /* 0x00000004bfd67221 */ /* 0x040fe20000010100 */
[----:B------:R-:W-:Y:S04]  /*2b50*/  FADD.FTZ R203, -R191, R5 ;  /* 0x00000005bfcb7221 */ /* 0x000fe80000010100 */
[----:B------:R-:W-:Y:S01]  /*2b60*/  FMUL.FTZ R214, R183, R214 ;  /* 0x000000d6b7d67220 */ /* 0x000fe20000410000 */
[----:B------:R-:W-:Y:S01]  /*2b70*/  FMUL.FTZ R203, R186, R203 ;  /* 0x000000cbbacb7220 */ /* 0x000fe20000410000 */
[C---:B------:R-:W-:Y:S01]  /*2b80*/  FADD.FTZ R183, -R191.reuse, R9 ;  /* 0x00000009bfb77221 */ /* 0x040fe20000010100 */
[----:B------:R-:W-:Y:S03]  /*2b90*/  FADD.FTZ R186, -R191, R8 ;  /* 0x00000008bfba7221 */ /* 0x000fe60000010100 */
[----:B------:R-:W-:Y:S01]  /*2ba0*/  FMUL.FTZ R183, R190, R183 ;  /* 0x000000b7beb77220 */ /* 0x000fe20000410000 */
[----:B------:R-:W-:Y:S01]  /*2bb0*/  F2FP.BF16.F32.PACK_AB R190, R203, R214 ;  /* 0x000000d6cbbe723e */ /* 0x000fe200000010ff */
[----:B------:R-:W-:Y:S01]  /*2bc0*/  FMUL.FTZ R186, R187, R186 ;  /* 0x000000babbba7220 */ /* 0x000fe20000410000 */
[C---:B------:R-:W-:Y:S01]  /*2bd0*/  FADD.FTZ R214, -R191.reuse, R12 ;  /* 0x0000000cbfd67221 */ /* 0x040fe20000010100 */
[C---:B------:R-:W-:Y:S03]  /*2be0*/  FADD.FTZ R187, -R191.reuse, R13 ;  /* 0x0000000dbfbb7221 */ /* 0x040fe60000010100 */
        /* <DEDUP_REMOVED lines=10> */
[C---:B------:R-:W-:Y:S01]  /*2c90*/  FADD.FTZ R188, -R196.reuse, R10 ;  /* 0x0000000ac4bc7221 */ /* 0x040fe20000010100 */
[----:B------:R-:W-:Y:S01]  /*2ca0*/  FADD.FTZ R185, -R196, R11 ;  /* 0x0000000bc4b97221 */ /* 0x000fe20000010100 */
[----:B------:R-:W-:Y:S01]  /*2cb0*/  FMUL.FTZ R187, R194, R187 ;  /* 0x000000bbc2bb7220 */ /* 0x000fe20000410000 */
[----:B------:R-:W-:Y:S01]  /*2cc0*/  F2FP.BF16.F32.PACK_AB R216, R191, R216 ;  /* 0x000000d8bfd8723e */ /* 0x000fe200000010ff */
[----:B------:R-:W-:Y:S01]  /*2cd0*/  FMUL.FTZ R188, R189, R188 ;  /* 0x000000bcbdbc7220 */ /* 0x000fe20000410000 */
[----:B------:R-:W-:Y:S01]  /*2ce0*/  FMUL.FTZ R185, R192, R185 ;  /* 0x000000b9c0b97220 */ /* 0x000fe20000410000 */
        /* <DEDUP_REMOVED lines=12> */
[----:B------:R-:W-:Y:S04]  /*2db0*/  ULOP3.LUT UR40, UR57, 0x1, URZ, 0xc0, !UPT ;  /* 0x0000000139287892 */ /* 0x000fe8000f8ec03f */
[----:B------:R-:W-:Y:S03]  /*2dc0*/  UISETP.NE.U32.AND UP0, UPT, UR40, 0x1, UPT ;  /* 0x000000012800788c */ /* 0x000fe6000bf05070 */
[----:B------:R-:W2:Y:S01]  /*2dd0*/  LDC R5, c[0x0][0x244] ;  /* 0x00009100ff057b82 */ /* 0x000ea20000000800 */
[----:B------:R-:W-:Y:S06]  /*2de0*/  USEL UR40, UR13, 0x4000, !UP0 ;  /* 0x000040000d287887 */ /* 0x000fec000c000000 */
[----:B------:R-:W-:Y:S02]  /*2df0*/  VIADD R234, R234, UR40 ;  /* 0x00000028eaea7c36 */ /* 0x000fe40008000000 */
[----:B------:R-:W-:Y:S02]  /*2e00*/  VIADD R206, R206, UR40 ;  /* 0x00000028cece7c36 */ /* 0x000fe40008000000 */
[----:B-1----:R-:W-:Y:S05]  /*2e10*/  IMAD.U32 R9, R7, -0x40, RZ ;  /* 0xffffffc007097824 */ /* 0x002fea00078e00ff */
[C---:B------:R-:W-:Y:S04]  /*2e20*/  LEA R238, P0, R9.reuse, R238, 0x1 ;  /* 0x000000ee09ee7211 */ /* 0x040fe800078008ff */
[----:B------:R-:W-:Y:S02]  /*2e30*/  LEA.HI.X.SX32 R239, R9, R239, 0x1, P0 ;  /* 0x000000ef09ef7211 */ /* 0x000fe400000f0eff */
[C---:B------:R-:W-:Y:S03]  /*2e40*/  LEA R4, P0, R7.reuse, R238, 0x6 ;  /* 0x000000ee07047211 */ /* 0x040fe600078030ff */
        /* <DEDUP_REMOVED lines=9> */
.L_x_132:
[----:B------:R-:W-:Y:S01]  /*2ee0*/  F2FP.BF16.F32.PACK_AB R185, R185, R188 ;  /* 0x000000bcb9b9723e */ /* 0x000fe200000010ff */
[----:B------:R-:W-:Y:S01]  /*2ef0*/  STS [R223+0x10000], R190 ;  /* 0x010000bedf007388 */ /* 0x000fe20000000800 */
[----:B------:R-:W-:Y:S02]  /*2f00*/  F2FP.BF16.F32.PACK_AB R189, R189, R192 ;  /* 0x000000c0bdbd723e */ /* 0x000fe400000010ff */
[----:B------:R-:W-:Y:S01]  /*2f10*/  F2FP.BF16.F32.PACK_AB R194, R191, R194 ;  /* 0x000000c2bfc2723e */ /* 0x000fe200000010ff */
[----:B------:R-:W-:Y:S01]  /*2f20*/  STS [R223+0x10400], R186 ;  /* 0x010400badf007388 */ /* 0x000fe20000000800 */
[----:B------:R-:W-:Y:S03]  /*2f30*/  LEA R214, R212, UR5, 0x1 ;  /* 0x00000005d4d67c11 */ /* 0x000fe6000f8e08ff */
[----:B------:R-:W-:Y:S04]  /*2f40*/  STS [R226+0x10000], R183 ;  /* 0x010000b7e2007388 */ /* 0x000fe80000000800 */
[----:B------:R-:W-:Y:S04]  /*2f50*/  STS [R226+0x10400], R185 ;  /* 0x010400b9e2007388 */ /* 0x000fe80000000800 */
[----:B------:R-:W-:Y:S04]  /*2f60*/  STS [R224+0x10000], R187 ;  /* 0x010000bbe0007388 */ /* 0x000fe80000000800 */
[----:B------:R-:W-:Y:S04]  /*2f70*/  STS [R224+0x10400], R189 ;  /* 0x010400bde0007388 */ /* 0x000fe80000000800 */
[----:B------:R-:W-:Y:S04]  /*2f80*/  STS [R227+0x10000], R216 ;  /* 0x010000d8e3007388 */ /* 0x000fe80000000800 */
[----:B------:R-:W-:Y:S01]  /*2f90*/  STS [R227+0x10400], R194 ;  /* 0x010400c2e3007388 */ /* 0x000fe20000000800 */
[----:B------:R-:W-:Y:S06]  /*2fa0*/  BAR.SYNC.DEFER_BLOCKING 0x0 ;  /* 0x0000000000007b1d */ /* 0x000fec0000010000 */
[----:B-1----:R-:W-:Y:S04]  /*2fb0*/  LDSM.16.MT88.4 R4, [R209+0x12000] ;  /* 0x01200000d104783b */ /* 0x002fe80000004200 */
        /* <DEDUP_REMOVED lines=40> */
[-C--:B---3--:R-:W-:Y:S05]  /*3240*/  HMMA.16816.F32.BF16 R20, R52, R56.reuse, R20 ;  /* 0x000000383414723c */ /* 0x088fea0000041814 */
[----:B------:R-:W-:Y:S01]  /*3250*/  IMAD R5, R231, UR32, RZ ;  /* 0x00000020e7057c24 */ /* 0x000fe2000f8e02ff */
[C---:B------:R-:W-:Y:S05]  /*3260*/  HMMA.16816.F32.BF16 R24, R60.reuse, R56, R24 ;  /* 0x000000383c18723c */ /* 0x040fea0000041818 */
[----:B------:R-:W-:Y:S01]  /*3270*/  IMAD.U32 R5, R5, -0x40, RZ ;  /* 0xffffffc005057824 */ /* 0x000fe200078e00ff */
[-C--:B------:R-:W-:Y:S05]  /*3280*/  HMMA.16816.F32.BF16 R28, R60, R58.reuse, R28 ;  /* 0x0000003a3c1c723c */ /* 0x080fea000004181c */
[C---:B------:R-:W-:Y:S01]  /*3290*/  LEA R240, P0, R5.reuse, R240, 0x2 ;  /* 0x000000f005f07211 */ /* 0x040fe200078010ff */
[C---:B------:R-:W-:Y:S05]  /*32a0*/  HMMA.16816.F32.BF16 R32, R52.reuse, R58, R32 ;  /* 0x0000003a3420723c */ /* 0x040fea0000041820 */
[----:B------:R-:W-:Y:S01]  /*32b0*/  LEA.HI.X.SX32 R241, R5, R241, 0x2, P0 ;  /* 0x000000f105f17211 */ /* 0x000fe200000f16ff */
        /* <DEDUP_REMOVED lines=11> */
[----:B------:R-:W-:Y:S02]  /*3370*/  LEA.HI.X.SX32 R237, R9, R237, 0x1, P0 ;  /* 0x000000ed09ed7211 */ /* 0x000fe400000f0eff */
[C---:B------:R-:W-:Y:S03]  /*3380*/  LEA R10, P0, R7.reuse, R236, 0x6 ;  /* 0x000000ec070a7211 */ /* 0x040fe600078030ff */
        /* <DEDUP_REMOVED lines=9> */
.L_x_133:
[----:B------:R-:W-:Y:S01]  /*3420*/  LDSM.16.M88.4 R100, [R208] ;  /* 0x00000000d064783b */ /* 0x000fe20000000200 */
[C---:B------:R-:W-:Y:S01]  /*3430*/  IMAD.IADD R196, R208.reuse, 0x1, R181 ;  /* 0x00000001d0c47824 */ /* 0x040fe200078e02b5 */
[----:B------:R-:W-:Y:S01]  /*3440*/  ULOP3.LUT UR40, UR57, 0x1, URZ, 0xc0, !UPT ;  /* 0x0000000139287892 */ /* 0x000fe2000f8ec03f */
[----:B------:R-:W-:Y:S01]  /*3450*/  IMAD.IADD R216, R208, 0x1, R197 ;  /* 0x00000001d0d87824 */ /* 0x000fe200078e02c5 */
[----:B------:R-:W2:Y:S01]  /*3460*/  LDSM.16.MT88.4 R16, [R214+0xc000] ;  /* 0x00c00000d610783b */ /* 0x000ea20000004200 */
[----:B------:R-:W-:Y:S01]  /*3470*/  IMAD.IADD R215, R197, 0x1, R196 ;  /* 0x00000001c5d77824 */ /* 0x000fe200078e02c4 */
[----:B------:R-:W-:Y:S02]  /*3480*/  UISETP.NE.U32.AND UP0, UPT, UR40, 0x1, UPT ;  /* 0x000000012800788c */ /* 0x000fe4000bf05070 */
[----:B------:R-:W1:Y:S01]  /*3490*/  LDSM.16.M88.4 R60, [R208+0x1000] ;  /* 0x00100000d03c783b */ /* 0x000e620000000200 */
[----:B------:R-:W-:Y:S02]  /*34a0*/  @UP2 UIADD3 UR41, UP1, UR36, -0x100, URZ ;  /* 0xffffff0024292890 */ /* 0x000fe4000ff3e03f */
[----:B------:R-:W-:Y:S01]  /*34b0*/  UIADD3 UR42, UR57, -0x1, URZ ;  /* 0xffffffff392a7890 */ /* 0x000fe2000fffe03f */
[----:B------:R-:W3:Y:S01]  /*34c0*/  LDSM.16.MT88.4 R64, [R214+0xe000] ;  /* 0x00e00000d640783b */ /* 0x000ee20000004200 */
[----:B------:R-:W-:Y:S03]  /*34d0*/  @UP2 UIADD3.X UR40, UR37, -0x1, URZ, UP1, !UPT ;  /* 0xffffffff25282890 */ /* 0x000fe60008ffe43f */
[----:B------:R-:W-:Y:S04]  /*34e0*/  LDSM.16.MT88.4 R108, [R214+0xc800] ;  /* 0x00c80000d66c783b */ /* 0x000fe80000004200 */
[----:B------:R-:W4:Y:S04]  /*34f0*/  LDSM.16.M88.4 R104, [R196] ;  /* 0x00000000c468783b */ /* 0x000f280000000200 */
[----:B------:R-:W4:Y:S04]  /*3500*/  LDSM.16.M88.4 R112, [R196+0x1000] ;  /* 0x00100000c470783b */ /* 0x000f280000000200 */
[----:B------:R-:W4:Y:S04]  /*3510*/  LDSM.16.MT88.4 R180, [R214+0xe800] ;  /* 0x00e80000d6b4783b */ /* 0x000f280000004200 */
[----:B------:R-:W-:Y:S04]  /*3520*/  LDSM.16.MT88.4 R188, [R214+0xd000] ;  /* 0x00d00000d6bc783b */ /* 0x000fe80000004200 */
[----:B------:R-:W4:Y:S04]  /*3530*/  LDSM.16.M88.4 R184, [R216] ;  /* 0x00000000d8b8783b */ /* 0x000f280000000200 */
[----:B------:R-:W4:Y:S01]  /*3540*/  LDSM.16.M88.4 R192, [R216+0x1000] ;  /* 0x00100000d8c0783b */ /* 0x000f220000000200 */
[-C--:B--2---:R-:W-:Y:S03]  /*3550*/  HMMA.16816.F32.BF16 R4, R100, R16.reuse, RZ ;  /* 0x000000106404723c */ /* 0x084fe600000418ff */
[----:B------:R-:W-:Y:S04]  /*3560*/  LDSM.16.MT88.4 R200, [R214+0xd800] ;  /* 0x00d80000d6c8783b */ /* 0x000fe80000004200 */
[----:B------:R-:W-:Y:S01]  /*3570*/  LDSM.16.M88.4 R196, [R215] ;  /* 0x00000000d7c4783b */ /* 0x000fe20000000200 */
[C---:B-1----:R-:W-:Y:S06]  /*3580*/  HMMA.16816.F32.BF16 R8, R60.reuse, R16, RZ ;  /* 0x000000103c08723c */ /* 0x042fec00000418ff */
[-C--:B------:R-:W-:Y:S06]  /*3590*/  HMMA.16816.F32.BF16 R12, R60, R18.reuse, RZ ;  /* 0x000000123c0c723c */ /* 0x080fec00000418ff */
[C---:B------:R-:W-:Y:S06]  /*35a0*/  HMMA.16816.F32.BF16 R16, R100.reuse, R18, RZ ;  /* 0x000000126410723c */ /* 0x040fec00000418ff */
[-C--:B---3--:R-:W-:Y:S06]  /*35b0*/  HMMA.16816.F32.BF16 R52, R100, R64.reuse, RZ ;  /* 0x000000406434723c */ /* 0x088fec00000418ff */
[C---:B------:R-:W-:Y:S06]  /*35c0*/  HMMA.16816.F32.BF16 R56, R60.reuse, R64, RZ ;  /* 0x000000403c38723c */ /* 0x040fec00000418ff */
[-C--:B------:R-:W-:Y:S06]  /*35d0*/  HMMA.16816.F32.BF16 R60, R60, R66.reuse, RZ ;  /* 0x000000423c3c723c */ /* 0x080fec00000418ff */
[----:B------:R-:W-:Y:S01]  /*35e0*/  HMMA.16816.F32.BF16 R64, R100, R66, RZ ;  /* 0x000000426440723c */ /* 0x000fe200000418ff */
[----:B------:R-:W1:Y:S05]  /*35f0*/  LDSM.16.MT88.4 R100, [R214+0xf000] ;  /* 0x00f00000d664783b */ /* 0x000e6a0000004200 */
[-C--:B----4-:R-:W-:Y:S06]  /*3600*/  HMMA.16816.F32.BF16 R4, R104, R108.reuse, R4 ;  /* 0x0000006c6804723c */ /* 0x090fec0000041804 */
[C---:B------:R-:W-:Y:S06]  /*3610*/  HMMA.16816.F32.BF16 R8, R112.reuse, R108, R8 ;  /* 0x0000006c7008723c */ /* 0x040fec0000041808 */
[-C--:B------:R-:W-:Y:S06]  /*3620*/  HMMA.16816.F32.BF16 R12, R112, R110.reuse, R12 ;  /* 0x0000006e700c723c */ /* 0x080fec000004180c */
[C---:B------:R-:W-:Y:S01]  /*3630*/  HMMA.16816.F32.BF16 R16, R104.reuse, R110, R16 ;  /* 0x0000006e6810723c */ /* 0x040fe20000041810 */
[----:B------:R-:W2:Y:S05]  /*3640*/  LDSM.16.M88.4 R108, [R215+0x1000] ;  /* 0x00100000d76c783b */ /* 0x000eaa0000000200 */
[-C--:B------:R-:W-:Y:S06]  /*3650*/  HMMA.16816.F32.BF16 R52, R104, R180.reuse, R52 ;  /* 0x000000b46834723c */ /* 0x080fec0000041834 */
[C---:B------:R-:W-:Y:S06]  /*3660*/  HMMA.16816.F32.BF16 R56, R112.reuse, R180, R56 ;  /* 0x000000b47038723c */ /* 0x040fec0000041838 */
[-C--:B------:R-:W-:Y:S01]  /*3670*/  HMMA.16816.F32.BF16 R60, R112, R182.reuse, R60 ;  /* 0x000000b6703c723c */ /* 0x080fe2000004183c */
[----:B------:R-:W-:Y:S05]  /*3680*/  IMAD.U32 R181, RZ, RZ, UR56 ;  /* 0x00000038ffb57e24 */ /* 0x000fea000f8e00ff */
[----:B------:R-:W-:Y:S01]  /*3690*/  HMMA.16816.F32.BF16 R64, R104, R182, R64 ;  /* 0x000000b66840723c */ /* 0x000fe20000041840 */
[----:B------:R-:W3:Y:S01]  /*36a0*/  LDSM.16.MT88.4 R104, [R214+0xf800] ;  /* 0x00f80000d668783b */ /* 0x000ee20000004200 */
[----:B------:R-:W-:Y:S03]  /*36b0*/  IMAD.U32 R113, RZ, RZ, UR56 ;  /* 0x00000038ff717e24 */ /* 0x000fe6000f8e00ff */
[----:B------:R-:W-:Y:S01]  /*36c0*/  @P1 IADD3 R114, P0, R229, UR36, RZ ;  /* 0x00000024e5721c10 */ /* 0x000fe2000ff1e0ff */
[-C--:B------:R-:W-:Y:S01]  /*36d0*/  HMMA.16816.F32.BF16 R4, R184, R188.reuse, R4 ;  /* 0x000000bcb804723c */ /* 0x080fe20000041804 */
[----:B------:R-:W-:Y:S01]  /*36e0*/  IMAD.U32 R183, RZ, RZ, UR54 ;  /* 0x00000036ffb77e24 */ /* 0x000fe2000f8e00ff */
[----:B------:R-:W-:Y:S03]  /*36f0*/  @UP2 UMOV UR36, UR41 ;  /* 0x0000002900242c82 */ /* 0x000fe60008000000 */
[----:B------:R-:W-:Y:S01]  /*3700*/  @P1 IADD3.X R115, R228, UR37, RZ, P0, !PT ;  /* 0x00000025e4731c10 */ /* 0x000fe200087fe4ff */
[C---:B------:R-:W-:Y:S01]  /*3710*/  HMMA.16816.F32.BF16 R8, R192.reuse, R188, R8 ;  /* 0x000000bcc008723c */ /* 0x040fe20000041808 */
[----:B------:R-:W-:Y:S03]  /*3720*/  @UP2 UMOV UR37, UR40 ;  /* 0x0000002800252c82 */ /* 0x000fe60008000000 */
[----:B------:R-:W5:Y:S01]  /*3730*/  @P1 LDG.E R233, desc[UR16][R114.64+-0x100] ;  /* 0xffff001072e91981 */ /* 0x000f62000c1e1900 */
[-C--:B------:R-:W-:Y:S01]  /*3740*/  LEA R112, P0, R113, R240.reuse, 0x2 ;  /* 0x000000f071707211 */ /* 0x080fe200078010ff */
[-C--:B------:R-:W-:Y:S02]  /*3750*/  HMMA.16816.F32.BF16 R12, R192, R190.reuse, R12 ;  /* 0x000000bec00c723c */ /* 0x080fe4000004180c */
[----:B------:R4:W5:Y:S03]  /*3760*/  @P1 LDG.E R232, desc[UR16][R114.64+-0xe0] ;  /* 0xffff201072e81981 */ /* 0x000966000c1e1900 */
[-C--:B------:R-:W-:Y:S01]  /*3770*/  LEA.HI.X.SX32 R113, R181, R241.reuse, 0x2, P0 ;  /* 0x000000f1b5717211 */ /* 0x080fe200000f16ff */
[C---:B------:R-:W-:Y:S01]  /*3780*/  HMMA.16816.F32.BF16 R16, R184.reuse, R190, R16 ;  /* 0x000000beb810723c */ /* 0x040fe20000041810 */
[----:B------:R-:W-:Y:S05]  /*3790*/  IMAD.U32 R181, RZ, RZ, UR54 ;  /* 0x00000036ffb57e24 */ /* 0x000fea000f8e00ff */
[-C--:B-1----:R-:W-:Y:S06]  /*37a0*/  HMMA.16816.F32.BF16 R52, R184, R100.reuse, R52 ;  /* 0x00000064b834723c */ /* 0x082fec0000041834 */
[C---:B------:R-:W-:Y:S06]  /*37b0*/  HMMA.16816.F32.BF16 R56, R192.reuse, R100, R56 ;  /* 0x00000064c038723c */ /* 0x040fec0000041838 */
[-C--:B------:R-:W-:Y:S06]  /*37c0*/  HMMA.16816.F32.BF16 R60, R192, R102.reuse, R60 ;  /* 0x00000066c03c723c */ /* 0x080fec000004183c */
[----:B------:R-:W-:Y:S01]  /*37d0*/  HMMA.16816.F32.BF16 R64, R184, R102, R64 ;  /* 0x00000066b840723c */ /* 0x000fe20000041840 */
[----:B------:R-:W-:Y:S05]  /*37e0*/  LDSM.16.MT88.4 R100, [R207+0x2800] ;  /* 0x00280000cf64783b */ /* 0x000fea0000004200 */
[-C--:B------:R-:W-:Y:S01]  /*37f0*/  HMMA.16816.F32.BF16 R4, R196, R200.reuse, R4 ;  /* 0x000000c8c404723c */ /* 0x080fe20000041804 */
[----:B------:R-:W-:Y:S05]  /*3800*/  IMAD.U32 R185, RZ, RZ, UR55 ;  /* 0x00000037ffb97e24 */ /* 0x000fea000f8e00ff */
[C---:B--2---:R-:W-:Y:S06]  /*3810*/  HMMA.16816.F32.BF16 R8, R108.reuse, R200, R8 ;  /* 0x000000c86c08723c */ /* 0x044fec0000041808 */
[-C--:B------:R-:W-:Y:S06]  /*3820*/  HMMA.16816.F32.BF16 R12, R108, R202.reuse, R12 ;  /* 0x000000ca6c0c723c */ /* 0x080fec000004180c */
[C---:B------:R-:W-:Y:S05]  /*3830*/  HMMA.16816.F32.BF16 R16, R196.reuse, R202, R16 ;  /* 0x000000cac410723c */ /* 0x040fea0000041810 */
[----:B------:R-:W-:Y:S01]  /*3840*/  REDG.E.ADD.F32.FTZ.RN.STRONG.GPU desc[UR16][R240.64], R4 ;  /* 0x00000004f00079a6 */ /* 0x000fe2000c10f390 */
[-C--:B---3--:R-:W-:Y:S03]  /*3850*/  HMMA.16816.F32.BF16 R52, R196, R104.reuse, R52 ;  /* 0x00000068c434723c */ /* 0x088fe60000041834 */
[----:B------:R1:W-:Y:S03]  /*3860*/  REDG.E.ADD.F32.FTZ.RN.STRONG.GPU desc[UR16][R112.64], R5 ;  /* 0x00000005700079a6 */ /* 0x0003e6000c10f390 */
[C---:B------:R-:W-:Y:S06]  /*3870*/  HMMA.16816.F32.BF16 R56, R108.reuse, R104, R56 ;  /* 0x000000686c38723c */ /* 0x040fec0000041838 */
[-C--:B------:R-:W-:Y:S01]  /*3880*/  HMMA.16816.F32.BF16 R60, R108, R106.reuse, R60 ;  /* 0x0000006a6c3c723c */ /* 0x080fe2000004183c */
[----:B------:R-:W-:Y:S05]  /*3890*/  IMAD.U32 R105, RZ, RZ, UR55 ;  /* 0x00000037ff697e24 */ /* 0x000fea000f8e00ff */
[----:B------:R-:W-:Y:S01]  /*38a0*/  HMMA.16816.F32.BF16 R64, R196, R106, R64 ;  /* 0x0000006ac440723c */ /* 0x000fe20000041840 */
[----:B------:R-:W-:Y:S04]  /*38b0*/  IMAD.U32 R111, RZ, RZ, UR53 ;  /* 0x00000035ff6f7e24 */ /* 0x000fe8000f8e00ff */
[-C--:B------:R-:W-:Y:S01]  /*38c0*/  LEA R110, P0, R105, R240.reuse, 0x2 ;  /* 0x000000f0696e7211 */ /* 0x080fe200078010ff */
[----:B------:R-:W-:Y:S01]  /*38d0*/  IMAD.U32 R109, RZ, RZ, UR52 ;  /* 0x00000034ff6d7e24 */ /* 0x000fe2000f8e00ff */
[-C--:B------:R-:W-:Y:S01]  /*38e0*/  LEA R104, P1, R111, R240.reuse, 0x2 ;  /* 0x000000f06f687211 */ /* 0x080fe200078210ff */
[----:B------:R-:W-:Y:S03]  /*38f0*/  IMAD.U32 R105, RZ, RZ, UR53 ;  /* 0x00000035ff697e24 */ /* 0x000fe6000f8e00ff */
[-C--:B------:R-:W-:Y:S01]  /*3900*/  LEA.HI.X.SX32 R111, R185, R241.reuse, 0x2, P0 ;  /* 0x000000f1b96f7211 */ /* 0x080fe200000f16ff */
[----:B-1----:R-:W-:Y:S01]  /*3910*/  IMAD.U32 R5, RZ, RZ, UR52 ;  /* 0x00000034ff057e24 */ /* 0x002fe2000f8e00ff */
[-C--:B------:R-:W-:Y:S01]  /*3920*/  LEA R108, P2, R183, R240.reuse, 0x2 ;  /* 0x000000f0b76c7211 */ /* 0x080fe200078410ff */
[----:B------:R-:W-:Y:S01]  /*3930*/  IMAD.U32 R107, RZ, RZ, UR50 ;  /* 0x00000032ff6b7e24 */ /* 0x000fe2000f8e00ff */
[-C--:B----4-:R-:W-:Y:S01]  /*3940*/  LEA R114, P0, R109, R240.reuse, 0x2 ;  /* 0x000000f06d727211 */ /* 0x090fe200078010ff */
[----:B------:R1:W-:Y:S01]  /*3950*/  REDG.E.ADD.F32.FTZ.RN.STRONG.GPU desc[UR16][R110.64], R6 ;  /* 0x000000066e0079a6 */ /* 0x0003e2000c10f390 */
[-C--:B------:R-:W-:Y:S01]  /*3960*/  LEA.HI.X.SX32 R109, R181, R241.reuse, 0x2, P2 ;  /* 0x000000f1b56d7211 */ /* 0x080fe200010f16ff */
[----:B------:R-:W-:Y:S01]  /*3970*/  IMAD.U32 R181, RZ, RZ, UR51 ;  /* 0x00000033ffb57e24 */ /* 0x000fe2000f8e00ff */
[-C--:B------:R-:W-:Y:S02]  /*3980*/  LEA.HI.X.SX32 R105, R105, R241.reuse, 0x2, P1 ;  /* 0x000000f169697211 */ /* 0x080fe400008f16ff */
[-C--:B------:R-:W-:Y:S01]  /*3990*/  LEA.HI.X.SX32 R115, R5, R241.reuse, 0x2, P0 ;  /* 0x000000f105737211 */ /* 0x080fe200000f16ff */
[----:B------:R2:W-:Y:S01]  /*39a0*/  REDG.E.ADD.F32.FTZ.RN.STRONG.GPU desc[UR16][R108.64], R7 ;  /* 0x000000076c0079a6 */ /* 0x0005e2000c10f390 */
[----:B------:R-:W-:Y:S01]  /*39b0*/  IMAD.U32 R5, RZ, RZ, UR51 ;  /* 0x00000033ff057e24 */ /* 0x000fe2000f8e00ff */
[-C--:B------:R-:W-:Y:S02]  /*39c0*/  LEA R106, P0, R107, R240.reuse, 0x2 ;  /* 0x000000f06b6a7211 */ /* 0x080fe400078010ff */
[----:B------:R3:W-:Y:S02]  /*39d0*/  REDG.E.ADD.F32.FTZ.RN.STRONG.GPU desc[UR16][R104.64], R8 ;  /* 0x00000008680079a6 */ /* 0x0007e4000c10f390 */
[-C--:B------:R-:W-:Y:S01]  /*39e0*/  LEA R182, P1, R5, R240.reuse, 0x2 ;  /* 0x000000f005b67211 */ /* 0x080fe200078210ff */
[----:B------:R-:W-:Y:S01]  /*39f0*/  IMAD.U32 R5, RZ, RZ, UR31 ;  /* 0x0000001fff057e24 */ /* 0x000fe2000f8e00ff */
[----:B------:R4:W-:Y:S02]  /*3a00*/  REDG.E.ADD.F32.FTZ.RN.STRONG.GPU desc[UR16][R114.64], R9 ;  /* 0x00000009720079a6 */ /* 0x0009e4000c10f390 */
[-C--:B------:R-:W-:Y:S05]  /*3a10*/  LEA.HI.X.SX32 R183, R181, R241.reuse, 0x2, P1 ;  /* 0x000000f1b5b77211 */ /* 0x080fea00008f16ff */
[----:B------:R4:W-:Y:S01]  /*3a20*/  REDG.E.ADD.F32.FTZ.RN.STRONG.GPU desc[UR16][R182.64], R10 ;  /* 0x0000000ab60079a6 */ /* 0x0009e2000c10f390 */
[----:B-1----:R-:W-:Y:S01]  /*3a30*/  IMAD.U32 R111, RZ, RZ, UR50 ;  /* 0x00000032ff6f7e24 */ /* 0x002fe2000f8e00ff */
[-C--:B------:R-:W-:Y:S01]  /*3a40*/  LEA R6, P1, R5, R240.reuse, 0x2 ;  /* 0x000000f005067211 */ /* 0x080fe200078210ff */
[----:B------:R-:W-:Y:S03]  /*3a50*/  IMAD.U32 R5, RZ, RZ, UR30 ;  /* 0x0000001eff057e24 */ /* 0x000fe6000f8e00ff */
[-C--:B------:R-:W-:Y:S01]  /*3a60*/  LEA.HI.X.SX32 R107, R111, R241.reuse, 0x2, P0 ;  /* 0x000000f16f6b7211 */ /* 0x080fe200000f16ff */
[----:B--2---:R-:W-:Y:S02]  /*3a70*/  IMAD.U32 R7, RZ, RZ, UR30 ;  /* 0x0000001eff077e24 */ /* 0x004fe4000f8e00ff */
[----:B------:R-:W-:Y:S02]  /*3a80*/  IMAD.U32 R109, RZ, RZ, UR28 ;  /* 0x0000001cff6d7e24 */ /* 0x000fe4000f8e00ff */
[----:B------:R1:W-:Y:S01]  /*3a90*/  REDG.E.ADD.F32.FTZ.RN.STRONG.GPU desc[UR16][R106.64], R11 ;  /* 0x0000000b6a0079a6 */ /* 0x0003e2000c10f390 */
[----:B---3--:R-:W-:Y:S02]  /*3aa0*/  IMAD.U32 R105, RZ, RZ, UR31 ;  /* 0x0000001fff697e24 */ /* 0x008fe4000f8e00ff */
[----:B------:R-:W-:Y:S01]  /*3ab0*/  IMAD.U32 R111, RZ, RZ, UR29 ;  /* 0x0000001dff6f7e24 */ /* 0x000fe2000f8e00ff */
[----:B------:R-:W-:Y:S01]  /*3ac0*/  REDG.E.ADD.F32.FTZ.RN.STRONG.GPU desc[UR16][R240.64+0x80], R16 ;  /* 0x00008010f00079a6 */ /* 0x000fe2000c10f390 */
[-C--:B----4-:R-:W-:Y:S01]  /*3ad0*/  LEA R114, P0, R7, R240.reuse, 0x2 ;  /* 0x000000f007727211 */ /* 0x090fe200078010ff */
[----:B------:R-:W-:Y:S01]  /*3ae0*/  IMAD.U32 R9, RZ, RZ, UR26 ;  /* 0x0000001aff097e24 */ /* 0x000fe2000f8e00ff */
[-C--:B------:R-:W-:Y:S01]  /*3af0*/  LEA.HI.X.SX32 R7, R105, R241.reuse, 0x2, P1 ;  /* 0x000000f169077211 */ /* 0x080fe200008f16ff */
[----:B------:R2:W-:Y:S01]  /*3b00*/  REDG.E.ADD.F32.FTZ.RN.STRONG.GPU desc[UR16][R112.64+0x80], R17 ;  /* 0x00008011700079a6 */ /* 0x0005e2000c10f390 */
[-C--:B------:R-:W-:Y:S01]  /*3b10*/  LEA.HI.X.SX32 R115, R5, R241.reuse, 0x2, P0 ;  /* 0x000000f105737211 */ /* 0x080fe200000f16ff */
[----:B------:R-:W-:Y:S01]  /*3b20*/  IMAD.U32 R5, RZ, RZ, UR29 ;  /* 0x0000001dff057e24 */ /* 0x000fe2000f8e00ff */
[-C--:B------:R-:W-:Y:S01]  /*3b30*/  LEA R8, P2, R109, R240.reuse, 0x2 ;  /* 0x000000f06d087211 */ /* 0x080fe200078410ff */
[----:B------:R3:W-:Y:S01]  /*3b40*/  REDG.E.ADD.F32.FTZ.RN.STRONG.GPU desc[UR16][R6.64], R18 ;  /* 0x00000012060079a6 */ /* 0x0007e2000c10f390 */
[----:B------:R-:W-:Y:S02]  /*3b50*/  IMAD.U32 R105, RZ, RZ, UR27 ;  /* 0x0000001bff697e24 */ /* 0x000fe4000f8e00ff */
[-C--:B------:R-:W-:Y:S01]  /*3b60*/  LEA R104, P0, R5, R240.reuse, 0x2 ;  /* 0x000000f005687211 */ /* 0x080fe200078010ff */
[----:B------:R4:W-:Y:S01]  /*3b70*/  REDG.E.ADD.F32.FTZ.RN.STRONG.GPU desc[UR16][R114.64], R19 ;  /* 0x00000013720079a6 */ /* 0x0009e2000c10f390 */
[----:B------:R-:W-:Y:S01]  /*3b80*/  IMAD.U32 R5, RZ, RZ, UR27 ;  /* 0x0000001bff057e24 */ /* 0x000fe2000f8e00ff */
[-C--:B------:R-:W-:Y:S01]  /*3b90*/  LEA R4, P1, R105, R240.reuse, 0x2 ;  /* 0x000000f069047211 */ /* 0x080fe200078210ff */
[----:B------:R-:W-:Y:S01]  /*3ba0*/  IMAD.U32 R109, RZ, RZ, UR49 ;  /* 0x00000031ff6d7e24 */ /* 0x000fe2000f8e00ff */
[-C--:B------:R-:W-:Y:S02]  /*3bb0*/  LEA.HI.X.SX32 R105, R111, R241.reuse, 0x2, P0 ;  /* 0x000000f16f697211 */ /* 0x080fe400000f16ff */
[-C--:B------:R-:W-:Y:S02]  /*3bc0*/  LEA R10, P0, R9, R240.reuse, 0x2 ;  /* 0x000000f0090a7211 */ /* 0x080fe400078010ff */
[-C--:B------:R-:W-:Y:S01]  /*3bd0*/  LEA.HI.X.SX32 R5, R5, R241.reuse, 0x2, P1 ;  /* 0x000000f105057211 */ /* 0x080fe200008f16ff */
[----:B------:R4:W-:Y:S01]  /*3be0*/  REDG.E.ADD.F32.FTZ.RN.STRONG.GPU desc[UR16][R104.64], R12 ;  /* 0x0000000c680079a6 */ /* 0x0009e2000c10f390 */
[----:B-1----:R-:W-:Y:S02]  /*3bf0*/  IMAD.U32 R11, RZ, RZ, UR28 ;  /* 0x0000001cff0b7e24 */ /* 0x002fe4000f8e00ff */
[----:B------:R-:W-:Y:S03]  /*3c00*/  IMAD.U32 R107, RZ, RZ, UR25 ;  /* 0x00000019ff6b7e24 */ /* 0x000fe6000f8e00ff */
[-C--:B------:R-:W-:Y:S01]  /*3c10*/  LEA.HI.X.SX32 R9, R11, R241.reuse, 0x2, P2 ;  /* 0x000000f10b097211 */ /* 0x080fe200010f16ff */
[----:B--2---:R-:W-:Y:S04]  /*3c20*/  IMAD.U32 R17, RZ, RZ, UR24 ;  /* 0x00000018ff117e24 */ /* 0x004fe8000f8e00ff */
[----:B------:R1:W-:Y:S01]  /*3c30*/  REDG.E.ADD.F32.FTZ.RN.STRONG.GPU desc[UR16][R8.64], R13 ;  /* 0x0000000d080079a6 */ /* 0x0003e2000c10f390 */
[----:B---3--:R-:W-:Y:S03]  /*3c40*/  MOV R7, UR26 ;  /* 0x0000001a00077c02 */ /* 0x008fe60008000f00 */
[----:B------:R2:W-:Y:S01]  /*3c50*/  REDG.E.ADD.F32.FTZ.RN.STRONG.GPU desc[UR16][R4.64], R14 ;  /* 0x0000000e040079a6 */ /* 0x0005e2000c10f390 */
[-C--:B------:R-:W-:Y:S01]  /*3c60*/  LEA R18, P1, R107, R240.reuse, 0x2 ;  /* 0x000000f06b127211 */ /* 0x080fe200078210ff */
[----:B----4-:R-:W-:Y:S01]  /*3c70*/  IMAD.U32 R19, RZ, RZ, UR25 ;  /* 0x00000019ff137e24 */ /* 0x010fe2000f8e00ff */
[-C--:B------:R-:W-:Y:S01]  /*3c80*/  LEA.HI.X.SX32 R11, R7, R241.reuse, 0x2, P0 ;  /* 0x000000f1070b7211 */ /* 0x080fe200000f16ff */
[----:B------:R-:W-:Y:S01]  /*3c90*/  IMAD.U32 R7, RZ, RZ, UR49 ;  /* 0x00000031ff077e24 */ /* 0x000fe2000f8e00ff */
[-C--:B------:R-:W-:Y:S02]  /*3ca0*/  LEA R6, P0, R17, R240.reuse, 0x2 ;  /* 0x000000f011067211 */ /* 0x080fe400078010ff */
[-C--:B------:R-:W-:Y:S01]  /*3cb0*/  LEA.HI.X.SX32 R19, R19, R241.reuse, 0x2, P1 ;  /* 0x000000f113137211 */ /* 0x080fe200008f16ff */
[----:B------:R3:W-:Y:S01]  /*3cc0*/  REDG.E.ADD.F32.FTZ.RN.STRONG.GPU desc[UR16][R10.64], R15 ;  /* 0x0000000f0a0079a6 */ /* 0x0007e2000c10f390 */
[-C--:B------:R-:W-:Y:S01]  /*3cd0*/  LEA R16, P2, R7, R240.reuse, 0x2 ;  /* 0x000000f007107211 */ /* 0x080fe200078410ff */
[----:B------:R-:W-:Y:S02]  /*3ce0*/  IMAD.U32 R7, RZ, RZ, UR24 ;  /* 0x00000018ff077e24 */ /* 0x000fe4000f8e00ff */
[----:B------:R-:W-:Y:S01]  /*3cf0*/  REDG.E.ADD.F32.FTZ.RN.STRONG.GPU desc[UR16][R240.64+0x100], R52 ;  /* 0x00010034f00079a6 */ /* 0x000fe2000c10f390 */
[-C--:B------:R-:W-:Y:S01]  /*3d00*/  LEA.HI.X.SX32 R17, R109, R241.reuse, 0x2, P2 ;  /* 0x000000f16d117211 */ /* 0x080fe200010f16ff */
[----:B------:R-:W-:Y:S01]  /*3d10*/  IMAD.U32 R105, RZ, RZ, UR23 ;  /* 0x00000017ff697e24 */ /* 0x000fe2000f8e00ff */
[-C--:B------:R-:W-:Y:S01]  /*3d20*/  LEA.HI.X.SX32 R7, R7, R241.reuse, 0x2, P0 ;  /* 0x000000f107077211 */ /* 0x080fe200000f16ff */
[----:B------:R4:W-:Y:S04]  /*3d30*/  REDG.E.ADD.F32.FTZ.RN.STRONG.GPU desc[UR16][R112.64+0x100], R53 ;  /* 0x00010035700079a6 */ /* 0x0009e8000c10f390 */
[----:B------:R4:W-:Y:S01]  /*3d40*/  REDG.E.ADD.F32.FTZ.RN.STRONG.GPU desc[UR16][R16.64], R54 ;  /* 0x00000036100079a6 */ /* 0x0009e2000c10f390 */
[----:B-1----:R-:W-:Y:S03]  /*3d50*/  IMAD.U32 R13, RZ, RZ, UR22 ;  /* 0x00000016ff0d7e24 */ /* 0x002fe6000f8e00ff */
[----:B------:R1:W-:Y:S01]  /*3d60*/  REDG.E.ADD.F32.FTZ.RN.STRONG.GPU desc[UR16][R18.64], R55 ;  /* 0x00000037120079a6 */ /* 0x0003e2000c10f390 */
[----:B------:R-:W-:Y:S02]  /*3d70*/  IMAD.U32 R9, RZ, RZ, UR48 ;  /* 0x00000030ff097e24 */ /* 0x000fe4000f8e00ff */
[----:B--2---:R-:W-:Y:S01]  /*3d80*/  IMAD.U32 R5, RZ, RZ, UR23 ;  /* 0x00000017ff057e24 */ /* 0x004fe2000f8e00ff */
[----:B------:R2:W-:Y:S01]  /*3d90*/  REDG.E.ADD.F32.FTZ.RN.STRONG.GPU desc[UR16][R6.64], R56 ;  /* 0x00000038060079a6 */ /* 0x0005e2000c10f390 */
[----:B---3--:R-:W-:Y:S03]  /*3da0*/  IMAD.U32 R11, RZ, RZ, UR4 ;  /* 0x00000004ff0b7e24 */ /* 0x008fe6000f8e00ff */
[-C--:B------:R-:W-:Y:S01]  /*3db0*/  LEA R10, P2, R5, R240.reuse, 0x2 ;  /* 0x000000f0050a7211 */ /* 0x080fe200078410ff */
[----:B------:R-:W-:Y:S02]  /*3dc0*/  IMAD.U32 R15, RZ, RZ, UR22 ;  /* 0x00000016ff0f7e24 */ /* 0x000fe4000f8e00ff */
[----:B------:R-:W-:Y:S01]  /*3dd0*/  IMAD.U32 R5, RZ, RZ, UR4 ;  /* 0x00000004ff057e24 */ /* 0x000fe2000f8e00ff */
[-C--:B------:R-:W-:Y:S02]  /*3de0*/  LEA R4, P0, R11, R240.reuse, 0x2 ;  /* 0x000000f00b047211 */ /* 0x080fe400078010ff */
[-C--:B------:R-:W-:Y:S01]  /*3df0*/  LEA R12, P1, R15, R240.reuse, 0x2 ;  /* 0x000000f00f0c7211 */ /* 0x080fe200078210ff */
[----:B------:R-:W-:Y:S01]  /*3e00*/  IMAD.U32 R15, RZ, RZ, UR46 ;  /* 0x0000002eff0f7e24 */ /* 0x000fe2000f8e00ff */
[-C--:B------:R-:W-:Y:S01]  /*3e10*/  LEA.HI.X.SX32 R11, R105, R241.reuse, 0x2, P2 ;  /* 0x000000f1690b7211 */ /* 0x080fe200010f16ff */
[----:B----4-:R-:W-:Y:S01]  /*3e20*/  IMAD.U32 R53, RZ, RZ, UR47 ;  /* 0x0000002fff357e24 */ /* 0x010fe2000f8e00ff */
[-C--:B------:R-:W-:Y:S01]  /*3e30*/  LEA.HI.X.SX32 R13, R13, R241.reuse, 0x2, P1 ;  /* 0x000000f10d0d7211 */ /* 0x080fe200008f16ff */
[----:B------:R-:W-:Y:S01]  /*3e40*/  IMAD.U32 R17, RZ, RZ, UR44 ;  /* 0x0000002cff117e24 */ /* 0x000fe2000f8e00ff */
[-C--:B------:R-:W-:Y:S01]  /*3e50*/  LEA.HI.X.SX32 R5, R5, R241.reuse, 0x2, P0 ;  /* 0x000000f105057211 */ /* 0x080fe200000f16ff */
[----:B------:R3:W-:Y:S01]  /*3e60*/  REDG.E.ADD.F32.FTZ.RN.STRONG.GPU desc[UR16][R10.64], R57 ;  /* 0x000000390a0079a6 */ /* 0x0007e2000c10f390 */
[-C--:B------:R-:W-:Y:S01]  /*3e70*/  LEA R104, P3, R15, R240.reuse, 0x2 ;  /* 0x000000f00f687211 */ /* 0x080fe200078610ff */
[----:B-1----:R-:W-:Y:S02]  /*3e80*/  IMAD.U32 R19, RZ, RZ, UR45 ;  /* 0x0000002dff137e24 */ /* 0x002fe4000f8e00ff */
[----:B------:R1:W-:Y:S01]  /*3e90*/  REDG.E.ADD.F32.FTZ.RN.STRONG.GPU desc[UR16][R12.64], R58 ;  /* 0x0000003a0c0079a6 */ /* 0x0003e2000c10f390 */
[----:B------:R-:W-:Y:S01]  /*3ea0*/  IMAD.U32 R55, RZ, RZ, UR44 ;  /* 0x0000002cff377e24 */ /* 0x000fe2000f8e00ff */
[-C--:B--2---:R-:W-:Y:S01]  /*3eb0*/  LEA R6, P1, R9, R240.reuse, 0x2 ;  /* 0x000000f009067211 */ /* 0x084fe200078210ff */
[----:B------:R-:W-:Y:S01]  /*3ec0*/  IMAD.U32 R7, RZ, RZ, UR48 ;  /* 0x00000030ff077e24 */ /* 0x000fe2000f8e00ff */
[----:B------:R2:W-:Y:S01]  /*3ed0*/  REDG.E.ADD.F32.FTZ.RN.STRONG.GPU desc[UR16][R4.64], R59 ;  /* 0x0000003b040079a6 */ /* 0x0005e2000c10f390 */
[----:B------:R-:W-:Y:S02]  /*3ee0*/  MOV R9, UR47 ;  /* 0x0000002f00097c02 */ /* 0x000fe40008000f00 */
[-C--:B------:R-:W-:Y:S01]  /*3ef0*/  LEA R106, P2, R19, R240.reuse, 0x2 ;  /* 0x000000f0136a7211 */ /* 0x080fe200078410ff */
[----:B------:R-:W-:Y:S01]  /*3f00*/  REDG.E.ADD.F32.FTZ.RN.STRONG.GPU desc[UR16][R240.64+0x180], R64 ;  /* 0x00018040f00079a6 */ /* 0x000fe2000c10f390 */
[-C--:B------:R-:W-:Y:S02]  /*3f10*/  LEA.HI.X.SX32 R7, R7, R241.reuse, 0x2, P1 ;  /* 0x000000f107077211 */ /* 0x080fe400008f16ff */
[-C--:B------:R-:W-:Y:S01]  /*3f20*/  LEA R52, P0, R9, R240.reuse, 0x2 ;  /* 0x000000f009347211 */ /* 0x080fe200078010ff */
[----:B------:R-:W-:Y:S01]  /*3f30*/  REDG.E.ADD.F32.FTZ.RN.STRONG.GPU desc[UR16][R112.64+0x180], R65 ;  /* 0x00018041700079a6 */ /* 0x000fe2000c10f390 */
[-C--:B------:R-:W-:Y:S01]  /*3f40*/  LEA R108, P1, R17, R240.reuse, 0x2 ;  /* 0x000000f0116c7211 */ /* 0x080fe200078210ff */
[----:B------:R-:W-:Y:S01]  /*3f50*/  IMAD.U32 R9, RZ, RZ, UR43 ;  /* 0x0000002bff097e24 */ /* 0x000fe2000f8e00ff */
[-C--:B------:R-:W-:Y:S01]  /*3f60*/  LEA.HI.X.SX32 R53, R53, R241.reuse, 0x2, P0 ;  /* 0x000000f135357211 */ /* 0x080fe200000f16ff */
[----:B------:R-:W-:Y:S01]  /*3f70*/  REDG.E.ADD.F32.FTZ.RN.STRONG.GPU desc[UR16][R6.64], R66 ;  /* 0x00000042060079a6 */ /* 0x000fe2000c10f390 */
[-C--:B------:R-:W-:Y:S02]  /*3f80*/  LEA.HI.X.SX32 R109, R55, R241.reuse, 0x2, P1 ;  /* 0x000000f1376d7211 */ /* 0x080fe400008f16ff */
[----:B------:R-:W-:Y:S01]  /*3f90*/  ISETP.LT.AND P1, PT, RZ, UR57, PT ;  /* 0x00000039ff007c0c */ /* 0x000fe2000bf21270 */
[----:B------:R-:W-:Y:S01]  /*3fa0*/  REDG.E.ADD.F32.FTZ.RN.STRONG.GPU desc[UR16][R52.64], R67 ;  /* 0x00000043340079a6 */ /* 0x000fe2000c10f390 */
[----:B------:R-:W-:Y:S01]  /*3fb0*/  UMOV UR57, UR42 ;  /* 0x0000002a00397c82 */ /* 0x000fe20008000000 */
[----:B---3--:R-:W-:Y:S02]  /*3fc0*/  IMAD.U32 R11, RZ, RZ, UR43 ;  /* 0x0000002bff0b7e24 */ /* 0x008fe4000f8e00ff */
[----:B------:R-:W-:Y:S01]  /*3fd0*/  LDSM.16.MT88.4 R16, [R207+0x2000] ;  /* 0x00200000cf10783b */ /* 0x000fe20000004200 */
[----:B-1----:R-:W-:Y:S02]  /*3fe0*/  IMAD.U32 R13, RZ, RZ, UR46 ;  /* 0x0000002eff0d7e24 */ /* 0x002fe4000f8e00ff */
[----:B------:R-:W-:Y:S01]  /*3ff0*/  LEA R110, P0, R11, R240, 0x2 ;  /* 0x000000f00b6e7211 */ /* 0x000fe200078010ff */
[----:B------:R-:W-:Y:S01]  /*4000*/  LDSM.16.MT88.4 R52, [R209+0x10800] ;  /* 0x01080000d134783b */ /* 0x000fe20000004200 */
[----:B--2---:R-:W-:Y:S01]  /*4010*/  IMAD.U32 R5, RZ, RZ, UR45 ;  /* 0x0000002dff057e24 */ /* 0x004fe2000f8e00ff */
[-C--:B------:R-:W-:Y:S02]  /*4020*/  LEA.HI.X.SX32 R105, R13, R241.reuse, 0x2, P3 ;  /* 0x000000f10d697211 */ /* 0x080fe400018f16ff */
[----:B------:R-:W-:Y:S01]  /*4030*/  LDSM.16.MT88.4 R56, [R207+0x800] ;  /* 0x00080000cf38783b */ /* 0x000fe20000004200 */
[-C--:B------:R-:W-:Y:S02]  /*4040*/  LEA.HI.X.SX32 R111, R9, R241.reuse, 0x2, P0 ;  /* 0x000000f1096f7211 */ /* 0x080fe400000f16ff */
[----:B------:R-:W-:Y:S01]  /*4050*/  LEA.HI.X.SX32 R107, R5, R241, 0x2, P2 ;  /* 0x000000f1056b7211 */ /* 0x000fe200010f16ff */
[----:B------:R-:W-:Y:S01]  /*4060*/  REDG.E.ADD.F32.FTZ.RN.STRONG.GPU desc[UR16][R104.64], R60 ;  /* 0x0000003c680079a6 */ /* 0x000fe2000c10f390 */
[----:B------:R-:W-:Y:S01]  /*4070*/  PLOP3.LUT P0, PT, PT, PT, UP0, 0x80, 0x0 ;  /* 0x000000000000781c */ /* 0x000fe20003f0f008 */
[----:B------:R-:W-:Y:S02]  /*4080*/  @UP2 UIADD3 UR38, UP0, UR38, -0x100, URZ ;  /* 0xffffff0026262890 */ /* 0x000fe4000ff1e03f */
[----:B------:R-:W-:Y:S02]  /*4090*/  REDG.E.ADD.F32.FTZ.RN.STRONG.GPU desc[UR16][R106.64], R61 ;  /* 0x0000003d6a0079a6 */ /* 0x000fe4000c10f390 */
[----:B------:R-:W-:Y:S02]  /*40a0*/  @UP2 UIADD3.X UR39, UR39, -0x1, URZ, UP0, !UPT ;  /* 0xffffffff27272890 */ /* 0x000fe400087fe43f */
[----:B------:R-:W-:Y:S04]  /*40b0*/  REDG.E.ADD.F32.FTZ.RN.STRONG.GPU desc[UR16][R108.64], R62 ;  /* 0x0000003e6c0079a6 */ /* 0x000fe8000c10f390 */
[----:B------:R-:W-:Y:S04]  /*40c0*/  REDG.E.ADD.F32.FTZ.RN.STRONG.GPU desc[UR16][R110.64], R63 ;  /* 0x0000003f6e0079a6 */ /* 0x000fe8000c10f390 */
[----:B------:R-:W-:Y:S04]  /*40d0*/  LDSM.16.MT88.4 R4, [R209+0x10000] ;  /* 0x01000000d104783b */ /* 0x000fe80000004200 */
[----:B------:R-:W1:Y:S04]  /*40e0*/  LDSM.16.MT88.4 R8, [R207] ;  /* 0x00000000cf08783b */ /* 0x000e680000004200 */
[----:B------:R-:W2:Y:S04]  /*40f0*/  LDSM.16.MT88.4 R12, [R3+0x10000] ;  /* 0x01000000030c783b */ /* 0x000ea80000004200 */
[----:B------:R-:W3:Y:S04]  /*4100*/  LDSM.16.MT88.4 R64, [R3+0x10800] ;  /* 0x010800000340783b */ /* 0x000ee80000004200 */
[----:B------:R-:W-:Y:S04]  /*4110*/  LDSM.16.MT88.4 R60, [R207+0x1000] ;  /* 0x00100000cf3c783b */ /* 0x000fe80000004200 */
[----:B------:R-:W-:Y:S01]  /*4120*/  LDSM.16.MT88.4 R104, [R3+0x11000] ;  /* 0x011000000368783b */ /* 0x000fe20000004200 */
[-C--:B-1----:R-:W-:Y:S06]  /*4130*/  HMMA.16816.F32.BF16 R68, R4, R8.reuse, R68 ;  /* 0x000000080444723c */ /* 0x082fec0000041844 */
[C---:B--2---:R-:W-:Y:S06]  /*4140*/  HMMA.16816.F32.BF16 R72, R12.reuse, R8, R72 ;  /* 0x000000080c48723c */ /* 0x044fec0000041848 */
[-C--:B------:R-:W-:Y:S06]  /*4150*/  HMMA.16816.F32.BF16 R76, R12, R10.reuse, R76 ;  /* 0x0000000a0c4c723c */ /* 0x080fec000004184c */
[C---:B------:R-:W-:Y:S01]  /*4160*/  HMMA.16816.F32.BF16 R80, R4.reuse, R10, R80 ;  /* 0x0000000a0450723c */ /* 0x040fe20000041850 */
[----:B------:R-:W1:Y:S05]  /*4170*/  LDSM.16.MT88.4 R8, [R209+0x11000] ;  /* 0x01100000d108783b */ /* 0x000e6a0000004200 */
[-C--:B------:R-:W-:Y:S06]  /*4180*/  HMMA.16816.F32.BF16 R84, R4, R16.reuse, R84 ;  /* 0x000000100454723c */ /* 0x080fec0000041854 */
[C---:B------:R-:W-:Y:S06]  /*4190*/  HMMA.16816.F32.BF16 R88, R12.reuse, R16, R88 ;  /* 0x000000100c58723c */ /* 0x040fec0000041858 */
[-C--:B------:R-:W-:Y:S01]  /*41a0*/  HMMA.16816.F32.BF16 R92, R12, R18.reuse, R92 ;  /* 0x000000120c5c723c */ /* 0x080fe2000004185c */
[----:B------:R-:W2:Y:S05]  /*41b0*/  LDSM.16.MT88.4 R12, [R207+0x3000] ;  /* 0x00300000cf0c783b */ /* 0x000eaa0000004200 */
[----:B------:R-:W-:Y:S01]  /*41c0*/  HMMA.16816.F32.BF16 R96, R4, R18, R96 ;  /* 0x000000120460723c */ /* 0x000fe20000041860 */
[----:B------:R-:W-:Y:S04]  /*41d0*/  LDSM.16.MT88.4 R4, [R209+0x11800] ;  /* 0x01180000d104783b */ /* 0x000fe80000004200 */
[----:B------:R-:W4:Y:S01]  /*41e0*/  LDSM.16.MT88.4 R16, [R207+0x1800] ;  /* 0x00180000cf10783b */ /* 0x000f220000004200 */
[-C--:B------:R-:W-:Y:S06]  /*41f0*/  HMMA.16816.F32.BF16 R68, R52, R56.reuse, R68 ;  /* 0x000000383444723c */ /* 0x080fec0000041844 */
[C---:B---3--:R-:W-:Y:S06]  /*4200*/  HMMA.16816.F32.BF16 R72, R64.reuse, R56, R72 ;  /* 0x000000384048723c */ /* 0x048fec0000041848 */
[-C--:B------:R-:W-:Y:S06]  /*4210*/  HMMA.16816.F32.BF16 R76, R64, R58.reuse, R76 ;  /* 0x0000003a404c723c */ /* 0x080fec000004184c */
[C---:B------:R-:W-:Y:S01]  /*4220*/  HMMA.16816.F32.BF16 R80, R52.reuse, R58, R80 ;  /* 0x0000003a3450723c */ /* 0x040fe20000041850 */
[----:B------:R-:W3:Y:S05]  /*4230*/  LDSM.16.MT88.4 R56, [R3+0x11800] ;  /* 0x011800000338783b */ /* 0x000eea0000004200 */
[-C--:B------:R-:W-:Y:S06]  /*4240*/  HMMA.16816.F32.BF16 R84, R52, R100.reuse, R84 ;  /* 0x000000643454723c */ /* 0x080fec0000041854 */
[C---:B------:R-:W-:Y:S06]  /*4250*/  HMMA.16816.F32.BF16 R88, R64.reuse, R100, R88 ;  /* 0x000000644058723c */ /* 0x040fec0000041858 */
[-C--:B------:R-:W-:Y:S01]  /*4260*/  HMMA.16816.F32.BF16 R92, R64, R102.reuse, R92 ;  /* 0x00000066405c723c */ /* 0x080fe2000004185c */
[----:B------:R-:W3:Y:S05]  /*4270*/  LDSM.16.MT88.4 R64, [R207+0x3800] ;  /* 0x00380000cf40783b */ /* 0x000eea0000004200 */
[----:B------:R-:W-:Y:S06]  /*4280*/  HMMA.16816.F32.BF16 R96, R52, R102, R96 ;  /* 0x000000663460723c */ /* 0x000fec0000041860 */
[-C--:B-1----:R-:W-:Y:S06]  /*4290*/  HMMA.16816.F32.BF16 R68, R8, R60.reuse, R68 ;  /* 0x0000003c0844723c */ /* 0x082fec0000041844 */
[C---:B------:R-:W-:Y:S06]  /*42a0*/  HMMA.16816.F32.BF16 R72, R104.reuse, R60, R72 ;  /* 0x0000003c6848723c */ /* 0x040fec0000041848 */
[-C--:B------:R-:W-:Y:S06]  /*42b0*/  HMMA.16816.F32.BF16 R76, R104, R62.reuse, R76 ;  /* 0x0000003e684c723c */ /* 0x080fec000004184c */
[C---:B------:R-:W-:Y:S06]  /*42c0*/  HMMA.16816.F32.BF16 R80, R8.reuse, R62, R80 ;  /* 0x0000003e0850723c */ /* 0x040fec0000041850 */
[-C--:B--2---:R-:W-:Y:S06]  /*42d0*/  HMMA.16816.F32.BF16 R84, R8, R12.reuse, R84 ;  /* 0x0000000c0854723c */ /* 0x084fec0000041854 */
[C---:B------:R-:W-:Y:S06]  /*42e0*/  HMMA.16816.F32.BF16 R88, R104.reuse, R12, R88 ;  /* 0x0000000c6858723c */ /* 0x040fec0000041858 */
[-C--:B------:R-:W-:Y:S06]  /*42f0*/  HMMA.16816.F32.BF16 R92, R104, R14.reuse, R92 ;  /* 0x0000000e685c723c */ /* 0x080fec000004185c */
[----:B------:R-:W-:Y:S06]  /*4300*/  HMMA.16816.F32.BF16 R96, R8, R14, R96 ;  /* 0x0000000e0860723c */ /* 0x000fec0000041860 */
[-C--:B----4-:R-:W-:Y:S06]  /*4310*/  HMMA.16816.F32.BF16 R68, R4, R16.reuse, R68 ;  /* 0x000000100444723c */ /* 0x090fec0000041844 */
[C---:B---3--:R-:W-:Y:S06]  /*4320*/  HMMA.16816.F32.BF16 R72, R56.reuse, R16, R72 ;  /* 0x000000103848723c */ /* 0x048fec0000041848 */
[-C--:B------:R-:W-:Y:S06]  /*4330*/  HMMA.16816.F32.BF16 R76, R56, R18.reuse, R76 ;  /* 0x00000012384c723c */ /* 0x080fec000004184c */
[C---:B------:R-:W-:Y:S06]  /*4340*/  HMMA.16816.F32.BF16 R80, R4.reuse, R18, R80 ;  /* 0x000000120450723c */ /* 0x040fec0000041850 */
[-C--:B------:R-:W-:Y:S06]  /*4350*/  HMMA.16816.F32.BF16 R84, R4, R64.reuse, R84 ;  /* 0x000000400454723c */ /* 0x080fec0000041854 */
[C---:B------:R-:W-:Y:S06]  /*4360*/  HMMA.16816.F32.BF16 R88, R56.reuse, R64, R88 ;  /* 0x000000403858723c */ /* 0x040fec0000041858 */
[-C--:B------:R-:W-:Y:S06]  /*4370*/  HMMA.16816.F32.BF16 R92, R56, R66.reuse, R92 ;  /* 0x00000042385c723c */ /* 0x080fec000004185c */
[----:B------:R-:W-:Y:S07]  /*4380*/  HMMA.16816.F32.BF16 R96, R4, R66, R96 ;  /* 0x000000420460723c */ /* 0x000fee0000041860 */
[C---:B------:R-:W-:Y:S04]  /*4390*/  VIADD R4, R207.reuse, 0xffffc000 ;  /* 0xffffc000cf047836 */ /* 0x040fe80000000000 */
[----:B------:R-:W-:Y:S04]  /*43a0*/  @P0 VIADD R4, R207, 0x4000 ;  /* 0x00004000cf040836 */ /* 0x000fe80000000000 */
[----:B------:R-:W-:Y:S01]  /*43b0*/  IMAD.MOV.U32 R207, RZ, RZ, R4 ;  /* 0x000000ffffcf7224 */ /* 0x000fe200078e0004 */
[----:B------:R-:W-:Y:S08]  /*43c0*/  @P1 BRA `(.L_x_134) ;  /* 0xffffffdc00341947 */ /* 0x000ff0000383ffff */
.L_x_131:
[----:B------:R-:W-:Y:S01]  /*43d0*/  BAR.SYNC.DEFER_BLOCKING 0x0 ;  /* 0x0000000000007b1d */ /* 0x000fe20000010000 */
[----:B------:R-:W-:Y:S02]  /*43e0*/  F2FP.BF16.F32.PACK_AB R21, R21, R20 ;  /* 0x000000141515723e */ /* 0x000fe400000010ff */
[----:B------:R-:W-:Y:S02]  /*43f0*/  F2FP.BF16.F32.PACK_AB R23, R23, R22 ;  /* 0x000000161717723e */ /* 0x000fe400000010ff */
[----:B------:R-:W-:Y:S01]  /*4400*/  F2FP.BF16.F32.PACK_AB R32, R33, R32 ;  /* 0x000000202120723e */ /* 0x000fe200000010ff */
[----:B------:R-:W-:Y:S02]  /*4410*/  ULDC UR4, c[0x0][0x390] ;  /* 0x0000e40000047ab9 */ /* 0x000fe40000000800 */
[----:B------:R-:W2:Y:S01]  /*4420*/  LDC.64 R6, c[0x0][0x450] ;  /* 0x00011400ff067b82 */ /* 0x000ea20000000a00 */
        /* <DEDUP_REMOVED lines=37> */
[----:B------:R-:W3:Y:S01]  /*4680*/  LDC.64 R4, c[0x0][0x458] ;  /* 0x00011600ff047b82 */ /* 0x000ee20000000a00 */
[----:B------:R-:W-:Y:S01]  /*4690*/  F2FP.BF16.F32.PACK_AB R75, R75, R74 ;  /* 0x0000004a4b4b723e */ /* 0x000fe200000010ff */
[----:B------:R-:W-:Y:S01]  /*46a0*/  STS [R222], R69 ;  /* 0x00000045de007388 */ /* 0x000fe20000000800 */
[----:B------:R-:W-:Y:S01]  /*46b0*/  F2FP.BF16.F32.PACK_AB R76, R77, R76 ;  /* 0x0000004c4d4c723e */ /* 0x000fe200000010ff */
[----:B--2---:R-:W-:Y:S01]  /*46c0*/  IMAD R0, R6, UR33, RZ ;  /* 0x0000002106007c24 */ /* 0x004fe2000f8e02ff */
[----:B------:R-:W-:Y:S01]  /*46d0*/  F2FP.BF16.F32.PACK_AB R78, R79, R78 ;  /* 0x0000004e4f4e723e */ /* 0x000fe200000010ff */
[----:B------:R-:W-:Y:S01]  /*46e0*/  STS [R222+0x400], R71 ;  /* 0x00040047de007388 */ /* 0x000fe20000000800 */
[----:B------:R-:W-:Y:S01]  /*46f0*/  F2FP.BF16.F32.PACK_AB R85, R85, R84 ;  /* 0x000000545555723e */ /* 0x000fe200000010ff */
[----:B------:R-:W2:Y:S01]  /*4700*/  LDC.64 R10, c[0x0][0x438] ;  /* 0x00010e00ff0a7b82 */ /* 0x000ea20000000a00 */
[----:B------:R-:W-:Y:S01]  /*4710*/  F2FP.BF16.F32.PACK_AB R87, R87, R86 ;  /* 0x000000565757723e */ /* 0x000fe200000010ff */
[----:B------:R-:W-:Y:S01]  /*4720*/  STS [R225], R80 ;  /* 0x00000050e1007388 */ /* 0x000fe20000000800 */
[----:B------:R-:W-:Y:S01]  /*4730*/  F2FP.BF16.F32.PACK_AB R96, R97, R96 ;  /* 0x000000606160723e */ /* 0x000fe200000010ff */
[----:B------:R-:W-:Y:S01]  /*4740*/  IMAD R0, R7, UR34, R0 ;  /* 0x0000002207007c24 */ /* 0x000fe2000f8e0200 */
[----:B------:R-:W-:Y:S01]  /*4750*/  F2FP.BF16.F32.PACK_AB R98, R99, R98 ;  /* 0x000000626362723e */ /* 0x000fe200000010ff */
[----:B------:R-:W-:Y:S01]  /*4760*/  STS [R225+0x400], R82 ;  /* 0x00040052e1007388 */ /* 0x000fe20000000800 */
[----:B------:R-:W-:Y:S01]  /*4770*/  F2FP.BF16.F32.PACK_AB R89, R89, R88 ;  /* 0x000000585959723e */ /* 0x000fe200000010ff */
[----:B------:R-:W4:Y:S01]  /*4780*/  LDC.64 R14, c[0x0][0x440] ;  /* 0x00011000ff0e7b82 */ /* 0x000f220000000a00 */
[----:B------:R-:W-:Y:S01]  /*4790*/  F2FP.BF16.F32.PACK_AB R91, R91, R90 ;  /* 0x0000005a5b5b723e */ /* 0x000fe200000010ff */
[----:B------:R-:W-:Y:S01]  /*47a0*/  STS [R222+0x1000], R73 ;  /* 0x00100049de007388 */ /* 0x000fe20000000800 */
[----:B------:R-:W-:Y:S01]  /*47b0*/  F2FP.BF16.F32.PACK_AB R92, R93, R92 ;  /* 0x0000005c5d5c723e */ /* 0x000fe200000010ff */
[----:B------:R-:W-:Y:S01]  /*47c0*/  ULDC.64 UR22, c[0x0][0x3f0] ;  /* 0x0000fc0000167ab9 */ /* 0x000fe20000000a00 */
[----:B------:R-:W-:Y:S01]  /*47d0*/  F2FP.BF16.F32.PACK_AB R94, R95, R94 ;  /* 0x0000005e5f5e723e */ /* 0x000fe200000010ff */
[----:B------:R-:W-:Y:S01]  /*47e0*/  STS [R222+0x1400], R75 ;  /* 0x0014004bde007388 */ /* 0x000fe20000000800 */
[----:B------:R-:W-:Y:S01]  /*47f0*/  F2FP.BF16.F32.PACK_AB R34, R35, R34 ;  /* 0x000000222322723e */ /* 0x000fe200000010ff */
[----:B------:R-:W1:Y:S01]  /*4800*/  LDC.64 R12, c[0x0][0x468] ;  /* 0x00011a00ff0c7b82 */ /* 0x000e620000000a00 */
[----:B------:R-:W-:Y:S01]  /*4810*/  F2FP.BF16.F32.PACK_AB R25, R25, R24 ;  /* 0x000000181919723e */ /* 0x000fe200000010ff */
[----:B------:R-:W-:Y:S01]  /*4820*/  STS [R225+0x1000], R76 ;  /* 0x0010004ce1007388 */ /* 0x000fe20000000800 */
[----:B------:R-:W-:Y:S01]  /*4830*/  F2FP.BF16.F32.PACK_AB R27, R27, R26 ;  /* 0x0000001a1b1b723e */ /* 0x000fe200000010ff */
[----:B---3--:R-:W-:Y:S01]  /*4840*/  IMAD R2, R4, UR33, RZ ;  /* 0x0000002104027c24 */ /* 0x008fe2000f8e02ff */
[----:B------:R-:W-:Y:S01]  /*4850*/  F2FP.BF16.F32.PACK_AB R28, R29, R28 ;  /* 0x0000001c1d1c723e */ /* 0x000fe200000010ff */
[----:B------:R-:W-:Y:S01]  /*4860*/  STS [R225+0x1400], R78 ;  /* 0x0014004ee1007388 */ /* 0x000fe20000000800 */
[----:B------:R-:W-:Y:S01]  /*4870*/  F2FP.BF16.F32.PACK_AB R30, R31, R30 ;  /* 0x0000001e1f1e723e */ /* 0x000fe200000010ff */
[----:B------:R-:W3:Y:S01]  /*4880*/  LDC.64 R8, c[0x0][0x470] ;  /* 0x00011c00ff087b82 */ /* 0x000ee20000000a00 */
[----:B------:R-:W-:Y:S01]  /*4890*/  F2FP.BF16.F32.PACK_AB R37, R37, R36 ;  /* 0x000000242525723e */ /* 0x000fe200000010ff */
[----:B------:R-:W-:Y:S01]  /*48a0*/  STS [R222+0x2000], R85 ;  /* 0x00200055de007388 */ /* 0x000fe20000000800 */
[----:B------:R-:W-:Y:S01]  /*48b0*/  F2FP.BF16.F32.PACK_AB R39, R39, R38 ;  /* 0x000000262727723e */ /* 0x000fe200000010ff */
[----:B------:R-:W-:Y:S01]  /*48c0*/  IMAD R2, R5, UR34, R2 ;  /* 0x0000002205027c24 */ /* 0x000fe2000f8e0202 */
[----:B------:R-:W-:Y:S01]  /*48d0*/  F2FP.BF16.F32.PACK_AB R48, R49, R48 ;  /* 0x000000303130723e */ /* 0x000fe200000010ff */
[----:B------:R-:W-:Y:S01]  /*48e0*/  STS [R222+0x2400], R87 ;  /* 0x00240057de007388 */ /* 0x000fe20000000800 */
[----:B------:R-:W-:-:S02]  /*48f0*/  F2FP.BF16.F32.PACK_AB R50, R51, R50 ;  /* 0x000000323332723e */ /* 0x000fc400000010ff */
[----:B------:R-:W-:Y:S01]  /*4900*/  F2FP.BF16.F32.PACK_AB R41, R41, R40 ;  /* 0x000000282929723e */ /* 0x000fe200000010ff */
[----:B------:R-:W-:Y:S01]  /*4910*/  STS [R225+0x2000], R96 ;  /* 0x00200060e1007388 */ /* 0x000fe20000000800 */
[----:B------:R-:W-:Y:S02]  /*4920*/  F2FP.BF16.F32.PACK_AB R43, R43, R42 ;  /* 0x0000002a2b2b723e */ /* 0x000fe400000010ff */
[----:B------:R-:W-:Y:S01]  /*4930*/  F2FP.BF16.F32.PACK_AB R44, R45, R44 ;  /* 0x0000002c2d2c723e */ /* 0x000fe200000010ff */
[----:B------:R-:W-:Y:S01]  /*4940*/  STS [R225+0x2400], R98 ;  /* 0x00240062e1007388 */ /* 0x000fe20000000800 */
[----:B------:R-:W-:Y:S02]  /*4950*/  F2FP.BF16.F32.PACK_AB R46, R47, R46 ;  /* 0x0000002e2f2e723e */ /* 0x000fe400000010ff */
[----:B------:R-:W-:Y:S01]  /*4960*/  SHF.R.S32.HI R17, RZ, 0x1f, R220 ;  /* 0x0000001fff117819 */ /* 0x000fe200000114dc */
[----:B------:R-:W-:Y:S01]  /*4970*/  STS [R222+0x3000], R89 ;  /* 0x00300059de007388 */ /* 0x000fe20000000800 */
[----:B------:R-:W-:-:S03]  /*4980*/  MOV R16, R220 ;  /* 0x000000dc00107202 */ /* 0x000fc60000000f00 */
[----:B------:R-:W-:Y:S02]  /*4990*/  STS [R222+0x3400], R91 ;  /* 0x0034005bde007388 */ /* 0x000fe40000000800 */
[--C-:B------:R-:W-:Y:S02]  /*49a0*/  IMAD.WIDE.U32 R18, R6, UR34, R16.reuse ;  /* 0x0000002206127c25 */ /* 0x100fe4000f8e0010 */
[----:B------:R-:W-:Y:S02]  /*49b0*/  STS [R225+0x3000], R92 ;  /* 0x0030005ce1007388 */ /* 0x000fe40000000800 */
[----:B------:R-:W-:Y:S01]  /*49c0*/  IMAD.WIDE.U32 R16, R4, UR34, R16 ;  /* 0x0000002204107c25 */ /* 0x000fe2000f8e0010 */
[----:B------:R-:W-:Y:S01]  /*49d0*/  IADD3 R19, R19, R0, RZ ;  /* 0x0000000013137210 */ /* 0x000fe20007ffe0ff */
[----:B------:R-:W-:Y:S02]  /*49e0*/  STS [R225+0x3400], R94 ;  /* 0x0034005ee1007388 */ /* 0x000fe40000000800 */
[C---:B--2---:R-:W-:Y:S01]  /*49f0*/  IMAD R0, R10.reuse, UR18, RZ ;  /* 0x000000120a007c24 */ /* 0x044fe2000f8e02ff */
[----:B------:R-:W-:Y:S01]  /*4a00*/  IADD3 R17, R17, R2, RZ ;  /* 0x0000000211117210 */ /* 0x000fe20007ffe0ff */
[----:B------:R-:W-:Y:S01]  /*4a10*/  STS [R222+0x4000], R21 ;  /* 0x00400015de007388 */ /* 0x000fe20000000800 */
[----:B------:R-:W-:-:S03]  /*4a20*/  IMAD.WIDE.U32 R18, R10, UR10, R18 ;  /* 0x0000000a0a127c25 */ /* 0x000fc6000f8e0012 */
[----:B------:R-:W-:Y:S01]  /*4a30*/  STS [R222+0x4400], R23 ;  /* 0x00440017de007388 */ /* 0x000fe20000000800 */
[----:B------:R-:W-:Y:S02]  /*4a40*/  IMAD R0, R11, UR10, R0 ;  /* 0x0000000a0b007c24 */ /* 0x000fe4000f8e0200 */
[C---:B----4-:R-:W-:Y:S01]  /*4a50*/  IMAD R2, R14.reuse, UR18, RZ ;  /* 0x000000120e027c24 */ /* 0x050fe2000f8e02ff */
[----:B------:R-:W-:Y:S01]  /*4a60*/  STS [R225+0x4000], R32 ;  /* 0x00400020e1007388 */ /* 0x000fe20000000800 */
[----:B------:R-:W-:Y:S01]  /*4a70*/  IMAD.WIDE.U32 R10, R14, UR10, R16 ;  /* 0x0000000a0e0a7c25 */ /* 0x000fe2000f8e0010 */
[----:B------:R-:W-:Y:S02]  /*4a80*/  IADD3 R47, R19, R0, RZ ;  /* 0x00000000132f7210 */ /* 0x000fe40007ffe0ff */
[----:B------:R-:W-:Y:S01]  /*4a90*/  STS [R225+0x4400], R34 ;  /* 0x00440022e1007388 */ /* 0x000fe20000000800 */
[----:B------:R-:W-:Y:S02]  /*4aa0*/  IMAD R15, R15, UR10, R2 ;  /* 0x0000000a0f0f7c24 */ /* 0x000fe4000f8e0202 */
[----:B-1----:R-:W-:Y:S01]  /*4ab0*/  IMAD R0, R12, UR19, RZ ;  /* 0x000000130c007c24 */ /* 0x002fe2000f8e02ff */
[----:B------:R-:W-:Y:S01]  /*4ac0*/  STS [R222+0x5000], R25 ;  /* 0x00500019de007388 */ /* 0x000fe20000000800 */
[----:B---3--:R-:W-:Y:S01]  /*4ad0*/  IMAD R2, R8, UR19, RZ ;  /* 0x0000001308027c24 */ /* 0x008fe2000f8e02ff */
[----:B------:R-:W-:Y:S01]  /*4ae0*/  IADD3 R45, R11, R15, RZ ;  /* 0x0000000f0b2d7210 */ /* 0x000fe20007ffe0ff */
[----:B------:R-:W-:Y:S01]  /*4af0*/  IMAD R0, R13, UR11, R0 ;  /* 0x0000000b0d007c24 */ /* 0x000fe2000f8e0200 */
[----:B------:R-:W-:Y:S01]  /*4b00*/  STS [R222+0x5400], R27 ;  /* 0x0054001bde007388 */ /* 0x000fe20000000800 */
[----:B------:R-:W-:Y:S01]  /*4b10*/  SHF.R.S32.HI R11, RZ, 0x1f, R219 ;  /* 0x0000001fff0b7819 */ /* 0x000fe200000114db */
[----:B------:R-:W-:-:S02]  /*4b20*/  IMAD R2, R9, UR11, R2 ;  /* 0x0000000b09027c24 */ /* 0x000fc4000f8e0202 */
[----:B------:R-:W-:Y:S04]  /*4b30*/  STS [R225+0x5000], R28 ;  /* 0x0050001ce1007388 */ /* 0x000fe80000000800 */
[----:B------:R-:W-:Y:S04]  /*4b40*/  STS [R225+0x5400], R30 ;  /* 0x0054001ee1007388 */ /* 0x000fe80000000800 */
[----:B------:R-:W-:Y:S04]  /*4b50*/  STS [R222+0x6000], R37 ;  /* 0x00600025de007388 */ /* 0x000fe80000000800 */
[----:B------:R-:W-:Y:S04]  /*4b60*/  STS [R222+0x6400], R39 ;  /* 0x00640027de007388 */ /* 0x000fe80000000800 */
[----:B------:R-:W-:Y:S04]  /*4b70*/  STS [R225+0x6000], R48 ;  /* 0x00600030e1007388 */ /* 0x000fe80000000800 */
[----:B------:R-:W-:Y:S04]  /*4b80*/  STS [R225+0x6400], R50 ;  /* 0x00640032e1007388 */ /* 0x000fe80000000800 */
[----:B------:R-:W-:Y:S04]  /*4b90*/  STS [R222+0x7000], R41 ;  /* 0x00700029de007388 */ /* 0x000fe80000000800 */
[----:B------:R-:W-:Y:S04]  /*4ba0*/  STS [R222+0x7400], R43 ;  /* 0x0074002bde007388 */ /* 0x000fe80000000800 */
[----:B------:R1:W-:Y:S04]  /*4bb0*/  STS [R225+0x7000], R44 ;  /* 0x0070002ce1007388 */ /* 0x0003e80000000800 */
[----:B------:R2:W-:Y:S01]  /*4bc0*/  STS [R225+0x7400], R46 ;  /* 0x0074002ee1007388 */ /* 0x0005e20000000800 */
[----:B------:R-:W-:Y:S01]  /*4bd0*/  BAR.SYNC.DEFER_BLOCKING 0x0 ;  /* 0x0000000000007b1d */ /* 0x000fe20000010000 */
[----:B-1----:R-:W-:-:S02]  /*4be0*/  MOV R44, R10 ;  /* 0x0000000a002c7202 */ /* 0x002fc40000000f00 */
[----:B--2---:R-:W-:-:S03]  /*4bf0*/  MOV R46, R18 ;  /* 0x00000012002e7202 */ /* 0x004fc60000000f00 */
[----:B------:R-:W-:Y:S01]  /*4c00*/  IMAD.WIDE.U32 R8, R8, UR11, R44 ;  /* 0x0000000b08087c25 */ /* 0x000fe2000f8e002c */
[----:B------:R-:W1:Y:S03]  /*4c10*/  LDS.128 R36, [R230+0xc000] ;  /* 0x00c00000e6247984 */ /* 0x000e660000000c00 */
[----:B------:R-:W-:Y:S01]  /*4c20*/  IMAD.WIDE.U32 R46, R12, UR11, R46 ;  /* 0x0000000b0c2e7c25 */ /* 0x000fe2000f8e002e */
[----:B------:R-:W-:Y:S01]  /*4c30*/  IADD3 R9, R9, R2, RZ ;  /* 0x0000000209097210 */ /* 0x000fe20007ffe0ff */
[----:B------:R-:W2:Y:S02]  /*4c40*/  LDS.128 R28, [R230+0xe000] ;  /* 0x00e00000e61c7984 */ /* 0x000ea40000000c00 */
[----:B------:R-:W-:Y:S01]  /*4c50*/  IMAD R2, R11, R4, RZ ;  /* 0x000000040b027224 */ /* 0x000fe200078e02ff */
[----:B------:R-:W-:Y:S01]  /*4c60*/  IADD3 R47, R47, R0, RZ ;  /* 0x000000002f2f7210 */ /* 0x000fe20007ffe0ff */
[----:B------:R-:W3:Y:S01]  /*4c70*/  LDS.128 R32, [R230+0xd000] ;  /* 0x00d00000e6207984 */ /* 0x000ee20000000c00 */
[----:B------:R-:W-:-:S02]  /*4c80*/  IMAD R0, R11, R6, RZ ;  /* 0x000000060b007224 */ /* 0x000fc400078e02ff */
[C---:B------:R-:W-:Y:S01]  /*4c90*/  IMAD R2, R219.reuse, R5, R2 ;  /* 0x00000005db027224 */ /* 0x040fe200078e0202 */
[----:B------:R-:W4:Y:S01]  /*4ca0*/  LDS.128 R24, [R230+0xf000] ;  /* 0x00f00000e6187984 */ /* 0x000f220000000c00 */
[C---:B------:R-:W-:Y:S02]  /*4cb0*/  IMAD R0, R219.reuse, R7, R0 ;  /* 0x00000007db007224 */ /* 0x040fe400078e0200 */
[C---:B------:R-:W-:Y:S01]  /*4cc0*/  IMAD.WIDE.U32 R44, R219.reuse, R6, R46 ;  /* 0x00000006db2c7225 */ /* 0x040fe200078e002e */
[----:B------:R-:W4:Y:S03]  /*4cd0*/  LDS.128 R20, [R230+0x10000] ;  /* 0x01000000e6147984 */ /* 0x000f260000000c00 */
[----:B------:R-:W-:Y:S01]  /*4ce0*/  IMAD.WIDE.U32 R8, R219, R4, R8 ;  /* 0x00000004db087225 */ /* 0x000fe200078e0008 */
[----:B------:R-:W4:Y:S01]  /*4cf0*/  LDS.128 R12, [R230+0x12000] ;  /* 0x01200000e60c7984 */ /* 0x000f220000000c00 */
[----:B------:R-:W-:-:S02]  /*4d00*/  IADD3 R0, R45, R0, RZ ;  /* 0x000000002d007210 */ /* 0x000fc40007ffe0ff */
[C---:B------:R-:W-:Y:S01]  /*4d10*/  LEA R10, P0, R44.reuse, UR22, 0x1 ;  /* 0x000000162c0a7c11 */ /* 0x040fe2000f8008ff */
[----:B------:R-:W4:Y:S01]  /*4d20*/  LDS.128 R16, [R230+0x11000] ;  /* 0x01100000e6107984 */ /* 0x000f220000000c00 */
[----:B------:R-:W-:Y:S02]  /*4d30*/  IADD3 R2, R9, R2, RZ ;  /* 0x0000000209027210 */ /* 0x000fe40007ffe0ff */
[----:B------:R-:W-:Y:S01]  /*4d40*/  LEA.HI.X R11, R44, UR23, R0, 0x1, P0 ;  /* 0x000000172c0b7c11 */ /* 0x000fe200080f0c00 */
[----:B------:R-:W4:Y:S01]  /*4d50*/  LDS.128 R40, [R230+0x13000] ;  /* 0x01300000e6287984 */ /* 0x000f220000000c00 */
[----:B------:R-:W-:Y:S01]  /*4d60*/  ULDC.64 UR22, c[0x0][0x3f8] ;  /* 0x0000fe0000167ab9 */ /* 0x000fe20000000a00 */
[----:B------:R-:W-:Y:S02]  /*4d70*/  LEA R44, P1, R6, R10, 0x6 ;  /* 0x0000000a062c7211 */ /* 0x000fe400078230ff */
[----:B------:R-:W-:Y:S02]  /*4d80*/  LEA R46, P0, R8, UR22, 0x1 ;  /* 0x00000016082e7c11 */ /* 0x000fe4000f8008ff */
[----:B------:R-:W-:-:S02]  /*4d90*/  LEA.HI.X R45, R6, R11, R7, 0x6, P1 ;  /* 0x0000000b062d7211 */ /* 0x000fc400008f3407 */
[----:B------:R-:W-:Y:S02]  /*4da0*/  LEA.HI.X R47, R8, UR23, R2, 0x1, P0 ;  /* 0x00000017082f7c11 */ /* 0x000fe400080f0c02 */
[C---:B------:R-:W-:Y:S01]  /*4db0*/  LEA R6, P0, R4.reuse, R46, 0x6 ;  /* 0x0000002e04067211 */ /* 0x040fe200078030ff */
[----:B-1----:R1:W-:Y:S03]  /*4dc0*/  STG.E.128 desc[UR16][R10.64], R36 ;  /* 0x000000240a007986 */ /* 0x0023e6000c101d10 */
[----:B------:R-:W-:Y:S01]  /*4dd0*/  LEA.HI.X R7, R4, R47, R5, 0x6, P0 ;  /* 0x0000002f04077211 */ /* 0x000fe200000f3405 */
[----:B--2---:R1:W-:Y:S04]  /*4de0*/  STG.E.128 desc[UR16][R10.64+0x80], R28 ;  /* 0x0000801c0a007986 */ /* 0x0043e8000c101d10 */
[----:B---3--:R1:W-:Y:S04]  /*4df0*/  STG.E.128 desc[UR16][R44.64], R32 ;  /* 0x000000202c007986 */ /* 0x0083e8000c101d10 */
[----:B----4-:R1:W-:Y:S04]  /*4e00*/  STG.E.128 desc[UR16][R44.64+0x80], R24 ;  /* 0x000080182c007986 */ /* 0x0103e8000c101d10 */
[----:B------:R1:W-:Y:S04]  /*4e10*/  STG.E.128 desc[UR16][R46.64], R20 ;  /* 0x000000142e007986 */ /* 0x0003e8000c101d10 */
[----:B------:R1:W-:Y:S04]  /*4e20*/  STG.E.128 desc[UR16][R46.64+0x80], R12 ;  /* 0x0000800c2e007986 */ /* 0x0003e8000c101d10 */
[----:B------:R1:W-:Y:S04]  /*4e30*/  STG.E.128 desc[UR16][R6.64], R16 ;  /* 0x0000001006007986 */ /* 0x0003e8000c101d10 */
[----:B------:R1:W-:Y:S02]  /*4e40*/  STG.E.128 desc[UR16][R6.64+0x80], R40 ;  /* 0x0000802806007986 */ /* 0x0003e4000c101d10 */
.L_x_128:
[----:B------:R-:W-:Y:S02]  /*4e50*/  ULDC UR22, c[0x0][0x2c8] ;  /* 0x0000b20000167ab9 */ /* 0x000fe40000000800 */
[----:B------:R-:W-:-:S04]  /*4e60*/  UIADD3 UR22, UR22, 0x3f, URZ ;  /* 0x0000003f16167890 */ /* 0x000fc8000fffe03f */
[----:B------:R-:W-:-:S04]  /*4e70*/  USHF.R.S32.HI UR4, URZ, 0x1f, UR22 ;  /* 0x0000001f3f047899 */ /* 0x000fc80008011416 */
[----:B------:R-:W-:-:S03]  /*4e80*/  ULEA.HI UR4, UR4, UR22, URZ, 0x6 ;  /* 0x0000001604047291 */ /* 0x000fc6000f8f303f */
[----:B------:R-:W-:Y:S01]  /*4e90*/  ULDC UR22, c[0x0][0xc] ;  /* 0x0000030000167ab9 */ /* 0x000fe20000000800 */
[----:B------:R-:W-:Y:S02]  /*4ea0*/  USHF.R.S32.HI UR4, URZ, 0x6, UR4 ;  /* 0x000000063f047899 */ /* 0x000fe40008011404 */
[----:B------:R-:W-:-:S04]  /*4eb0*/  UIADD3 UR15, UR22, UR15, URZ ;  /* 0x0000000f160f7290 */ /* 0x000fc8000fffe03f */
[----:B------:R-:W-:-:S06]  /*4ec0*/  UISETP.GE.AND UP0, UPT, UR15, UR4, UPT ;  /* 0x000000040f00728c */ /* 0x000fcc000bf06270 */
[----:B------:R-:W-:-:S13]  /*4ed0*/  PLOP3.LUT P0, PT, PT, PT, UP0, 0x80, 0x0 ;  /* 0x000000000000781c */ /* 0x000fda0003f0f008 */
[----:B------:R-:W-:Y:S05]  /*4ee0*/  @P0 BRA `(.L_x_135) ;  /* 0x0000000000040947 */ /* 0x000fea0003800000 */
[----:B------:R-:W-:Y:S05]  /*4ef0*/  BRA `(.L_x_136) ;  /* 0xffffffb8007c7947 */ /* 0x000fea000383ffff */
.L_x_135:
[----:B------:R-:W-:Y:S05]  /*4f00*/  EXIT ;  /* 0x000000000000794d */ /* 0x000fea0003800000 */
.L_x_137:
        /* <DEDUP_REMOVED lines=15> */
.L_x_2053:


//--------------------- .text._ZN5flash44flash_bwd_dq_dk_dv_loop_seqk_parallel_kernelI23Flash_bwd_kernel_traitsILi128ELi64ELi64ELi8ELi4ELi2ELi2ELb1ELb0EN7cutlass10bfloat16_tE19Flash_kernel_traitsILi128ELi64ELi64ELi8ES3_EELb0ELb0ELb0ELb1ELb0ELb0ELb0EEEvNS_16Flash_bwd_paramsE --------------------------
	.section	.text._ZN5flash44flash_bwd_dq_dk_dv_loop_seqk_parallel_kernelI23Flash_bwd_kernel_traitsILi128ELi64ELi64ELi8ELi4ELi2ELi2ELb1ELb0EN7cutlass10bfloat16_tE19Flash_kernel_traitsILi128ELi64ELi64ELi8ES3_EELb0ELb0ELb0ELb1ELb0ELb0ELb0EEEvNS_16Flash_bwd_paramsE,"ax",@progbits
	.align	128
        .global         _ZN5flash44flash_bwd_dq_dk_dv_loop_seqk_parallel_kernelI23Flash_bwd_kernel_traitsILi128ELi64ELi64ELi8ELi4ELi2ELi2ELb1ELb0EN7cutlass10bfloat16_tE19Flash_kernel_traitsILi128ELi64ELi64ELi8ES3_EELb0ELb0ELb0ELb1ELb0ELb0ELb0EEEvNS_16Flash_bwd_paramsE
        .type           _ZN5flash44flash_bwd_dq_dk_dv_loop_seqk_parallel_kernelI23Flash_bwd_kernel_traitsILi128ELi64ELi64ELi8ELi4ELi2ELi2ELb1ELb0EN7cutlass10bfloat16_tE19Flash_kernel_traitsILi128ELi64ELi64ELi8ES3_EELb0ELb0ELb0ELb1ELb0ELb0ELb0EEEvNS_16Flash_bwd_paramsE,@function
        .size           _ZN5flash44flash_bwd_dq_dk_dv_loop_seqk_parallel_kernelI23Flash_bwd_kernel_traitsILi128ELi64ELi64ELi8ELi4ELi2ELi2ELb1ELb0EN7cutlass10bfloat16_tE19Flash_kernel_traitsILi128ELi64ELi64ELi8ES3_EELb0ELb0ELb0ELb1ELb0ELb0ELb0EEEvNS_16Flash_bwd_paramsE,(.L_x_2054 - _ZN5flash44flash_bwd_dq_dk_dv_loop_seqk_parallel_kernelI23Flash_bwd_kernel_traitsILi128ELi64ELi64ELi8ELi4ELi2ELi2ELb1ELb0EN7cutlass10bfloat16_tE19Flash_kernel_traitsILi128ELi64ELi64ELi8ES3_EELb0ELb0ELb0ELb1ELb0ELb0ELb0EEEvNS_16Flash_bwd_paramsE)
        .other          _ZN5flash44flash_bwd_dq_dk_dv_loop_seqk_parallel_kernelI23Flash_bwd_kernel_traitsILi128ELi64ELi64ELi8ELi4ELi2ELi2ELb1ELb0EN7cutlass10bfloat16_tE19Flash_kernel_traitsILi128ELi64ELi64ELi8ES3_EELb0ELb0ELb0ELb1ELb0ELb0ELb0EEEvNS_16Flash_bwd_paramsE,@"STO_CUDA_ENTRY STV_DEFAULT"
_ZN5flash44flash_bwd_dq_dk_dv_loop_seqk_parallel_kernelI23Flash_bwd_kernel_traitsILi128ELi64ELi64ELi8ELi4ELi2ELi2ELb1ELb0EN7cutlass10bfloat16_tE19Flash_kernel_traitsILi128ELi64ELi64ELi8ES3_EELb0ELb0ELb0ELb1ELb0ELb0ELb0EEEvNS_16Flash_bwd_paramsE:
.text._ZN5flash44flash_bwd_dq_dk_dv_loop_seqk_parallel_kernelI23Flash_bwd_kernel_traitsILi128ELi64ELi64ELi8ELi4ELi2ELi2ELb1ELb0EN7cutlass10bfloat16_tE19Flash_kernel_traitsILi128ELi64ELi64ELi8ES3_EELb0ELb0ELb0ELb1ELb0ELb0ELb0EEEvNS_16Flash_bwd_paramsE:
        /* <DEDUP_REMOVED lines=14> */
[----:B------:R-:W3:Y:S01]  /*00e0*/  S2R R248, SR_CTAID.Z ;  /* 0x0000000000f87919 */ /* 0x000ee20000002700 */
[----:B------:R-:W-:Y:S01]  /*00f0*/  IMAD.MOV.U32 R224, RZ, RZ, -0x10 ;  /* 0xfffffff0ffe07424 */ /* 0x000fe200078e00ff */
[----:B------:R-:W-:Y:S01]  /*0100*/  ULDC.64 UR16, c[0x0][0x208] ;  /* 0x0000820000107ab9 */ /* 0x000fe20000000a00 */
[----:B------:R-:W-:Y:S01]  /*0110*/  ULDC.64 UR12, c[0x0][0x300] ;  /* 0x0000c000000c7ab9 */ /* 0x000fe20000000a00 */
[----:B--2---:R-:W-:-:S04]  /*0120*/  ULEA UR5, UR5, UR4, 0x18 ;  /* 0x0000000405057291 */ /* 0x004fc8000f8ec03f */
[----:B------:R-:W-:Y:S02]  /*0130*/  UIADD3 UR4, UR5, 0x10000, URZ ;  /* 0x0001000005047890 */ /* 0x000fe4000fffe03f */
[----:B------:R-:W-:Y:S01]  /*0140*/  UIADD3 UR6, UR5, 0xc000, URZ ;  /* 0x0000c00005067890 */ /* 0x000fe2000fffe03f */
[----:B-1----:R-:W-:-:S04]  /*0150*/  SHF.R.S32.HI R16, RZ, 0x1f, R15 ;  /* 0x0000001fff107819 */ /* 0x002fc8000001140f */
        /* <DEDUP_REMOVED lines=44> */
[----:B------:R-:W-:Y:S02]  /*0420*/  LOP3.LUT R5, R6, 0x8, R13, 0xf8, !PT ;  /* 0x0000000806057812 */ /* 0x000fe400078ef80d */
[----:B------:R-:W-:Y:S01]  /*0430*/  LOP3.LUT R8, R12, 0xfffffff8, RZ, 0xc0, !PT ;  /* 0xfffffff80c087812 */ /* 0x000fe200078ec0ff */
[----:B------:R-:W-:Y:S01]  /*0440*/  IMAD.IADD R199, R2, 0x1, R0 ;  /* 0x0000000102c77824 */ /* 0x000fe200078e0200 */
[----:B------:R-:W-:Y:S02]  /*0450*/  LOP3.LUT R186, R4, R5, R186, 0xf6, !PT ;  /* 0x0000000504ba7212 */ /* 0x000fe400078ef6ba */
[----:B------:R-:W-:Y:S01]  /*0460*/  LEA.HI R0, R16, R15, RZ, 0x6 ;  /* 0x0000000f10007211 */ /* 0x000fe200078f30ff */
[----:B------:R-:W-:Y:S01]  /*0470*/  IMAD.IADD R13, R3, 0x1, -R8 ;  /* 0x00000001030d7824 */ /* 0x000fe200078e0a08 */
[----:B------:R-:W-:Y:S02]  /*0480*/  LOP3.LUT R4, R17, 0xffffffe0, RZ, 0xc0, !PT ;  /* 0xffffffe011047812 */ /* 0x000fe400078ec0ff */
[----:B------:R-:W-:-:S02]  /*0490*/  LOP3.LUT R2, R18, 0x7ffffffc, RZ, 0xc0, !PT ;  /* 0x7ffffffc12027812 */ /* 0x000fc400078ec0ff */
[----:B------:R-:W-:Y:S01]  /*04a0*/  SHF.R.S32.HI R3, RZ, 0x1f, R17 ;  /* 0x0000001fff037819 */ /* 0x000fe20000011411 */
[C---:B------:R-:W-:Y:S01]  /*04b0*/  IMAD.IADD R19, R15.reuse, 0x1, -R4 ;  /* 0x000000010f137824 */ /* 0x040fe200078e0a04 */
[----:B------:R-:W-:Y:S01]  /*04c0*/  SHF.R.S32.HI R0, RZ, 0x6, R0 ;  /* 0x00000006ff007819 */ /* 0x000fe20000011400 */
[----:B------:R-:W-:Y:S01]  /*04d0*/  IMAD.IADD R5, R15, 0x1, -R2 ;  /* 0x000000010f057824 */ /* 0x000fe200078e0a02 */
[----:B------:R-:W-:Y:S01]  /*04e0*/  LEA.HI R4, R3, R20, RZ, 0x2 ;  /* 0x0000001403047211 */ /* 0x000fe200078f10ff */
[----:B------:R-:W-:Y:S01]  /*04f0*/  IMAD.SHL.U32 R15, R15, 0x2, RZ ;  /* 0x000000020f0f7824 */ /* 0x000fe200078e00ff */
[----:B------:R-:W-:Y:S01]  /*0500*/  LOP3.LUT R7, R10, 0x1, RZ, 0xc0, !PT ;  /* 0x000000010a077812 */ /* 0x000fe200078ec0ff */
[----:B------:R-:W-:Y:S01]  /*0510*/  IMAD.SHL.U32 R3, R9, 0x20, RZ ;  /* 0x0000002009037824 */ /* 0x000fe200078e00ff */
[----:B------:R-:W-:Y:S01]  /*0520*/  STL [R1+0x18], R19 ;  /* 0x0000181301007387 */ /* 0x000fe20000100800 */
[----:B------:R-:W-:Y:S01]  /*0530*/  IMAD R6, R0, 0x200, R14 ;  /* 0x0000020000067824 */ /* 0x000fe200078e020e */
[----:B------:R-:W-:Y:S01]  /*0540*/  LOP3.LUT R4, R4, 0xfffffffc, RZ, 0xc0, !PT ;  /* 0xfffffffc04047812 */ /* 0x000fe200078ec0ff */
[----:B------:R-:W-:Y:S01]  /*0550*/  IMAD.SHL.U32 R2, R0, 0x8, RZ ;  /* 0x0000000800027824 */ /* 0x000fe200078e00ff */
[----:B------:R-:W-:Y:S01]  /*0560*/  ISETP.NE.U32.AND P0, PT, R7, 0x1, PT ;  /* 0x000000010700780c */ /* 0x000fe20003f05070 */
[----:B------:R-:W-:Y:S01]  /*0570*/  IMAD.SHL.U32 R0, R10, 0x40, RZ ;  /* 0x000000400a007824 */ /* 0x000fe200078e00ff */
[----:B------:R1:W-:Y:S01]  /*0580*/  STL [R1+0x14], R6 ;  /* 0x0000140601007387 */ /* 0x0003e20000100800 */
[----:B------:R-:W-:Y:S01]  /*0590*/  IMAD.SHL.U32 R9, R5, 0x2, RZ ;  /* 0x0000000205097824 */ /* 0x000fe200078e00ff */
[----:B------:R-:W-:Y:S01]  /*05a0*/  LOP3.LUT R5, R3, 0x6, R15, 0xf8, !PT ;  /* 0x0000000603057812 */ /* 0x000fe200078ef80f */
[----:B------:R-:W-:Y:S01]  /*05b0*/  IMAD.SHL.U32 R7, R13, 0x40, RZ ;  /* 0x000000400d077824 */ /* 0x000fe200078e00ff */
[----:B------:R-:W-:Y:S01]  /*05c0*/  LOP3.LUT R0, R0, 0x1c0, RZ, 0xc0, !PT ;  /* 0x000001c000007812 */ /* 0x000fe200078ec0ff */
[----:B------:R-:W-:Y:S01]  /*05d0*/  IMAD.IADD R4, R20, 0x1, -R4 ;  /* 0x0000000114047824 */ /* 0x000fe200078e0a04 */
[----:B------:R-:W-:Y:S01]  /*05e0*/  LOP3.LUT R2, R2, 0x18, RZ, 0xc0, !PT ;  /* 0x0000001802027812 */ /* 0x000fe200078ec0ff */
[----:B------:R2:W-:Y:S01]  /*05f0*/  STL [R1], R5 ;  /* 0x0000000501007387 */ /* 0x0005e20000100800 */
[----:B------:R-:W-:Y:S01]  /*0600*/  R2P PR, R10, 0x6 ;  /* 0x000000060a007804 */ /* 0x000fe20000000000 */
[----:B------:R-:W-:Y:S01]  /*0610*/  IMAD R8, R4, 0x400, R9 ;  /* 0x0000040004087824 */ /* 0x000fe200078e0209 */
[----:B------:R-:W-:-:S02]  /*0620*/  SEL R185, R185, 0xffffffc0, !P3 ;  /* 0xffffffc0b9b97807 */ /* 0x000fc40005800000 */
[----:B------:R-:W-:Y:S02]  /*0630*/  SEL R224, R224, 0x10, !P0 ;  /* 0x00000010e0e07807 */ /* 0x000fe40004000000 */
[----:B------:R-:W-:Y:S01]  /*0640*/  LEA R186, R186, UR5, 0x1 ;  /* 0x00000005baba7c11 */ /* 0x000fe2000f8e08ff */
[----:B-1----:R-:W-:-:S05]  /*0650*/  IMAD.SHL.U32 R6, R11, 0x20, RZ ;  /* 0x000000200b067824 */ /* 0x002fca00078e00ff */
[----:B------:R-:W-:Y:S02]  /*0660*/  LOP3.LUT R6, R2, 0x20, R6, 0xf8, !PT ;  /* 0x0000002002067812 */ /* 0x000fe400078ef806 */
[----:B--2---:R-:W-:Y:S02]  /*0670*/  LOP3.LUT R5, R0, 0x20, R3, 0xf8, !PT ;  /* 0x0000002000057812 */ /* 0x004fe400078ef803 */
[----:B------:R-:W-:-:S04]  /*0680*/  SHF.R.U32.HI R3, RZ, 0x3, R0 ;  /* 0x00000003ff037819 */ /* 0x000fc80000011600 */
[----:B------:R-:W-:Y:S02]  /*0690*/  LOP3.LUT R5, R5, R3, RZ, 0x3c, !PT ;  /* 0x0000000305057212 */ /* 0x000fe400078e3cff */
[----:B------:R-:W-:Y:S01]  /*06a0*/  LOP3.LUT R10, R3, R0, R2, 0x1e, !PT ;  /* 0x00000000030a7212 */ /* 0x000fe200078e1e02 */
[----:B------:R-:W-:Y:S01]  /*06b0*/  IMAD.SHL.U32 R0, R11, 0x8, RZ ;  /* 0x000000080b007824 */ /* 0x000fe200078e00ff */
[----:B------:R-:W-:Y:S01]  /*06c0*/  LOP3.LUT R3, R7, 0x1c0, RZ, 0xc0, !PT ;  /* 0x000001c007037812 */ /* 0x000fe200078ec0ff */
[----:B------:R-:W-:Y:S01]  /*06d0*/  IMAD.IADD R223, R8, 0x1, R5 ;  /* 0x0000000108df7824 */ /* 0x000fe200078e0205 */
[----:B------:R-:W-:Y:S02]  /*06e0*/  SHF.R.S32.HI R7, RZ, 0x1f, R19 ;  /* 0x0000001fff077819 */ /* 0x000fe40000011413 */
[----:B------:R-:W-:Y:S02]  /*06f0*/  SHF.R.U32.HI R2, RZ, 0x3, R3 ;  /* 0x00000003ff027819 */ /* 0x000fe40000011603 */
[----:B------:R-:W-:Y:S01]  /*0700*/  LEA.HI R5, R7, R19, RZ, 0x2 ;  /* 0x0000001307057211 */ /* 0x000fe200078f10ff */
[----:B------:R-:W-:Y:S01]  /*0710*/  IMAD.SHL.U32 R7, R12, 0x40, RZ ;  /* 0x000000400c077824 */ /* 0x000fe200078e00ff */
[----:B------:R-:W-:-:S02]  /*0720*/  LOP3.LUT R8, R3, 0x8, R0, 0xf8, !PT ;  /* 0x0000000803087812 */ /* 0x000fc400078ef800 */
[----:B------:R-:W-:Y:S02]  /*0730*/  LOP3.LUT R3, R2, R6, R3, 0x1e, !PT ;  /* 0x0000000602037212 */ /* 0x000fe400078e1e03 */
[----:B------:R-:W-:Y:S01]  /*0740*/  SHF.R.S32.HI R6, RZ, 0x2, R5 ;  /* 0x00000002ff067819 */ /* 0x000fe20000011405 */
[----:B------:R-:W-:Y:S01]  /*0750*/  IMAD R5, R194, 0x400, R9 ;  /* 0x00000400c2057824 */ /* 0x000fe200078e0209 */
[----:B------:R-:W-:Y:S02]  /*0760*/  LOP3.LUT R0, R7, 0xfffffe00, RZ, 0xc0, !PT ;  /* 0xfffffe0007007812 */ /* 0x000fe400078ec0ff */
        /* <DEDUP_REMOVED lines=8> */
[----:B------:R1:W-:Y:S01]  /*07f0*/  STL [R1+0x10], R6 ;  /* 0x0000100601007387 */ /* 0x0003e20000100800 */
[----:B------:R-:W-:-:S02]  /*0800*/  IMAD.IADD R194, R2, 0x1, R194 ;  /* 0x0000000102c27824 */ /* 0x000fc400078e02c2 */
[----:B------:R-:W-:Y:S02]  /*0810*/  IMAD.MOV.U32 R2, RZ, RZ, 0x20 ;  /* 0x00000020ff027424 */ /* 0x000fe400078e00ff */
        /* <DEDUP_REMOVED lines=8> */
[----:B------:R-:W-:-:S02]  /*08a0*/  IMAD.IADD R190, R0, 0x1, R2 ;  /* 0x0000000100be7824 */ /* 0x000fc400078e0202 */
[C---:B------:R-:W-:Y:S01]  /*08b0*/  VIADD R2, R3.reuse, 0x40 ;  /* 0x0000004003027836 */ /* 0x040fe20000000000 */
[----:B------:R1:W-:Y:S01]  /*08c0*/  STL [R1+0x4], R3 ;  /* 0x0000040301007387 */ /* 0x0003e20000100800 */
[----:B------:R-:W-:Y:S02]  /*08d0*/  @P2 VIADD R2, R3, 0xffffffc0 ;  /* 0xffffffc003022836 */ /* 0x000fe40000000000 */
[----:B------:R-:W-:Y:S02]  /*08e0*/  IMAD.IADD R191, R185, 0x1, R191 ;  /* 0x00000001b9bf7824 */ /* 0x000fe400078e02bf */
[----:B------:R-:W-:Y:S01]  /*08f0*/  IMAD.IADD R225, R223, 0x1, R224 ;  /* 0x00000001dfe17824 */ /* 0x000fe200078e02e0 */
[----:B------:R1:W-:Y:S01]  /*0900*/  STL [R1+0x8], R2 ;  /* 0x0000080201007387 */ /* 0x0003e20000100800 */
[----:B------:R-:W-:Y:S02]  /*0910*/  IMAD.IADD R185, R185, 0x1, R186 ;  /* 0x00000001b9b97824 */ /* 0x000fe400078e02ba */
[----:B---3--:R-:W-:-:S07]  /*0920*/  IMAD.IADD R224, R224, 0x1, R222 ;  /* 0x00000001e0e07824 */ /* 0x008fce00078e02de */
.L_x_184:
[----:B--23--:R-:W2:Y:S01]  /*0930*/  S2R R50, SR_CTAID.Y ;  /* 0x0000000000327919 */ /* 0x00cea20000002600 */
[----:B-1----:R-:W1:Y:S01]  /*0940*/  LDC.64 R2, c[0x0][0x2f0] ;  /* 0x0000bc00ff027b82 */ /* 0x002e620000000a00 */
[----:B------:R-:W-:Y:S01]  /*0950*/  ISETP.NE.U32.AND P3, PT, RZ, UR12, PT ;  /* 0x0000000cff007c0c */ /* 0x000fe2000bf65070 */
[----:B------:R-:W-:-:S03]  /*0960*/  IMAD.MOV.U32 R0, RZ, RZ, -0x1 ;  /* 0xffffffffff007424 */ /* 0x000fc600078e00ff */
[----:B------:R-:W-:-:S03]  /*0970*/  ISETP.NE.AND.EX P3, PT, RZ, UR13, PT, P3 ;  /* 0x0000000dff007c0c */ /* 0x000fc6000bf65330 */
[----:B------:R-:W3:Y:S08]  /*0980*/  LDC.64 R8, c[0x0][0x308] ;  /* 0x0000c200ff087b82 */ /* 0x000ef00000000a00 */
[----:B------:R-:W4:Y:S08]  /*0990*/  LDC.U8 R13, c[0x0][0x3c2] ;  /* 0x0000f080ff0d7b82 */ /* 0x000f300000000000 */
        /* <DEDUP_REMOVED lines=42> */
.L_x_138:
[----:B------:R-:W-:Y:S01]  /*0c40*/  IMAD.SHL.U32 R31, R247, 0x40, RZ ;  /* 0x00000040f71f7824 */ /* 0x000fe200078e00ff */
[----:B-----5:R-:W-:-:S04]  /*0c50*/  @!P2 IADD3 R206, R5, R4, -R246 ;  /* 0x0000000405cea210 */ /* 0x020fc80007ffe8f6 */
[----:B------:R-:W-:-:S13]  /*0c60*/  ISETP.GT.AND P0, PT, R206, R31, PT ;  /* 0x0000001fce00720c */ /* 0x000fda0003f04270 */
[----:B------:R-:W-:Y:S05]  /*0c70*/  @!P0 BRA `(.L_x_139) ;  /* 0x0000006800c88947 */ /* 0x000fea0003800000 */
[----:B------:R-:W3:Y:S01]  /*0c80*/  LDC R14, c[0x0][0x278] ;  /* 0x00009e00ff0e7b82 */ /* 0x000ee20000000800 */
[----:B------:R-:W-:Y:S01]  /*0c90*/  IABS R5, R248 ;  /* 0x000000f800057213 */ /* 0x000fe20000000000 */
[----:B------:R-:W4:Y:S01]  /*0ca0*/  S2R R38, SR_CTAID.X ;  /* 0x0000000000267919 */ /* 0x000f220000002500 */
[----:B------:R-:W-:Y:S02]  /*0cb0*/  ISETP.NE.AND P1, PT, R40, -0x1, PT ;  /* 0xffffffff2800780c */ /* 0x000fe40003f25270 */
[----:B------:R-:W-:Y:S02]  /*0cc0*/  ISETP.NE.AND P2, PT, R0, -0x1, PT ;  /* 0xffffffff0000780c */ /* 0x000fe40003f45270 */
[----:B------:R-:W-:Y:S01]  /*0cd0*/  SHF.R.S32.HI R249, RZ, 0x1f, R248 ;  /* 0x0000001ffff97819 */ /* 0x000fe200000114f8 */
[----:B------:R-:W5:Y:S08]  /*0ce0*/  LDC.64 R6, c[0x0][0x228] ;  /* 0x00008a00ff067b82 */ /* 0x000f700000000a00 */
[----:B------:R-:W2:Y:S01]  /*0cf0*/  LDC.64 R32, c[0x0][0x240] ;  /* 0x00009000ff207b82 */ /* 0x000ea20000000a00 */
[----:B---3--:R-:W-:-:S07]  /*0d00*/  IABS R9, R14 ;  /* 0x0000000e00097213 */ /* 0x008fce0000000000 */
[----:B------:R-:W3:Y:S01]  /*0d10*/  LDC R42, c[0x0][0x2d4] ;  /* 0x0000b500ff2a7b82 */ /* 0x000ee20000000800 */
[----:B-1----:R-:W1:Y:S01]  /*0d20*/  I2F.RP R2, R9 ;  /* 0x0000000900027306 */ /* 0x002e620000209400 */
[----:B-----5:R-:W-:-:S06]  /*0d30*/  IMAD R8, R43, R6, RZ ;  /* 0x000000062b087224 */ /* 0x020fcc00078e02ff */
[----:B------:R-:W5:Y:S01]  /*0d40*/  @P1 LDC.64 R22, c[0x0][0x250] ;  /* 0x00009400ff161b82 */ /* 0x000f620000000a00 */
[----:B------:R-:W-:-:S07]  /*0d50*/  IMAD R8, R50, R7, R8 ;  /* 0x0000000732087224 */ /* 0x000fce00078e0208 */
[----:B------:R-:W4:Y:S01]  /*0d60*/  LDC R35, c[0x0][0x2dc] ;  /* 0x0000b700ff237b82 */ /* 0x000f220000000800 */
[----:B-1----:R-:W1:Y:S07]  /*0d70*/  MUFU.RCP R2, R2 ;  /* 0x0000000200027308 */ /* 0x002e6e0000001000 */
[----:B------:R-:W4:Y:S01]  /*0d80*/  LDC R241, c[0x0][0x270] ;  /* 0x00009c00fff17b82 */ /* 0x000f220000000800 */
[----:B---3--:R-:W-:Y:S01]  /*0d90*/  SHF.R.S32.HI R10, RZ, 0x1f, R42 ;  /* 0x0000001fff0a7819 */ /* 0x008fe2000001142a */
[----:B------:R-:W-:-:S06]  /*0da0*/  IMAD.WIDE.U32 R12, R50, R42, RZ ;  /* 0x0000002a320c7225 */ /* 0x000fcc00078e00ff */
[----:B------:R-:W3:Y:S01]  /*0db0*/  LDC.U8 R15, c[0x0][0x3d8] ;  /* 0x0000f600ff0f7b82 */ /* 0x000ee20000000000 */
[----:B-1----:R-:W-:-:S04]  /*0dc0*/  IADD3 R2, R2, 0xffffffe, RZ ;  /* 0x0ffffffe02027810 */ /* 0x002fc80007ffe0ff */
[----:B------:R-:W1:Y:S03]  /*0dd0*/  F2I.FTZ.U32.TRUNC.NTZ R3, R2 ;  /* 0x0000000200037305 */ /* 0x000e66000021f000 */
[----:B------:R-:W3:Y:S01]  /*0de0*/  LDC R36, c[0x0][0x2c4] ;  /* 0x0000b100ff247b82 */ /* 0x000ee20000000800 */
[----:B----4-:R-:W-:-:S07]  /*0df0*/  IMAD.WIDE R20, R35, R241, RZ ;  /* 0x000000f123147225 */ /* 0x010fce00078e02ff */
[----:B------:R-:W4:Y:S01]  /*0e00*/  @P1 LDC.64 R26, c[0x0][0x248] ;  /* 0x00009200ff1a1b82 */ /* 0x000f220000000a00 */
[----:B-1----:R-:W-:-:S07]  /*0e10*/  IADD3 R2, RZ, -R3, RZ ;  /* 0x80000003ff027210 */ /* 0x002fce0007ffe0ff */
[----:B------:R-:W1:Y:S01]  /*0e20*/  LDC.U8 R39, c[0x0][0x480] ;  /* 0x00012000ff277b82 */ /* 0x000e620000000000 */
[----:B------:R-:W-:Y:S02]  /*0e30*/  IMAD R4, R2, R9, RZ ;  /* 0x0000000902047224 */ /* 0x000fe400078e02ff */
[----:B------:R-:W-:-:S04]  /*0e40*/  IMAD.MOV.U32 R2, RZ, RZ, RZ ;  /* 0x000000ffff027224 */ /* 0x000fc800078e00ff */
[----:B------:R-:W-:-:S04]  /*0e50*/  IMAD.HI.U32 R2, R3, R4, R2 ;  /* 0x0000000403027227 */ /* 0x000fc800078e0002 */
[----:B------:R-:W-:Y:S02]  /*0e60*/  VIADD R4, R34, 0x3f ;  /* 0x0000003f22047836 */ /* 0x000fe40000000000 */
[----:B------:R-:W-:-:S05]  /*0e70*/  IMAD.HI.U32 R2, R2, R5, RZ ;  /* 0x0000000502027227 */ /* 0x000fca00078e00ff */
[----:B------:R-:W-:-:S05]  /*0e80*/  IADD3 R3, -R2, RZ, RZ ;  /* 0x000000ff02037210 */ /* 0x000fca0007ffe1ff */
[----:B------:R-:W-:Y:S01]  /*0e90*/  IMAD R3, R9, R3, R5 ;  /* 0x0000000309037224 */ /* 0x000fe200078e0205 */
[----:B------:R-:W-:-:S04]  /*0ea0*/  SHF.R.S32.HI R5, RZ, 0x1f, R4 ;  /* 0x0000001fff057819 */ /* 0x000fc80000011404 */
[----:B------:R-:W-:Y:S02]  /*0eb0*/  ISETP.GT.U32.AND P5, PT, R9, R3, PT ;  /* 0x000000030900720c */ /* 0x000fe40003fa4070 */
[----:B------:R-:W-:Y:S01]  /*0ec0*/  LEA.HI R37, R5, R4, RZ, 0x6 ;  /* 0x0000000405257211 */ /* 0x000fe200078f30ff */
[----:B------:R-:W-:-:S04]  /*0ed0*/  IMAD.WIDE.U32 R4, R50, R6, RZ ;  /* 0x0000000632047225 */ /* 0x000fc800078e00ff */
[----:B--2---:R-:W-:-:S04]  /*0ee0*/  IMAD.WIDE.U32 R6, R0, R32, RZ ;  /* 0x0000002000067225 */ /* 0x004fc800078e00ff */
[----:B------:R-:W-:Y:S01]  /*0ef0*/  IMAD.IADD R28, R5, 0x1, R8 ;  /* 0x00000001051c7824 */ /* 0x000fe200078e0208 */
[----:B------:R-:W-:Y:S01]  /*0f00*/  SEL R41, R4, R6, !P2 ;  /* 0x0000000604297207 */ /* 0x000fe20005000000 */
[----:B------:R-:W-:Y:S01]  /*0f10*/  IMAD R6, R10, R50, RZ ;  /* 0x000000320a067224 */ /* 0x000fe200078e02ff */
[----:B------:R-:W-:Y:S01]  /*0f20*/  @!P5 IADD3 R3, R3, -R9, RZ ;  /* 0x800000090303d210 */ /* 0x000fe20007ffe0ff */
[----:B------:R-:W-:Y:S01]  /*0f30*/  IMAD R8, R0, R33, RZ ;  /* 0x0000002100087224 */ /* 0x000fe200078e02ff */
[----:B------:R-:W-:Y:S01]  /*0f40*/  @!P5 IADD3 R2, R2, 0x1, RZ ;  /* 0x000000010202d810 */ /* 0x000fe20007ffe0ff */
[----:B------:R-:W-:Y:S01]  /*0f50*/  IMAD R6, R43, R42, R6 ;  /* 0x0000002a2b067224 */ /* 0x000fe200078e0206 */
[----:B------:R-:W-:Y:S02]  /*0f60*/  ISETP.GE.U32.AND P3, PT, R3, R9, PT ;  /* 0x000000090300720c */ /* 0x000fe40003f66070 */
[----:B------:R-:W-:Y:S02]  /*0f70*/  @P1 IADD3 R3, R246, R40, RZ ;  /* 0x00000028f6031210 */ /* 0x000fe40007ffe0ff */
[----:B------:R-:W-:-:S02]  /*0f80*/  LOP3.LUT R9, R248, R14, RZ, 0x3c, !PT ;  /* 0x0000000ef8097212 */ /* 0x000fc400078e3cff */
[----:B------:R-:W-:Y:S01]  /*0f90*/  @P2 IADD3 R28, R7, R8, RZ ;  /* 0x00000008071c2210 */ /* 0x000fe20007ffe0ff */
[----:B-----5:R-:W-:Y:S01]  /*0fa0*/  @P1 IMAD R10, R3, R23, RZ ;  /* 0x00000017030a1224 */ /* 0x020fe200078e02ff */
[----:B------:R-:W-:Y:S01]  /*0fb0*/  ISETP.GE.AND P0, PT, R9, RZ, PT ;  /* 0x000000ff0900720c */ /* 0x000fe20003f06270 */
[----:B------:R-:W-:Y:S01]  /*0fc0*/  @P1 IMAD.WIDE.U32 R4, R3, R22, RZ ;  /* 0x0000001603041225 */ /* 0x000fe200078e00ff */
[----:B------:R-:W2:Y:S01]  /*0fd0*/  @!P2 LDC.64 R8, c[0x0][0x418] ;  /* 0x00010600ff08ab82 */ /* 0x000ea20000000a00 */
[----:B------:R-:W-:Y:S02]  /*0fe0*/  ISETP.NE.AND P5, PT, R14, RZ, PT ;  /* 0x000000ff0e00720c */ /* 0x000fe40003fa5270 */
[----:B------:R-:W-:Y:S01]  /*0ff0*/  @P3 IADD3 R2, R2, 0x1, RZ ;  /* 0x0000000102023810 */ /* 0x000fe20007ffe0ff */
[----:B------:R-:W-:Y:S01]  /*1000*/  IMAD.IADD R3, R13, 0x1, R6 ;  /* 0x000000010d037824 */ /* 0x000fe200078e0206 */
[----:B------:R-:W-:Y:S01]  /*1010*/  @P1 IADD3 R30, R5, R10, RZ ;  /* 0x0000000a051e1210 */ /* 0x000fe20007ffe0ff */
[----:B------:R-:W-:Y:S01]  /*1020*/  IMAD R7, R21, R12, RZ ;  /* 0x0000000c15077224 */ /* 0x000fe200078e02ff */
[----:B---3--:R-:W-:Y:S01]  /*1030*/  ISETP.NE.AND P3, PT, R15, RZ, PT ;  /* 0x000000ff0f00720c */ /* 0x008fe20003f65270 */
[----:B------:R-:W3:Y:S01]  /*1040*/  @P2 LDC.64 R10, c[0x0][0x420] ;  /* 0x00010800ff0a2b82 */ /* 0x000ee20000000a00 */
[----:B------:R-:W-:Y:S01]  /*1050*/  @P1 IMAD.MOV.U32 R25, RZ, RZ, R4 ;  /* 0x000000ffff191224 */ /* 0x000fe200078e0004 */
[----:B------:R-:W-:Y:S01]  /*1060*/  MOV R24, R2 ;  /* 0x0000000200187202 */ /* 0x000fe20000000f00 */
[----:B------:R-:W-:-:S02]  /*1070*/  IMAD R7, R20, R3, R7 ;  /* 0x0000000314077224 */ /* 0x000fc400078e0207 */
[----:B------:R-:W-:-:S03]  /*1080*/  IMAD.WIDE.U32 R4, R20, R12, RZ ;  /* 0x0000000c14047225 */ /* 0x000fc600078e00ff */
[----:B------:R-:W5:Y:S01]  /*1090*/  LDC.64 R12, c[0x0][0x488] ;  /* 0x00012200ff0c7b82 */ /* 0x000f620000000a00 */
[----:B------:R-:W-:Y:S01]  /*10a0*/  IMAD.WIDE.U32 R2, R20, R0, RZ ;  /* 0x0000000014027225 */ /* 0x000fe200078e00ff */
[----:B------:R-:W-:-:S03]  /*10b0*/  IADD3 R19, R5, R7, RZ ;  /* 0x0000000705137210 */ /* 0x000fc60007ffe0ff */
[----:B------:R-:W-:Y:S01]  /*10c0*/  IMAD R6, R21, R0, RZ ;  /* 0x0000000015067224 */ /* 0x000fe200078e02ff */
[----:B------:R-:W-:Y:S01]  /*10d0*/  SEL R29, R4, R2, !P2 ;  /* 0x00000002041d7207 */ /* 0x000fe20005000000 */
[C---:B------:R-:W-:Y:S01]  /*10e0*/  IMAD.SHL.U32 R7, R50.reuse, 0x80, RZ ;  /* 0x0000008032077824 */ /* 0x040fe200078e00ff */
[----:B------:R-:W4:Y:S01]  /*10f0*/  @P3 LDC R15, c[0x0][0x2e4] ;  /* 0x0000b900ff0f3b82 */ /* 0x000f220000000800 */
[----:B------:R-:W-:Y:S01]  /*1100*/  @!P0 IMAD.MOV R24, RZ, RZ, -R24 ;  /* 0x000000ffff188224 */ /* 0x000fe200078e0a18 */
[----:B------:R-:W-:Y:S01]  /*1110*/  @P2 IADD3 R19, R3, R6, RZ ;  /* 0x0000000603132210 */ /* 0x000fe20007ffe0ff */
[----:B--2---:R-:W-:Y:S01]  /*1120*/  @!P2 IMAD R2, R43, R8, RZ ;  /* 0x000000082b02a224 */ /* 0x004fe200078e02ff */
[----:B------:R-:W-:Y:S02]  /*1130*/  LOP3.LUT R6, R37, 0xffffffc0, RZ, 0xc0, !PT ;  /* 0xffffffc025067812 */ /* 0x000fe400078ec0ff */
[C---:B------:R-:W-:Y:S01]  /*1140*/  SHF.L.U64.HI R3, R50.reuse, 0x7, R43 ;  /* 0x0000000732037819 */ /* 0x040fe2000001022b */
[----:B------:R-:W-:Y:S01]  /*1150*/  @!P2 IMAD R9, R50, R9, R2 ;  /* 0x000000093209a224 */ /* 0x000fe200078e0202 */
[----:B------:R-:W-:Y:S01]  /*1160*/  SEL R7, R7, RZ, P4 ;  /* 0x000000ff07077207 */ /* 0x000fe20002000000 */
[----:B---3--:R-:W-:Y:S01]  /*1170*/  @P2 IMAD.WIDE.U32 R4, R0, R10, RZ ;  /* 0x0000000a00042225 */ /* 0x008fe200078e00ff */
[----:B------:R-:W-:-:S02]  /*1180*/  IADD3 R6, R6, -0x40, RZ ;  /* 0xffffffc006067810 */ /* 0x000fc40007ffe0ff */
[----:B------:R-:W-:Y:S01]  /*1190*/  SEL R3, R3, RZ, P4 ;  /* 0x000000ff03037207 */ /* 0x000fe20002000000 */
[----:B------:R-:W-:Y:S01]  /*11a0*/  @P2 IMAD R18, R0, R11, R5 ;  /* 0x0000000b00122224 */ /* 0x000fe200078e0205 */
[----:B------:R-:W-:Y:S01]  /*11b0*/  IADD3 R7, P0, R6, R7, RZ ;  /* 0x0000000706077210 */ /* 0x000fe20007f1e0ff */
[----:B------:R-:W-:Y:S01]  /*11c0*/  @P3 IMAD R10, R50, R36, RZ ;  /* 0x00000024320a3224 */ /* 0x000fe200078e02ff */
[----:B------:R-:W-:Y:S01]  /*11d0*/  SHF.R.S32.HI R16, RZ, 0x1f, R6 ;  /* 0x0000001fff107819 */ /* 0x000fe20000011406 */
[----:B------:R-:W-:Y:S01]  /*11e0*/  @P2 IMAD.MOV.U32 R17, RZ, RZ, R4 ;  /* 0x000000ffff112224 */ /* 0x000fe200078e0004 */
[----:B------:R-:W-:Y:S01]  /*11f0*/  @!P5 LOP3.LUT R24, RZ, R14, RZ, 0x33, !PT ;  /* 0x0000000eff18d212 */ /* 0x000fe200078e33ff */
[----:B------:R-:W-:Y:S01]  /*1200*/  IMAD R14, R21, R7, RZ ;  /* 0x00000007150e7224 */ /* 0x000fe200078e02ff */
[----:B------:R-:W-:Y:S01]  /*1210*/  IADD3.X R5, R16, R3, RZ, P0, !PT ;  /* 0x0000000310057210 */ /* 0x000fe200007fe4ff */
[----:B------:R-:W-:Y:S01]  /*1220*/  @!P2 IMAD.WIDE.U32 R2, R50, R8, RZ ;  /* 0x000000083202a225 */ /* 0x000fe200078e00ff */
[----:B------:R-:W-:-:S02]  /*1230*/  @P3 SEL R8, R10, R0, !P2 ;  /* 0x000000000a083207 */ /* 0x000fc40005000000 */
[----:B-1----:R-:W-:Y:S01]  /*1240*/  ISETP.NE.AND P0, PT, R39, RZ, PT ;  /* 0x000000ff2700720c */ /* 0x002fe20003f05270 */
[----:B------:R-:W-:Y:S01]  /*1250*/  IMAD R14, R20, R5, R14 ;  /* 0x00000005140e7224 */ /* 0x000fe200078e020e */
[----:B------:R-:W-:Y:S01]  /*1260*/  @!P2 IADD3 R18, R3, R9, RZ ;  /* 0x000000090312a210 */ /* 0x000fe20007ffe0ff */
[----:B------:R-:W-:Y:S01]  /*1270*/  @!P3 IMAD R5, R50, R241, R248 ;  /* 0x000000f13205b224 */ /* 0x000fe200078e02f8 */
[----:B------:R-:W-:Y:S01]  /*1280*/  @!P2 MOV R17, R2 ;  /* 0x000000020011a202 */ /* 0x000fe20000000f00 */
[----:B-----5:R-:W-:-:S04]  /*1290*/  IMAD.WIDE.U32 R2, R38, R12, RZ ;  /* 0x0000000c26027225 */ /* 0x020fc800078e00ff */
[----:B------:R-:W-:Y:S01]  /*12a0*/  @P1 IMAD.IADD R4, R246, 0x1, R40 ;  /* 0x00000001f6041824 */ /* 0x000fe200078e0228 */
[----:B------:R-:W-:Y:S01]  /*12b0*/  SEL R12, R2, RZ, P0 ;  /* 0x000000ff020c7207 */ /* 0x000fe20000000000 */
[----:B------:R-:W-:Y:S01]  /*12c0*/  IMAD.WIDE.U32 R10, R20, R7, RZ ;  /* 0x00000007140a7225 */ /* 0x000fe200078e00ff */
[----:B------:R-:W-:-:S03]  /*12d0*/  SHF.R.S32.HI R40, RZ, 0x1f, R31 ;  /* 0x0000001fff287819 */ /* 0x000fc6000001141f */
[----:B----4-:R-:W-:Y:S02]  /*12e0*/  @P3 IMAD R20, R248, R15, R8 ;  /* 0x0000000ff8143224 */ /* 0x010fe400078e0208 */
[----:B------:R-:W-:Y:S02]  /*12f0*/  IMAD R7, R38, R13, R3 ;  /* 0x0000000d26077224 */ /* 0x000fe400078e0203 */
[----:B------:R-:W-:Y:S02]  /*1300*/  @!P3 IMAD R20, R5, R36, RZ ;  /* 0x000000240514b224 */ /* 0x000fe400078e02ff */
[----:B------:R-:W-:Y:S01]  /*1310*/  @P1 IMAD R3, R4, R27, RZ ;  /* 0x0000001b04031224 */ /* 0x000fe200078e02ff */
[----:B------:R-:W-:Y:S01]  /*1320*/  SEL R13, R7, RZ, P0 ;  /* 0x000000ff070d7207 */ /* 0x000fe20000000000 */
[----:B------:R-:W-:Y:S02]  /*1330*/  IMAD R8, R248, R35, RZ ;  /* 0x00000023f8087224 */ /* 0x000fe400078e02ff */
[----:B------:R-:W-:-:S03]  /*1340*/  @P1 IMAD.WIDE.U32 R4, R4, R26, RZ ;  /* 0x0000001a04041225 */ /* 0x000fc600078e00ff */
[----:B------:R-:W-:Y:S02]  /*1350*/  SHF.R.S32.HI R9, RZ, 0x1f, R8 ;  /* 0x0000001fff097819 */ /* 0x000fe40000011408 */
        /* <DEDUP_REMOVED lines=15> */
.L_x_140:
        /* <DEDUP_REMOVED lines=13> */
.L_x_141:
        /* <DEDUP_REMOVED lines=10> */
.L_x_142:
[----:B------:R-:W-:-:S04]  /*15c0*/  IMAD R0, R50, R241, R248 ;  /* 0x000000f132007224 */ /* 0x000fc800078e02f8 */
[----:B------:R-:W-:-:S07]  /*15d0*/  IMAD R0, R0, R42, RZ ;  /* 0x0000002a00007224 */ /* 0x000fce00078e02ff */
.L_x_143:
[----:B------:R-:W2:Y:S01]  /*15e0*/  LDL R21, [R1+0x18] ;  /* 0x0000180001157983 */ /* 0x000ea20000100800 */
[----:B------:R-:W-:Y:S01]  /*15f0*/  IMAD R241, R35, R241, RZ ;  /* 0x000000f123f17224 */ /* 0x000fe200078e02ff */
[----:B------:R-:W1:Y:S01]  /*1600*/  LDC.64 R14, c[0x0][0x420] ;  /* 0x00010800ff0e7b82 */ /* 0x000e620000000a00 */
[----:B------:R-:W-:Y:S01]  /*1610*/  SHF.R.S32.HI R215, RZ, 0x1f, R214 ;  /* 0x0000001fffd77819 */ /* 0x000fe200000114d6 */
[----:B------:R-:W3:Y:S01]  /*1620*/  S2R R45, SR_TID.X ;  /* 0x00000000002d7919 */ /* 0x000ee20000002100 */
[----:B------:R-:W-:Y:S01]  /*1630*/  IMAD.SHL.U32 R3, R241, 0x40, RZ ;  /* 0x00000040f1037824 */ /* 0x000fe200078e00ff */
[----:B------:R-:W-:Y:S01]  /*1640*/  ULDC.64 UR6, c[0x0][0x428] ;  /* 0x00010a0000067ab9 */ /* 0x000fe20000000a00 */
[----:B------:R-:W-:Y:S01]  /*1650*/  IADD3 R20, R6, R20, RZ ;  /* 0x0000001406147210 */ /* 0x000fe20007ffe0ff */
[----:B------:R-:W4:Y:S01]  /*1660*/  S2R R5, SR_TID.X ;  /* 0x0000000000057919 */ /* 0x000f220000002100 */
[----:B------:R-:W-:Y:S01]  /*1670*/  ULDC.64 UR8, c[0x0][0x258] ;  /* 0x0000960000087ab9 */ /* 0x000fe20000000a00 */
[----:B------:R-:W-:Y:S01]  /*1680*/  IADD3 R2, P2, P1, R10, R3, R8 ;  /* 0x000000030a027210 */ /* 0x000fe2000795e008 */
[----:B------:R-:W5:Y:S01]  /*1690*/  LDC.64 R48, c[0x0][0x2b0] ;  /* 0x0000ac00ff307b82 */ /* 0x000f620000000a00 */
[----:B------:R-:W4:Y:S01]  /*16a0*/  S2R R7, SR_TID.X ;  /* 0x0000000000077919 */ /* 0x000f220000002100 */
[----:B------:R-:W-:Y:S01]  /*16b0*/  SHF.R.S32.HI R3, RZ, 0x1f, R3 ;  /* 0x0000001fff037819 */ /* 0x000fe20000011403 */
[----:B------:R-:W-:Y:S01]  /*16c0*/  ULDC.64 UR10, c[0x0][0x210] ;  /* 0x00008400000a7ab9 */ /* 0x000fe20000000a00 */
[----:B------:R-:W-:Y:S02]  /*16d0*/  BSSY B1, `(.L_x_139) ;  /* 0x000060c000017945 */ /* 0x000fe40003800000 */
[----:B------:R-:W-:-:S02]  /*16e0*/  IADD3.X R3, R4, R3, R9, P2, P1 ;  /* 0x0000000304037210 */ /* 0x000fc400017e2409 */
[----:B------:R-:W-:Y:S01]  /*16f0*/  IADD3 R8, P2, P1, R12, R2, R29 ;  /* 0x000000020c087210 */ /* 0x000fe2000795e01d */
[----:B------:R-:W5:Y:S01]  /*1700*/  LDC.64 R46, c[0x0][0x478] ;  /* 0x00011e00ff2e7b82 */ /* 0x000f620000000a00 */
[----:B------:R-:W-:Y:S02]  /*1710*/  IADD3 R2, P3, R214, R17, RZ ;  /* 0x00000011d6027210 */ /* 0x000fe40007f7e0ff */
[----:B------:R-:W-:-:S03]  /*1720*/  IADD3.X R9, R13, R3, R19, P2, P1 ;  /* 0x000000030d097210 */ /* 0x000fc600017e2413 */
[----:B------:R-:W-:Y:S01]  /*1730*/  IMAD.X R3, R215, 0x1, R18, P3 ;  /* 0x00000001d7037824 */ /* 0x000fe200018e0612 */
[----:B------:R-:W-:Y:S01]  /*1740*/  ISETP.GE.AND P3, PT, R34, 0x1, PT ;  /* 0x000000012200780c */ /* 0x000fe20003f66270 */
[----:B------:R-:W-:Y:S02]  /*1750*/  IMAD.IADD R18, R6, 0x1, R0 ;  /* 0x0000000106127824 */ /* 0x000fe400078e0200 */
[-C--:B-1----:R-:W-:Y:S02]  /*1760*/  IMAD R4, R16, R14.reuse, RZ ;  /* 0x0000000e10047224 */ /* 0x082fe400078e02ff */
[----:B------:R-:W-:Y:S01]  /*1770*/  IMAD.WIDE.U32 R2, R6, R14, R2 ;  /* 0x0000000e06027225 */ /* 0x000fe200078e0002 */
[----:B---3--:R-:W-:-:S03]  /*1780*/  SHF.R.S32.HI R44, RZ, 0x1f, R45 ;  /* 0x0000001fff2c7819 */ /* 0x008fc6000001142d */
[----:B------:R-:W-:Y:S01]  /*1790*/  IMAD R4, R6, R15, R4 ;  /* 0x0000000f06047224 */ /* 0x000fe200078e0204 */
[----:B----4-:R-:W-:-:S03]  /*17a0*/  SHF.R.S32.HI R5, RZ, 0x1f, R5 ;  /* 0x0000001fff057819 */ /* 0x010fc60000011405 */
[----:B------:R-:W-:Y:S01]  /*17b0*/  IMAD.IADD R3, R3, 0x1, R4 ;  /* 0x0000000103037824 */ /* 0x000fe200078e0204 */
[----:B------:R-:W-:Y:S01]  /*17c0*/  LEA.HI R35, R44, R45, RZ, 0x3 ;  /* 0x0000002d2c237211 */ /* 0x000fe200078f18ff */
[----:B------:R-:W-:Y:S01]  /*17d0*/  IMAD R4, R249, UR6, RZ ;  /* 0x00000006f9047c24 */ /* 0x000fe2000f8e02ff */
[----:B------:R-:W-:Y:S01]  /*17e0*/  LEA.HI R5, R5, R7, RZ, 0x5 ;  /* 0x0000000705057211 */ /* 0x000fe200078f28ff */
[C---:B------:R-:W-:Y:S01]  /*17f0*/  IMAD.WIDE.U32 R2, R248.reuse, UR6, R2 ;  /* 0x00000006f8027c25 */ /* 0x040fe2000f8e0002 */
[----:B------:R-:W-:Y:S02]  /*1800*/  SHF.R.S32.HI R13, RZ, 0x3, R35 ;  /* 0x00000003ff0d7819 */ /* 0x000fe40000011423 */
[----:B------:R-:W-:Y:S01]  /*1810*/  SHF.R.S32.HI R5, RZ, 0x5, R5 ;  /* 0x00000005ff057819 */ /* 0x000fe20000011405 */
[----:B------:R-:W-:Y:S01]  /*1820*/  IMAD R4, R248, UR7, R4 ;  /* 0x00000007f8047c24 */ /* 0x000fe2000f8e0204 */
[----:B------:R-:W-:Y:S01]  /*1830*/  IADD3 R7, P2, R13, R6, RZ ;  /* 0x000000060d077210 */ /* 0x000fe20007f5e0ff */
[----:B------:R-:W-:Y:S01]  /*1840*/  ULDC.64 UR6, c[0x0][0x400] ;  /* 0x0001000000067ab9 */ /* 0x000fe20000000a00 */
[----:B------:R-:W-:Y:S01]  /*1850*/  SHF.R.S32.HI R42, RZ, 0x1f, R13 ;  /* 0x0000001fff2a7819 */ /* 0x000fe2000001140d */
[----:B-----5:R-:W-:-:S04]  /*1860*/  IMAD.WIDE R18, R18, 0x4, R46 ;  /* 0x0000000412127825 */ /* 0x020fc800078e022e */
[----:B--2---:R-:W-:Y:S02]  /*1870*/  IMAD R0, R5, R241, R21 ;  /* 0x000000f105007224 */ /* 0x004fe400078e0215 */
[----:B------:R-:W-:Y:S02]  /*1880*/  IMAD.X R5, R42, 0x1, R16, P2 ;  /* 0x000000012a057824 */ /* 0x000fe400010e0610 */
[----:B------:R-:W-:Y:S01]  /*1890*/  IMAD.WIDE R20, R20, 0x4, R48 ;  /* 0x0000000414147825 */ /* 0x000fe200078e0230 */
[----:B------:R-:W-:-:S03]  /*18a0*/  IADD3 R8, P1, R0, R8, RZ ;  /* 0x0000000800087210 */ /* 0x000fc60007f3e0ff */
[-C--:B------:R-:W-:Y:S01]  /*18b0*/  IMAD R5, R5, R32.reuse, RZ ;  /* 0x0000002005057224 */ /* 0x080fe200078e02ff */
[----:B------:R-:W-:Y:S02]  /*18c0*/  LEA.HI.X.SX32 R0, R0, R9, 0x1, P1 ;  /* 0x0000000900007211 */ /* 0x000fe400008f0eff */
[C---:B------:R-:W-:Y:S01]  /*18d0*/  LEA R200, P1, R8.reuse, UR6, 0x2 ;  /* 0x0000000608c87c11 */ /* 0x040fe2000f8210ff */
[C---:B------:R-:W-:Y:S02]  /*18e0*/  IMAD R9, R7.reuse, R33, R5 ;  /* 0x0000002107097224 */ /* 0x040fe400078e0205 */
[----:B------:R-:W-:Y:S01]  /*18f0*/  IMAD.WIDE.U32 R6, R7, R32, R214 ;  /* 0x0000002007067225 */ /* 0x000fe200078e00d6 */
[----:B------:R-:W-:-:S03]  /*1900*/  LEA.HI.X R201, R8, UR7, R0, 0x2, P1 ;  /* 0x0000000708c97c11 */ /* 0x000fc600088f1400 */
        /* <DEDUP_REMOVED lines=13> */
[----:B------:R-:W-:Y:S02]  /*19e0*/  LEA R16, P1, R4, UR8, 0x1 ;  /* 0x0000000804107c11 */ /* 0x000fe4000f8208ff */
[----:B------:R-:W-:Y:S02]  /*19f0*/  LEA R208, P2, R10, UR10, 0x1 ;  /* 0x0000000a0ad07c11 */ /* 0x000fe4000f8408ff */
[----:B------:R-:W-:Y:S02]  /*1a00*/  LEA.HI.X R17, R4, UR9, R28, 0x1, P1 ;  /* 0x0000000904117c11 */ /* 0x000fe400088f0c1c */
[----:B------:R-:W-:-:S02]  /*1a10*/  LEA.HI.X R209, R10, UR11, R29, 0x1, P2 ;  /* 0x0000000b0ad17c11 */ /* 0x000fc400090f0c1d */
[----:B------:R-:W-:Y:S01]  /*1a20*/  LEA.HI.SX32 R6, R37, 0xffffffff, 0x1a ;  /* 0xffffffff25067811 */ /* 0x000fe200078fd2ff */
[----:B------:R-:W-:Y:S06]  /*1a30*/  @!P3 BRA `(.L_x_144) ;  /* 0x000000540014b947 */ /* 0x000fec0003800000 */
[----:B------:R-:W2:Y:S01]  /*1a40*/  LDL R51, [R1+0x14] ;  /* 0x0000140001337983 */ /* 0x000ea20000100800 */
[----:B------:R-:W-:Y:S01]  /*1a50*/  IMAD R0, R247, -0x40, R206 ;  /* 0xffffffc0f7007824 */ /* 0x000fe200078e02ce */
[----:B------:R-:W-:Y:S01]  /*1a60*/  IADD3 R8, R13, 0x20, RZ ;  /* 0x000000200d087810 */ /* 0x000fe20007ffe0ff */
[----:B------:R-:W-:Y:S01]  /*1a70*/  IMAD.WIDE.U32 R2, R31, R22, R214 ;  /* 0x000000161f027225 */ /* 0x000fe200078e00d6 */
[----:B------:R-:W-:Y:S01]  /*1a80*/  ULDC.64 UR6, c[0x0][0x268] ;  /* 0x00009a0000067ab9 */ /* 0x000fe20000000a00 */
[----:B------:R-:W-:Y:S01]  /*1a90*/  BSSY B0, `(.L_x_145) ;  /* 0x0000030000007945 */ /* 0x000fe20003800000 */
[----:B------:R-:W-:Y:S01]  /*1aa0*/  @P0 BAR.SYNC.DEFER_BLOCKING 0x0 ;  /* 0x0000000000000b1d */ /* 0x000fe20000010000 */
[----:B------:R-:W-:Y:S01]  /*1ab0*/  ISETP.GE.AND P6, PT, R13, R0, PT ;  /* 0x000000000d00720c */ /* 0x000fe20003fc6270 */
[----:B------:R-:W-:Y:S01]  /*1ac0*/  IMAD R7, R40, R22, RZ ;  /* 0x0000001628077224 */ /* 0x000fe200078e02ff */
[----:B------:R-:W-:Y:S01]  /*1ad0*/  ISETP.GE.AND P5, PT, R8, R0, PT ;  /* 0x000000000800720c */ /* 0x000fe20003fa6270 */
[----:B------:R-:W-:Y:S01]  /*1ae0*/  IMAD.MOV.U32 R205, RZ, RZ, R6 ;  /* 0x000000ffffcd7224 */ /* 0x000fe200078e0006 */
[----:B------:R-:W-:Y:S01]  /*1af0*/  IADD3 R6, P1, R25, R2, RZ ;  /* 0x0000000219067210 */ /* 0x000fe20007f3e0ff */
[----:B------:R-:W-:-:S02]  /*1b00*/  IMAD R2, R31, R23, R7 ;  /* 0x000000171f027224 */ /* 0x000fc400078e0207 */
[----:B------:R-:W-:Y:S02]  /*1b10*/  IMAD R0, R36, UR6, RZ ;  /* 0x0000000624007c24 */ /* 0x000fe4000f8e02ff */
[C---:B------:R-:W-:Y:S01]  /*1b20*/  IMAD R25, R205.reuse, -0x40, R34 ;  /* 0xffffffc0cd197824 */ /* 0x040fe200078e0222 */
[----:B------:R-:W-:Y:S01]  /*1b30*/  IADD3.X R7, R30, R3, R2, P1, !PT ;  /* 0x000000031e077210 */ /* 0x000fe20000ffe402 */
[----:B------:R-:W-:Y:S01]  /*1b40*/  IMAD R0, R24, UR7, R0 ;  /* 0x0000000718007c24 */ /* 0x000fe2000f8e0200 */
[----:B------:R-:W-:Y:S02]  /*1b50*/  LEA.HI R2, R205, R205, RZ, 0x1 ;  /* 0x000000cdcd027211 */ /* 0x000fe400078f08ff */
[-C--:B------:R-:W-:Y:S01]  /*1b60*/  ISETP.GE.AND P3, PT, R8, R25.reuse, PT ;  /* 0x000000190800720c */ /* 0x080fe20003f66270 */
[----:B------:R-:W-:Y:S01]  /*1b70*/  IMAD.WIDE.U32 R6, R24, UR6, R6 ;  /* 0x0000000618067c25 */ /* 0x000fe2000f8e0006 */
[----:B------:R-:W-:Y:S02]  /*1b80*/  ISETP.GE.AND P4, PT, R13, R25, PT ;  /* 0x000000190d00720c */ /* 0x000fe40003f86270 */
[----:B------:R-:W-:Y:S01]  /*1b90*/  LOP3.LUT R30, R2, 0xfffffffe, RZ, 0xc0, !PT ;  /* 0xfffffffe021e7812 */ /* 0x000fe200078ec0ff */
[----:B------:R-:W-:Y:S01]  /*1ba0*/  IMAD.IADD R12, R7, 0x1, R0 ;  /* 0x00000001070c7824 */ /* 0x000fe200078e0200 */
        /* <DEDUP_REMOVED lines=30> */
.L_x_146:
[----:B------:R-:W-:Y:S05]  /*1d90*/  BSYNC B0 ;  /* 0x0000000000007941 */ /* 0x000fea0003800000 */
.L_x_145:
        /* <DEDUP_REMOVED lines=31> */
.L_x_148:
[----:B------:R-:W-:Y:S05]  /*1f90*/  BSYNC B0 ;  /* 0x0000000000007941 */ /* 0x000fea0003800000 */
.L_x_147:
        /* <DEDUP_REMOVED lines=22> */
.L_x_150:
[----:B------:R-:W-:Y:S05]  /*2100*/  BSYNC B0 ;  /* 0x0000000000007941 */ /* 0x000fea0003800000 */
.L_x_149:
        /* <DEDUP_REMOVED lines=31> */
.L_x_152:
[----:B------:R-:W-:Y:S05]  /*2300*/  BSYNC B0 ;  /* 0x0000000000007941 */ /* 0x000fea0003800000 */
.L_x_151:
        /* <DEDUP_REMOVED lines=12> */
.L_x_154:
        /* <DEDUP_REMOVED lines=20> */
.L_x_155:
[----:B------:R-:W-:Y:S05]  /*2510*/  BSYNC B0 ;  /* 0x0000000000007941 */ /* 0x000fea0003800000 */
.L_x_153:
        /* <DEDUP_REMOVED lines=13> */
.L_x_157:
        /* <DEDUP_REMOVED lines=26> */
.L_x_158:
[----:B------:R-:W-:Y:S05]  /*2790*/  BSYNC B0 ;  /* 0x0000000000007941 */ /* 0x000fea0003800000 */
.L_x_156:
[----:B------:R1:W-:Y:S01]  /*27a0*/  @P6 STS.128 [R204+0xc000], RZ ;  /* 0x00c000ffcc006388 */ /* 0x0003e20000000c00 */
[CC--:B--23--:R-:W-:Y:S01]  /*27b0*/  IMAD.WIDE.U32 R2, R31.reuse, R26.reuse, R214 ;  /* 0x0000001a1f027225 */ /* 0x0ccfe200078e00d6 */
[----:B------:R-:W-:Y:S01]  /*27c0*/  ULDC.64 UR6, c[0x0][0x260] ;  /* 0x0000980000067ab9 */ /* 0x000fe20000000a00 */
[----:B------:R-:W-:Y:S01]  /*27d0*/  BSSY B0, `(.L_x_159) ;  /* 0x0000025000007945 */ /* 0x000fe20003800000 */
[----:B------:R1:W-:Y:S01]  /*27e0*/  @P6 STS.128 [R204+0xe000], RZ ;  /* 0x00e000ffcc006388 */ /* 0x0003e20000000c00 */
        /* <DEDUP_REMOVED lines=35> */
.L_x_160:
[----:B------:R-:W-:Y:S05]  /*2a20*/  BSYNC B0 ;  /* 0x0000000000007941 */ /* 0x000fea0003800000 */
.L_x_159:
        /* <DEDUP_REMOVED lines=31> */
.L_x_162:
[----:B------:R-:W-:Y:S05]  /*2c20*/  BSYNC B0 ;  /* 0x0000000000007941 */ /* 0x000fea0003800000 */
.L_x_161:
[----:B------:R-:W4:Y:S01]  /*2c30*/  LDL R8, [R1+0x10] ;  /* 0x0000100001087983 */ /* 0x000f220000100800 */
[----:B------:R-:W-:-:S03]  /*2c40*/  ULDC.64 UR6, c[0x0][0x3c8] ;  /* 0x0000f20000067ab9 */ /* 0x000fc60000000a00 */
[----:B------:R-:W0:Y:S01]  /*2c50*/  LDGDEPBAR ;  /* 0x00000000000079af */ /* 0x000e220000000000 */
[----:B------:R-:W-:Y:S01]  /*2c60*/  ISETP.NE.U32.AND P5, PT, RZ, UR6, PT ;  /* 0x00000006ff007c0c */ /* 0x000fe2000bfa5070 */
[----:B------:R-:W-:Y:S01]  /*2c70*/  IMAD.MOV.U32 R213, RZ, RZ, 0x7f800000 ;  /* 0x7f800000ffd57424 */ /* 0x000fe200078e00ff */
[----:B------:R-:W-:Y:S01]  /*2c80*/  ULDC UR4, c[0x0][0x2d0] ;  /* 0x0000b40000047ab9 */ /* 0x000fe20000000800 */
[----:B------:R-:W4:Y:S01]  /*2c90*/  LDL R9, [R1] ;  /* 0x0000000001097983 */ /* 0x000f220000100800 */
[----:B------:R-:W-:Y:S01]  /*2ca0*/  ISETP.NE.AND.EX P5, PT, RZ, UR7, PT, P5 ;  /* 0x00000007ff007c0c */ /* 0x000fe2000bfa5350 */
[----:B------:R-:W-:-:S12]  /*2cb0*/  IMAD.MOV.U32 R216, RZ, RZ, 0x7f800000 ;  /* 0x7f800000ffd87424 */ /* 0x000fd800078e00ff */
[----:B--23--:R-:W2:Y:S01]  /*2cc0*/  @P5 LDC.64 R6, c[0x0][0x3d0] ;  /* 0x0000f400ff065b82 */ /* 0x00cea20000000a00 */
[----:B------:R-:W-:-:S04]  /*2cd0*/  DEPBAR.LE SB0, 0x1 ;  /* 0x000080400000791a */ /* 0x000fc80000000000 */
[----:B--2---:R-:W-:-:S04]  /*2ce0*/  @P5 IMAD.WIDE.U32 R4, R50, R6, R248 ;  /* 0x0000000632045225 */ /* 0x004fc800078e00f8 */
[C---:B----4-:R-:W-:Y:S01]  /*2cf0*/  VIADD R0, R8.reuse, 0x8 ;  /* 0x0000000808007836 */ /* 0x050fe20000000000 */
[----:B------:R-:W-:Y:S01]  /*2d00*/  SHF.R.S32.HI R240, RZ, 0x1f, R8 ;  /* 0x0000001ffff07819 */ /* 0x000fe20000011408 */
[C---:B------:R-:W-:Y:S01]  /*2d10*/  IMAD.SHL.U32 R236, R8.reuse, 0x4, RZ ;  /* 0x0000000408ec7824 */ /* 0x040fe200078e00ff */
[-C--:B------:R-:W-:Y:S02]  /*2d20*/  ISETP.GE.AND P3, PT, R8, R25.reuse, PT ;  /* 0x000000190800720c */ /* 0x080fe40003f66270 */
[----:B------:R-:W-:Y:S02]  /*2d30*/  ISETP.GE.AND P2, PT, R0, R25, PT ;  /* 0x000000190000720c */ /* 0x000fe40003f46270 */
[----:B------:R-:W-:Y:S02]  /*2d40*/  SHF.L.U64.HI R3, R8, 0x2, R240 ;  /* 0x0000000208037819 */ /* 0x000fe400000102f0 */
[----:B------:R-:W-:-:S05]  /*2d50*/  IADD3 R2, P1, R236, R219, RZ ;  /* 0x000000dbec027210 */ /* 0x000fca0007f3e0ff */
[----:B------:R-:W-:-:S05]  /*2d60*/  IMAD.X R3, R3, 0x1, R218, P1 ;  /* 0x0000000103037824 */ /* 0x000fca00008e06da */
[----:B------:R-:W5:Y:S04]  /*2d70*/  @!P3 LDG.E R213, desc[UR16][R2.64] ;  /* 0x0000001002d5b981 */ /* 0x000f68000c1e1900 */
[----:B------:R2:W5:Y:S01]  /*2d80*/  @!P2 LDG.E R216, desc[UR16][R2.64+0x20] ;  /* 0x0000201002d8a981 */ /* 0x000562000c1e1900 */
[----:B------:R-:W-:Y:S01]  /*2d90*/  BAR.SYNC.DEFER_BLOCKING 0x0 ;  /* 0x0000000000007b1d */ /* 0x000fe20000010000 */
[----:B------:R-:W-:-:S04]  /*2da0*/  @P5 IMAD R0, R43, R6, RZ ;  /* 0x000000062b005224 */ /* 0x000fc800078e02ff */
[----:B------:R-:W-:Y:S01]  /*2db0*/  @P5 IMAD R7, R50, R7, R0 ;  /* 0x0000000732075224 */ /* 0x000fe200078e0200 */
[----:B------:R-:W-:Y:S01]  /*2dc0*/  @P5 LEA R6, P1, R4, UR6, 0x2 ;  /* 0x0000000604065c11 */ /* 0x000fe2000f8210ff */
[----:B------:R-:W-:Y:S01]  /*2dd0*/  IMAD.MOV.U32 R168, RZ, RZ, 0x20 ;  /* 0x00000020ffa87424 */ /* 0x000fe200078e00ff */
[----:B--2---:R-:W-:Y:S01]  /*2de0*/  LOP3.LUT R3, R35, 0xfffffff8, RZ, 0xc0, !PT ;  /* 0xfffffff823037812 */ /* 0x004fe200078ec0ff */
[----:B------:R-:W-:Y:S01]  /*2df0*/  @P5 IMAD.IADD R7, R5, 0x1, R7 ;  /* 0x0000000105075824 */ /* 0x000fe200078e0207 */
[----:B------:R-:W-:Y:S01]  /*2e00*/  LEA.HI R0, R44, R45, RZ, 0x4 ;  /* 0x0000002d2c007211 */ /* 0x000fe200078f20ff */
[----:B------:R2:W3:Y:S01]  /*2e10*/  LDSM.16.M88.4 R116, [R190] ;  /* 0x00000000be74783b */ /* 0x0004e20000000200 */
[----:B------:R-:W-:-:S03]  /*2e20*/  LEA R144, R199, UR5, 0x1 ;  /* 0x00000005c7907c11 */ /* 0x000fc6000f8e08ff */
[----:B------:R2:W4:Y:S01]  /*2e30*/  LDSM.16.M88.4 R120, [R190+0x800] ;  /* 0x00080000be78783b */ /* 0x0005220000000200 */
[----:B------:R-:W-:Y:S01]  /*2e40*/  @P5 LEA.HI.X R7, R4, UR7, R7, 0x2, P1 ;  /* 0x0000000704075c11 */ /* 0x000fe200088f1407 */
[----:B------:R-:W-:Y:S01]  /*2e50*/  IMAD.IADD R3, R45, 0x1, -R3 ;  /* 0x000000012d037824 */ /* 0x000fe200078e0a03 */
[----:B------:R-:W-:Y:S01]  /*2e60*/  LOP3.LUT R0, R0, 0xfffffff0, RZ, 0xc0, !PT ;  /* 0xfffffff000007812 */ /* 0x000fe200078ec0ff */
[----:B------:R2:W1:Y:S04]  /*2e70*/  LDSM.16.M88.4 R108, [R144+0x10000] ;  /* 0x01000000906c783b */ /* 0x0004680000000200 */
[----:B------:R2:W1:Y:S04]  /*2e80*/  LDSM.16.M88.4 R124, [R188] ;  /* 0x00000000bc7c783b */ /* 0x0004680000000200 */
[----:B------:R2:W1:Y:S04]  /*2e90*/  LDSM.16.M88.4 R128, [R188+0x800] ;  /* 0x00080000bc80783b */ /* 0x0004680000000200 */
[----:B------:R2:W1:Y:S04]  /*2ea0*/  LDSM.16.M88.4 R148, [R190+0x2000] ;  /* 0x00200000be94783b */ /* 0x0004680000000200 */
[----:B------:R2:W1:Y:S04]  /*2eb0*/  LDSM.16.M88.4 R152, [R190+0x2800] ;  /* 0x00280000be98783b */ /* 0x0004680000000200 */
[----:B------:R2:W1:Y:S04]  /*2ec0*/  LDSM.16.M88.4 R156, [R188+0x2000] ;  /* 0x00200000bc9c783b */ /* 0x0004680000000200 */
[----:B------:R2:W1:Y:S01]  /*2ed0*/  LDSM.16.M88.4 R160, [R188+0x2800] ;  /* 0x00280000bca0783b */ /* 0x0004620000000200 */
[----:B------:R-:W-:-:S02]  /*2ee0*/  IMAD.SHL.U32 R217, R241, 0x10, RZ ;  /* 0x00000010f1d97824 */ /* 0x000fc400078e00ff */
[----:B------:R-:W-:Y:S01]  /*2ef0*/  IMAD.SHL.U32 R212, R241, 0x8, RZ ;  /* 0x00000008f1d47824 */ /* 0x000fe200078e00ff */
[----:B------:R3:W4:Y:S01]  /*2f00*/  @P5 LDG.E R7, desc[UR16][R6.64] ;  /* 0x0000001006075981 */ /* 0x000722000c1e1900 */
[----:B------:R-:W-:Y:S01]  /*2f10*/  LOP3.LUT P4, RZ, R3, 0x2, RZ, 0xc0, !PT ;  /* 0x0000000203ff7812 */ /* 0x000fe2000788c0ff */
[----:B------:R-:W-:Y:S02]  /*2f20*/  IMAD.MOV.U32 R203, RZ, RZ, RZ ;  /* 0x000000ffffcb7224 */ /* 0x000fe400078e00ff */
[----:B------:R-:W-:Y:S01]  /*2f30*/  IMAD.MOV.U32 R192, RZ, RZ, 0x20 ;  /* 0x00000020ffc07424 */ /* 0x000fe200078e00ff */
[----:B------:R-:W-:Y:S01]  /*2f40*/  SEL R168, R168, 0xffffffe0, !P4 ;  /* 0xffffffe0a8a87807 */ /* 0x000fe20006000000 */
[----:B------:R2:W1:Y:S01]  /*2f50*/  LDSM.16.M88.4 R112, [R144+0x10800] ;  /* 0x010800009070783b */ /* 0x0004620000000200 */
[----:B------:R-:W-:Y:S01]  /*2f60*/  IMAD.MOV.U32 R189, RZ, RZ, 0x40 ;  /* 0x00000040ffbd7424 */ /* 0x000fe200078e00ff */
[----:B------:R-:W-:Y:S01]  /*2f70*/  CS2R R94, SRZ ;  /* 0x00000000005e7805 */ /* 0x000fe2000001ff00 */
[----:B------:R-:W-:Y:S01]  /*2f80*/  IMAD R245, R241, 0x18, RZ ;  /* 0x00000018f1f57824 */ /* 0x000fe200078e02ff */
[----:B------:R2:W1:Y:S01]  /*2f90*/  LDSM.16.M88.4 R140, [R144+0x12000] ;  /* 0x01200000908c783b */ /* 0x0004620000000200 */
[----:B------:R-:W-:Y:S01]  /*2fa0*/  VIADD R5, R31, 0x40 ;  /* 0x000000401f057836 */ /* 0x000fe20000000000 */
[----:B------:R-:W-:Y:S01]  /*2fb0*/  CS2R R92, SRZ ;  /* 0x00000000005c7805 */ /* 0x000fe2000001ff00 */
[----:B------:R-:W-:Y:S01]  /*2fc0*/  IMAD R4, R247, 0x40, R9 ;  /* 0x00000040f7047824 */ /* 0x000fe200078e0209 */
[----:B------:R-:W1:Y:S01]  /*2fd0*/  LDSM.16.M88.4 R144, [R144+0x12800] ;  /* 0x012800009090783b */ /* 0x000e620000000200 */
[C---:B------:R-:W-:Y:S01]  /*2fe0*/  IMAD.SHL.U32 R244, R241.reuse, 0x20, RZ ;  /* 0x00000020f1f47824 */ /* 0x040fe200078e00ff */
[----:B------:R-:W-:Y:S01]  /*2ff0*/  CS2R R98, SRZ ;  /* 0x0000000000627805 */ /* 0x000fe2000001ff00 */
[C---:B------:R-:W-:Y:S01]  /*3000*/  IMAD R243, R241.reuse, 0x28, RZ ;  /* 0x00000028f1f37824 */ /* 0x040fe200078e02ff */
[----:B------:R-:W-:Y:S01]  /*3010*/  CS2R R96, SRZ ;  /* 0x0000000000607805 */ /* 0x000fe2000001ff00 */
[----:B------:R-:W-:Y:S01]  /*3020*/  IMAD R242, R241, 0x30, RZ ;  /* 0x00000030f1f27824 */ /* 0x000fe200078e02ff */
[----:B------:R-:W-:Y:S01]  /*3030*/  CS2R R90, SRZ ;  /* 0x00000000005a7805 */ /* 0x000fe2000001ff00 */
[----:B------:R-:W-:Y:S01]  /*3040*/  IMAD.MOV.U32 R207, RZ, RZ, R202 ;  /* 0x000000ffffcf7224 */ /* 0x000fe200078e00ca */
[----:B------:R-:W-:-:S02]  /*3050*/  CS2R R88, SRZ ;  /* 0x0000000000587805 */ /* 0x000fc4000001ff00 */
[----:B------:R-:W-:Y:S02]  /*3060*/  CS2R R86, SRZ ;  /* 0x0000000000567805 */ /* 0x000fe4000001ff00 */
[----:B------:R-:W-:Y:S01]  /*3070*/  CS2R R84, SRZ ;  /* 0x0000000000547805 */ /* 0x000fe2000001ff00 */
[----:B---3--:R-:W3:Y:S01]  /*3080*/  @P5 LDC R6, c[0x0][0x2e8] ;  /* 0x0000ba00ff065b82 */ /* 0x008ee20000000800 */
[----:B------:R-:W-:Y:S01]  /*3090*/  IMAD.IADD R168, R168, 0x1, R188 ;  /* 0x00000001a8a87824 */ /* 0x000fe200078e02bc */
[----:B------:R-:W-:Y:S01]  /*30a0*/  CS2R R78, SRZ ;  /* 0x00000000004e7805 */ /* 0x000fe2000001ff00 */
[----:B------:R-:W-:Y:S01]  /*30b0*/  IMAD.IADD R0, R45, 0x1, -R0 ;  /* 0x000000012d007824 */ /* 0x000fe200078e0a00 */
        /* <DEDUP_REMOVED lines=10> */
[----:B------:R2:W1:Y:S01]  /*3160*/  LDSM.16.M88.4 R164, [R168+0x2000] ;  /* 0x00200000a8a4783b */ /* 0x0004620000000200 */
[----:B------:R-:W-:-:S02]  /*3170*/  CS2R R50, SRZ ;  /* 0x0000000000327805 */ /* 0x000fc4000001ff00 */
[----:B------:R-:W-:Y:S02]  /*3180*/  CS2R R48, SRZ ;  /* 0x0000000000307805 */ /* 0x000fe4000001ff00 */
[----:B------:R-:W-:Y:S01]  /*3190*/  CS2R R42, SRZ ;  /* 0x00000000002a7805 */ /* 0x000fe2000001ff00 */
[----:B------:R-:W1:Y:S01]  /*31a0*/  LDSM.16.M88.4 R168, [R168+0x2800] ;  /* 0x00280000a8a8783b */ /* 0x000e620000000200 */
[----:B------:R-:W-:Y:S02]  /*31b0*/  SHF.R.S32.HI R2, RZ, 0x1f, R0 ;  /* 0x0000001fff027819 */ /* 0x000fe40000011400 */
[----:B------:R-:W-:Y:S02]  /*31c0*/  CS2R R40, SRZ ;  /* 0x0000000000287805 */ /* 0x000fe4000001ff00 */
[----:B------:R-:W-:Y:S02]  /*31d0*/  CS2R R38, SRZ ;  /* 0x0000000000267805 */ /* 0x000fe4000001ff00 */
[----:B------:R-:W-:-:S02]  /*31e0*/  CS2R R36, SRZ ;  /* 0x0000000000247805 */ /* 0x000fc4000001ff00 */
[----:B------:R-:W-:Y:S01]  /*31f0*/  CS2R R28, SRZ ;  /* 0x00000000001c7805 */ /* 0x000fe2000001ff00 */
[----:B---3--:R-:W4:Y:S01]  /*3200*/  @P5 MUFU.RCP R6, R6 ;  /* 0x0000000600065308 */ /* 0x008f220000001000 */
[----:B------:R-:W-:Y:S01]  /*3210*/  LEA.HI R2, R2, R0, RZ, 0x3 ;  /* 0x0000000002027211 */ /* 0x000fe200078f18ff */
[C---:B------:R-:W-:Y:S01]  /*3220*/  VIADD R3, R217.reuse, 0x40 ;  /* 0x00000040d9037836 */ /* 0x040fe20000000000 */
[----:B------:R-:W-:Y:S02]  /*3230*/  CS2R R32, SRZ ;  /* 0x0000000000207805 */ /* 0x000fe4000001ff00 */
[----:B------:R-:W-:Y:S02]  /*3240*/  CS2R R26, SRZ ;  /* 0x00000000001a7805 */ /* 0x000fe4000001ff00 */
[----:B------:R-:W-:Y:S01]  /*3250*/  LOP3.LUT R2, R2, 0xfffffff8, RZ, 0xc0, !PT ;  /* 0xfffffff802027812 */ /* 0x000fe200078ec0ff */
[C---:B------:R-:W-:Y:S01]  /*3260*/  VIADD R252, R217.reuse, 0x60 ;  /* 0x00000060d9fc7836 */ /* 0x040fe20000000000 */
[----:B------:R-:W-:Y:S01]  /*3270*/  CS2R R24, SRZ ;  /* 0x0000000000187805 */ /* 0x000fe2000001ff00 */
[----:B------:R-:W-:Y:S01]  /*3280*/  VIADD R251, R217, 0x20 ;  /* 0x00000020d9fb7836 */ /* 0x000fe20000000000 */
[----:B------:R-:W-:Y:S01]  /*3290*/  ISETP.GE.AND P3, PT, R5, R206, PT ;  /* 0x000000ce0500720c */ /* 0x000fe20003f66270 */
[----:B------:R-:W-:Y:S01]  /*32a0*/  IMAD.IADD R0, R0, 0x1, -R2 ;  /* 0x0000000100007824 */ /* 0x000fe200078e0a02 */
[----:B------:R-:W-:Y:S01]  /*32b0*/  CS2R R22, SRZ ;  /* 0x0000000000167805 */ /* 0x000fe2000001ff00 */
[C---:B------:R-:W-:Y:S01]  /*32c0*/  IMAD.IADD R5, R212.reuse, 0x1, R3 ;  /* 0x00000001d4057824 */ /* 0x040fe200078e0203 */
[----:B------:R-:W-:Y:S01]  /*32d0*/  CS2R R20, SRZ ;  /* 0x0000000000147805 */ /* 0x000fe2000001ff00 */
[----:B------:R-:W-:Y:S01]  /*32e0*/  IMAD.IADD R3, R212, 0x1, R251 ;  /* 0x00000001d4037824 */ /* 0x000fe200078e02fb */
[----:B------:R-:W-:Y:S01]  /*32f0*/  R2P PR, R0, 0x6 ;  /* 0x0000000600007804 */ /* 0x000fe20000000000 */
[----:B------:R-:W-:Y:S01]  /*3300*/  IMAD.IADD R235, R212, 0x1, R5 ;  /* 0x00000001d4eb7824 */ /* 0x000fe200078e0205 */
[----:B------:R-:W-:Y:S01]  /*3310*/  SHF.L.U64.HI R240, R8, 0x2, R240 ;  /* 0x0000000208f07819 */ /* 0x000fe200000102f0 */
[----:B------:R-:W-:Y:S01]  /*3320*/  IMAD.IADD R230, R212, 0x1, R3 ;  /* 0x00000001d4e67824 */ /* 0x000fe200078e0203 */
[----:B------:R-:W-:Y:S01]  /*3330*/  ULDC UR6, c[0x0][0x2dc] ;  /* 0x0000b70000067ab9 */ /* 0x000fe20000000800 */
[----:B------:R-:W-:Y:S01]  /*3340*/  VIADD R0, R198, 0x2000 ;  /* 0x00002000c6007836 */ /* 0x000fe20000000000 */
[----:B------:R-:W-:Y:S01]  /*3350*/  SEL R192, R192, 0xffffffe0, !P1 ;  /* 0xffffffe0c0c07807 */ /* 0x000fe20004800000 */
[----:B------:R-:W-:Y:S01]  /*3360*/  VIADD R2, R197, 0x2000 ;  /* 0x00002000c5027836 */ /* 0x000fe20000000000 */
[----:B------:R-:W-:Y:S01]  /*3370*/  ULDC UR7, c[0x0][0x2ec] ;  /* 0x0000bb0000077ab9 */ /* 0x000fe20000000800 */
[----:B------:R-:W-:-:S02]  /*3380*/  IMAD.IADD R234, R212, 0x1, R235 ;  /* 0x00000001d4ea7824 */ /* 0x000fc400078e02eb */
[----:B------:R-:W-:Y:S01]  /*3390*/  IMAD.IADD R229, R212, 0x1, R230 ;  /* 0x00000001d4e57824 */ /* 0x000fe200078e02e6 */
[----:B------:R-:W-:Y:S01]  /*33a0*/  IADD3 R4, -R34, R8, -R4 ;  /* 0x0000000822047210 */ /* 0x000fe20007ffe904 */
[C---:B------:R-:W-:Y:S01]  /*33b0*/  IMAD.IADD R228, R212.reuse, 0x1, R234 ;  /* 0x00000001d4e47824 */ /* 0x040fe200078e02ea */
[----:B------:R-:W-:Y:S01]  /*33c0*/  SEL R189, R189, 0xffffffc0, !P2 ;  /* 0xffffffc0bdbd7807 */ /* 0x000fe20005000000 */
[----:B------:R-:W-:Y:S01]  /*33d0*/  IMAD.IADD R227, R212, 0x1, R229 ;  /* 0x00000001d4e37824 */ /* 0x000fe200078e02e5 */
[----:B------:R-:W-:Y:S01]  /*33e0*/  SEL R0, R0, R198, !P0 ;  /* 0x000000c600007207 */ /* 0x000fe20004000000 */
[----:B------:R-:W-:Y:S01]  /*33f0*/  IMAD.IADD R193, R194, 0x1, R192 ;  /* 0x00000001c2c17824 */ /* 0x000fe200078e02c0 */
[----:B------:R-:W-:Y:S01]  /*3400*/  SEL R2, R2, R197, !P0 ;  /* 0x000000c502027207 */ /* 0x000fe20004000000 */
[----:B------:R-:W-:Y:S01]  /*3410*/  IMAD R241, R241, 0x38, RZ ;  /* 0x00000038f1f17824 */ /* 0x000fe200078e02ff */
[----:B------:R-:W-:Y:S02]  /*3420*/  CS2R R44, SRZ ;  /* 0x00000000002c7805 */ /* 0x000fe4000001ff00 */
[----:B------:R-:W-:-:S02]  /*3430*/  CS2R R30, SRZ ;  /* 0x00000000001e7805 */ /* 0x000fc4000001ff00 */
[----:B------:R-:W-:Y:S01]  /*3440*/  CS2R R34, SRZ ;  /* 0x0000000000227805 */ /* 0x000fe2000001ff00 */
[----:B------:R-:W-:Y:S01]  /*3450*/  IMAD.IADD R250, R4, 0x1, R206 ;  /* 0x0000000104fa7824 */ /* 0x000fe200078e02ce */
[----:B------:R-:W-:Y:S01]  /*3460*/  LEA R184, R0, UR5, 0x1 ;  /* 0x0000000500b87c11 */ /* 0x000fe2000f8e08ff */
[----:B------:R-:W-:Y:S01]  /*3470*/  IMAD.IADD R238, R212, 0x1, R228 ;  /* 0x00000001d4ee7824 */ /* 0x000fe200078e02e4 */
[----:B------:R-:W-:Y:S01]  /*3480*/  LEA R187, R2, UR5, 0x1 ;  /* 0x0000000502bb7c11 */ /* 0x000fe2000f8e08ff */
[----:B------:R-:W-:Y:S02]  /*3490*/  IMAD.IADD R237, R212, 0x1, R227 ;  /* 0x00000001d4ed7824 */ /* 0x000fe400078e02e3 */
[----:B------:R-:W-:Y:S02]  /*34a0*/  IMAD.IADD R195, R194, 0x1, R189 ;  /* 0x00000001c2c37824 */ /* 0x000fe400078e02bd */
[----:B------:R-:W-:Y:S02]  /*34b0*/  IMAD.IADD R196, R189, 0x1, R193 ;  /* 0x00000001bdc47824 */ /* 0x000fe400078e02c1 */
[----:B----4-:R-:W-:Y:S01]  /*34c0*/  @P5 FMUL.FTZ R203, R7, R6 ;  /* 0x0000000607cb5220 */ /* 0x010fe20000410000 */
[----:B------:R-:W-:-:S04]  /*34d0*/  IMAD.IADD R6, R212, 0x1, R252 ;  /* 0x00000001d4067824 */ /* 0x000fc800078e02fc */
[----:B------:R-:W-:-:S04]  /*34e0*/  IMAD.IADD R233, R212, 0x1, R6 ;  /* 0x00000001d4e97824 */ /* 0x000fc800078e0206 */
[----:B------:R-:W-:-:S04]  /*34f0*/  IMAD.IADD R232, R212, 0x1, R233 ;  /* 0x00000001d4e87824 */ /* 0x000fc800078e02e9 */
[----:B------:R-:W-:-:S04]  /*3500*/  IMAD.IADD R231, R212, 0x1, R232 ;  /* 0x00000001d4e77824 */ /* 0x000fc800078e02e8 */
[----:B-12---:R-:W-:-:S07]  /*3510*/  IMAD.IADD R239, R212, 0x1, R231 ;  /* 0x00000001d4ef7824 */ /* 0x006fce00078e02e7 */
.L_x_165:
[----:B------:R-:W0:Y:S01]  /*3520*/  LDGDEPBAR ;  /* 0x00000000000079af */ /* 0x000e220000000000 */
[----:B------:R-:W-:Y:S01]  /*3530*/  LEA R0, R199, UR5, 0x1 ;  /* 0x00000005c7007c11 */ /* 0x000fe2000f8e08ff */
[----:B------:R-:W-:Y:S01]  /*3540*/  IMAD.IADD R2, R187, 0x1, R192 ;  /* 0x00000001bb027824 */ /* 0x000fe200078e02c0 */
[----:B-----5:R-:W-:Y:S05]  /*3550*/  FSETP.NEU.FTZ.AND P0, PT, R213, -INF , PT ;  /* 0xff800000d500780b */ /* 0x020fea0003f1d000 */
[----:B------:R-:W2:Y:S01]  /*3560*/  LDL R173, [R1] ;  /* 0x0000000001ad7983 */ /* 0x000ea20000100800 */
[----:B------:R-:W-:Y:S01]  /*3570*/  IMAD.IADD R3, R187, 0x1, R189 ;  /* 0x00000001bb037824 */ /* 0x000fe200078e02bd */
[C---:B------:R-:W-:Y:S02]  /*3580*/  ISETP.GE.AND P6, PT, R205.reuse, 0x1, PT ;  /* 0x00000001cd00780c */ /* 0x040fe40003fc6270 */
[----:B------:R-:W-:Y:S01]  /*3590*/  IADD3 R172, R2, R189, RZ ;  /* 0x000000bd02ac7210 */ /* 0x000fe20007ffe0ff */
[----:B------:R-:W-:Y:S04]  /*35a0*/  DEPBAR.LE SB0, 0x0 ;  /* 0x000080000000791a */ /* 0x000fe80000000000 */
[----:B------:R-:W-:Y:S06]  /*35b0*/  BAR.SYNC.DEFER_BLOCKING 0x0 ;  /* 0x0000000000007b1d */ /* 0x000fec0000010000 */
[----:B------:R-:W-:Y:S08]  /*35c0*/  LDSM.16.M88.4 R16, [R187] ;  /* 0x00000000bb10783b */ /* 0x000ff00000000200 */
[----:B------:R-:W1:Y:S08]  /*35d0*/  LDSM.16.M88.4 R8, [R0+0xc000] ;  /* 0x00c000000008783b */ /* 0x000e700000000200 */
[----:B------:R-:W3:Y:S08]  /*35e0*/  LDSM.16.M88.4 R52, [R0+0xc800] ;  /* 0x00c800000034783b */ /* 0x000ef00000000200 */
[----:B------:R-:W-:Y:S08]  /*35f0*/  LDSM.16.M88.4 R56, [R2] ;  /* 0x000000000238783b */ /* 0x000ff00000000200 */
[----:B------:R-:W4:Y:S08]  /*3600*/  LDSM.16.M88.4 R60, [R190+-0x4000] ;  /* 0xffc00000be3c783b */ /* 0x000f300000000200 */
[----:B------:R-:W4:Y:S01]  /*3610*/  LDSM.16.M88.4 R64, [R190+-0x3800] ;  /* 0xffc80000be40783b */ /* 0x000f220000000200 */
[C---:B-1----:R-:W-:Y:S07]  /*3620*/  HMMA.16816.F32.BF16 R4, R16.reuse, R8, RZ ;  /* 0x000000081004723c */ /* 0x042fee00000418ff */
[----:B------:R-:W-:Y:S01]  /*3630*/  LDSM.16.M88.4 R100, [R188+-0x4000] ;  /* 0xffc00000bc64783b */ /* 0x000fe20000000200 */
[C---:B------:R-:W-:Y:S07]  /*3640*/  HMMA.16816.F32.BF16 R8, R16.reuse, R10, RZ ;  /* 0x0000000a1008723c */ /* 0x040fee00000418ff */
[----:B------:R-:W-:Y:S01]  /*3650*/  LDSM.16.M88.4 R104, [R190+-0x1800] ;  /* 0xffe80000be68783b */ /* 0x000fe20000000200 */
[C---:B---3--:R-:W-:Y:S06]  /*3660*/  HMMA.16816.F32.BF16 R12, R16.reuse, R52, RZ ;  /* 0x00000034100c723c */ /* 0x048fec00000418ff */
[----:B------:R-:W-:Y:S01]  /*3670*/  HMMA.16816.F32.BF16 R16, R16, R54, RZ ;  /* 0x000000361010723c */ /* 0x000fe200000418ff */
[----:B------:R-:W1:Y:S05]  /*3680*/  LDSM.16.M88.4 R52, [R3] ;  /* 0x000000000334783b */ /* 0x000e6a0000000200 */
[C---:B----4-:R-:W-:Y:S06]  /*3690*/  HMMA.16816.F32.BF16 R4, R56.reuse, R60, R4 ;  /* 0x0000003c3804723c */ /* 0x050fec0000041804 */
[C---:B------:R-:W-:Y:S01]  /*36a0*/  HMMA.16816.F32.BF16 R8, R56.reuse, R62, R8 ;  /* 0x0000003e3808723c */ /* 0x040fe20000041808 */
[----:B------:R-:W-:Y:S05]  /*36b0*/  LDSM.16.M88.4 R60, [R172] ;  /* 0x00000000ac3c783b */ /* 0x000fea0000000200 */
[C---:B------:R-:W-:Y:S06]  /*36c0*/  HMMA.16816.F32.BF16 R12, R56.reuse, R64, R12 ;  /* 0x00000040380c723c */ /* 0x040fec000004180c */
[----:B------:R-:W-:Y:S01]  /*36d0*/  HMMA.16816.F32.BF16 R16, R56, R66, R16 ;  /* 0x000000423810723c */ /* 0x000fe20000041810 */
[----:B------:R-:W3:Y:S08]  /*36e0*/  LDSM.16.M88.4 R56, [R188+-0x3800] ;  /* 0xffc80000bc38783b */ /* 0x000ef00000000200 */
[----:B------:R-:W4:Y:S01]  /*36f0*/  LDSM.16.M88.4 R64, [R191] ;  /* 0x00000000bf40783b */ /* 0x000f220000000200 */
[C---:B-1----:R-:W-:Y:S06]  /*3700*/  HMMA.16816.F32.BF16 R4, R52.reuse, R100, R4 ;  /* 0x000000643404723c */ /* 0x042fec0000041804 */
[C---:B------:R-:W-:Y:S01]  /*3710*/  HMMA.16816.F32.BF16 R8, R52.reuse, R102, R8 ;  /* 0x000000663408723c */ /* 0x040fe20000041808 */
[----:B------:R-:W1:Y:S05]  /*3720*/  LDSM.16.M88.4 R100, [R191+0x800] ;  /* 0x00080000bf64783b */ /* 0x000e6a0000000200 */
[C---:B---3--:R-:W-:Y:S06]  /*3730*/  HMMA.16816.F32.BF16 R12, R52.reuse, R56, R12 ;  /* 0x00000038340c723c */ /* 0x048fec000004180c */
[----:B------:R-:W-:Y:S01]  /*3740*/  HMMA.16816.F32.BF16 R16, R52, R58, R16 ;  /* 0x0000003a3410723c */ /* 0x000fe20000041810 */
[----:B------:R-:W-:Y:S05]  /*3750*/  LDSM.16.M88.4 R52, [R187+0x2000] ;  /* 0x00200000bb34783b */ /* 0x000fea0000000200 */
[C---:B----4-:R-:W-:Y:S03]  /*3760*/  HMMA.16816.F32.BF16 R4, R60.reuse, R64, R4 ;  /* 0x000000403c04723c */ /* 0x050fe60000041804 */
[----:B------:R-:W3:Y:S03]  /*3770*/  LDSM.16.M88.4 R56, [R0+0xe000] ;  /* 0x00e000000038783b */ /* 0x000ee60000000200 */
[C---:B------:R-:W-:Y:S05]  /*3780*/  HMMA.16816.F32.BF16 R8, R60.reuse, R66, R8 ;  /* 0x000000423c08723c */ /* 0x040fea0000041808 */
[----:B------:R4:W3:Y:S01]  /*3790*/  LDSM.16.M88.4 R64, [R0+0xe800] ;  /* 0x00e800000040783b */ /* 0x0008e20000000200 */
[C---:B-1----:R-:W-:Y:S06]  /*37a0*/  HMMA.16816.F32.BF16 R12, R60.reuse, R100, R12 ;  /* 0x000000643c0c723c */ /* 0x042fec000004180c */
[----:B------:R-:W-:Y:S01]  /*37b0*/  HMMA.16816.F32.BF16 R16, R60, R102, R16 ;  /* 0x000000663c10723c */ /* 0x000fe20000041810 */
[----:B------:R1:W-:Y:S08]  /*37c0*/  LDSM.16.M88.4 R60, [R2+0x2000] ;  /* 0x00200000023c783b */ /* 0x0003f00000000200 */
[----:B------:R-:W3:Y:S02]  /*37d0*/  LDSM.16.M88.4 R100, [R190+-0x2000] ;  /* 0xffe00000be64783b */ /* 0x000ee40000000200 */
[----:B----4-:R-:W-:Y:S05]  /*37e0*/  IMAD R0, R205, 0x40, R250 ;  /* 0x00000040cd007824 */ /* 0x010fea00078e02fa */
[----:B-1----:R-:W-:Y:S01]  /*37f0*/  IADD3 R2, R0, 0x8, RZ ;  /* 0x0000000800027810 */ /* 0x002fe20007ffe0ff */
[C---:B---3--:R-:W-:Y:S05]  /*3800*/  HMMA.16816.F32.BF16 R4, R52.reuse, R56, R4 ;  /* 0x000000383404723c */ /* 0x048fea0000041804 */
[----:B------:R-:W-:Y:S01]  /*3810*/  ISETP.GE.AND P4, PT, R2, RZ, PT ;  /* 0x000000ff0200720c */ /* 0x000fe20003f86270 */
[C---:B------:R-:W-:Y:S01]  /*3820*/  HMMA.16816.F32.BF16 R8, R52.reuse, R58, R8 ;  /* 0x0000003a3408723c */ /* 0x040fe20000041808 */
[----:B------:R-:W-:Y:S05]  /*3830*/  LDSM.16.M88.4 R56, [R188+-0x2000] ;  /* 0xffe00000bc38783b */ /* 0x000fea0000000200 */
[C---:B------:R-:W-:Y:S06]  /*3840*/  HMMA.16816.F32.BF16 R12, R52.reuse, R64, R12 ;  /* 0x00000040340c723c */ /* 0x040fec000004180c */
[----:B------:R-:W-:Y:S01]  /*3850*/  HMMA.16816.F32.BF16 R16, R52, R66, R16 ;  /* 0x000000423410723c */ /* 0x000fe20000041810 */
[----:B------:R-:W1:Y:S04]  /*3860*/  LDSM.16.M88.4 R52, [R3+0x2000] ;  /* 0x002000000334783b */ /* 0x000e680000000200 */
[C---:B------:R-:W-:Y:S01]  /*3870*/  @!P4 IADD3 R2, -R0.reuse, -0x8, RZ ;  /* 0xfffffff80002c810 */ /* 0x040fe20007ffe1ff */
[C---:B------:R-:W-:Y:S03]  /*3880*/  HMMA.16816.F32.BF16 R4, R60.reuse, R100, R4 ;  /* 0x000000643c04723c */ /* 0x040fe60000041804 */
[----:B------:R-:W3:Y:S02]  /*3890*/  LDSM.16.M88.4 R64, [R188+-0x1800] ;  /* 0xffe80000bc40783b */ /* 0x000ee40000000200 */
[----:B------:R-:W-:Y:S01]  /*38a0*/  I2FP.F32.S32 R2, R2 ;  /* 0x0000000200027245 */ /* 0x000fe20000201400 */
[C---:B------:R-:W-:Y:S05]  /*38b0*/  HMMA.16816.F32.BF16 R8, R60.reuse, R102, R8 ;  /* 0x000000663c08723c */ /* 0x040fea0000041808 */
[----:B------:R-:W-:Y:S01]  /*38c0*/  LDSM.16.M88.4 R100, [R191+0x2000] ;  /* 0x00200000bf64783b */ /* 0x000fe20000000200 */
[C---:B------:R-:W-:Y:S06]  /*38d0*/  HMMA.16816.F32.BF16 R12, R60.reuse, R104, R12 ;  /* 0x000000683c0c723c */ /* 0x040fec000004180c */
[----:B------:R-:W-:Y:S01]  /*38e0*/  HMMA.16816.F32.BF16 R16, R60, R106, R16 ;  /* 0x0000006a3c10723c */ /* 0x000fe20000041810 */
[----:B------:R-:W4:Y:S05]  /*38f0*/  LDSM.16.M88.4 R60, [R172+0x2000] ;  /* 0x00200000ac3c783b */ /* 0x000f2a0000000200 */
[C---:B-1----:R-:W-:Y:S06]  /*3900*/  HMMA.16816.F32.BF16 R4, R52.reuse, R56, R4 ;  /* 0x000000383404723c */ /* 0x042fec0000041804 */
[C---:B------:R-:W-:Y:S05]  /*3910*/  HMMA.16816.F32.BF16 R8, R52.reuse, R58, R8 ;  /* 0x0000003a3408723c */ /* 0x040fea0000041808 */
[C---:B------:R-:W-:Y:S01]  /*3920*/  IADD3 R57, R0.reuse, 0x7, RZ ;  /* 0x0000000700397810 */ /* 0x040fe20007ffe0ff */
[C---:B---3--:R-:W-:Y:S03]  /*3930*/  HMMA.16816.F32.BF16 R12, R52.reuse, R64, R12 ;  /* 0x00000040340c723c */ /* 0x048fe6000004180c */
[----:B------:R-:W-:Y:S02]  /*3940*/  ISETP.GE.AND P4, PT, R57, RZ, PT ;  /* 0x000000ff3900720c */ /* 0x000fe40003f86270 */
[----:B------:R-:W-:Y:S01]  /*3950*/  VIADD R58, R0, 0xffffffff ;  /* 0xffffffff003a7836 */ /* 0x000fe20000000000 */
[----:B------:R-:W-:Y:S01]  /*3960*/  HMMA.16816.F32.BF16 R16, R52, R66, R16 ;  /* 0x000000423410723c */ /* 0x000fe20000041810 */
[----:B------:R-:W1:Y:S03]  /*3970*/  LDSM.16.M88.4 R52, [R191+0x2800] ;  /* 0x00280000bf34783b */ /* 0x000e660000000200 */
[----:B------:R-:W-:Y:S01]  /*3980*/  ISETP.GE.AND P5, PT, R58, RZ, PT ;  /* 0x000000ff3a00720c */ /* 0x000fe20003fa6270 */
[----:B--2---:R-:W-:Y:S01]  /*3990*/  IMAD R56, R247, 0x40, R173 ;  /* 0x00000040f7387824 */ /* 0x004fe200078e02ad */
[C---:B----4-:R-:W-:Y:S05]  /*39a0*/  HMMA.16816.F32.BF16 R4, R60.reuse, R100, R4 ;  /* 0x000000643c04723c */ /* 0x050fea0000041804 */
[C---:B------:R-:W-:Y:S01]  /*39b0*/  @P3 VIADD R3, R56.reuse, 0x1 ;  /* 0x0000000138033836 */ /* 0x040fe20000000000 */
[C---:B------:R-:W-:Y:S03]  /*39c0*/  HMMA.16816.F32.BF16 R8, R60.reuse, R102, R8 ;  /* 0x000000663c08723c */ /* 0x040fe60000041808 */
[----:B------:R-:W-:Y:S02]  /*39d0*/  @P3 ISETP.GE.AND P2, PT, R56, R206, PT ;  /* 0x000000ce3800320c */ /* 0x000fe40003f46270 */
[C---:B------:R-:W-:Y:S02]  /*39e0*/  @!P5 IADD3 R58, -R0.reuse, 0x1, RZ ;  /* 0x00000001003ad810 */ /* 0x040fe40007ffe1ff */
[----:B------:R-:W-:Y:S02]  /*39f0*/  IABS R65, R0 ;  /* 0x0000000000417213 */ /* 0x000fe40000000000 */
[----:B------:R-:W-:Y:S02]  /*3a00*/  @P3 ISETP.GE.AND P1, PT, R3, R206, PT ;  /* 0x000000ce0300320c */ /* 0x000fe40003f26270 */
[----:B------:R-:W-:Y:S01]  /*3a10*/  I2FP.F32.S32 R59, R58 ;  /* 0x0000003a003b7245 */ /* 0x000fe20000201400 */
[----:B------:R-:W-:Y:S01]  /*3a20*/  FMUL.FTZ R3, R213, 1.4426950216293334961 ;  /* 0x3fb8aa3bd5037820 */ /* 0x000fe20000410000 */
[----:B------:R-:W-:Y:S01]  /*3a30*/  I2FP.F32.S32 R65, R65 ;  /* 0x0000004100417245 */ /* 0x000fe20000201400 */
[C---:B------:R-:W-:Y:S01]  /*3a40*/  VIADD R58, R0.reuse, 0xfffffff8 ;  /* 0xfffffff8003a7836 */ /* 0x040fe20000000000 */
[----:B------:R-:W-:Y:S02]  /*3a50*/  @!P4 IADD3 R57, -R0, -0x7, RZ ;  /* 0xfffffff90039c810 */ /* 0x000fe40007ffe1ff */
[----:B------:R-:W-:Y:S01]  /*3a60*/  FSEL R3, R3, RZ, P0 ;  /* 0x000000ff03037208 */ /* 0x000fe20000000000 */
[-C--:B------:R-:W-:Y:S01]  /*3a70*/  FFMA.FTZ R5, R59, -R203.reuse, R5 ;  /* 0x800000cb3b057223 */ /* 0x080fe20000010005 */
[----:B------:R-:W-:Y:S01]  /*3a80*/  FFMA.FTZ R4, R65, -R203, R4 ;  /* 0x800000cb41047223 */ /* 0x000fe20000010004 */
[----:B------:R-:W-:Y:S01]  /*3a90*/  I2FP.F32.S32 R57, R57 ;  /* 0x0000003900397245 */ /* 0x000fe20000201400 */
[-C--:B------:R-:W-:Y:S01]  /*3aa0*/  FFMA.FTZ R6, R2, -R203.reuse, R6 ;  /* 0x800000cb02067223 */ /* 0x080fe20000010006 */
[----:B------:R-:W-:Y:S01]  /*3ab0*/  FMUL.FTZ R2, R216, 1.4426950216293334961 ;  /* 0x3fb8aa3bd8027820 */ /* 0x000fe20000410000 */
[----:B------:R-:W-:Y:S01]  /*3ac0*/  @P3 FSEL R5, R5, -INF , !P1 ;  /* 0xff80000005053808 */ /* 0x000fe20004800000 */
[-C--:B------:R-:W-:Y:S01]  /*3ad0*/  FFMA.FTZ R11, R59, -R203.reuse, R11 ;  /* 0x800000cb3b0b7223 */ /* 0x080fe2000001000b */
[----:B------:R-:W-:Y:S01]  /*3ae0*/  @P3 FSEL R4, R4, -INF , !P2 ;  /* 0xff80000004043808 */ /* 0x000fe20005000000 */
[-C--:B------:R-:W-:Y:S01]  /*3af0*/  FFMA.FTZ R7, R57, -R203.reuse, R7 ;  /* 0x800000cb39077223 */ /* 0x080fe20000010007 */
[----:B------:R-:W-:Y:S01]  /*3b00*/  FSETP.NEU.FTZ.AND P0, PT, R216, -INF , PT ;  /* 0xff800000d800780b */ /* 0x000fe20003f1d000 */
[--C-:B------:R-:W-:Y:S01]  /*3b10*/  FFMA.FTZ R5, R5, UR7, -R3.reuse ;  /* 0x0000000705057c23 */ /* 0x100fe20008010803 */
[C---:B-1----:R-:W-:Y:S03]  /*3b20*/  HMMA.16816.F32.BF16 R12, R60.reuse, R52, R12 ;  /* 0x000000343c0c723c */ /* 0x042fe6000004180c */
[----:B------:R1:W-:Y:S01]  /*3b30*/  MUFU.EX2 R103, R5 ;  /* 0x0000000500677308 */ /* 0x0003e20000000800 */
[----:B------:R-:W-:Y:S01]  /*3b40*/  FFMA.FTZ R64, R4, UR7, -R3 ;  /* 0x0000000704407c23 */ /* 0x000fe20008010803 */
[----:B------:R-:W-:Y:S01]  /*3b50*/  VIADD R4, R0, 0xfffffff7 ;  /* 0xfffffff700047836 */ /* 0x000fe20000000000 */
[----:B------:R-:W-:Y:S03]  /*3b60*/  HMMA.16816.F32.BF16 R16, R60, R54, R16 ;  /* 0x000000363c10723c */ /* 0x000fe60000041810 */
[----:B------:R-:W-:Y:S02]  /*3b70*/  ISETP.GE.AND P5, PT, R58, RZ, PT ;  /* 0x000000ff3a00720c */ /* 0x000fe40003fa6270 */
[----:B------:R-:W-:Y:S02]  /*3b80*/  ISETP.GE.AND P4, PT, R4, RZ, PT ;  /* 0x000000ff0400720c */ /* 0x000fe40003f86270 */
[----:B------:R2:W3:Y:S01]  /*3b90*/  MUFU.EX2 R104, R64 ;  /* 0x0000004000687308 */ /* 0x0004e20000000800 */
[----:B------:R-:W-:Y:S03]  /*3ba0*/  FSEL R2, R2, RZ, P0 ;  /* 0x000000ff02027208 */ /* 0x000fe60000000000 */
[-C--:B------:R-:W-:Y:S01]  /*3bb0*/  FFMA.FTZ R10, R65, -R203.reuse, R10 ;  /* 0x800000cb410a7223 */ /* 0x080fe2000001000a */
[----:B------:R-:W-:Y:S02]  /*3bc0*/  @P3 FSEL R6, R6, -INF , !P2 ;  /* 0xff80000006063808 */ /* 0x000fe40005000000 */
[----:B------:R-:W-:Y:S01]  /*3bd0*/  @P3 FSEL R7, R7, -INF , !P1 ;  /* 0xff80000007073808 */ /* 0x000fe20004800000 */
[----:B-1----:R-:W-:Y:S02]  /*3be0*/  @P3 VIADD R5, R56, 0x9 ;  /* 0x0000000938053836 */ /* 0x002fe40000000000 */
[--C-:B------:R-:W-:Y:S01]  /*3bf0*/  FFMA.FTZ R6, R6, UR7, -R2.reuse ;  /* 0x0000000706067c23 */ /* 0x100fe20008010802 */
[C---:B------:R-:W-:Y:S01]  /*3c00*/  @!P5 IADD3 R58, -R0.reuse, 0x8, RZ ;  /* 0x00000008003ad810 */ /* 0x040fe20007ffe1ff */
[----:B------:R-:W-:Y:S01]  /*3c10*/  FFMA.FTZ R7, R7, UR7, -R2 ;  /* 0x0000000707077c23 */ /* 0x000fe20008010802 */
[C---:B------:R-:W-:Y:S01]  /*3c20*/  @!P4 IADD3 R4, -R0.reuse, 0x9, RZ ;  /* 0x000000090004c810 */ /* 0x040fe20007ffe1ff */
[----:B------:R1:W-:Y:S01]  /*3c30*/  MUFU.EX2 R106, R6 ;  /* 0x00000006006a7308 */ /* 0x0003e20000000800 */
[----:B------:R-:W-:Y:S01]  /*3c40*/  @P3 ISETP.GE.AND P1, PT, R5, R206, PT ;  /* 0x000000ce0500320c */ /* 0x000fe20003f26270 */
[C---:B------:R-:W-:Y:S01]  /*3c50*/  VIADD R5, R0.reuse, 0xfffffff0 ;  /* 0xfffffff000057836 */ /* 0x040fe20000000000 */
[----:B------:R-:W-:Y:S02]  /*3c60*/  I2FP.F32.S32 R57, R4 ;  /* 0x0000000400397245 */ /* 0x000fe40000201400 */
[----:B------:R-:W-:Y:S02]  /*3c70*/  IADD3 R4, R0, -0x11, RZ ;  /* 0xffffffef00047810 */ /* 0x000fe40007ffe0ff */
[----:B------:R-:W-:Y:S03]  /*3c80*/  ISETP.GE.AND P5, PT, R5, RZ, PT ;  /* 0x000000ff0500720c */ /* 0x000fe60003fa6270 */
[----:B------:R4:W-:Y:S01]  /*3c90*/  MUFU.EX2 R105, R7 ;  /* 0x0000000700697308 */ /* 0x0009e20000000800 */
[----:B------:R-:W-:Y:S01]  /*3ca0*/  I2FP.F32.S32 R58, R58 ;  /* 0x0000003a003a7245 */ /* 0x000fe20000201400 */
[CC--:B------:R-:W-:Y:S01]  /*3cb0*/  FFMA.FTZ R9, R57.reuse, -R203.reuse, R9 ;  /* 0x800000cb39097223 */ /* 0x0c0fe20000010009 */
[----:B------:R-:W-:Y:S01]  /*3cc0*/  ISETP.GE.AND P4, PT, R4, RZ, PT ;  /* 0x000000ff0400720c */ /* 0x000fe20003f86270 */
[-C--:B------:R-:W-:Y:S01]  /*3cd0*/  FFMA.FTZ R15, R57, -R203.reuse, R15 ;  /* 0x800000cb390f7223 */ /* 0x080fe2000001000f */
[----:B--2---:R-:W-:Y:S01]  /*3ce0*/  @P3 IADD3 R64, R56, 0x8, RZ ;  /* 0x0000000838403810 */ /* 0x004fe20007ffe0ff */
[CC--:B------:R-:W-:Y:S01]  /*3cf0*/  FFMA.FTZ R8, R58.reuse, -R203.reuse, R8 ;  /* 0x800000cb3a087223 */ /* 0x0c0fe20000010008 */
[----:B------:R-:W-:Y:S01]  /*3d00*/  @P3 FSEL R9, R9, -INF , !P1 ;  /* 0xff80000009093808 */ /* 0x000fe20004800000 */
[----:B------:R-:W-:Y:S01]  /*3d10*/  FFMA.FTZ R14, R58, -R203, R14 ;  /* 0x800000cb3a0e7223 */ /* 0x000fe2000001000e */
[-C--:B------:R-:W-:Y:S01]  /*3d20*/  @P3 ISETP.GE.AND P0, PT, R64, R206.reuse, PT ;  /* 0x000000ce4000320c */ /* 0x080fe20003f06270 */
[----:B-1----:R-:W-:Y:S01]  /*3d30*/  @P3 VIADD R6, R56, 0x10 ;  /* 0x0000001038063836 */ /* 0x002fe20000000000 */
[----:B------:R-:W-:Y:S01]  /*3d40*/  @P3 FSEL R11, R11, -INF , !P1 ;  /* 0xff8000000b0b3808 */ /* 0x000fe20004800000 */
[--C-:B------:R-:W-:Y:S01]  /*3d50*/  FFMA.FTZ R9, R9, UR7, -R3.reuse ;  /* 0x0000000709097c23 */ /* 0x100fe20008010803 */
[----:B------:R-:W-:Y:S02]  /*3d60*/  @P3 FSEL R8, R8, -INF , !P0 ;  /* 0xff80000008083808 */ /* 0x000fe40004000000 */
[C---:B------:R-:W-:Y:S01]  /*3d70*/  @!P5 IADD3 R5, -R0.reuse, 0x10, RZ ;  /* 0x000000100005d810 */ /* 0x040fe20007ffe1ff */
[----:B------:R-:W-:Y:S01]  /*3d80*/  FFMA.FTZ R11, R11, UR7, -R2 ;  /* 0x000000070b0b7c23 */ /* 0x000fe20008010802 */
[----:B------:R-:W-:Y:S01]  /*3d90*/  @!P4 IADD3 R4, -R0, 0x11, RZ ;  /* 0x000000110004c810 */ /* 0x000fe20007ffe1ff */
[----:B------:R-:W-:Y:S01]  /*3da0*/  FFMA.FTZ R8, R8, UR7, -R3 ;  /* 0x0000000708087c23 */ /* 0x000fe20008010803 */
[----:B----4-:R-:W-:Y:S01]  /*3db0*/  I2FP.F32.S32 R7, R5 ;  /* 0x0000000500077245 */ /* 0x010fe20000201400 */
[----:B------:R-:W-:Y:S01]  /*3dc0*/  VIADD R5, R0, 0xffffffe8 ;  /* 0xffffffe800057836 */ /* 0x000fe20000000000 */
[----:B------:R-:W-:Y:S01]  /*3dd0*/  @P3 ISETP.GE.AND P2, PT, R6, R206, PT ;  /* 0x000000ce0600320c */ /* 0x000fe20003f46270 */
[----:B------:R1:W-:Y:S01]  /*3de0*/  MUFU.EX2 R101, R8 ;  /* 0x0000000800657308 */ /* 0x0003e20000000800 */
[----:B------:R-:W-:Y:S01]  /*3df0*/  I2FP.F32.S32 R6, R4 ;  /* 0x0000000400067245 */ /* 0x000fe20000201400 */
[CC--:B------:R-:W-:Y:S01]  /*3e00*/  FFMA.FTZ R12, R7.reuse, -R203.reuse, R12 ;  /* 0x800000cb070c7223 */ /* 0x0c0fe2000001000c */
[----:B------:R-:W-:Y:S01]  /*3e10*/  IADD3 R4, R0, -0x19, RZ ;  /* 0xffffffe700047810 */ /* 0x000fe20007ffe0ff */
[-C--:B------:R-:W-:Y:S01]  /*3e20*/  FFMA.FTZ R18, R7, -R203.reuse, R18 ;  /* 0x800000cb07127223 */ /* 0x080fe20000010012 */
[----:B------:R-:W-:Y:S01]  /*3e30*/  ISETP.GE.AND P4, PT, R5, RZ, PT ;  /* 0x000000ff0500720c */ /* 0x000fe20003f86270 */
[-C--:B------:R-:W-:Y:S01]  /*3e40*/  FFMA.FTZ R13, R6, -R203.reuse, R13 ;  /* 0x800000cb060d7223 */ /* 0x080fe2000001000d */
[----:B------:R-:W-:Y:S01]  /*3e50*/  ISETP.GE.AND P1, PT, R4, RZ, PT ;  /* 0x000000ff0400720c */ /* 0x000fe20003f26270 */
[----:B------:R-:W-:Y:S01]  /*3e60*/  FFMA.FTZ R19, R6, -R203, R19 ;  /* 0x800000cb06137223 */ /* 0x000fe20000010013 */
[----:B------:R-:W-:Y:S01]  /*3e70*/  @P3 FSEL R10, R10, -INF , !P0 ;  /* 0xff8000000a0a3808 */ /* 0x000fe20004000000 */
[----:B------:R-:W-:Y:S01]  /*3e80*/  MUFU.EX2 R67, R9 ;  /* 0x0000000900437308 */ /* 0x000fe20000000800 */
[----:B------:R-:W-:Y:S02]  /*3e90*/  @P3 FSEL R12, R12, -INF , !P2 ;  /* 0xff8000000c0c3808 */ /* 0x000fe40005000000 */
[----:B------:R-:W-:Y:S01]  /*3ea0*/  @P3 FSEL R14, R14, -INF , !P2 ;  /* 0xff8000000e0e3808 */ /* 0x000fe20005000000 */
[--C-:B------:R-:W-:Y:S02]  /*3eb0*/  FFMA.FTZ R10, R10, UR7, -R2.reuse ;  /* 0x000000070a0a7c23 */ /* 0x100fe40008010802 */
[----:B------:R-:W-:Y:S01]  /*3ec0*/  FFMA.FTZ R12, R12, UR7, -R3 ;  /* 0x000000070c0c7c23 */ /* 0x000fe20008010803 */
[----:B-1----:R-:W-:Y:S01]  /*3ed0*/  @P3 IADD3 R8, R56, 0x11, RZ ;  /* 0x0000001138083810 */ /* 0x002fe20007ffe0ff */
[----:B------:R-:W-:Y:S01]  /*3ee0*/  FFMA.FTZ R14, R14, UR7, -R2 ;  /* 0x000000070e0e7c23 */ /* 0x000fe20008010802 */
[C---:B------:R-:W-:Y:S01]  /*3ef0*/  @!P4 IADD3 R5, -R0.reuse, 0x18, RZ ;  /* 0x000000180005c810 */ /* 0x040fe20007ffe1ff */
[----:B------:R-:W-:Y:S01]  /*3f00*/  MUFU.EX2 R102, R10 ;  /* 0x0000000a00667308 */ /* 0x000fe20000000800 */
[----:B------:R-:W-:Y:S01]  /*3f10*/  @!P1 IADD3 R4, -R0, 0x19, RZ ;  /* 0x0000001900049810 */ /* 0x000fe20007ffe1ff */
[----:B------:R-:W-:Y:S01]  /*3f20*/  @P3 VIADD R0, R56, 0x18 ;  /* 0x0000001838003836 */ /* 0x000fe20000000000 */
[----:B------:R-:W-:Y:S02]  /*3f30*/  I2FP.F32.S32 R5, R5 ;  /* 0x0000000500057245 */ /* 0x000fe40000201400 */
[----:B------:R-:W-:Y:S02]  /*3f40*/  I2FP.F32.S32 R4, R4 ;  /* 0x0000000400047245 */ /* 0x000fe40000201400 */
[-C--:B------:R-:W-:Y:S01]  /*3f50*/  @P3 ISETP.GE.AND P0, PT, R8, R206.reuse, PT ;  /* 0x000000ce0800320c */ /* 0x080fe20003f06270 */
[-C--:B------:R-:W-:Y:S01]  /*3f60*/  FFMA.FTZ R16, R5, -R203.reuse, R16 ;  /* 0x800000cb05107223 */ /* 0x080fe20000010010 */
[----:B------:R-:W-:Y:S01]  /*3f70*/  @P3 IADD3 R56, R56, 0x19, RZ ;  /* 0x0000001938383810 */ /* 0x000fe20007ffe0ff */
[----:B------:R-:W-:Y:S01]  /*3f80*/  FFMA.FTZ R17, R4, -R203, R17 ;  /* 0x800000cb04117223 */ /* 0x000fe20000010011 */
[----:B------:R-:W-:Y:S01]  /*3f90*/  @P3 FSEL R13, R13, -INF , !P0 ;  /* 0xff8000000d0d3808 */ /* 0x000fe20004000000 */
[----:B------:R-:W1:Y:S01]  /*3fa0*/  MUFU.EX2 R100, R11 ;  /* 0x0000000b00647308 */ /* 0x000e620000000800 */
[----:B------:R-:W-:Y:S02]  /*3fb0*/  @P3 FSEL R15, R15, -INF , !P0 ;  /* 0xff8000000f0f3808 */ /* 0x000fe40004000000 */
[-C--:B------:R-:W-:Y:S01]  /*3fc0*/  @P3 ISETP.GE.AND P0, PT, R0, R206.reuse, PT ;  /* 0x000000ce0000320c */ /* 0x080fe20003f06270 */
[--C-:B------:R-:W-:Y:S01]  /*3fd0*/  FFMA.FTZ R13, R13, UR7, -R3.reuse ;  /* 0x000000070d0d7c23 */ /* 0x100fe20008010803 */
[----:B------:R-:W-:Y:S01]  /*3fe0*/  @P3 ISETP.GE.AND P1, PT, R56, R206, PT ;  /* 0x000000ce3800320c */ /* 0x000fe20003f26270 */
[--C-:B------:R-:W-:Y:S01]  /*3ff0*/  FFMA.FTZ R15, R15, UR7, -R2.reuse ;  /* 0x000000070f0f7c23 */ /* 0x100fe20008010802 */
[----:B------:R-:W-:Y:S03]  /*4000*/  @P3 FSEL R16, R16, -INF , !P0 ;  /* 0xff80000010103808 */ /* 0x000fe60004000000 */
[----:B------:R-:W-:Y:S01]  /*4010*/  MUFU.EX2 R64, R12 ;  /* 0x0000000c00407308 */ /* 0x000fe20000000800 */
[----:B------:R-:W-:Y:S02]  /*4020*/  @P3 FSEL R17, R17, -INF , !P1 ;  /* 0xff80000011113808 */ /* 0x000fe40004800000 */
[----:B------:R-:W-:Y:S01]  /*4030*/  @P3 FSEL R18, R18, -INF , !P0 ;  /* 0xff80000012123808 */ /* 0x000fe20004000000 */
[--C-:B------:R-:W-:Y:S01]  /*4040*/  FFMA.FTZ R16, R16, UR7, -R3.reuse ;  /* 0x0000000710107c23 */ /* 0x100fe20008010803 */
[----:B------:R-:W-:Y:S01]  /*4050*/  @P3 FSEL R19, R19, -INF , !P1 ;  /* 0xff80000013133808 */ /* 0x000fe20004800000 */
[----:B------:R-:W-:Y:S01]  /*4060*/  FFMA.FTZ R3, R17, UR7, -R3 ;  /* 0x0000000711037c23 */ /* 0x000fe20008010803 */
[----:B---3--:R-:W-:Y:S01]  /*4070*/  F2FP.BF16.F32.PACK_AB R4, R103, R104 ;  /* 0x000000686704723e */ /* 0x008fe200000010ff */
[--C-:B------:R-:W-:Y:S01]  /*4080*/  FFMA.FTZ R18, R18, UR7, -R2.reuse ;  /* 0x0000000712127c23 */ /* 0x100fe20008010802 */
[----:B-1----:R-:W-:Y:S01]  /*4090*/  F2FP.BF16.F32.PACK_AB R0, R100, R102 ;  /* 0x000000666400723e */ /* 0x002fe200000010ff */
[----:B------:R-:W-:Y:S01]  /*40a0*/  FFMA.FTZ R2, R19, UR7, -R2 ;  /* 0x0000000713027c23 */ /* 0x000fe20008010802 */
[----:B------:R1:W-:Y:S01]  /*40b0*/  MUFU.EX2 R57, R3 ;  /* 0x0000000300397308 */ /* 0x0003e20000000800 */
[----:B------:R2:W-:Y:S01]  /*40c0*/  STS [R223+0x12000], R4 ;  /* 0x01200004df007388 */ /* 0x0005e20000000800 */
[----:B------:R-:W-:Y:S04]  /*40d0*/  IADD3 R58, P0, R236, R221, RZ ;  /* 0x000000ddec3a7210 */ /* 0x000fe80007f1e0ff */
[----:B------:R-:W-:Y:S04]  /*40e0*/  IADD3.X R59, R240, R220, RZ, P0, !PT ;  /* 0x000000dcf03b7210 */ /* 0x000fe800007fe4ff */
[----:B------:R3:W-:Y:S10]  /*40f0*/  MUFU.EX2 R61, R2 ;  /* 0x00000002003d7308 */ /* 0x0007f40000000800 */
[----:B------:R-:W4:Y:S01]  /*4100*/  MUFU.EX2 R63, R13 ;  /* 0x0000000d003f7308 */ /* 0x000f220000000800 */
[----:B-1----:R-:W-:Y:S05]  /*4110*/  F2FP.BF16.F32.PACK_AB R3, R105, R106 ;  /* 0x0000006a6903723e */ /* 0x002fea00000010ff */
[----:B------:R-:W-:Y:S04]  /*4120*/  STS [R223+0x12400], R3 ;  /* 0x01240003df007388 */ /* 0x000fe80000000800 */
[----:B------:R-:W-:Y:S01]  /*4130*/  MUFU.EX2 R66, R14 ;  /* 0x0000000e00427308 */ /* 0x000fe20000000800 */
[----:B---3--:R-:W-:Y:S01]  /*4140*/  F2FP.BF16.F32.PACK_AB R2, R67, R101 ;  /* 0x000000654302723e */ /* 0x008fe200000010ff */
[----:B------:R1:W-:Y:S04]  /*4150*/  STS [R225+0x12400], R0 ;  /* 0x01240000e1007388 */ /* 0x0003e80000000800 */
[----:B------:R3:W-:Y:S04]  /*4160*/  STS [R225+0x12000], R2 ;  /* 0x01200002e1007388 */ /* 0x0007e80000000800 */
[----:B------:R-:W2:Y:S01]  /*4170*/  MUFU.EX2 R65, R15 ;  /* 0x0000000f00417308 */ /* 0x000ea20000000800 */
[----:B----4-:R-:W-:Y:S05]  /*4180*/  F2FP.BF16.F32.PACK_AB R5, R63, R64 ;  /* 0x000000403f05723e */ /* 0x010fea00000010ff */
[----:B------:R-:W-:Y:S04]  /*4190*/  STS [R222+0x12000], R5 ;  /* 0x01200005de007388 */ /* 0x000fe80000000800 */
[----:B------:R-:W3:Y:S10]  /*41a0*/  MUFU.EX2 R62, R18 ;  /* 0x00000012003e7308 */ /* 0x000ef40000000800 */
[----:B------:R-:W4:Y:S01]  /*41b0*/  MUFU.EX2 R60, R16 ;  /* 0x00000010003c7308 */ /* 0x000f220000000800 */
[----:B--2---:R-:W-:Y:S02]  /*41c0*/  F2FP.BF16.F32.PACK_AB R4, R65, R66 ;  /* 0x000000424104723e */ /* 0x004fe400000010ff */
[----:B-1----:R-:W-:Y:S03]  /*41d0*/  LEA R0, R197, UR5, 0x1 ;  /* 0x00000005c5007c11 */ /* 0x002fe6000f8e08ff */
[----:B------:R-:W-:Y:S01]  /*41e0*/  STS [R222+0x12400], R4 ;  /* 0x01240004de007388 */ /* 0x000fe20000000800 */
[----:B------:R-:W-:Y:S02]  /*41f0*/  IADD3 R56, R189, R0, RZ ;  /* 0x00000000bd387210 */ /* 0x000fe40007ffe0ff */
[----:B---3--:R-:W-:Y:S05]  /*4200*/  F2FP.BF16.F32.PACK_AB R2, R61, R62 ;  /* 0x0000003e3d02723e */ /* 0x008fea00000010ff */
[----:B------:R1:W-:Y:S01]  /*4210*/  STS [R224+0x12400], R2 ;  /* 0x01240002e0007388 */ /* 0x0003e20000000800 */
[----:B----4-:R-:W-:Y:S05]  /*4220*/  F2FP.BF16.F32.PACK_AB R3, R57, R60 ;  /* 0x0000003c3903723e */ /* 0x010fea00000010ff */
[----:B------:R2:W-:Y:S04]  /*4230*/  STS [R224+0x12000], R3 ;  /* 0x01200003e0007388 */ /* 0x0005e80000000800 */
[----:B------:R-:W3:Y:S01]  /*4240*/  LDSM.16.M88.4 R16, [R0+0x8000] ;  /* 0x008000000010783b */ /* 0x000ee20000000200 */
[----:B-1----:R-:W-:Y:S07]  /*4250*/  IMAD.IADD R2, R192, 0x1, R0 ;  /* 0x00000001c0027824 */ /* 0x002fee00078e0200 */
[----:B------:R-:W1:Y:S01]  /*4260*/  LDSM.16.M88.4 R52, [R2+0x8000] ;  /* 0x008000000234783b */ /* 0x000e620000000200 */
[----:B--2---:R-:W-:Y:S01]  /*4270*/  IMAD.IADD R3, R189, 0x1, R2 ;  /* 0x00000001bd037824 */ /* 0x004fe200078e0202 */
[C---:B---3--:R-:W-:Y:S06]  /*4280*/  HMMA.16816.F32.BF16 R4, R16.reuse, R108, RZ ;  /* 0x0000006c1004723c */ /* 0x048fec00000418ff */
        /* <DEDUP_REMOVED lines=17> */
[----:B------:R1:W2:Y:S08]  /*43a0*/  LDSM.16.M88.4 R52, [R0+0xa000] ;  /* 0x00a000000034783b */ /* 0x0002b00000000200 */
[----:B-1----:R-:W3:Y:S01]  /*43b0*/  LDG.E R0, desc[UR16][R58.64+0x20] ;  /* 0x000020103a007981 */ /* 0x002ee2000c1e1900 */
[C---:B--2---:R-:W-:Y:S06]  /*43c0*/  HMMA.16816.F32.BF16 R4, R52.reuse, R140, R4 ;  /* 0x0000008c3404723c */ /* 0x044fec0000041804 */
[C---:B------:R-:W-:Y:S06]  /*43d0*/  HMMA.16816.F32.BF16 R8, R52.reuse, R142, R8 ;  /* 0x0000008e3408723c */ /* 0x040fec0000041808 */
[C---:B------:R-:W-:Y:S06]  /*43e0*/  HMMA.16816.F32.BF16 R12, R52.reuse, R144, R12 ;  /* 0x00000090340c723c */ /* 0x040fec000004180c */
[----:B------:R-:W-:Y:S01]  /*43f0*/  HMMA.16816.F32.BF16 R16, R52, R146, R16 ;  /* 0x000000923410723c */ /* 0x000fe20000041810 */
[----:B------:R1:W2:Y:S08]  /*4400*/  LDSM.16.M88.4 R52, [R2+0xa000] ;  /* 0x00a000000234783b */ /* 0x0002b00000000200 */
[----:B-1----:R-:W4:Y:S01]  /*4410*/  LDG.E R2, desc[UR16][R58.64] ;  /* 0x000000103a027981 */ /* 0x002f22000c1e1900 */
        /* <DEDUP_REMOVED lines=13> */
[----:B------:R-:W-:Y:S11]  /*44f0*/  HMMA.16816.F32.BF16 R16, R52, R170, R16 ;  /* 0x000000aa3410723c */ /* 0x000ff60000041810 */
[----:B------:R-:W-:Y:S01]  /*4500*/  @!UPT UIADD3 URZ, URZ, URZ, URZ ;  /* 0x0000003f3f3ff290 */ /* 0x000fe2000fffe03f */
[C---:B---3--:R-:W-:Y:S01]  /*4510*/  FADD.FTZ R11, -R0.reuse, R11 ;  /* 0x0000000b000b7221 */ /* 0x048fe20000010100 */
[----:B------:R-:W-:Y:S01]  /*4520*/  FADD.FTZ R7, -R0, R7 ;  /* 0x0000000700077221 */ /* 0x000fe20000010100 */
[C---:B----4-:R-:W-:Y:S01]  /*4530*/  FADD.FTZ R5, -R2.reuse, R5 ;  /* 0x0000000502057221 */ /* 0x050fe20000010100 */
[C---:B------:R-:W-:Y:S01]  /*4540*/  FADD.FTZ R3, -R2.reuse, R4 ;  /* 0x0000000402037221 */ /* 0x040fe20000010100 */
[C---:B------:R-:W-:Y:S02]  /*4550*/  FADD.FTZ R8, -R2.reuse, R8 ;  /* 0x0000000802087221 */ /* 0x040fe40000010100 */
[C---:B------:R-:W-:Y:S01]  /*4560*/  FADD.FTZ R4, -R2.reuse, R12 ;  /* 0x0000000c02047221 */ /* 0x040fe20000010100 */
[----:B------:R-:W-:Y:S01]  /*4570*/  FMUL.FTZ R52, R103, R5 ;  /* 0x0000000567347220 */ /* 0x000fe20000410000 */
[----:B------:R-:W-:Y:S01]  /*4580*/  FADD.FTZ R5, -R2, R9 ;  /* 0x0000000902057221 */ /* 0x000fe20000010100 */
[----:B------:R-:W-:Y:S01]  /*4590*/  FMUL.FTZ R3, R104, R3 ;  /* 0x0000000368037220 */ /* 0x000fe20000410000 */
[----:B------:R-:W-:Y:S01]  /*45a0*/  FMUL.FTZ R9, R101, R8 ;  /* 0x0000000865097220 */ /* 0x000fe20000410000 */
[----:B------:R-:W-:Y:S01]  /*45b0*/  FADD.FTZ R8, -R2, R13 ;  /* 0x0000000d02087221 */ /* 0x000fe20000010100 */
[----:B------:R-:W-:Y:S01]  /*45c0*/  FMUL.FTZ R5, R67, R5 ;  /* 0x0000000543057220 */ /* 0x000fe20000410000 */
[----:B------:R-:W-:Y:S01]  /*45d0*/  FMUL.FTZ R4, R64, R4 ;  /* 0x0000000440047220 */ /* 0x000fe20000410000 */
[----:B------:R-:W-:Y:S01]  /*45e0*/  F2FP.BF16.F32.PACK_AB R52, R52, R3 ;  /* 0x000000033434723e */ /* 0x000fe200000010ff */
[C---:B------:R-:W-:Y:S01]  /*45f0*/  FADD.FTZ R3, -R2.reuse, R16 ;  /* 0x0000001002037221 */ /* 0x040fe20000010100 */
[----:B------:R-:W-:Y:S01]  /*4600*/  FADD.FTZ R2, -R2, R17 ;  /* 0x0000001102027221 */ /* 0x000fe20000010100 */
[----:B------:R-:W-:Y:S01]  /*4610*/  F2FP.BF16.F32.PACK_AB R12, R5, R9 ;  /* 0x00000009050c723e */ /* 0x000fe200000010ff */
        /* <DEDUP_REMOVED lines=77> */
.L_x_163:
[----:B---3--:R-:W-:Y:S01]  /*4af0*/  F2FP.BF16.F32.PACK_AB R2, R16, R17 ;  /* 0x000000111002723e */ /* 0x008fe200000010ff */
[----:B------:R-:W-:Y:S01]  /*4b00*/  STS [R223+0x10000], R52 ;  /* 0x01000034df007388 */ /* 0x000fe20000000800 */
[----:B------:R-:W-:Y:S01]  /*4b10*/  F2FP.BF16.F32.PACK_AB R0, R11, R13 ;  /* 0x0000000d0b00723e */ /* 0x000fe200000010ff */
[----:B------:R-:W1:Y:S01]  /*4b20*/  LDC R100, c[0x0][0x270] ;  /* 0x00009c00ff647b82 */ /* 0x000e620000000800 */
        /* <DEDUP_REMOVED lines=104> */
.L_x_164:
[----:B------:R-:W-:Y:S01]  /*51b0*/  LDSM.16.M88.4 R64, [R194] ;  /* 0x00000000c240783b */ /* 0x000fe20000000200 */
[CC--:B---3--:R-:W-:Y:S03]  /*51c0*/  LEA R2, P1, R212.reuse, R200.reuse, 0x2 ;  /* 0x000000c8d4027211 */ /* 0x0c8fe600078210ff */
[----:B------:R-:W1:Y:S01]  /*51d0*/  LDSM.16.MT88.4 R16, [R0+0xc000] ;  /* 0x00c000000010783b */ /* 0x000e620000004200 */
[----:B------:R-:W-:Y:S03]  /*51e0*/  LEA.HI.X.SX32 R3, R212, R201, 0x2, P1 ;  /* 0x000000c9d4037211 */ /* 0x000fe600008f16ff */
        /* <DEDUP_REMOVED lines=40> */
[C---:B------:R-:W-:Y:S03]  /*5470*/  IMAD.IADD R107, R212.reuse, 0x1, R251 ;  /* 0x00000001d46b7824 */ /* 0x040fe600078e02fb */
[----:B------:R-:W5:Y:S01]  /*5480*/  @P6 LDG.E R213, desc[UR16][R104.64+-0x100] ;  /* 0xffff001068d56981 */ /* 0x000f62000c1e1900 */
[----:B------:R-:W-:Y:S03]  /*5490*/  VIADD R106, R217, 0x40 ;  /* 0x00000040d96a7836 */ /* 0x000fe60000000000 */
[----:B------:R4:W5:Y:S01]  /*54a0*/  @P6 LDG.E R216, desc[UR16][R104.64+-0xe0] ;  /* 0xffff201068d86981 */ /* 0x000962000c1e1900 */
[-C--:B-1----:R-:W-:Y:S05]  /*54b0*/  HMMA.16816.F32.BF16 R4, R172, R180.reuse, R4 ;  /* 0x000000b4ac04723c */ /* 0x082fea0000041804 */
[----:B---3--:R-:W-:Y:S01]  /*54c0*/  IMAD.IADD R0, R212, 0x1, R252 ;  /* 0x00000001d4007824 */ /* 0x008fe200078e02fc */
[C---:B--2---:R-:W-:Y:S05]  /*54d0*/  HMMA.16816.F32.BF16 R8, R176.reuse, R180, R8 ;  /* 0x000000b4b008723c */ /* 0x044fea0000041808 */
[CC--:B----4-:R-:W-:Y:S11]  /*54e0*/  LEA R104, P1, R245.reuse, R200.reuse, 0x2 ;  /* 0x000000c8f5687211 */ /* 0x0d0ff600078210ff */
[----:B------:R-:W-:Y:S01]  /*54f0*/  @!UPT UIADD3 URZ, URZ, URZ, URZ ;  /* 0x0000003f3f3ff290 */ /* 0x000fe2000fffe03f */
        /* <DEDUP_REMOVED lines=32> */
[CC--:B---3--:R-:W-:Y:S02]  /*5700*/  LEA R6, P1, R107.reuse, R200.reuse, 0x2 ;  /* 0x000000c86b067211 */ /* 0x0c8fe400078210ff */
[CC--:B------:R-:W-:Y:S01]  /*5710*/  LEA R10, P0, R230.reuse, R200.reuse, 0x2 ;  /* 0x000000c8e60a7211 */ /* 0x0c0fe200078010ff */
[----:B------:R1:W-:Y:S01]  /*5720*/  REDG.E.ADD.F32.FTZ.RN.STRONG.GPU desc[UR16][R4.64], R18 ;  /* 0x00000012040079a6 */ /* 0x0003e2000c10f390 */
[-C--:B------:R-:W-:Y:S01]  /*5730*/  LEA.HI.X.SX32 R7, R107, R201.reuse, 0x2, P1 ;  /* 0x000000c96b077211 */ /* 0x080fe200008f16ff */
[----:B------:R-:W-:Y:S01]  /*5740*/  VIADD R107, R217, 0x40 ;  /* 0x00000040d96b7836 */ /* 0x000fe20000000000 */
[-C--:B------:R-:W-:Y:S03]  /*5750*/  LEA.HI.X.SX32 R11, R230, R201.reuse, 0x2, P0 ;  /* 0x000000c9e60b7211 */ /* 0x080fe600000f16ff */
[----:B------:R2:W-:Y:S01]  /*5760*/  REDG.E.ADD.F32.FTZ.RN.STRONG.GPU desc[UR16][R6.64], R19 ;  /* 0x00000013060079a6 */ /* 0x0005e2000c10f390 */
[----:B------:R-:W-:Y:S03]  /*5770*/  IMAD.IADD R107, R212, 0x1, R107 ;  /* 0x00000001d46b7824 */ /* 0x000fe600078e026b */
        /* <DEDUP_REMOVED lines=16> */
[-C--:B--2---:R-:W-:Y:S02]  /*5880*/  LEA R6, P1, R107, R200.reuse, 0x2 ;  /* 0x000000c86b067211 */ /* 0x084fe400078210ff */
[-C--:B------:R-:W-:Y:S01]  /*5890*/  LEA R10, P0, R235, R200.reuse, 0x2 ;  /* 0x000000c8eb0a7211 */ /* 0x080fe200078010ff */
        /* <DEDUP_REMOVED lines=12> */
[CC--:B---3--:R-:W-:Y:S02]  /*5960*/  LEA R10, P0, R0.reuse, R200.reuse, 0x2 ;  /* 0x000000c8000a7211 */ /* 0x0c8fe400078010ff */
[CC--:B----4-:R-:W-:Y:S01]  /*5970*/  LEA R8, P4, R233.reuse, R200.reuse, 0x2 ;  /* 0x000000c8e9087211 */ /* 0x0d0fe200078810ff */
        /* <DEDUP_REMOVED lines=80> */
[----:B------:R-:W2:Y:S01]  /*5e80*/  LDL R107, [R1+0x4] ;  /* 0x00000400016b7983 */ /* 0x000ea20000100800 */
        /* <DEDUP_REMOVED lines=81> */
[----:B------:R-:W-:Y:S04]  /*63a0*/  STS [R106+0x2400], R3 ;  /* 0x002400036a007388 */ /* 0x000fe80000000800 */
[----:B------:R-:W-:Y:S04]  /*63b0*/  STS [R107+0x3000], R6 ;  /* 0x003000066b007388 */ /* 0x000fe80000000800 */
[----:B------:R-:W-:Y:S04]  /*63c0*/  STS [R107+0x3400], R5 ;  /* 0x003400056b007388 */ /* 0x000fe80000000800 */
[----:B------:R2:W-:Y:S04]  /*63d0*/  STS [R106+0x3000], R2 ;  /* 0x003000026a007388 */ /* 0x0005e80000000800 */
[----:B------:R3:W-:Y:S04]  /*63e0*/  STS [R106+0x3400], R0 ;  /* 0x003400006a007388 */ /* 0x0007e80000000800 */
[----:B------:R4:W-:Y:S01]  /*63f0*/  STS [R107+0x4000], R20 ;  /* 0x004000146b007388 */ /* 0x0009e20000000800 */
[----:B-1----:R-:W-:-:S03]  /*6400*/  @P0 IADD3 R4, R246, R104, RZ ;  /* 0x00000068f6040210 */ /* 0x002fc60007ffe0ff */
[----:B------:R-:W-:Y:S04]  /*6410*/  STS [R107+0x4400], R22 ;  /* 0x004400166b007388 */ /* 0x000fe80000000800 */
[----:B------:R1:W-:Y:S04]  /*6420*/  STS [R106+0x4000], R32 ;  /* 0x004000206a007388 */ /* 0x0003e80000000800 */
[----:B------:R1:W-:Y:S04]  /*6430*/  STS [R106+0x4400], R34 ;  /* 0x004400226a007388 */ /* 0x0003e80000000800 */
[----:B------:R1:W-:Y:S01]  /*6440*/  STS [R107+0x5000], R24 ;  /* 0x005000186b007388 */ /* 0x0003e20000000800 */
[----:B--2---:R-:W2:Y:S03]  /*6450*/  @P0 LDC.64 R2, c[0x0][0x450] ;  /* 0x00011400ff020b82 */ /* 0x004ea60000000a00 */
[----:B------:R1:W-:Y:S01]  /*6460*/  STS [R107+0x5400], R26 ;  /* 0x0054001a6b007388 */ /* 0x0003e20000000800 */
[----:B---3--:R-:W-:-:S02]  /*6470*/  @P0 IADD3 R0, R246, R104, RZ ;  /* 0x00000068f6000210 */ /* 0x008fc40007ffe0ff */
[----:B------:R-:W3:Y:S02]  /*6480*/  S2R R104, SR_CTAID.Y ;  /* 0x0000000000687919 */ /* 0x000ee40000002600 */
[----:B----4-:R-:W4:Y:S01]  /*6490*/  @P0 LDC.64 R20, c[0x0][0x458] ;  /* 0x00011600ff140b82 */ /* 0x010f220000000a00 */
[----:B------:R1:W-:Y:S04]  /*64a0*/  STS [R106+0x5000], R28 ;  /* 0x0050001c6a007388 */ /* 0x0003e80000000800 */
[----:B------:R1:W-:Y:S04]  /*64b0*/  STS [R106+0x5400], R30 ;  /* 0x0054001e6a007388 */ /* 0x0003e80000000800 */
[----:B------:R1:W-:Y:S04]  /*64c0*/  STS [R107+0x6000], R36 ;  /* 0x006000246b007388 */ /* 0x0003e80000000800 */
[----:B------:R1:W-:Y:S01]  /*64d0*/  STS [R107+0x6400], R38 ;  /* 0x006400266b007388 */ /* 0x0003e20000000800 */
[----:B--2---:R-:W-:-:S02]  /*64e0*/  @P0 IMAD R8, R0, R3, RZ ;  /* 0x0000000300080224 */ /* 0x004fc400078e02ff */
[----:B------:R-:W-:Y:S01]  /*64f0*/  @P0 IMAD.WIDE.U32 R6, R0, R2, RZ ;  /* 0x0000000200060225 */ /* 0x000fe200078e00ff */
[----:B------:R2:W-:Y:S03]  /*6500*/  STS [R106+0x6000], R48 ;  /* 0x006000306a007388 */ /* 0x0005e60000000800 */
[----:B------:R-:W-:Y:S01]  /*6510*/  @P0 IMAD.MOV.U32 R11, RZ, RZ, R6 ;  /* 0x000000ffff0b0224 */ /* 0x000fe200078e0006 */
[----:B------:R2:W-:Y:S01]  /*6520*/  STS [R106+0x6400], R50 ;  /* 0x006400326a007388 */ /* 0x0005e20000000800 */
[C---:B----4-:R-:W-:Y:S01]  /*6530*/  @P0 IMAD R0, R4.reuse, R21, RZ ;  /* 0x0000001504000224 */ /* 0x050fe200078e02ff */
[----:B------:R-:W-:Y:S01]  /*6540*/  @P0 IADD3 R12, R7, R8, RZ ;  /* 0x00000008070c0210 */ /* 0x000fe20007ffe0ff */
[----:B------:R-:W-:Y:S01]  /*6550*/  @P0 IMAD.WIDE.U32 R4, R4, R20, RZ ;  /* 0x0000001404040225 */ /* 0x000fe200078e00ff */
[----:B------:R2:W-:Y:S03]  /*6560*/  STS [R107+0x7000], R40 ;  /* 0x007000286b007388 */ /* 0x0005e60000000800 */
[----:B-1----:R-:W-:Y:S01]  /*6570*/  @P0 IMAD.MOV.U32 R32, RZ, RZ, R4 ;  /* 0x000000ffff200224 */ /* 0x002fe200078e0004 */
[----:B------:R2:W-:Y:S01]  /*6580*/  STS [R107+0x7400], R42 ;  /* 0x0074002a6b007388 */ /* 0x0005e20000000800 */
[----:B------:R-:W-:-:S02]  /*6590*/  @P0 IADD3 R33, R5, R0, RZ ;  /* 0x0000000005210210 */ /* 0x000fc40007ffe0ff */
[----:B------:R-:W-:Y:S01]  /*65a0*/  LEA R4, R105, UR5, 0x1 ;  /* 0x0000000569047c11 */ /* 0x000fe2000f8e08ff */
[----:B------:R2:W-:Y:S01]  /*65b0*/  STS [R106+0x7000], R44 ;  /* 0x0070002c6a007388 */ /* 0x0005e20000000800 */
[----:B---3--:R-:W-:Y:S01]  /*65c0*/  SHF.R.S32.HI R10, RZ, 0x1f, R104 ;  /* 0x0000001fff0a7819 */ /* 0x008fe20000011468 */
[----:B------:R-:W1:Y:S02]  /*65d0*/  S2R R13, SR_TID.X ;  /* 0x00000000000d7919 */ /* 0x000e640000002100 */
        /* <DEDUP_REMOVED lines=14> */
.L_x_166:
        /* <DEDUP_REMOVED lines=13> */
.L_x_167:
[----:B------:R-:W-:Y:S01]  /*6790*/  BAR.SYNC.DEFER_BLOCKING 0x0 ;  /* 0x0000000000007b1d */ /* 0x000fe20000010000 */
[----:B------:R-:W-:Y:S01]  /*67a0*/  IMAD.SHL.U32 R5, R247, 0x40, RZ ;  /* 0x00000040f7057824 */ /* 0x000fe200078e00ff */
[--C-:B------:R-:W-:Y:S01]  /*67b0*/  SHF.R.S32.HI R7, RZ, 0x1f, R214.reuse ;  /* 0x0000001fff077819 */ /* 0x100fe200000114d6 */
[----:B------:R-:W-:Y:S01]  /*67c0*/  IMAD.MOV.U32 R6, RZ, RZ, R214 ;  /* 0x000000ffff067224 */ /* 0x000fe200078e00d6 */
[----:B-1----:R-:W-:Y:S02]  /*67d0*/  SHF.R.S32.HI R10, RZ, 0x1f, R13 ;  /* 0x0000001fff0a7819 */ /* 0x002fe4000001140d */
[----:B------:R-:W-:Y:S01]  /*67e0*/  SHF.R.S32.HI R22, RZ, 0x1f, R5 ;  /* 0x0000001fff167819 */ /* 0x000fe20000011405 */
[-C--:B------:R-:W-:Y:S01]  /*67f0*/  IMAD.WIDE.U32 R8, R5, R2.reuse, R6 ;  /* 0x0000000205087225 */ /* 0x080fe200078e0006 */
[----:B------:R-:W-:Y:S01]  /*6800*/  LEA.HI R13, R10, R13, RZ, 0x3 ;  /* 0x0000000d0a0d7211 */ /* 0x000fe200078f18ff */
[----:B------:R-:W-:Y:S01]  /*6810*/  ULDC.64 UR6, c[0x0][0x468] ;  /* 0x00011a0000067ab9 */ /* 0x000fe20000000a00 */
[----:B------:R-:W-:Y:S01]  /*6820*/  SHF.R.S32.HI R23, RZ, 0x1f, R248 ;  /* 0x0000001fff177819 */ /* 0x000fe200000114f8 */
[----:B------:R-:W-:Y:S01]  /*6830*/  IMAD R0, R22, R2, RZ ;  /* 0x0000000216007224 */ /* 0x000fe200078e02ff */
[----:B------:R-:W-:Y:S01]  /*6840*/  IADD3 R8, P0, R11, R8, RZ ;  /* 0x000000080b087210 */ /* 0x000fe20007f1e0ff */
[----:B------:R-:W-:Y:S02]  /*6850*/  BSSY B0, `(.L_x_168) ;  /* 0x0000023000007945 */ /* 0x000fe40003800000 */
[----:B------:R-:W-:Y:S01]  /*6860*/  IMAD R10, R5, R3, R0 ;  /* 0x00000003050a7224 */ /* 0x000fe200078e0200 */
[----:B------:R-:W-:Y:S01]  /*6870*/  SHF.R.S32.HI R0, RZ, 0x3, R13 ;  /* 0x00000003ff007819 */ /* 0x000fe2000001140d */
[----:B------:R-:W-:-:S03]  /*6880*/  IMAD R11, R23, UR6, RZ ;  /* 0x00000006170b7c24 */ /* 0x000fc6000f8e02ff */
[----:B------:R-:W-:Y:S01]  /*6890*/  IADD3.X R9, R12, R9, R10, P0, !PT ;  /* 0x000000090c097210 */ /* 0x000fe200007fe40a */
[----:B------:R-:W-:Y:S01]  /*68a0*/  IMAD R10, R247, -0x40, R206 ;  /* 0xffffffc0f70a7824 */ /* 0x000fe200078e02ce */
[----:B------:R-:W-:Y:S01]  /*68b0*/  SHF.R.S32.HI R34, RZ, 0x1f, R0 ;  /* 0x0000001fff227819 */ /* 0x000fe20000011400 */
[----:B------:R-:W-:Y:S01]  /*68c0*/  VIADD R12, R0, 0x20 ;  /* 0x00000020000c7836 */ /* 0x000fe20000000000 */
[----:B------:R1:W3:Y:S01]  /*68d0*/  LDS.128 R28, [R4+0xd000] ;  /* 0x00d00000041c7984 */ /* 0x0002e20000000c00 */
[----:B------:R-:W-:Y:S01]  /*68e0*/  IMAD R11, R248, UR7, R11 ;  /* 0x00000007f80b7c24 */ /* 0x000fe2000f8e020b */
[-C--:B------:R-:W-:Y:S01]  /*68f0*/  ISETP.GE.AND P3, PT, R0, R10.reuse, PT ;  /* 0x0000000a0000720c */ /* 0x080fe20003f66270 */
[----:B------:R-:W-:Y:S01]  /*6900*/  IMAD.WIDE.U32 R8, R248, UR6, R8 ;  /* 0x00000006f8087c25 */ /* 0x000fe2000f8e0008 */
[----:B--2---:R1:W2:Y:S01]  /*6910*/  LDS.128 R40, [R4+0x10000] ;  /* 0x0100000004287984 */ /* 0x0042a20000000c00 */
[----:B------:R-:W-:Y:S02]  /*6920*/  ISETP.GE.AND P2, PT, R12, R10, PT ;  /* 0x0000000a0c00720c */ /* 0x000fe40003f46270 */
[----:B------:R-:W-:Y:S01]  /*6930*/  IMAD.IADD R14, R9, 0x1, R11 ;  /* 0x00000001090e7824 */ /* 0x000fe200078e020b */
[----:B------:R1:W4:Y:S04]  /*6940*/  LDS.128 R48, [R4+0x11000] ;  /* 0x0110000004307984 */ /* 0x0003280000000c00 */
[----:B------:R1:W1:Y:S04]  /*6950*/  LDS.128 R36, [R4+0x12000] ;  /* 0x0120000004247984 */ /* 0x0002680000000c00 */
[----:B------:R1:W1:Y:S01]  /*6960*/  LDS.128 R44, [R4+0x13000] ;  /* 0x01300000042c7984 */ /* 0x0002620000000c00 */
[----:B------:R-:W-:Y:S05]  /*6970*/  @P3 BRA `(.L_x_169) ;  /* 0x0000000000403947 */ /* 0x000fea0003800000 */
[----:B------:R-:W-:Y:S01]  /*6980*/  ULDC UR4, c[0x0][0x2d0] ;  /* 0x0000b40000047ab9 */ /* 0x000fe20000000800 */
[----:B------:R-:W3:Y:S01]  /*6990*/  LDS.128 R24, [R4+0xe000] ;  /* 0x00e0000004187984 */ /* 0x000ee20000000c00 */
        /* <DEDUP_REMOVED lines=8> */
[----:B------:R-:W2:Y:S01]  /*6a20*/  @!P4 LDS.128 R16, [R4+0xc000] ;  /* 0x00c000000410c984 */ /* 0x000ea20000000c00 */
[----:B------:R-:W-:Y:S01]  /*6a30*/  IMAD.IADD R11, R13, 0x1, R10 ;  /* 0x000000010d0b7824 */ /* 0x000fe200078e020a */
[----:B------:R-:W-:-:S04]  /*6a40*/  LEA R10, P0, R12, UR6, 0x1 ;  /* 0x000000060c0a7c11 */ /* 0x000fc8000f8008ff */
[----:B------:R-:W-:-:S05]  /*6a50*/  LEA.HI.X R11, R12, UR7, R11, 0x1, P0 ;  /* 0x000000070c0b7c11 */ /* 0x000fca00080f0c0b */
[----:B---3--:R3:W-:Y:S04]  /*6a60*/  @!P1 STG.E.128 desc[UR16][R10.64+0x80], R24 ;  /* 0x000080180a009986 */ /* 0x0087e8000c101d10 */
[----:B--2---:R3:W-:Y:S02]  /*6a70*/  @!P4 STG.E.128 desc[UR16][R10.64], R16 ;  /* 0x000000100a00c986 */ /* 0x0047e4000c101d10 */
.L_x_169:
[----:B------:R-:W-:Y:S05]  /*6a80*/  BSYNC B0 ;  /* 0x0000000000007941 */ /* 0x000fea0003800000 */
.L_x_168:
[----:B---3--:R3:W1:Y:S01]  /*6a90*/  LDS.128 R16, [R4+0xf000] ;  /* 0x00f0000004107984 */ /* 0x0086620000000c00 */
[----:B------:R-:W-:Y:S04]  /*6aa0*/  BSSY B0, `(.L_x_170) ;  /* 0x0000011000007945 */ /* 0x000fe80003800000 */
[----:B------:R-:W-:Y:S05]  /*6ab0*/  @P2 BRA `(.L_x_171) ;  /* 0x00000000003c2947 */ /* 0x000fea0003800000 */
[----:B-1-3--:R-:W-:Y:S01]  /*6ac0*/  IADD3 R4, P0, R0, 0x20, RZ ;  /* 0x0000002000047810 */ /* 0x00afe20007f1e0ff */
        /* <DEDUP_REMOVED lines=12> */
[----:B------:R1:W-:Y:S04]  /*6b90*/  @!P1 STG.E.128 desc[UR16][R2.64], R28 ;  /* 0x0000001c02009986 */ /* 0x0003e8000c101d10 */
[----:B------:R1:W-:Y:S02]  /*6ba0*/  @!P0 STG.E.128 desc[UR16][R2.64+0x80], R16 ;  /* 0x0000801002008986 */ /* 0x0003e4000c101d10 */
.L_x_171:
[----:B------:R-:W-:Y:S05]  /*6bb0*/  BSYNC B0 ;  /* 0x0000000000007941 */ /* 0x000fea0003800000 */
.L_x_170:
[-C--:B-1----:R-:W-:Y:S01]  /*6bc0*/  IMAD.WIDE.U32 R2, R5, R20.reuse, R6 ;  /* 0x0000001405027225 */ /* 0x082fe200078e0006 */
        /* <DEDUP_REMOVED lines=23> */
[----:B--2---:R1:W-:Y:S04]  /*6d40*/  @!P1 STG.E.128 desc[UR16][R4.64], R40 ;  /* 0x0000002804009986 */ /* 0x0043e8000c101d10 */
[----:B------:R1:W-:Y:S02]  /*6d50*/  @!P0 STG.E.128 desc[UR16][R4.64+0x80], R36 ;  /* 0x0000802404008986 */ /* 0x0003e4000c101d10 */
.L_x_173:
[----:B------:R-:W-:Y:S05]  /*6d60*/  BSYNC B0 ;  /* 0x0000000000007941 */ /* 0x000fea0003800000 */
.L_x_172:
        /* <DEDUP_REMOVED lines=13> */
[----:B----4-:R3:W-:Y:S01]  /*6e40*/  @!P0 STG.E.128 desc[UR16][R2.64], R48 ;  /* 0x0000003002008986 */ /* 0x0107e2000c101d10 */
[----:B------:R-:W-:-:S13]  /*6e50*/  ISETP.GE.AND P0, PT, R226, UR4, PT ;  /* 0x00000004e2007c0c */ /* 0x000fda000bf06270 */
[----:B------:R-:W-:Y:S05]  /*6e60*/  @P0 BRA `(.L_x_174) ;  /* 0x0000000800480947 */ /* 0x000fea0003800000 */
[----:B------:R1:W-:Y:S01]  /*6e70*/  STG.E.128 desc[UR16][R2.64+0x80], R44 ;  /* 0x0000802c02007986 */ /* 0x0003e2000c101d10 */
[----:B------:R-:W-:Y:S05]  /*6e80*/  BRA `(.L_x_174) ;  /* 0x0000000800407947 */ /* 0x000fea0003800000 */
.L_x_144:
[----:B------:R-:W2:Y:S01]  /*6e90*/  LDL.LU R2, [R1+0xc] ;  /* 0x00000c0001027983 */ /* 0x000ea20000300800 */
[----:B------:R-:W-:Y:S01]  /*6ea0*/  IMAD.SHL.U32 R14, R247, 0x40, RZ ;  /* 0x00000040f70e7824 */ /* 0x000fe200078e00ff */
[----:B------:R-:W1:Y:S04]  /*6eb0*/  S2R R15, SR_TID.X ;  /* 0x00000000000f7919 */ /* 0x000e680000002100 */
[----:B------:R-:W-:Y:S01]  /*6ec0*/  SHF.R.S32.HI R18, RZ, 0x1f, R14 ;  /* 0x0000001fff127819 */ /* 0x000fe2000001140e */
[----:B------:R-:W3:Y:S01]  /*6ed0*/  S2R R19, SR_CTAID.Y ;  /* 0x0000000000137919 */ /* 0x000ee20000002600 */
[----:B-1----:R-:W-:Y:S02]  /*6ee0*/  SHF.R.S32.HI R11, RZ, 0x1f, R15 ;  /* 0x0000001fff0b7819 */ /* 0x002fe4000001140f */
[----:B---3--:R-:W-:-:S02]  /*6ef0*/  SHF.R.S32.HI R10, RZ, 0x1f, R19 ;  /* 0x0000001fff0a7819 */ /* 0x008fc40000011413 */
[----:B--2---:R-:W-:-:S13]  /*6f00*/  ISETP.NE.AND P0, PT, R2, -0x1, PT ;  /* 0xffffffff0200780c */ /* 0x004fda0003f05270 */
        /* <DEDUP_REMOVED lines=25> */
.L_x_175:
        /* <DEDUP_REMOVED lines=13> */
.L_x_176:
[-C--:B------:R-:W-:Y:S01]  /*7170*/  IMAD R0, R18, R8.reuse, RZ ;  /* 0x0000000812007224 */ /* 0x080fe200078e02ff */
[----:B------:R-:W-:Y:S01]  /*7180*/  LEA.HI R5, R11, R15, RZ, 0x3 ;  /* 0x0000000f0b057211 */ /* 0x000fe200078f18ff */
[C---:B------:R-:W-:Y:S01]  /*7190*/  IMAD.WIDE.U32 R2, R14.reuse, R8, R214 ;  /* 0x000000080e027225 */ /* 0x040fe200078e00d6 */
[----:B------:R-:W-:Y:S01]  /*71a0*/  SHF.R.S32.HI R15, RZ, 0x1f, R248 ;  /* 0x0000001fff0f7819 */ /* 0x000fe200000114f8 */
[----:B------:R-:W-:Y:S01]  /*71b0*/  ULDC.64 UR6, c[0x0][0x468] ;  /* 0x00011a0000067ab9 */ /* 0x000fe20000000a00 */
[----:B------:R-:W-:Y:S01]  /*71c0*/  BSSY B0, `(.L_x_177) ;  /* 0x000001d000007945 */ /* 0x000fe20003800000 */
[----:B------:R-:W-:Y:S01]  /*71d0*/  IMAD R4, R14, R9, R0 ;  /* 0x000000090e047224 */ /* 0x000fe200078e0200 */
[----:B------:R-:W-:Y:S02]  /*71e0*/  IADD3 R2, P0, R6, R2, RZ ;  /* 0x0000000206027210 */ /* 0x000fe40007f1e0ff */
[----:B------:R-:W-:Y:S01]  /*71f0*/  SHF.R.S32.HI R0, RZ, 0x3, R5 ;  /* 0x00000003ff007819 */ /* 0x000fe20000011405 */
[----:B------:R-:W-:Y:S01]  /*7200*/  IMAD R5, R15, UR6, RZ ;  /* 0x000000060f057c24 */ /* 0x000fe2000f8e02ff */
[----:B------:R-:W-:Y:S01]  /*7210*/  IADD3.X R3, R7, R3, R4, P0, !PT ;  /* 0x0000000307037210 */ /* 0x000fe200007fe404 */
[----:B------:R-:W-:Y:S01]  /*7220*/  IMAD R4, R247, -0x40, R206 ;  /* 0xffffffc0f7047824 */ /* 0x000fe200078e02ce */
[----:B------:R-:W-:Y:S01]  /*7230*/  SHF.R.S32.HI R19, RZ, 0x1f, R0 ;  /* 0x0000001fff137819 */ /* 0x000fe20000011400 */
[----:B------:R-:W-:-:S02]  /*7240*/  VIADD R6, R0, 0x20 ;  /* 0x0000002000067836 */ /* 0x000fc40000000000 */
[----:B------:R-:W-:Y:S01]  /*7250*/  IMAD R5, R248, UR7, R5 ;  /* 0x00000007f8057c24 */ /* 0x000fe2000f8e0205 */
[-C--:B------:R-:W-:Y:S01]  /*7260*/  ISETP.GE.AND P3, PT, R0, R4.reuse, PT ;  /* 0x000000040000720c */ /* 0x080fe20003f66270 */
[----:B------:R-:W-:Y:S01]  /*7270*/  IMAD.WIDE.U32 R2, R248, UR6, R2 ;  /* 0x00000006f8027c25 */ /* 0x000fe2000f8e0002 */
[----:B------:R-:W-:-:S04]  /*7280*/  ISETP.GE.AND P2, PT, R6, R4, PT ;  /* 0x000000040600720c */ /* 0x000fc80003f46270 */
[----:B------:R-:W-:-:S07]  /*7290*/  IADD3 R10, R5, R3, RZ ;  /* 0x00000003050a7210 */ /* 0x000fce0007ffe0ff */
[----:B------:R-:W-:Y:S05]  /*72a0*/  @P3 BRA `(.L_x_178) ;  /* 0x0000000000383947 */ /* 0x000fea0003800000 */
        /* <DEDUP_REMOVED lines=14> */
.L_x_178:
[----:B------:R-:W-:Y:S05]  /*7390*/  BSYNC B0 ;  /* 0x0000000000007941 */ /* 0x000fea0003800000 */
.L_x_177:
        /* <DEDUP_REMOVED lines=18> */
.L_x_180:
[----:B------:R-:W-:Y:S05]  /*74c0*/  BSYNC B0 ;  /* 0x0000000000007941 */ /* 0x000fea0003800000 */
.L_x_179:
[-C--:B--2---:R-:W-:Y:S01]  /*74d0*/  IMAD.WIDE.U32 R2, R14, R12.reuse, R214 ;  /* 0x0000000c0e027225 */ /* 0x084fe200078e00d6 */
        /* <DEDUP_REMOVED lines=25> */
.L_x_182:
[----:B------:R-:W-:Y:S05]  /*7670*/  BSYNC B0 ;  /* 0x0000000000007941 */ /* 0x000fea0003800000 */
.L_x_181:
        /* <DEDUP_REMOVED lines=17> */
.L_x_174:
[----:B------:R-:W-:Y:S05]  /*7790*/  BSYNC B1 ;  /* 0x0000000000017941 */ /* 0x000fea0003800000 */
.L_x_139:
[----:B------:R-:W4:Y:S02]  /*77a0*/  LDC R0, c[0x0][0xc] ;  /* 0x00000300ff007b82 */ /* 0x000f240000000800 */
[----:B----4-:R-:W-:-:S04]  /*77b0*/  IADD3 R247, R0, R247, RZ ;  /* 0x000000f700f77210 */ /* 0x010fc80007ffe0ff */
[----:B------:R-:W-:-:S13]  /*77c0*/  ISETP.GE.AND P0, PT, R247, UR14, PT ;  /* 0x0000000ef7007c0c */ /* 0x000fda000bf06270 */
[----:B------:R-:W-:Y:S05]  /*77d0*/  @P0 BRA `(.L_x_183) ;  /* 0x0000000000040947 */ /* 0x000fea0003800000 */
[----:B------:R-:W-:Y:S05]  /*77e0*/  BRA `(.L_x_184) ;  /* 0xffffff9000507947 */ /* 0x000fea000383ffff */
.L_x_183:
[----:B------:R-:W-:Y:S05]  /*77f0*/  EXIT ;  /* 0x000000000000794d */ /* 0x000fea0003800000 */
.L_x_185:
        /* <DEDUP_REMOVED lines=16> */
.L_x_2054:


//--------------------- .text._ZN5flash44flash_bwd_dq_dk_dv_loop_seqk_parallel_kernelI23Flash_bwd_kernel_traitsILi128ELi64ELi64ELi8ELi4ELi2ELi2ELb1ELb0EN7cutlass10bfloat16_tE19Flash_kernel_traitsILi128ELi64ELi64ELi8ES3_EELb0ELb0ELb1ELb0ELb0ELb1ELb0EEEvNS_16Flash_bwd_paramsE --------------------------
	.section	.text._ZN5flash44flash_bwd_dq_dk_dv_loop_seqk_parallel_kernelI23Flash_bwd_kernel_traitsILi128ELi64ELi64ELi8ELi4ELi2ELi2ELb1ELb0EN7cutlass10bfloat16_tE19Flash_kernel_traitsILi128ELi64ELi64ELi8ES3_EELb0ELb0ELb1ELb0ELb0ELb1ELb0EEEvNS_16Flash_bwd_paramsE,"ax",@progbits
	.align	128
        .global         _ZN5flash44flash_bwd_dq_dk_dv_loop_seqk_parallel_kernelI23Flash_bwd_kernel_traitsILi128ELi64ELi64ELi8ELi4ELi2ELi2ELb1ELb0EN7cutlass10bfloat16_tE19Flash_kernel_traitsILi128ELi64ELi64ELi8ES3_EELb0ELb0ELb1ELb0ELb0ELb1ELb0EEEvNS_16Flash_bwd_paramsE
        .type           _ZN5flash44flash_bwd_dq_dk_dv_loop_seqk_parallel_kernelI23Flash_bwd_kernel_traitsILi128ELi64ELi64ELi8ELi4ELi2ELi2ELb1ELb0EN7cutlass10bfloat16_tE19Flash_kernel_traitsILi128ELi64ELi64ELi8ES3_EELb0ELb0ELb1ELb0ELb0ELb1ELb0EEEvNS_16Flash_bwd_paramsE,@function
        .size           _ZN5flash44flash_bwd_dq_dk_dv_loop_seqk_parallel_kernelI23Flash_bwd_kernel_traitsILi128ELi64ELi64ELi8ELi4ELi2ELi2ELb1ELb0EN7cutlass10bfloat16_tE19Flash_kernel_traitsILi128ELi64ELi64ELi8ES3_EELb0ELb0ELb1ELb0ELb0ELb1ELb0EEEvNS_16Flash_bwd_paramsE,(.L_x_2055 - _ZN5flash44flash_bwd_dq_dk_dv_loop_seqk_parallel_kernelI23Flash_bwd_kernel_traitsILi128ELi64ELi64ELi8ELi4ELi2ELi2ELb1ELb0EN7cutlass10bfloat16_tE19Flash_kernel_traitsILi128ELi64ELi64ELi8ES3_EELb0ELb0ELb1ELb0ELb0ELb1ELb0EEEvNS_16Flash_bwd_paramsE)
        .other          _ZN5flash44flash_bwd_dq_dk_dv_loop_seqk_parallel_kernelI23Flash_bwd_kernel_traitsILi128ELi64ELi64ELi8ELi4ELi2ELi2ELb1ELb0EN7cutlass10bfloat16_tE19Flash_kernel_traitsILi128ELi64ELi64ELi8ES3_EELb0ELb0ELb1ELb0ELb0ELb1ELb0EEEvNS_16Flash_bwd_paramsE,@"STO_CUDA_ENTRY STV_DEFAULT"
_ZN5flash44flash_bwd_dq_dk_dv_loop_seqk_parallel_kernelI23Flash_bwd_kernel_traitsILi128ELi64ELi64ELi8ELi4ELi2ELi2ELb1ELb0EN7cutlass10bfloat16_tE19Flash_kernel_traitsILi128ELi64ELi64ELi8ES3_EELb0ELb0ELb1ELb0ELb0ELb1ELb0EEEvNS_16Flash_bwd_paramsE:
.text._ZN5flash44flash_bwd_dq_dk_dv_loop_seqk_parallel_kernelI23Flash_bwd_kernel_traitsILi128ELi64ELi64ELi8ELi4ELi2ELi2ELb1ELb0EN7cutlass10bfloat16_tE19Flash_kernel_traitsILi128ELi64ELi64ELi8ES3_EELb0ELb0ELb1ELb0ELb0ELb1ELb0EEEvNS_16Flash_bwd_paramsE:
[----:B------:R-:W-:Y:S08]  /*0000*/  LDC R1, c[0x0][0x28] ;  /* 0x00000a00ff017b82 */ /* 0x000ff00000000800 */
[----:B------:R-:W1:Y:S01]  /*0010*/  S2UR UR50, SR_CTAID.X ;  /* 0x00000000003279c3 */ /* 0x000e620000002500 */
[----:B------:R-:W-:Y:S02]  /*0020*/  ULDC UR4, c[0x0][0x2c8] ;  /* 0x0000b20000047ab9 */ /* 0x000fe40000000800 */
[----:B------:R-:W-:-:S04]  /*0030*/  UIADD3 UR5, UR4, 0x3f, URZ ;  /* 0x0000003f04057890 */ /* 0x000fc8000fffe03f */
[----:B------:R-:W-:-:S04]  /*0040*/  USHF.R.S32.HI UR4, URZ, 0x1f, UR5 ;  /* 0x0000001f3f047899 */ /* 0x000fc80008011405 */
[----:B------:R-:W-:-:S04]  /*0050*/  ULEA.HI UR4, UR4, UR5, URZ, 0x6 ;  /* 0x0000000504047291 */ /* 0x000fc8000f8f303f */
[----:B------:R-:W-:-:S06]  /*0060*/  USHF.R.S32.HI UR6, URZ, 0x6, UR4 ;  /* 0x000000063f067899 */ /* 0x000fcc0008011404 */
[----:B------:R-:W-:Y:S01]  /*0070*/  MOV R219, UR6 ;  /* 0x0000000600db7c02 */ /* 0x000fe20008000f00 */
[----:B-1----:R-:W-:-:S06]  /*0080*/  UISETP.GE.AND UP0, UPT, UR50, UR6, UPT ;  /* 0x000000063200728c */ /* 0x002fcc000bf06270 */
[----:B------:R-:W-:-:S13]  /*0090*/  PLOP3.LUT P0, PT, PT, PT, UP0, 0x80, 0x0 ;  /* 0x000000000000781c */ /* 0x000fda0003f0f008 */
[----:B------:R-:W-:Y:S05]  /*00a0*/  @P0 EXIT ;  /* 0x000000000000094d */ /* 0x000fea0003800000 */
[----:B------:R-:W1:Y:S01]  /*00b0*/  S2R R7, SR_TID.X ;  /* 0x0000000000077919 */ /* 0x000e620000002100 */
[----:B------:R-:W2:Y:S01]  /*00c0*/  S2UR UR4, SR_CgaCtaId ;  /* 0x00000000000479c3 */ /* 0x000ea20000008800 */
[----:B------:R-:W-:Y:S01]  /*00d0*/  UMOV UR5, 0x400 ;  /* 0x0000040000057882 */ /* 0x000fe20000000000 */
[----:B------:R-:W-:Y:S01]  /*00e0*/  IMAD.MOV.U32 R235, RZ, RZ, -0x10 ;  /* 0xfffffff0ffeb7424 */ /* 0x000fe200078e00ff */
[----:B------:R-:W-:-:S05]  /*00f0*/  ULDC.64 UR8, c[0x0][0x208] ;  /* 0x0000820000087ab9 */ /* 0x000fca0000000a00 */
[----:B------:R-:W3:Y:S08]  /*0100*/  S2UR UR60, SR_CTAID.Z ;  /* 0x00000000003c79c3 */ /* 0x000ef00000002700 */
[----:B------:R-:W4:Y:S01]  /*0110*/  S2UR UR53, SR_CTAID.Y ;  /* 0x00000000003579c3 */ /* 0x000f220000002600 */
[----:B--2---:R-:W-:Y:S01]  /*0120*/  ULEA UR4, UR4, UR5, 0x18 ;  /* 0x0000000504047291 */ /* 0x004fe2000f8ec03f */
[----:B-1----:R-:W-:Y:S01]  /*0130*/  SHF.R.S32.HI R14, RZ, 0x1f, R7 ;  /* 0x0000001fff0e7819 */ /* 0x002fe20000011407 */
[----:B------:R-:W-:Y:S01]  /*0140*/  IMAD.SHL.U32 R222, R7, 0x2, RZ ;  /* 0x0000000207de7824 */ /* 0x000fe200078e00ff */
[----:B---3--:R-:W-:-:S02]  /*0150*/  USHF.R.S32.HI UR5, URZ, 0x1f, UR60 ;  /* 0x0000001f3f057899 */ /* 0x008fc4000801143c */
[CC--:B------:R-:W-:Y:S01]  /*0160*/  LEA.HI R0, R14.reuse, R7.reuse, RZ, 0x5 ;  /* 0x000000070e007211 */ /* 0x0c0fe200078f28ff */
[----:B------:R-:W-:Y:S01]  /*0170*/  USHF.R.S32.HI UR7, URZ, 0x1f, UR60 ;  /* 0x0000001f3f077899 */ /* 0x000fe2000801143c */
[CC--:B------:R-:W-:Y:S02]  /*0180*/  LEA.HI R11, R14.reuse, R7.reuse, RZ, 0x2 ;  /* 0x000000070e0b7211 */ /* 0x0c0fe400078f10ff */
[--C-:B------:R-:W-:Y:S01]  /*0190*/  SHF.R.S32.HI R9, RZ, 0x5, R0.reuse ;  /* 0x00000005ff097819 */ /* 0x100fe20000011400 */
[----:B------:R-:W-:Y:S01]  /*01a0*/  IMAD.U32 R229, RZ, RZ, UR5 ;  /* 0x00000005ffe57e24 */ /* 0x000fe2000f8e00ff */
[----:B------:R-:W-:Y:S01]  /*01b0*/  SHF.R.S32.HI R216, RZ, 0x1f, R0 ;  /* 0x0000001fffd87819 */ /* 0x000fe20000011400 */
[----:B----4-:R-:W-:Y:S01]  /*01c0*/  USHF.L.U32 UR5, UR53, 0x7, URZ ;  /* 0x0000000735057899 */ /* 0x010fe2000800063f */
[----:B------:R-:W-:Y:S01]  /*01d0*/  LEA.HI R17, R14, R7, RZ, 0x3 ;  /* 0x000000070e117211 */ /* 0x000fe200078f18ff */
[----:B------:R-:W-:Y:S01]  /*01e0*/  USHF.R.S32.HI UR6, URZ, 0x1f, UR53 ;  /* 0x0000001f3f067899 */ /* 0x000fe20008011435 */
[-C--:B------:R-:W-:Y:S01]  /*01f0*/  LEA.HI R216, R216, R9.reuse, RZ, 0x2 ;  /* 0x00000009d8d87211 */ /* 0x080fe200078f10ff */
[----:B------:R-:W-:Y:S01]  /*0200*/  IMAD.U32 R226, RZ, RZ, UR7 ;  /* 0x00000007ffe27e24 */ /* 0x000fe2000f8e00ff */
[----:B------:R-:W-:Y:S01]  /*0210*/  LEA.HI R2, R0, R9, RZ, 0x1 ;  /* 0x0000000900027211 */ /* 0x000fe200078f08ff */
[----:B------:R-:W-:Y:S01]  /*0220*/  IMAD.U32 R228, RZ, RZ, UR5 ;  /* 0x00000005ffe47e24 */ /* 0x000fe2000f8e00ff */
[--C-:B------:R-:W-:Y:S01]  /*0230*/  SHF.R.S32.HI R3, RZ, 0x2, R11.reuse ;  /* 0x00000002ff037819 */ /* 0x100fe2000001140b */
[----:B------:R-:W-:Y:S01]  /*0240*/  UIADD3 UR5, UR4, 0x10000, URZ ;  /* 0x0001000004057890 */ /* 0x000fe2000fffe03f */
[----:B------:R-:W-:Y:S01]  /*0250*/  SHF.R.S32.HI R8, RZ, 0x1f, R11 ;  /* 0x0000001fff087819 */ /* 0x000fe2000001140b */
[----:B------:R-:W-:Y:S01]  /*0260*/  IMAD.U32 R227, RZ, RZ, UR6 ;  /* 0x00000006ffe37e24 */ /* 0x000fe2000f8e00ff */
[----:B------:R-:W-:Y:S01]  /*0270*/  LOP3.LUT R10, R17, 0xfffffff8, RZ, 0xc0, !PT ;  /* 0xfffffff8110a7812 */ /* 0x000fe200078ec0ff */
[----:B------:R-:W-:Y:S01]  /*0280*/  UIADD3 UR6, UR4, 0xc000, URZ ;  /* 0x0000c00004067890 */ /* 0x000fe2000fffe03f */
[----:B------:R-:W-:-:S02]  /*0290*/  LEA.HI R4, R14, R7, RZ, 0x4 ;  /* 0x000000070e047211 */ /* 0x000fc400078f20ff */
[----:B------:R-:W-:Y:S01]  /*02a0*/  LOP3.LUT R216, R216, 0xfffffffc, RZ, 0xc0, !PT ;  /* 0xfffffffcd8d87812 */ /* 0x000fe200078ec0ff */
[----:B------:R-:W-:Y:S01]  /*02b0*/  IMAD.IADD R10, R7, 0x1, -R10 ;  /* 0x00000001070a7824 */ /* 0x000fe200078e0a0a */
[----:B------:R-:W-:Y:S02]  /*02c0*/  LOP3.LUT R2, R2, 0xfffffffe, RZ, 0xc0, !PT ;  /* 0xfffffffe02027812 */ /* 0x000fe400078ec0ff */
[----:B------:R-:W-:Y:S01]  /*02d0*/  LEA.HI R8, R8, R3, RZ, 0x3 ;  /* 0x0000000308087211 */ /* 0x000fe200078f18ff */
[C---:B------:R-:W-:Y:S01]  /*02e0*/  IMAD.IADD R216, R9.reuse, 0x1, -R216 ;  /* 0x0000000109d87824 */ /* 0x040fe200078e0ad8 */
[----:B------:R-:W-:Y:S01]  /*02f0*/  LOP3.LUT R0, R0, 0xffffffe0, RZ, 0xc0, !PT ;  /* 0xffffffe000007812 */ /* 0x000fe200078ec0ff */
[----:B------:R-:W-:Y:S01]  /*0300*/  IMAD.IADD R2, R9, 0x1, -R2 ;  /* 0x0000000109027824 */ /* 0x000fe200078e0a02 */
[----:B------:R-:W-:Y:S01]  /*0310*/  SHF.R.S32.HI R218, RZ, 0x3, R17 ;  /* 0x00000003ffda7819 */ /* 0x000fe20000011411 */
[----:B------:R-:W-:Y:S01]  /*0320*/  IMAD.SHL.U32 R220, R10, 0x8, RZ ;  /* 0x000000080adc7824 */ /* 0x000fe200078e00ff */
[----:B------:R-:W-:Y:S01]  /*0330*/  SHF.R.S32.HI R6, RZ, 0x4, R4 ;  /* 0x00000004ff067819 */ /* 0x000fe20000011404 */
[----:B------:R-:W-:Y:S01]  /*0340*/  IMAD.IADD R0, R7, 0x1, -R0 ;  /* 0x0000000107007824 */ /* 0x000fe200078e0a00 */
[----:B------:R-:W-:Y:S01]  /*0350*/  LOP3.LUT R8, R8, 0xfffffff8, RZ, 0xc0, !PT ;  /* 0xfffffff808087812 */ /* 0x000fe200078ec0ff */
[----:B------:R-:W-:Y:S01]  /*0360*/  IMAD.SHL.U32 R9, R218, 0x40, RZ ;  /* 0x00000040da097824 */ /* 0x000fe200078e00ff */
[----:B------:R-:W-:Y:S01]  /*0370*/  LEA.HI R5, R4, R6, RZ, 0x1 ;  /* 0x0000000604057211 */ /* 0x000fe200078f08ff */
[----:B------:R-:W-:Y:S01]  /*0380*/  IMAD.SHL.U32 R15, R2, 0x10, RZ ;  /* 0x00000010020f7824 */ /* 0x000fe200078e00ff */
[----:B------:R-:W-:Y:S01]  /*0390*/  LOP3.LUT R4, R4, 0xfffffff0, RZ, 0xc0, !PT ;  /* 0xfffffff004047812 */ /* 0x000fe200078ec0ff */
[----:B------:R-:W-:Y:S01]  /*03a0*/  IMAD.IADD R8, R3, 0x1, -R8 ;  /* 0x0000000103087824 */ /* 0x000fe200078e0a08 */
[----:B------:R-:W-:-:S02]  /*03b0*/  LOP3.LUT P4, RZ, R10, 0x2, RZ, 0xc0, !PT ;  /* 0x000000020aff7812 */ /* 0x000fc4000788c0ff */
[C---:B------:R-:W-:Y:S01]  /*03c0*/  LOP3.LUT P3, RZ, R10.reuse, 0x4, RZ, 0xc0, !PT ;  /* 0x000000040aff7812 */ /* 0x040fe2000786c0ff */
[----:B------:R-:W-:Y:S01]  /*03d0*/  IMAD.SHL.U32 R10, R10, 0x40, RZ ;  /* 0x000000400a0a7824 */ /* 0x000fe200078e00ff */
[----:B------:R-:W-:Y:S01]  /*03e0*/  SHF.R.S32.HI R3, RZ, 0x1f, R0 ;  /* 0x0000001fff037819 */ /* 0x000fe20000011400 */
[----:B------:R-:W-:Y:S01]  /*03f0*/  IMAD.IADD R19, R7, 0x1, -R4 ;  /* 0x0000000107137824 */ /* 0x000fe200078e0a04 */
[----:B------:R-:W-:Y:S02]  /*0400*/  LOP3.LUT R9, R9, 0x1c0, RZ, 0xc0, !PT ;  /* 0x000001c009097812 */ /* 0x000fe400078ec0ff */
[----:B------:R-:W-:Y:S02]  /*0410*/  LOP3.LUT R5, R5, 0xfffffffe, RZ, 0xc0, !PT ;  /* 0xfffffffe05057812 */ /* 0x000fe400078ec0ff */
[----:B------:R-:W-:Y:S02]  /*0420*/  LEA.HI R3, R3, R0, RZ, 0x2 ;  /* 0x0000000003037211 */ /* 0x000fe400078f10ff */
[----:B------:R-:W-:Y:S01]  /*0430*/  SHF.R.U32.HI R13, RZ, 0x3, R9 ;  /* 0x00000003ff0d7819 */ /* 0x000fe20000011609 */
[----:B------:R-:W-:Y:S01]  /*0440*/  IMAD.IADD R5, R6, 0x1, -R5 ;  /* 0x0000000106057824 */ /* 0x000fe200078e0a05 */
[----:B------:R-:W-:-:S02]  /*0450*/  LOP3.LUT R0, R9, 0x38, R220, 0xf8, !PT ;  /* 0x0000003809007812 */ /* 0x000fc400078ef8dc */
[----:B------:R-:W-:Y:S01]  /*0460*/  LOP3.LUT R10, R10, 0x1c0, RZ, 0xc0, !PT ;  /* 0x000001c00a0a7812 */ /* 0x000fe200078ec0ff */
[C---:B------:R-:W-:Y:S01]  /*0470*/  IMAD.SHL.U32 R12, R5.reuse, 0x200, RZ ;  /* 0x00000200050c7824 */ /* 0x040fe200078e00ff */
[----:B------:R-:W-:Y:S01]  /*0480*/  LEA.HI R9, R14, R7, RZ, 0x7 ;  /* 0x000000070e097211 */ /* 0x000fe200078f38ff */
[C---:B------:R-:W-:Y:S01]  /*0490*/  IMAD.SHL.U32 R214, R5.reuse, 0x20, RZ ;  /* 0x0000002005d67824 */ /* 0x040fe200078e00ff */
[----:B------:R-:W-:Y:S01]  /*04a0*/  SHF.R.S32.HI R4, RZ, 0x1f, R19 ;  /* 0x0000001fff047819 */ /* 0x000fe20000011413 */
[----:B------:R-:W-:Y:S01]  /*04b0*/  IMAD.SHL.U32 R5, R5, 0x8, RZ ;  /* 0x0000000805057824 */ /* 0x000fe200078e00ff */
[----:B------:R-:W-:Y:S02]  /*04c0*/  LOP3.LUT R13, R0, R13, RZ, 0x3c, !PT ;  /* 0x0000000d000d7212 */ /* 0x000fe400078e3cff */
[C---:B------:R-:W-:Y:S02]  /*04d0*/  LOP3.LUT R210, R10.reuse, 0x10, R15, 0xf8, !PT ;  /* 0x000000100ad27812 */ /* 0x040fe400078ef80f */
[----:B------:R-:W-:-:S02]  /*04e0*/  LOP3.LUT R0, R10, 0x8, R17, 0xf8, !PT ;  /* 0x000000080a007812 */ /* 0x000fc400078ef811 */
[----:B------:R-:W-:Y:S02]  /*04f0*/  SHF.R.U32.HI R15, RZ, 0x3, R10 ;  /* 0x00000003ff0f7819 */ /* 0x000fe4000001160a */
[----:B------:R-:W-:Y:S02]  /*0500*/  SHF.R.S32.HI R9, RZ, 0x7, R9 ;  /* 0x00000007ff097819 */ /* 0x000fe40000011409 */
[----:B------:R-:W-:Y:S02]  /*0510*/  LOP3.LUT R10, R8, 0x1, RZ, 0xc0, !PT ;  /* 0x00000001080a7812 */ /* 0x000fe400078ec0ff */
[----:B------:R-:W-:Y:S02]  /*0520*/  LEA.HI R4, R4, R19, RZ, 0x3 ;  /* 0x0000001304047211 */ /* 0x000fe400078f18ff */
[----:B------:R-:W-:Y:S02]  /*0530*/  LEA.HI R14, R14, R7, RZ, 0x6 ;  /* 0x000000070e0e7211 */ /* 0x000fe400078f30ff */
[----:B------:R-:W-:Y:S01]  /*0540*/  LOP3.LUT R215, R0, R15, RZ, 0x3c, !PT ;  /* 0x0000000f00d77212 */ /* 0x000fe200078e3cff */
[C---:B------:R-:W-:Y:S01]  /*0550*/  IMAD R0, R9.reuse, 0x800, R12 ;  /* 0x0000080009007824 */ /* 0x040fe200078e020c */
[----:B------:R-:W-:Y:S01]  /*0560*/  ISETP.NE.U32.AND P0, PT, R10, 0x1, PT ;  /* 0x000000010a00780c */ /* 0x000fe20003f05070 */
[----:B------:R-:W-:Y:S01]  /*0570*/  IMAD.SHL.U32 R9, R9, 0x20, RZ ;  /* 0x0000002009097824 */ /* 0x000fe200078e00ff */
[----:B------:R-:W-:Y:S01]  /*0580*/  LOP3.LUT R6, R4, 0xfffffff8, RZ, 0xc0, !PT ;  /* 0xfffffff804067812 */ /* 0x000fe200078ec0ff */
[----:B------:R-:W-:Y:S01]  /*0590*/  IMAD.IADD R215, R0, 0x1, R215 ;  /* 0x0000000100d77824 */ /* 0x000fe200078e02d7 */
[----:B------:R-:W-:Y:S01]  /*05a0*/  SHF.R.S32.HI R10, RZ, 0x6, R14 ;  /* 0x00000006ff0a7819 */ /* 0x000fe2000001140e */
[----:B------:R-:W-:Y:S01]  /*05b0*/  IMAD.SHL.U32 R4, R4, 0x40, RZ ;  /* 0x0000004004047824 */ /* 0x000fe200078e00ff */
[C---:B------:R-:W-:Y:S01]  /*05c0*/  R2P PR, R8.reuse, 0x6 ;  /* 0x0000000608007804 */ /* 0x040fe20000000000 */
[----:B------:R-:W-:Y:S01]  /*05d0*/  IMAD.SHL.U32 R8, R8, 0x40, RZ ;  /* 0x0000004008087824 */ /* 0x000fe200078e00ff */
[----:B------:R-:W-:Y:S01]  /*05e0*/  LOP3.LUT R0, R11, 0x7ffffffc, RZ, 0xc0, !PT ;  /* 0x7ffffffc0b007812 */ /* 0x000fe200078ec0ff */
[----:B------:R-:W-:Y:S01]  /*05f0*/  IMAD.IADD R6, R19, 0x1, -R6 ;  /* 0x0000000113067824 */ /* 0x000fe200078e0a06 */
[----:B------:R-:W-:Y:S01]  /*0600*/  LOP3.LUT R222, R9, 0x6, R222, 0xf8, !PT ;  /* 0x0000000609de7812 */ /* 0x000fe200078ef8de */
[----:B------:R-:W-:Y:S01]  /*0610*/  IMAD R224, R10, 0x200, R13 ;  /* 0x000002000ae07824 */ /* 0x000fe200078e020d */
[----:B------:R-:W-:Y:S01]  /*0620*/  LOP3.LUT R8, R8, 0x1c0, RZ, 0xc0, !PT ;  /* 0x000001c008087812 */ /* 0x000fe200078ec0ff */
[----:B------:R-:W-:Y:S01]  /*0630*/  IMAD.SHL.U32 R10, R10, 0x8, RZ ;  /* 0x000000080a0a7824 */ /* 0x000fe200078e00ff */
[----:B------:R-:W-:Y:S01]  /*0640*/  SHF.R.S32.HI R223, RZ, 0x2, R3 ;  /* 0x00000002ffdf7819 */ /* 0x000fe20000011403 */
[----:B------:R-:W-:Y:S01]  /*0650*/  IMAD.IADD R0, R7, 0x1, -R0 ;  /* 0x0000000107007824 */ /* 0x000fe200078e0a00 */
[----:B------:R-:W-:Y:S01]  /*0660*/  LOP3.LUT R9, R8, 0x20, R9, 0xf8, !PT ;  /* 0x0000002008097812 */ /* 0x000fe200078ef809 */
[----:B------:R-:W-:Y:S01]  /*0670*/  IMAD.SHL.U32 R6, R6, 0x40, RZ ;  /* 0x0000004006067824 */ /* 0x000fe200078e00ff */
[----:B------:R-:W-:Y:S01]  /*0680*/  LOP3.LUT R7, R10, 0x18, RZ, 0xc0, !PT ;  /* 0x000000180a077812 */ /* 0x000fe200078ec0ff */
[----:B------:R-:W-:Y:S01]  /*0690*/  IMAD.SHL.U32 R11, R0, 0x2, RZ ;  /* 0x00000002000b7824 */ /* 0x000fe200078e00ff */
[----:B------:R-:W-:Y:S01]  /*06a0*/  SHF.R.U32.HI R10, RZ, 0x3, R8 ;  /* 0x00000003ff0a7819 */ /* 0x000fe20000011608 */
[----:B------:R-:W-:Y:S01]  /*06b0*/  IMAD R223, R216, 0x10, R223 ;  /* 0x00000010d8df7824 */ /* 0x000fe200078e02df */
[----:B------:R-:W-:Y:S01]  /*06c0*/  LOP3.LUT R0, R6, 0x1c0, RZ, 0xc0, !PT ;  /* 0x000001c006007812 */ /* 0x000fe200078ec0ff */
[----:B------:R-:W-:Y:S01]  /*06d0*/  IMAD R6, R2, 0x400, R11 ;  /* 0x0000040002067824 */ /* 0x000fe200078e020b */
[----:B------:R-:W-:-:S02]  /*06e0*/  LOP3.LUT R231, R10, R8, R7, 0x1e, !PT ;  /* 0x000000080ae77212 */ /* 0x000fc400078e1e07 */
[----:B------:R-:W-:Y:S01]  /*06f0*/  LOP3.LUT R214, R7, 0x20, R214, 0xf8, !PT ;  /* 0x0000002007d67812 */ /* 0x000fe200078ef8d6 */
[----:B------:R-:W-:Y:S01]  /*0700*/  IMAD R7, R216, 0x400, R11 ;  /* 0x00000400d8077824 */ /* 0x000fe200078e020b */
[----:B------:R-:W-:Y:S01]  /*0710*/  LOP3.LUT R230, R9, R10, RZ, 0x3c, !PT ;  /* 0x0000000a09e67212 */ /* 0x000fe200078e3cff */
[----:B------:R-:W-:Y:S01]  /*0720*/  IMAD.IADD R231, R6, 0x1, R231 ;  /* 0x0000000106e77824 */ /* 0x000fe200078e02e7 */
[----:B------:R-:W-:Y:S02]  /*0730*/  SHF.R.U32.HI R209, RZ, 0x3, R0 ;  /* 0x00000003ffd17819 */ /* 0x000fe40000011600 */
[----:B------:R-:W-:Y:S01]  /*0740*/  LOP3.LUT R3, R4, 0xfffffe00, RZ, 0xc0, !PT ;  /* 0xfffffe0004037812 */ /* 0x000fe200078ec0ff */
[----:B------:R-:W-:Y:S01]  /*0750*/  IMAD.IADD R230, R7, 0x1, R230 ;  /* 0x0000000107e67824 */ /* 0x000fe200078e02e6 */
[----:B------:R-:W-:Y:S01]  /*0760*/  LOP3.LUT R6, R0, 0x8, R5, 0xf8, !PT ;  /* 0x0000000800067812 */ /* 0x000fe200078ef805 */
[----:B------:R-:W-:Y:S01]  /*0770*/  IMAD.MOV.U32 R5, RZ, RZ, 0x20 ;  /* 0x00000020ff057424 */ /* 0x000fe200078e00ff */
[----:B------:R-:W-:Y:S01]  /*0780*/  LOP3.LUT R214, R209, R214, R0, 0x1e, !PT ;  /* 0x000000d6d1d67212 */ /* 0x000fe200078e1e00 */
[----:B------:R-:W-:Y:S01]  /*0790*/  IMAD R216, R216, 0x400, R3 ;  /* 0x00000400d8d87824 */ /* 0x000fe200078e0203 */
[----:B------:R-:W-:Y:S01]  /*07a0*/  LOP3.LUT R210, R210, 0x8, R17, 0xf8, !PT ;  /* 0x00000008d2d27812 */ /* 0x000fe200078ef811 */
[----:B------:R-:W-:Y:S01]  /*07b0*/  IMAD R2, R2, 0x400, R3 ;  /* 0x0000040002027824 */ /* 0x000fe200078e0203 */
[----:B------:R-:W-:Y:S01]  /*07c0*/  LOP3.LUT R214, R214, R3, RZ, 0xfc, !PT ;  /* 0x00000003d6d67212 */ /* 0x000fe200078efcff */
[----:B------:R-:W-:Y:S01]  /*07d0*/  IMAD.MOV.U32 R3, RZ, RZ, 0x40 ;  /* 0x00000040ff037424 */ /* 0x000fe200078e00ff */
[----:B------:R-:W-:-:S02]  /*07e0*/  LOP3.LUT R209, R6, R209, RZ, 0x3c, !PT ;  /* 0x000000d106d17212 */ /* 0x000fc400078e3cff */
[----:B------:R-:W-:Y:S02]  /*07f0*/  SEL R5, R5, 0xffffffe0, !P4 ;  /* 0xffffffe005057807 */ /* 0x000fe40006000000 */
[----:B------:R-:W-:Y:S01]  /*0800*/  LEA R212, R215, UR5, 0x1 ;  /* 0x00000005d7d47c11 */ /* 0x000fe2000f8e08ff */
[----:B------:R-:W-:Y:S01]  /*0810*/  IMAD.IADD R216, R216, 0x1, R209 ;  /* 0x00000001d8d87824 */ /* 0x000fe200078e02d1 */
[----:B------:R-:W-:Y:S01]  /*0820*/  LEA R230, R230, UR4, 0x1 ;  /* 0x00000004e6e67c11 */ /* 0x000fe2000f8e08ff */
[----:B------:R-:W-:Y:S01]  /*0830*/  IMAD.IADD R209, R209, 0x1, R2 ;  /* 0x00000001d1d17824 */ /* 0x000fe200078e0202 */
[----:B------:R-:W-:Y:S01]  /*0840*/  LOP3.LUT R210, R12, R210, R15, 0xf6, !PT ;  /* 0x000000d20cd27212 */ /* 0x000fe200078ef60f */
[----:B------:R-:W-:Y:S01]  /*0850*/  IMAD.IADD R213, R212, 0x1, R5 ;  /* 0x00000001d4d57824 */ /* 0x000fe200078e0205 */
[----:B------:R-:W-:Y:S01]  /*0860*/  SEL R3, R3, 0xffffffc0, !P3 ;  /* 0xffffffc003037807 */ /* 0x000fe20005800000 */
[C---:B------:R-:W-:Y:S01]  /*0870*/  VIADD R232, R230.reuse, 0x20 ;  /* 0x00000020e6e87836 */ /* 0x040fe20000000000 */
[----:B------:R-:W-:Y:S01]  /*0880*/  SEL R235, R235, 0x10, !P0 ;  /* 0x00000010ebeb7807 */ /* 0x000fe20004000000 */
[----:B------:R-:W-:Y:S01]  /*0890*/  @P1 VIADD R232, R230, 0xffffffe0 ;  /* 0xffffffe0e6e81836 */ /* 0x000fe20000000000 */
[----:B------:R-:W-:Y:S01]  /*08a0*/  IADD3 R0, R5, -0x4000, R212 ;  /* 0xffffc00005007810 */ /* 0x000fe20007ffe0d4 */
[----:B------:R-:W-:Y:S01]  /*08b0*/  IMAD.IADD R212, R212, 0x1, R3 ;  /* 0x00000001d4d47824 */ /* 0x000fe200078e0203 */
[----:B------:R-:W-:Y:S01]  /*08c0*/  LEA R231, R231, UR6, 0x1 ;  /* 0x00000006e7e77c11 */ /* 0x000fe2000f8e08ff */
[----:B------:R-:W-:Y:S01]  /*08d0*/  IMAD.IADD R234, R230, 0x1, R235 ;  /* 0x00000001e6ea7824 */ /* 0x000fe200078e02eb */
[----:B------:R-:W-:Y:S01]  /*08e0*/  LEA R210, R210, UR4, 0x1 ;  /* 0x00000004d2d27c11 */ /* 0x000fe2000f8e08ff */
[----:B------:R-:W-:Y:S01]  /*08f0*/  IMAD.IADD R211, R3, 0x1, R0 ;  /* 0x0000000103d37824 */ /* 0x000fe200078e0200 */
[----:B------:R-:W-:Y:S01]  /*0900*/  LEA R225, R224, UR4, 0x1 ;  /* 0x00000004e0e17c11 */ /* 0x000fe2000f8e08ff */
[----:B------:R-:W-:Y:S01]  /*0910*/  VIADD R233, R231, 0x40 ;  /* 0x00000040e7e97836 */ /* 0x000fe20000000000 */
[----:B------:R-:W-:Y:S01]  /*0920*/  LEA R209, R209, UR5, 0x1 ;  /* 0x00000005d1d17c11 */ /* 0x000fe2000f8e08ff */
[----:B------:R-:W-:-:S02]  /*0930*/  IMAD.IADD R0, R3, 0x1, R210 ;  /* 0x0000000103007824 */ /* 0x000fc400078e02d2 */
[----:B------:R-:W-:Y:S02]  /*0940*/  @P2 VIADD R233, R231, 0xffffffc0 ;  /* 0xffffffc0e7e92836 */ /* 0x000fe40000000000 */
[----:B------:R-:W-:-:S07]  /*0950*/  IMAD.IADD R235, R235, 0x1, R232 ;  /* 0x00000001ebeb7824 */ /* 0x000fce00078e02e8 */
.L_x_216:
[----:B------:R-:W-:Y:S01]  /*0960*/  ULDC.64 UR6, c[0x0][0x308] ;  /* 0x0000c20000067ab9 */ /* 0x000fe20000000a00 */
[----:B------:R-:W-:Y:S01]  /*0970*/  ULDC.64 UR10, c[0x0][0x300] ;  /* 0x0000c000000a7ab9 */ /* 0x000fe20000000a00 */
[----:B------:R-:W-:Y:S02]  /*0980*/  UISETP.NE.U32.AND UP3, UPT, UR6, URZ, UPT ;  /* 0x0000003f0600728c */ /* 0x000fe4000bf65070 */
[----:B------:R-:W-:Y:S02]  /*0990*/  UISETP.NE.U32.AND UP4, UPT, UR10, URZ, UPT ;  /* 0x0000003f0a00728c */ /* 0x000fe4000bf85070 */
[----:B------:R-:W-:Y:S02]  /*09a0*/  UISETP.NE.AND.EX UP3, UPT, UR7, URZ, UPT, UP3 ;  /* 0x0000003f0700728c */ /* 0x000fe4000bf65330 */
[----:B------:R-:W-:Y:S02]  /*09b0*/  UISETP.NE.AND.EX UP4, UPT, UR11, URZ, UPT, UP4 ;  /* 0x0000003f0b00728c */ /* 0x000fe4000bf85340 */
[----:B------:R-:W-:-:S02]  /*09c0*/  USHF.R.S32.HI UR61, URZ, 0x1f, UR53 ;  /* 0x0000001f3f3d7899 */ /* 0x000fc40008011435 */
[----:B------:R-:W-:Y:S01]  /*09d0*/  USHF.L.U32 UR16, UR53, 0x2, URZ ;  /* 0x0000000235107899 */ /* 0x000fe2000800063f */
[----:B------:R-:W-:Y:S01]  /*09e0*/  PLOP3.LUT P0, PT, PT, PT, UP3, 0x80, 0x0 ;  /* 0x000000000000781c */ /* 0x000fe20003f0f038 */
[----:B------:R-:W-:Y:S01]  /*09f0*/  USHF.L.U64.HI UR5, UR53, 0x2, UR61 ;  /* 0x0000000235057899 */ /* 0x000fe2000801023d */
[----:B------:R-:W-:Y:S01]  /*0a00*/  PLOP3.LUT P1, PT, PT, PT, UP4, 0x80, 0x0 ;  /* 0x000000000000781c */ /* 0x000fe20003f2f048 */
[----:B------:R-:W-:Y:S01]  /*0a10*/  ULDC.64 UR12, c[0x0][0x2f0] ;  /* 0x0000bc00000c7ab9 */ /* 0x000fe20000000a00 */
[----:B------:R-:W-:Y:S02]  /*0a20*/  @UP3 UIADD3 UR6, UP0, UR16, UR6, URZ ;  /* 0x0000000610063290 */ /* 0x000fe4000ff1e03f */
[----:B------:R-:W-:Y:S02]  /*0a30*/  UIADD3 UR15, UP2, UR16, UR12, URZ ;  /* 0x0000000c100f7290 */ /* 0x000fe4000ff5e03f */
[----:B------:R-:W-:Y:S02]  /*0a40*/  @UP3 UIADD3.X UR7, UR5, UR7, URZ, UP0, !UPT ;  /* 0x0000000705073290 */ /* 0x000fe400087fe43f */
[----:B------:R-:W-:Y:S01]  /*0a50*/  UISETP.NE.U32.AND UP0, UPT, UR12, URZ, UPT ;  /* 0x0000003f0c00728c */ /* 0x000fe2000bf05070 */
[----:B-1----:R-:W-:Y:S01]  /*0a60*/  IMAD.U32 R12, RZ, RZ, UR6 ;  /* 0x00000006ff0c7e24 */ /* 0x002fe2000f8e00ff */
[----:B------:R-:W-:-:S02]  /*0a70*/  @UP4 UIADD3 UR10, UP1, UR16, UR10, URZ ;  /* 0x0000000a100a4290 */ /* 0x000fc4000ff3e03f */
[----:B------:R-:W-:Y:S01]  /*0a80*/  UIADD3.X UR14, UR5, UR13, URZ, UP2, !UPT ;  /* 0x0000000d050e7290 */ /* 0x000fe200097fe43f */
[----:B------:R-:W-:Y:S01]  /*0a90*/  IMAD.U32 R13, RZ, RZ, UR7 ;  /* 0x00000007ff0d7e24 */ /* 0x000fe2000f8e00ff */
[----:B------:R-:W-:Y:S01]  /*0aa0*/  UISETP.NE.AND.EX UP0, UPT, UR13, URZ, UPT, UP0 ;  /* 0x0000003f0d00728c */ /* 0x000fe2000bf05300 */
[----:B------:R-:W-:Y:S02]  /*0ab0*/  ULDC.U8 UR17, c[0x0][0x3c2] ;  /* 0x0000f08000117ab9 */ /* 0x000fe40000000000 */
[----:B------:R-:W-:Y:S01]  /*0ac0*/  ULDC.64 UR12, c[0x0][0x2f8] ;  /* 0x0000be00000c7ab9 */ /* 0x000fe20000000a00 */
[----:B------:R-:W-:Y:S01]  /*0ad0*/  @UP4 UIADD3.X UR11, UR5, UR11, URZ, UP1, !UPT ;  /* 0x0000000b050b4290 */ /* 0x000fe20008ffe43f */
[----:B----4-:R-:W-:Y:S01]  /*0ae0*/  IMAD.U32 R4, RZ, RZ, UR10 ;  /* 0x0000000aff047e24 */ /* 0x010fe2000f8e00ff */
[----:B------:R-:W-:Y:S01]  /*0af0*/  UISETP.NE.AND UP2, UPT, UR17, URZ, UPT ;  /* 0x0000003f1100728c */ /* 0x000fe2000bf45270 */
[----:B--2---:R-:W2:Y:S01]  /*0b00*/  @P0 LDG.E R2, desc[UR8][R12.64] ;  /* 0x000000080c020981 */ /* 0x004ea2000c1e1900 */
[----:B------:R-:W-:Y:S01]  /*0b10*/  UISETP.EQ.U32.AND UP4, UPT, UR12, URZ, UPT ;  /* 0x0000003f0c00728c */ /* 0x000fe2000bf82070 */
[----:B------:R-:W-:Y:S01]  /*0b20*/  PLOP3.LUT P3, PT, PT, PT, UP0, 0x80, 0x0 ;  /* 0x000000000000781c */ /* 0x000fe20003f6f008 */
[----:B------:R-:W-:-:S02]  /*0b30*/  IMAD.U32 R5, RZ, RZ, UR11 ;  /* 0x0000000bff057e24 */ /* 0x000fc4000f8e00ff */
[----:B------:R-:W-:Y:S02]  /*0b40*/  UISETP.EQ.OR.EX UP4, UPT, UR13, URZ, !UP2, UP4 ;  /* 0x0000003f0d00728c */ /* 0x000fe4000d782740 */
[----:B------:R-:W-:Y:S01]  /*0b50*/  UIADD3 UR6, UP1, UR16, UR12, URZ ;  /* 0x0000000c10067290 */ /* 0x000fe2000ff3e03f */
[----:B---3--:R-:W3:Y:S03]  /*0b60*/  @P1 LDG.E R4, desc[UR8][R4.64] ;  /* 0x0000000804041981 */ /* 0x008ee6000c1e1900 */
[----:B------:R-:W-:Y:S01]  /*0b70*/  PLOP3.LUT P2, PT, PT, PT, UP4, 0x80, 0x0 ;  /* 0x000000000000781c */ /* 0x000fe20003f4f048 */
[----:B------:R-:W-:Y:S01]  /*0b80*/  UIADD3.X UR5, UR5, UR13, URZ, UP1, !UPT ;  /* 0x0000000d05057290 */ /* 0x000fe20008ffe43f */
[----:B------:R-:W-:Y:S02]  /*0b90*/  IMAD.U32 R10, RZ, RZ, UR15 ;  /* 0x0000000fff0a7e24 */ /* 0x000fe4000f8e00ff */
[----:B------:R-:W-:-:S02]  /*0ba0*/  IMAD.U32 R11, RZ, RZ, UR14 ;  /* 0x0000000eff0b7e24 */ /* 0x000fc4000f8e00ff */
[----:B------:R-:W-:Y:S01]  /*0bb0*/  IMAD.U32 R8, RZ, RZ, UR6 ;  /* 0x00000006ff087e24 */ /* 0x000fe2000f8e00ff */
[----:B------:R-:W-:Y:S01]  /*0bc0*/  UMOV UR49, URZ ;  /* 0x0000003f00317c82 */ /* 0x000fe20008000000 */
[----:B------:R-:W-:Y:S01]  /*0bd0*/  IMAD.U32 R9, RZ, RZ, UR5 ;  /* 0x00000005ff097e24 */ /* 0x000fe2000f8e00ff */
[----:B------:R-:W4:Y:S01]  /*0be0*/  @P3 LDG.E R6, desc[UR8][R10.64] ;  /* 0x000000080a063981 */ /* 0x000f22000c1e1900 */
[----:B------:R-:W-:-:S03]  /*0bf0*/  @!UP3 ULDC.64 UR6, c[0x0][0x318] ;  /* 0x0000c6000006bab9 */ /* 0x000fc60000000a00 */
[----:B-----5:R-:W5:Y:S04]  /*0c00*/  @P3 LDG.E R3, desc[UR8][R10.64+0x4] ;  /* 0x000004080a033981 */ /* 0x020f68000c1e1900 */
[----:B------:R-:W5:Y:S01]  /*0c10*/  @!P2 LDG.E R5, desc[UR8][R8.64] ;  /* 0x000000080805a981 */ /* 0x000f62000c1e1900 */
[----:B------:R-:W-:-:S03]  /*0c20*/  @!UP3 UISETP.NE.U32.AND UP1, UPT, UR6, URZ, UPT ;  /* 0x0000003f0600b28c */ /* 0x000fc6000bf25070 */
[----:B------:R-:W-:Y:S01]  /*0c30*/  @!UP3 ULDC UR6, c[0x0][0x2cc] ;  /* 0x0000b3000006bab9 */ /* 0x000fe20000000800 */
[----:B------:R-:W-:Y:S01]  /*0c40*/  @!UP3 UISETP.NE.AND.EX UP1, UPT, UR7, URZ, UPT, UP1 ;  /* 0x0000003f0700b28c */ /* 0x000fe2000bf25310 */
[----:B------:R-:W-:Y:S01]  /*0c50*/  UMOV UR5, 0xffffffff ;  /* 0xffffffff00057882 */ /* 0x000fe20000000000 */
[----:B------:R-:W-:Y:S02]  /*0c60*/  UMOV UR51, 0xffffffff ;  /* 0xffffffff00337882 */ /* 0x000fe40000000000 */
[----:B------:R-:W-:Y:S02]  /*0c70*/  @!UP3 USEL UR10, UR6, URZ, UP1 ;  /* 0x0000003f060ab287 */ /* 0x000fe40008800000 */
[----:B------:R-:W-:Y:S01]  /*0c80*/  USHF.L.U32 UR47, UR50, 0x6, URZ ;  /* 0x00000006322f7899 */ /* 0x000fe2000800063f */
[----:B------:R-:W-:Y:S01]  /*0c90*/  ULDC UR7, c[0x0][0x2c8] ;  /* 0x0000b20000077ab9 */ /* 0x000fe20000000800 */
[----:B--2---:R-:W-:Y:S02]  /*0ca0*/  @P0 R2UR UR11, R2 ;  /* 0x00000000020b02ca */ /* 0x004fe400000e0000 */
[----:B------:R-:W-:-:S04]  /*0cb0*/  ISETP.NE.U32.AND P0, PT, RZ, UR12, PT ;  /* 0x0000000cff007c0c */ /* 0x000fc8000bf05070 */
[----:B------:R-:W-:Y:S02]  /*0cc0*/  ISETP.NE.AND.EX P0, PT, RZ, UR13, PT, P0 ;  /* 0x0000000dff007c0c */ /* 0x000fe4000bf05300 */
[----:B---3--:R-:W-:Y:S02]  /*0cd0*/  @P1 R2UR UR49, R4 ;  /* 0x00000000043112ca */ /* 0x008fe400000e0000 */
[----:B----4-:R-:W-:-:S11]  /*0ce0*/  @P3 R2UR UR5, R6 ;  /* 0x00000000060532ca */ /* 0x010fd600000e0000 */
[----:B------:R-:W-:Y:S01]  /*0cf0*/  @UP3 UIADD3 UR6, UR11, -UR49, URZ ;  /* 0x800000310b063290 */ /* 0x000fe2000fffe03f */
[----:B-----5:R-:W-:Y:S02]  /*0d00*/  @P3 R2UR UR12, R3 ;  /* 0x00000000030c32ca */ /* 0x020fe400000e0000 */
[----:B------:R-:W-:Y:S01]  /*0d10*/  @!P2 R2UR UR51, R5 ;  /* 0x000000000533a2ca */ /* 0x000fe200000e0000 */
[----:B------:R-:W-:-:S14]  /*0d20*/  @!P0 BRA `(.L_x_186) ;  /* 0x0000000000188947 */ /* 0x000fdc0003800000 */
[----:B------:R-:W-:-:S13]  /*0d30*/  PLOP3.LUT P0, PT, PT, PT, UP2, 0x80, 0x0 ;  /* 0x000000000000781c */ /* 0x000fda0003f0f028 */
[----:B------:R-:W2:Y:S04]  /*0d40*/  @P0 LDG.E R2, desc[UR8][R8.64+0x4] ;  /* 0x0000040808020981 */ /* 0x000ea8000c1e1900 */
[----:B------:R-:W3:Y:S01]  /*0d50*/  @!P0 LDG.E R3, desc[UR8][R8.64] ;  /* 0x0000000808038981 */ /* 0x000ee2000c1e1900 */
[----:B--2---:R-:W-:-:S13]  /*0d60*/  @P0 R2UR UR7, R2 ;  /* 0x00000000020702ca */ /* 0x004fda00000e0000 */
[----:B------:R-:W-:-:S07]  /*0d70*/  @UP2 UIADD3 UR7, UR7, -UR51, URZ ;  /* 0x8000003307072290 */ /* 0x000fce000fffe03f */
[----:B---3--:R-:W-:-:S15]  /*0d80*/  @!P0 R2UR UR7, R3 ;  /* 0x00000000030782ca */ /* 0x008fde00000e0000 */
.L_x_186:
[----:B------:R-:W-:Y:S02]  /*0d90*/  @!UP3 UIADD3 UR6, UR10, UR7, -UR49 ;  /* 0x000000070a06b290 */ /* 0x000fe4000fffe831 */
[----:B------:R-:W-:Y:S02]  /*0da0*/  @UP0 UIADD3 UR7, UR12, -UR5, URZ ;  /* 0x800000050c070290 */ /* 0x000fe4000fffe03f */
[----:B------:R-:W-:-:S05]  /*0db0*/  UISETP.GT.AND UP1, UPT, UR6, UR47, UPT ;  /* 0x0000002f0600728c */ /* 0x000fca000bf24270 */
[----:B------:R-:W-:Y:S01]  /*0dc0*/  @!UP0 ULDC UR7, c[0x0][0x2c4] ;  /* 0x0000b10000078ab9 */ /* 0x000fe20000000800 */
[----:B------:R-:W-:-:S13]  /*0dd0*/  PLOP3.LUT P0, PT, PT, PT, UP1, 0x80, 0x0 ;  /* 0x000000000000781c */ /* 0x000fda0003f0f018 */
[----:B------:R-:W-:Y:S05]  /*0de0*/  @!P0 BRA `(.L_x_187) ;  /* 0x0000005c00f88947 */ /* 0x000fea0003800000 */
[----:B------:R-:W1:Y:S01]  /*0df0*/  LDC R2, c[0x0][0x278] ;  /* 0x00009e00ff027b82 */ /* 0x000e620000000800 */
[----:B------:R-:W-:Y:S01]  /*0e00*/  UISETP.NE.AND UP2, UPT, UR5, -0x1, UPT ;  /* 0xffffffff0500788c */ /* 0x000fe2000bf45270 */
[----:B------:R-:W-:Y:S01]  /*0e10*/  ULDC.64 UR12, c[0x0][0x488] ;  /* 0x00012200000c7ab9 */ /* 0x000fe20000000a00 */
[----:B------:R-:W-:Y:S01]  /*0e20*/  ULDC.64 UR10, c[0x0][0x228] ;  /* 0x00008a00000a7ab9 */ /* 0x000fe20000000a00 */
[----:B------:R-:W-:Y:S01]  /*0e30*/  ULDC.64 UR42, c[0x0][0x240] ;  /* 0x00009000002a7ab9 */ /* 0x000fe20000000a00 */
[----:B------:R-:W-:-:S03]  /*0e40*/  UIMAD UR14, UR61, UR10, URZ ;  /* 0x0000000a3d0e72a4 */ /* 0x000fc6000f8e023f */
[----:B------:R-:W2:Y:S01]  /*0e50*/  S2UR UR15, SR_CTAID.X ;  /* 0x00000000000f79c3 */ /* 0x000ea20000002500 */
[----:B------:R-:W-:Y:S02]  /*0e60*/  UIMAD.WIDE.U32 UR20, UR53, UR10, URZ ;  /* 0x0000000a351472a5 */ /* 0x000fe4000f8e003f */
[----:B------:R-:W-:Y:S02]  /*0e70*/  UIMAD UR23, UR53, UR11, UR14 ;  /* 0x0000000b351772a4 */ /* 0x000fe4000f8e020e */
[----:B------:R-:W-:Y:S01]  /*0e80*/  UIADD3 UR16, UR7, 0x3f, URZ ;  /* 0x0000003f07107890 */ /* 0x000fe2000fffe03f */
[----:B------:R-:W-:Y:S01]  /*0e90*/  @!UP2 ULDC.64 UR10, c[0x0][0x418] ;  /* 0x00010600000aaab9 */ /* 0x000fe20000000a00 */
[----:B------:R-:W-:Y:S01]  /*0ea0*/  ULDC UR40, c[0x0][0x2d4] ;  /* 0x0000b50000287ab9 */ /* 0x000fe20000000800 */
[----:B------:R-:W-:Y:S01]  /*0eb0*/  @!UP2 UIMAD.WIDE.U32 UR34, UR53, UR10, URZ ;  /* 0x0000000a3522a2a5 */ /* 0x000fe2000f8e003f */
[----:B------:R-:W-:Y:S01]  /*0ec0*/  ULDC UR18, c[0x0][0x394] ;  /* 0x0000e50000127ab9 */ /* 0x000fe20000000800 */
[----:B------:R-:W-:Y:S01]  /*0ed0*/  USHF.R.S32.HI UR32, URZ, 0x1f, UR40 ;  /* 0x0000001f3f207899 */ /* 0x000fe20008011428 */
[----:B------:R-:W-:Y:S01]  /*0ee0*/  ULDC UR27, c[0x0][0x2dc] ;  /* 0x0000b700001b7ab9 */ /* 0x000fe20000000800 */
[----:B------:R-:W-:Y:S01]  /*0ef0*/  ULDC UR44, c[0x0][0x270] ;  /* 0x00009c00002c7ab9 */ /* 0x000fe20000000800 */
[----:B-1----:R-:W-:Y:S01]  /*0f00*/  IABS R5, R2 ;  /* 0x0000000200057213 */ /* 0x002fe20000000000 */
[----:B------:R-:W-:Y:S01]  /*0f10*/  USHF.L.U64.HI UR17, UR53, 0x7, UR61 ;  /* 0x0000000735117899 */ /* 0x000fe2000801023d */
[----:B------:R-:W-:Y:S01]  /*0f20*/  ISETP.NE.AND P3, PT, R2, RZ, PT ;  /* 0x000000ff0200720c */ /* 0x000fe20003f65270 */
[----:B------:R-:W-:Y:S01]  /*0f30*/  USHF.R.S32.HI UR19, URZ, 0x1f, UR16 ;  /* 0x0000001f3f137899 */ /* 0x000fe20008011410 */
[----:B------:R-:W1:Y:S01]  /*0f40*/  I2F.RP R6, R5 ;  /* 0x0000000500067306 */ /* 0x000e620000209400 */
[----:B------:R-:W-:-:S02]  /*0f50*/  UIMAD UR54, UR60, UR27, URZ ;  /* 0x0000001b3c3672a4 */ /* 0x000fc4000f8e023f */
[----:B------:R-:W-:Y:S02]  /*0f60*/  UIMAD UR22, UR5, UR43, URZ ;  /* 0x0000002b051672a4 */ /* 0x000fe4000f8e023f */
[----:B--2---:R-:W-:Y:S02]  /*0f70*/  UIMAD.WIDE.U32 UR30, UR15, UR12, URZ ;  /* 0x0000000c0f1e72a5 */ /* 0x004fe4000f8e003f */
[----:B------:R-:W-:Y:S02]  /*0f80*/  UIADD3 UR48, UR21, UR23, URZ ;  /* 0x0000001715307290 */ /* 0x000fe4000fffe03f */
[----:B------:R-:W-:Y:S02]  /*0f90*/  UIMAD UR38, UR15, UR13, UR31 ;  /* 0x0000000d0f2672a4 */ /* 0x000fe4000f8e021f */
[----:B------:R-:W-:Y:S01]  /*0fa0*/  USHF.L.U32 UR15, UR53, 0x7, URZ ;  /* 0x00000007350f7899 */ /* 0x000fe2000800063f */
[----:B------:R-:W-:Y:S01]  /*0fb0*/  @UP2 ULDC.64 UR12, c[0x0][0x420] ;  /* 0x00010800000c2ab9 */ /* 0x000fe20000000a00 */
[----:B------:R-:W-:Y:S01]  /*0fc0*/  USEL UR31, UR17, URZ, UP0 ;  /* 0x0000003f111f7287 */ /* 0x000fe20008000000 */
[----:B-1----:R-:W1:Y:S01]  /*0fd0*/  MUFU.RCP R6, R6 ;  /* 0x0000000600067308 */ /* 0x002e620000001000 */
[----:B------:R-:W-:-:S02]  /*0fe0*/  @UP2 UIMAD.WIDE.U32 UR36, UR5, UR12, URZ ;  /* 0x0000000c052422a5 */ /* 0x000fc4000f8e003f */
[----:B------:R-:W-:Y:S02]  /*0ff0*/  @!UP2 UIMAD UR12, UR61, UR10, URZ ;  /* 0x0000000a3d0ca2a4 */ /* 0x000fe4000f8e023f */
[----:B------:R-:W-:Y:S02]  /*1000*/  UIADD3 UR10, UR7, 0x40, UR47 ;  /* 0x00000040070a7890 */ /* 0x000fe4000fffe02f */
[----:B------:R-:W-:Y:S02]  /*1010*/  USEL UR33, UR15, URZ, UP0 ;  /* 0x0000003f0f217287 */ /* 0x000fe40008000000 */
[----:B------:R-:W-:Y:S02]  /*1020*/  UIMAD.WIDE.U32 UR14, UR5, UR42, URZ ;  /* 0x0000002a050e72a5 */ /* 0x000fe4000f8e003f */
[----:B------:R-:W-:Y:S02]  /*1030*/  @UP2 UIMAD UR55, UR5, UR13, UR37 ;  /* 0x0000000d053722a4 */ /* 0x000fe4000f8e0225 */
[----:B------:R-:W-:-:S02]  /*1040*/  @!UP2 UIMAD UR29, UR53, UR11, UR12 ;  /* 0x0000000b351da2a4 */ /* 0x000fc4000f8e020c */
[----:B------:R-:W-:Y:S01]  /*1050*/  UIADD3 UR18, UR10, UR18, -UR6 ;  /* 0x000000120a127290 */ /* 0x000fe2000fffe806 */
[----:B-1----:R-:W-:Y:S01]  /*1060*/  VIADD R6, R6, 0xffffffe ;  /* 0x0ffffffe06067836 */ /* 0x002fe20000000000 */
[----:B------:R-:W-:Y:S02]  /*1070*/  UIMAD.WIDE UR10, UR27, UR44, URZ ;  /* 0x0000002c1b0a72a5 */ /* 0x000fe4000f8e023f */
[----:B------:R-:W-:Y:S01]  /*1080*/  UIMAD.WIDE.U32 UR12, UR53, UR40, URZ ;  /* 0x00000028350c72a5 */ /* 0x000fe2000f8e003f */
[----:B------:R-:W1:Y:S01]  /*1090*/  F2I.FTZ.U32.TRUNC.NTZ R7, R6 ;  /* 0x0000000600077305 */ /* 0x000e62000021f000 */
[----:B------:R-:W-:Y:S02]  /*10a0*/  USEL UR58, UR20, UR14, !UP2 ;  /* 0x0000000e143a7287 */ /* 0x000fe4000d000000 */
[----:B------:R-:W-:Y:S02]  /*10b0*/  UIMAD UR14, UR32, UR53, URZ ;  /* 0x00000035200e72a4 */ /* 0x000fe4000f8e023f */
[----:B------:R-:W-:-:S02]  /*10c0*/  ULEA.HI UR27, UR19, UR16, URZ, 0x6 ;  /* 0x00000010131b7291 */ /* 0x000fc4000f8f303f */
[----:B------:R-:W-:Y:S02]  /*10d0*/  UIMAD.WIDE.U32 UR16, UR10, UR12, URZ ;  /* 0x0000000c0a1072a5 */ /* 0x000fe4000f8e003f */
[----:B------:R-:W-:Y:S02]  /*10e0*/  UIMAD UR19, UR11, UR12, URZ ;  /* 0x0000000c0b1372a4 */ /* 0x000fe4000f8e023f */
[----:B------:R-:W-:Y:S02]  /*10f0*/  UIMAD UR12, UR61, UR40, UR14 ;  /* 0x000000283d0c72a4 */ /* 0x000fe4000f8e020e */
[----:B------:R-:W-:Y:S01]  /*1100*/  UIADD3 UR18, UR18, 0x3f, URZ ;  /* 0x0000003f12127890 */ /* 0x000fe2000fffe03f */
[----:B-1----:R-:W-:Y:S01]  /*1110*/  IMAD.MOV R3, RZ, RZ, -R7 ;  /* 0x000000ffff037224 */ /* 0x002fe200078e0a07 */
[----:B------:R-:W-:Y:S01]  /*1120*/  @UP2 UIADD3 UR48, UR15, UR22, URZ ;  /* 0x000000160f302290 */ /* 0x000fe2000fffe03f */
[----:B------:R-:W-:Y:S01]  /*1130*/  IMAD.MOV.U32 R6, RZ, RZ, RZ ;  /* 0x000000ffff067224 */ /* 0x000fe200078e00ff */
[----:B------:R-:W-:Y:S01]  /*1140*/  UIADD3 UR14, UR13, UR12, URZ ;  /* 0x0000000c0d0e7290 */ /* 0x000fe2000fffe03f */
[----:B------:R-:W-:Y:S01]  /*1150*/  IMAD R4, R3, R5, RZ ;  /* 0x0000000503047224 */ /* 0x000fe200078e02ff */
[----:B------:R-:W-:Y:S01]  /*1160*/  IABS R3, UR60 ;  /* 0x0000003c00037c13 */ /* 0x000fe20008000000 */
[----:B------:R-:W-:-:S02]  /*1170*/  USHF.R.S32.HI UR15, URZ, 0x1f, UR18 ;  /* 0x0000001f3f0f7899 */ /* 0x000fc40008011412 */
[----:B------:R-:W-:Y:S01]  /*1180*/  IMAD.HI.U32 R4, R7, R4, R6 ;  /* 0x0000000407047227 */ /* 0x000fe200078e0006 */
[----:B------:R-:W-:Y:S01]  /*1190*/  ULDC.U8 UR24, c[0x0][0x3d8] ;  /* 0x0000f60000187ab9 */ /* 0x000fe20000000000 */
[----:B------:R-:W-:Y:S02]  /*11a0*/  UIMAD UR14, UR10, UR14, UR19 ;  /* 0x0000000e0a0e72a4 */ /* 0x000fe4000f8e0213 */
[----:B------:R-:W-:Y:S02]  /*11b0*/  UISETP.NE.AND UP3, UPT, UR24, URZ, UPT ;  /* 0x0000003f1800728c */ /* 0x000fe4000bf65270 */
[----:B------:R-:W-:Y:S01]  /*11c0*/  IMAD.HI.U32 R16, R4, R3, RZ ;  /* 0x0000000304107227 */ /* 0x000fe200078e00ff */
[----:B------:R-:W-:Y:S02]  /*11d0*/  ULEA.HI UR18, UR15, UR18, URZ, 0x6 ;  /* 0x000000120f127291 */ /* 0x000fe4000f8f303f */
[----:B------:R-:W-:Y:S01]  /*11e0*/  UIADD3 UR52, UR17, UR14, URZ ;  /* 0x0000000e11347290 */ /* 0x000fe2000fffe03f */
[----:B------:R-:W-:Y:S01]  /*11f0*/  IMAD.MOV R4, RZ, RZ, -R16 ;  /* 0x000000ffff047224 */ /* 0x000fe200078e0a10 */
[----:B------:R-:W-:-:S02]  /*1200*/  USHF.R.S32.HI UR15, URZ, 0x6, UR27 ;  /* 0x000000063f0f7899 */ /* 0x000fc4000801141b */
[----:B------:R-:W-:Y:S01]  /*1210*/  USHF.R.S32.HI UR14, URZ, 0x6, UR18 ;  /* 0x000000063f0e7899 */ /* 0x000fe20008011412 */
[C---:B------:R-:W-:Y:S01]  /*1220*/  IMAD R4, R5.reuse, R4, R3 ;  /* 0x0000000405047224 */ /* 0x040fe200078e0203 */
[----:B------:R-:W-:Y:S01]  /*1230*/  UIMAD.WIDE.U32 UR12, UR10, UR5, URZ ;  /* 0x000000050a0c72a5 */ /* 0x000fe2000f8e003f */
[----:B------:R-:W-:Y:S01]  /*1240*/  LOP3.LUT R3, R2, UR60, RZ, 0x3c, !PT ;  /* 0x0000003c02037c12 */ /* 0x000fe2000f8e3cff */
[----:B------:R-:W-:Y:S02]  /*1250*/  UISETP.LT.AND UP0, UPT, UR15, UR14, UPT ;  /* 0x0000000e0f00728c */ /* 0x000fe4000bf01270 */
[----:B------:R-:W-:Y:S01]  /*1260*/  ISETP.GT.U32.AND P1, PT, R5, R4, PT ;  /* 0x000000040500720c */ /* 0x000fe20003f24070 */
[----:B------:R-:W-:Y:S01]  /*1270*/  ULDC UR41, c[0x0][0x2c4] ;  /* 0x0000b10000297ab9 */ /* 0x000fe20000000800 */
[----:B------:R-:W-:Y:S01]  /*1280*/  USEL UR59, UR16, UR12, !UP2 ;  /* 0x0000000c103b7287 */ /* 0x000fe2000d000000 */
[----:B------:R-:W-:Y:S01]  /*1290*/  ISETP.GE.AND P2, PT, R3, RZ, PT ;  /* 0x000000ff0300720c */ /* 0x000fe20003f46270 */
[----:B------:R-:W-:-:S02]  /*12a0*/  @UP3 UIMAD UR16, UR53, UR41, URZ ;  /* 0x00000029351032a4 */ /* 0x000fc4000f8e023f */
[----:B------:R-:W-:Y:S02]  /*12b0*/  USEL UR32, UR15, UR14, UP0 ;  /* 0x0000000e0f207287 */ /* 0x000fe40008000000 */
[----:B------:R-:W-:Y:S02]  /*12c0*/  UISETP.NE.AND UP1, UPT, UR51, -0x1, UPT ;  /* 0xffffffff3300788c */ /* 0x000fe4000bf25270 */
[----:B------:R-:W-:Y:S02]  /*12d0*/  @UP3 USEL UR15, UR16, UR5, !UP2 ;  /* 0x00000005100f3287 */ /* 0x000fe4000d000000 */
[----:B------:R-:W-:Y:S01]  /*12e0*/  ULEA UR16, UR32, 0xffffffc0, 0x6 ;  /* 0xffffffc020107891 */ /* 0x000fe2000f8e303f */
[-C--:B------:R-:W-:Y:S01]  /*12f0*/  @!P1 IADD3 R4, R4, -R5.reuse, RZ ;  /* 0x8000000504049210 */ /* 0x080fe20007ffe0ff */
[----:B------:R-:W-:Y:S01]  /*1300*/  @UP3 ULDC UR14, c[0x0][0x2e4] ;  /* 0x0000b900000e3ab9 */ /* 0x000fe20000000800 */
[----:B------:R-:W-:Y:S01]  /*1310*/  @!P1 VIADD R16, R16, 0x1 ;  /* 0x0000000110109836 */ /* 0x000fe20000000000 */
[----:B------:R-:W-:Y:S01]  /*1320*/  @UP3 UIMAD UR19, UR60, UR14, UR15 ;  /* 0x0000000e3c1332a4 */ /* 0x000fe2000f8e020f */
[----:B------:R-:W-:Y:S01]  /*1330*/  ISETP.GE.U32.AND P0, PT, R4, R5, PT ;  /* 0x000000050400720c */ /* 0x000fe20003f06070 */
[----:B------:R-:W-:Y:S01]  /*1340*/  USHF.R.S32.HI UR27, URZ, 0x1f, UR16 ;  /* 0x0000001f3f1b7899 */ /* 0x000fe20008011410 */
[----:B------:R-:W-:Y:S01]  /*1350*/  PLOP3.LUT P1, PT, PT, PT, UP3, 0x80, 0x0 ;  /* 0x000000000000781c */ /* 0x000fe20003f2f038 */
[----:B------:R-:W-:-:S02]  /*1360*/  UIADD3 UR14, UP0, UR16, UR33, URZ ;  /* 0x00000021100e7290 */ /* 0x000fc4000ff1e03f */
[----:B------:R-:W-:Y:S01]  /*1370*/  UIMAD UR12, UR11, UR5, URZ ;  /* 0x000000050b0c72a4 */ /* 0x000fe2000f8e023f */
[----:B------:R-:W-:Y:S01]  /*1380*/  ULDC.U8 UR25, c[0x0][0x480] ;  /* 0x0001200000197ab9 */ /* 0x000fe20000000000 */
[----:B------:R-:W-:Y:S02]  /*1390*/  UIADD3.X UR15, UR27, UR31, URZ, UP0, !UPT ;  /* 0x0000001f1b0f7290 */ /* 0x000fe400087fe43f */
[----:B------:R-:W-:Y:S02]  /*13a0*/  UIMAD UR11, UR11, UR14, URZ ;  /* 0x0000000e0b0b72a4 */ /* 0x000fe4000f8e023f */
[----:B------:R-:W-:Y:S02]  /*13b0*/  @UP1 UIADD3 UR26, UR49, UR51, URZ ;  /* 0x00000033311a1290 */ /* 0x000fe4000fffe03f */
[----:B------:R-:W-:Y:S01]  /*13c0*/  @P0 VIADD R16, R16, 0x1 ;  /* 0x0000000110100836 */ /* 0x000fe20000000000 */
[----:B------:R-:W-:Y:S01]  /*13d0*/  PLOP3.LUT P0, PT, PT, PT, UP1, 0x80, 0x0 ;  /* 0x000000000000781c */ /* 0x000fe20003f0f018 */
[----:B------:R-:W-:-:S02]  /*13e0*/  @UP1 UIADD3 UR28, UR49, UR51, URZ ;  /* 0x00000033311c1290 */ /* 0x000fc4000fffe03f */
[----:B------:R-:W-:Y:S01]  /*13f0*/  UISETP.NE.AND UP4, UPT, UR25, URZ, UPT ;  /* 0x0000003f1900728c */ /* 0x000fe2000bf85270 */
[----:B------:R-:W-:Y:S01]  /*1400*/  @!P2 IADD3 R16, -R16, RZ, RZ ;  /* 0x000000ff1010a210 */ /* 0x000fe20007ffe1ff */
[----:B------:R-:W-:Y:S01]  /*1410*/  @UP1 ULDC.64 UR22, c[0x0][0x250] ;  /* 0x0000940000161ab9 */ /* 0x000fe20000000a00 */
[----:B------:R-:W-:Y:S01]  /*1420*/  @UP1 ULDC.64 UR24, c[0x0][0x248] ;  /* 0x0000920000181ab9 */ /* 0x000fe20000000a00 */
[----:B------:R-:W-:Y:S01]  /*1430*/  UIMAD.WIDE.U32 UR20, UR10, UR14, URZ ;  /* 0x0000000e0a1472a5 */ /* 0x000fe2000f8e003f */
[----:B------:R-:W-:Y:S01]  /*1440*/  @!P3 LOP3.LUT R16, RZ, R2, RZ, 0x33, !PT ;  /* 0x00000002ff10b212 */ /* 0x000fe200078e33ff */
[----:B------:R-:W-:Y:S02]  /*1450*/  @UP2 UIADD3 UR52, UR13, UR12, URZ ;  /* 0x0000000c0d342290 */ /* 0x000fe4000fffe03f */
[----:B------:R-:W-:Y:S02]  /*1460*/  UIMAD UR14, UR10, UR15, UR11 ;  /* 0x0000000f0a0e72a4 */ /* 0x000fe4000f8e020b */
[----:B------:R-:W-:-:S02]  /*1470*/  @UP1 UIMAD.WIDE.U32 UR12, UR26, UR24, URZ ;  /* 0x000000181a0c12a5 */ /* 0x000fc4000f8e003f */
[----:B------:R-:W-:Y:S02]  /*1480*/  @UP1 UIMAD.WIDE.U32 UR10, UR28, UR22, URZ ;  /* 0x000000161c0a12a5 */ /* 0x000fe4000f8e003f */
[----:B------:R-:W-:Y:S02]  /*1490*/  @!UP3 UIMAD UR17, UR53, UR44, UR60 ;  /* 0x0000002c3511b2a4 */ /* 0x000fe4000f8e023c */
[----:B------:R-:W-:Y:S02]  /*14a0*/  @UP1 UIMAD UR15, UR28, UR23, URZ ;  /* 0x000000171c0f12a4 */ /* 0x000fe4000f8e023f */
[----:B------:R-:W-:Y:S02]  /*14b0*/  @UP1 UIMAD UR18, UR26, UR25, URZ ;  /* 0x000000191a1212a4 */ /* 0x000fe4000f8e023f */
[----:B------:R-:W-:Y:S02]  /*14c0*/  @!UP3 UIMAD UR19, UR17, UR41, URZ ;  /* 0x000000291113b2a4 */ /* 0x000fe4000f8e023f */
[----:B------:R-:W-:-:S02]  /*14d0*/  @UP1 UIADD3 UR44, UR11, UR15, URZ ;  /* 0x0000000f0b2c1290 */ /* 0x000fc4000fffe03f */
[----:B------:R-:W-:Y:S02]  /*14e0*/  USEL UR56, UR38, URZ, UP4 ;  /* 0x0000003f26387287 */ /* 0x000fe4000a000000 */
[----:B------:R-:W-:Y:S02]  /*14f0*/  USHF.R.S32.HI UR39, URZ, 0x1f, UR47 ;  /* 0x0000001f3f277899 */ /* 0x000fe4000801142f */
[----:B------:R-:W-:Y:S02]  /*1500*/  @!UP2 UIADD3 UR55, UR35, UR29, URZ ;  /* 0x0000001d2337a290 */ /* 0x000fe4000fffe03f */
[----:B------:R-:W-:Y:S02]  /*1510*/  USHF.R.S32.HI UR17, URZ, 0x1f, UR54 ;  /* 0x0000001f3f117899 */ /* 0x000fe40008011436 */
[----:B------:R-:W-:Y:S02]  /*1520*/  USEL UR57, UR30, URZ, UP4 ;  /* 0x0000003f1e397287 */ /* 0x000fe4000a000000 */
[----:B------:R-:W-:-:S02]  /*1530*/  UIADD3 UR15, UR21, UR14, URZ ;  /* 0x0000000e150f7290 */ /* 0x000fc4000fffe03f */
[----:B------:R-:W-:Y:S01]  /*1540*/  @UP1 UIADD3 UR46, UR13, UR18, URZ ;  /* 0x000000120d2e1290 */ /* 0x000fe2000fffe03f */
[----:B------:R-:W-:Y:S01]  /*1550*/  @UP1 UMOV UR41, UR12 ;  /* 0x0000000c00291c82 */ /* 0x000fe20008000000 */
[----:B------:R-:W-:Y:S01]  /*1560*/  @UP1 UMOV UR38, UR10 ;  /* 0x0000000a00261c82 */ /* 0x000fe20008000000 */
[----:B------:R-:W-:Y:S09]  /*1570*/  @P0 BRA `(.L_x_188) ;  /* 0x0000000000300947 */ /* 0x000ff20003800000 */
[----:B------:R-:W-:Y:S01]  /*1580*/  USHF.R.S32.HI UR10, URZ, 0x1f, UR49 ;  /* 0x0000001f3f0a7899 */ /* 0x000fe20008011431 */
[----:B------:R-:W-:-:S03]  /*1590*/  ULDC.64 UR24, c[0x0][0x248] ;  /* 0x0000920000187ab9 */ /* 0x000fc60000000a00 */
[----:B------:R-:W-:Y:S02]  /*15a0*/  UIMAD UR12, UR10, UR24, URZ ;  /* 0x000000180a0c72a4 */ /* 0x000fe4000f8e023f */
[----:B------:R-:W-:Y:S02]  /*15b0*/  UIMAD.WIDE.U32 UR10, UR49, UR24, URZ ;  /* 0x00000018310a72a5 */ /* 0x000fe4000f8e003f */
[----:B------:R-:W-:-:S04]  /*15c0*/  UIMAD UR12, UR49, UR25, UR12 ;  /* 0x00000019310c72a4 */ /* 0x000fc8000f8e020c */
[----:B------:R-:W-:-:S03]  /*15d0*/  UIADD3 UR11, UR11, UR12, URZ ;  /* 0x0000000c0b0b7290 */ /* 0x000fc6000fffe03f */
[----:B------:R-:W-:Y:S02]  /*15e0*/  ULDC.64 UR12, c[0x0][0x230] ;  /* 0x00008c00000c7ab9 */ /* 0x000fe40000000a00 */
[----:B------:R-:W-:Y:S02]  /*15f0*/  UIMAD UR14, UR61, UR12, URZ ;  /* 0x0000000c3d0e72a4 */ /* 0x000fe4000f8e023f */
[----:B------:R-:W-:Y:S02]  /*1600*/  UIMAD.WIDE.U32 UR10, UR53, UR12, UR10 ;  /* 0x0000000c350a72a5 */ /* 0x000fe4000f8e000a */
[----:B------:R-:W-:-:S04]  /*1610*/  UIMAD UR13, UR53, UR13, UR14 ;  /* 0x0000000d350d72a4 */ /* 0x000fc8000f8e020e */
[----:B------:R-:W-:Y:S01]  /*1620*/  UIADD3 UR46, UR11, UR13, URZ ;  /* 0x0000000d0b2e7290 */ /* 0x000fe2000fffe03f */
[----:B------:R-:W-:-:S11]  /*1630*/  UMOV UR41, UR10 ;  /* 0x0000000a00297c82 */ /* 0x000fd60008000000 */
.L_x_188:
[----:B------:R-:W-:Y:S05]  /*1640*/  @P0 BRA `(.L_x_189) ;  /* 0x0000000000300947 */ /* 0x000fea0003800000 */
        /* <DEDUP_REMOVED lines=12> */
.L_x_189:
[----:B------:R-:W-:Y:S01]  /*1710*/  @UP2 UMOV UR10, UR36 ;  /* 0x00000024000a2c82 */ /* 0x000fe20008000000 */
[----:B------:R-:W-:Y:S01]  /*1720*/  @!UP2 UMOV UR10, UR34 ;  /* 0x00000022000aac82 */ /* 0x000fe20008000000 */
[----:B------:R-:W-:Y:S01]  /*1730*/  SHF.R.S32.HI R11, RZ, 0x1f, R16 ;  /* 0x0000001fff0b7819 */ /* 0x000fe20000011410 */
[----:B------:R-:W-:Y:S06]  /*1740*/  @!P1 BRA `(.L_x_190) ;  /* 0x00000000001c9947 */ /* 0x000fec0003800000 */
[----:B------:R-:W-:Y:S01]  /*1750*/  @!UP2 UIMAD UR5, UR53, UR40, URZ ;  /* 0x000000283505a2a4 */ /* 0x000fe2000f8e023f */
[----:B------:R-:W-:Y:S01]  /*1760*/  ULDC UR12, c[0x0][0x2c0] ;  /* 0x0000b000000c7ab9 */ /* 0x000fe20000000800 */
[----:B------:R-:W-:Y:S02]  /*1770*/  ULDC UR11, c[0x0][0x2e4] ;  /* 0x0000b900000b7ab9 */ /* 0x000fe40000000800 */
[----:B------:R-:W-:Y:S02]  /*1780*/  ULEA UR5, UR53, UR5, 0x7 ;  /* 0x0000000535057291 */ /* 0x000fe4000f8e383f */
[----:B------:R-:W-:-:S04]  /*1790*/  ULEA UR11, UR12, UR11, 0x7 ;  /* 0x0000000b0c0b7291 */ /* 0x000fc8000f8e383f */
[----:B------:R-:W-:Y:S01]  /*17a0*/  UIMAD UR5, UR11, UR60, UR5 ;  /* 0x0000003c0b0572a4 */ /* 0x000fe2000f8e0205 */
[----:B------:R-:W-:Y:S11]  /*17b0*/  BRA `(.L_x_191) ;  /* 0x00000000000c7947 */ /* 0x000ff60003800000 */
.L_x_190:
[----:B------:R-:W-:Y:S02]  /*17c0*/  ULDC UR5, c[0x0][0x270] ;  /* 0x00009c0000057ab9 */ /* 0x000fe40000000800 */
[----:B------:R-:W-:-:S04]  /*17d0*/  UIMAD UR5, UR53, UR5, UR60 ;  /* 0x00000005350572a4 */ /* 0x000fc8000f8e023c */
[----:B------:R-:W-:-:S12]  /*17e0*/  UIMAD UR5, UR5, UR40, URZ ;  /* 0x00000028050572a4 */ /* 0x000fd8000f8e023f */
.L_x_191:
[----:B------:R-:W1:Y:S01]  /*17f0*/  S2R R7, SR_TID.X ;  /* 0x0000000000077919 */ /* 0x000e620000002100 */
[----:B------:R-:W-:Y:S01]  /*1800*/  SHF.R.S32.HI R9, RZ, 0x1f, R218 ;  /* 0x0000001fff097819 */ /* 0x000fe200000114da */
[----:B------:R-:W2:Y:S01]  /*1810*/  LDC.64 R2, c[0x0][0x420] ;  /* 0x00010800ff027b82 */ /* 0x000ea20000000a00 */
[----:B------:R-:W-:Y:S01]  /*1820*/  IADD3 R5, P1, R218, UR16, RZ ;  /* 0x00000010da057c10 */ /* 0x000fe2000ff3e0ff */
[----:B------:R-:W-:Y:S01]  /*1830*/  ULDC UR11, c[0x0][0x2dc] ;  /* 0x0000b700000b7ab9 */ /* 0x000fe20000000800 */
[--C-:B------:R-:W-:Y:S01]  /*1840*/  SHF.R.S32.HI R221, RZ, 0x1f, R220.reuse ;  /* 0x0000001fffdd7819 */ /* 0x100fe200000114dc */
[----:B------:R-:W-:Y:S01]  /*1850*/  ULDC UR12, c[0x0][0x270] ;  /* 0x00009c00000c7ab9 */ /* 0x000fe20000000800 */
[----:B------:R-:W-:Y:S01]  /*1860*/  IADD3.X R4, R9, UR27, RZ, P1, !PT ;  /* 0x0000001b09047c10 */ /* 0x000fe20008ffe4ff */
[----:B------:R-:W-:Y:S01]  /*1870*/  UIMAD UR40, UR11, UR12, URZ ;  /* 0x0000000c0b2872a4 */ /* 0x000fe2000f8e023f */
[----:B------:R-:W-:Y:S01]  /*1880*/  BSSY B1, `(.L_x_187) ;  /* 0x0000554000017945 */ /* 0x000fe20003800000 */
[----:B------:R-:W-:Y:S01]  /*1890*/  IMAD.WIDE.U32 R12, R5, UR42, R220 ;  /* 0x0000002a050c7c25 */ /* 0x000fe2000f8e00dc */
[----:B------:R-:W-:-:S02]  /*18a0*/  UIADD3 UR33, UR16, UR5, URZ ;  /* 0x0000000510217290 */ /* 0x000fc4000fffe03f */
[----:B------:R-:W-:Y:S01]  /*18b0*/  USHF.L.U32 UR5, UR40, 0x6, URZ ;  /* 0x0000000628057899 */ /* 0x000fe2000800063f */
[----:B------:R-:W-:Y:S01]  /*18c0*/  IMAD R4, R4, UR42, RZ ;  /* 0x0000002a04047c24 */ /* 0x000fe2000f8e02ff */
[----:B------:R-:W-:Y:S01]  /*18d0*/  IADD3 R12, P1, R12, UR58, RZ ;  /* 0x0000003a0c0c7c10 */ /* 0x000fe2000ff3e0ff */
[----:B------:R-:W-:Y:S02]  /*18e0*/  UIADD3 UR45, UR47, UR7, URZ ;  /* 0x000000072f2d7290 */ /* 0x000fe4000fffe03f */
[----:B------:R-:W-:Y:S01]  /*18f0*/  IMAD R4, R5, UR43, R4 ;  /* 0x0000002b05047c24 */ /* 0x000fe2000f8e0204 */
[----:B------:R-:W-:Y:S01]  /*1900*/  UIADD3 UR26, UR16, UR19, URZ ;  /* 0x00000013101a7290 */ /* 0x000fe2000fffe03f */
[----:B------:R-:W-:Y:S01]  /*1910*/  ULDC UR34, c[0x0][0x398] ;  /* 0x0000e60000227ab9 */ /* 0x000fe20000000800 */
[----:B------:R-:W-:Y:S02]  /*1920*/  USHF.R.S32.HI UR14, URZ, 0x1f, UR5 ;  /* 0x0000001f3f0e7899 */ /* 0x000fe40008011405 */
[----:B------:R-:W-:Y:S01]  /*1930*/  IADD3.X R13, R13, UR48, R4, P1, !PT ;  /* 0x000000300d0d7c10 */ /* 0x000fe20008ffe404 */
[----:B------:R-:W-:Y:S01]  /*1940*/  UIADD3 UR19, UP2, UP0, UR20, UR5, UR54 ;  /* 0x0000000514137290 */ /* 0x000fe2000f85e036 */
[----:B------:R-:W-:Y:S01]  /*1950*/  IADD3 R20, P1, R220, UR10, RZ ;  /* 0x0000000adc147c10 */ /* 0x000fe2000ff3e0ff */
[----:B--2---:R-:W-:Y:S01]  /*1960*/  IMAD R18, R2, UR27, RZ ;  /* 0x0000001b02127c24 */ /* 0x004fe2000f8e02ff */
[----:B------:R-:W-:-:S02]  /*1970*/  UIADD3 UR5, UR45, -UR34, -UR6 ;  /* 0x800000222d057290 */ /* 0x000fc4000fffe806 */
[----:B------:R-:W-:Y:S01]  /*1980*/  IADD3.X R21, R221, UR55, RZ, P1, !PT ;  /* 0x00000037dd157c10 */ /* 0x000fe20008ffe4ff */
[----:B------:R-:W-:Y:S01]  /*1990*/  IMAD R18, R3, UR16, R18 ;  /* 0x0000001003127c24 */ /* 0x000fe2000f8e0212 */
[----:B------:R-:W-:Y:S01]  /*19a0*/  USHF.R.S32.HI UR21, URZ, 0x1f, UR5 ;  /* 0x0000001f3f157899 */ /* 0x000fe20008011405 */
[----:B-1----:R-:W-:Y:S01]  /*19b0*/  SHF.R.S32.HI R6, RZ, 0x1f, R7 ;  /* 0x0000001fff067819 */ /* 0x002fe20000011407 */
[----:B------:R-:W-:Y:S01]  /*19c0*/  ULDC.64 UR10, c[0x0][0x428] ;  /* 0x00010a00000a7ab9 */ /* 0x000fe20000000a00 */
[----:B------:R-:W-:Y:S01]  /*19d0*/  IMAD.WIDE.U32 R20, R2, UR16, R20 ;  /* 0x0000001002147c25 */ /* 0x000fe2000f8e0014 */
[----:B------:R-:W-:Y:S01]  /*19e0*/  ULEA.HI UR21, UR21, UR5, URZ, 0x6 ;  /* 0x0000000515157291 */ /* 0x000fe2000f8f303f */
[----:B------:R-:W-:Y:S01]  /*19f0*/  LEA.HI R5, R6, R7, RZ, 0x5 ;  /* 0x0000000706057211 */ /* 0x000fe200078f28ff */
[----:B------:R-:W-:Y:S01]  /*1a00*/  USHF.R.S32.HI UR35, URZ, 0x1f, UR60 ;  /* 0x0000001f3f237899 */ /* 0x000fe2000801143c */
[----:B------:R-:W-:Y:S01]  /*1a10*/  IMAD.IADD R19, R21, 0x1, R18 ;  /* 0x0000000115137824 */ /* 0x000fe200078e0212 */
[----:B------:R-:W-:Y:S01]  /*1a20*/  ULDC.64 UR12, c[0x0][0x258] ;  /* 0x00009600000c7ab9 */ /* 0x000fe20000000a00 */
[----:B------:R-:W-:Y:S01]  /*1a30*/  LOP3.LUT R8, R5, 0xffffffe0, RZ, 0xc0, !PT ;  /* 0xffffffe005087812 */ /* 0x000fe200078ec0ff */
[----:B------:R-:W-:Y:S01]  /*1a40*/  IMAD.U32 R14, RZ, RZ, UR10 ;  /* 0x0000000aff0e7e24 */ /* 0x000fe2000f8e00ff */
[----:B------:R-:W-:Y:S01]  /*1a50*/  SHF.R.S32.HI R5, RZ, 0x5, R5 ;  /* 0x00000005ff057819 */ /* 0x000fe20000011405 */
[----:B------:R-:W-:Y:S01]  /*1a60*/  IMAD.MOV.U32 R18, RZ, RZ, R20 ;  /* 0x000000ffff127224 */ /* 0x000fe200078e0014 */
[----:B------:R-:W-:Y:S01]  /*1a70*/  UIADD3.X UR18, UR15, UR14, UR17, UP2, UP0 ;  /* 0x0000000e0f127290 */ /* 0x000fe200097e0411 */
[----:B------:R-:W-:Y:S01]  /*1a80*/  IMAD.IADD R8, R7, 0x1, -R8 ;  /* 0x0000000107087824 */ /* 0x000fe200078e0a08 */
[----:B------:R-:W-:Y:S01]  /*1a90*/  USHF.R.S32.HI UR21, URZ, 0x6, UR21 ;  /* 0x000000063f157899 */ /* 0x000fe20008011415 */
[----:B------:R-:W-:Y:S01]  /*1aa0*/  IMAD.WIDE.U32 R14, R14, UR60, R18 ;  /* 0x0000003c0e0e7c25 */ /* 0x000fe2000f8e0012 */
[----:B------:R-:W-:-:S02]  /*1ab0*/  UIMAD UR15, UR35, UR12, URZ ;  /* 0x0000000c230f72a4 */ /* 0x000fc4000f8e023f */
[----:B------:R-:W-:Y:S01]  /*1ac0*/  UISETP.LT.AND UP0, UPT, URZ, UR21, UPT ;  /* 0x000000153f00728c */ /* 0x000fe2000bf01270 */
[----:B------:R-:W-:Y:S01]  /*1ad0*/  IMAD.U32 R18, RZ, RZ, UR12 ;  /* 0x0000000cff127e24 */ /* 0x000fe2000f8e00ff */
[----:B------:R-:W-:Y:S01]  /*1ae0*/  UIADD3 UR12, UP3, UP2, UR57, UR19, UR59 ;  /* 0x00000013390c7290 */ /* 0x000fe2000fa7e03b */
[----:B------:R-:W-:Y:S01]  /*1af0*/  IMAD R8, R5, UR40, R8 ;  /* 0x0000002805087c24 */ /* 0x000fe2000f8e0208 */
[----:B------:R-:W-:Y:S01]  /*1b00*/  UIMAD UR14, UR35, UR10, URZ ;  /* 0x0000000a230e72a4 */ /* 0x000fe2000f8e023f */
[----:B------:R-:W-:Y:S01]  /*1b10*/  IMAD.WIDE.U32 R18, R18, UR60, R12 ;  /* 0x0000003c12127c25 */ /* 0x000fe2000f8e000c */
[----:B------:R-:W-:Y:S02]  /*1b20*/  UIADD3.X UR5, UR56, UR18, UR52, UP3, UP2 ;  /* 0x0000001238057290 */ /* 0x000fe40009fe4434 */
[----:B------:R-:W-:Y:S01]  /*1b30*/  USEL UR21, URZ, UR21, !UP0 ;  /* 0x000000153f157287 */ /* 0x000fe2000c000000 */
[C---:B------:R-:W-:Y:S01]  /*1b40*/  IADD3 R13, P1, R8.reuse, UR12, RZ ;  /* 0x0000000c080d7c10 */ /* 0x040fe2000ff3e0ff */
[----:B------:R-:W-:Y:S01]  /*1b50*/  UIMAD UR11, UR60, UR11, UR14 ;  /* 0x0000000b3c0b72a4 */ /* 0x000fe2000f8e020e */
[-C--:B------:R-:W-:Y:S01]  /*1b60*/  IMAD R5, R9, R2.reuse, RZ ;  /* 0x0000000209057224 */ /* 0x080fe200078e02ff */
[----:B------:R-:W-:Y:S01]  /*1b70*/  ULDC.64 UR16, c[0x0][0x400] ;  /* 0x0001000000107ab9 */ /* 0x000fe20000000a00 */
[----:B------:R-:W-:Y:S01]  /*1b80*/  UISETP.GT.AND UP0, UPT, UR32, UR21, UPT ;  /* 0x000000152000728c */ /* 0x000fe2000bf04270 */
[----:B------:R-:W-:Y:S01]  /*1b90*/  LEA.HI.X.SX32 R8, R8, UR5, 0x1, P1 ;  /* 0x0000000508087c11 */ /* 0x000fe200088f0eff */
[----:B------:R-:W-:Y:S01]  /*1ba0*/  UIMAD UR13, UR60, UR13, UR15 ;  /* 0x0000000d3c0d72a4 */ /* 0x000fe2000f8e020f */
[----:B------:R-:W-:Y:S01]  /*1bb0*/  LEA R242, P1, R13, UR16, 0x2 ;  /* 0x000000100df27c11 */ /* 0x000fe2000f8210ff */
[----:B------:R-:W-:Y:S01]  /*1bc0*/  VIADD R15, R15, UR11 ;  /* 0x0000000b0f0f7c36 */ /* 0x000fe20008000000 */
[----:B------:R-:W-:Y:S01]  /*1bd0*/  ULDC.64 UR36, c[0x0][0x478] ;  /* 0x00011e0000247ab9 */ /* 0x000fe20000000a00 */
[----:B------:R-:W-:Y:S01]  /*1be0*/  ULDC.64 UR54, c[0x0][0x2b0] ;  /* 0x0000ac0000367ab9 */ /* 0x000fe20000000a00 */
[----:B------:R-:W-:Y:S01]  /*1bf0*/  LEA.HI.X R243, R13, UR17, R8, 0x2, P1 ;  /* 0x000000110df37c11 */ /* 0x000fe200088f1408 */
[C---:B------:R-:W-:Y:S01]  /*1c00*/  IMAD R5, R218.reuse, R3, R5 ;  /* 0x00000003da057224 */ /* 0x040fe200078e0205 */
[----:B------:R-:W-:Y:S01]  /*1c10*/  PLOP3.LUT P1, PT, PT, PT, UP0, 0x80, 0x0 ;  /* 0x000000000000781c */ /* 0x000fe20003f2f008 */
[----:B------:R-:W-:Y:S01]  /*1c20*/  IMAD.WIDE.U32 R14, R218, R2, R14 ;  /* 0x00000002da0e7225 */ /* 0x000fe200078e000e */
[----:B------:R-:W-:Y:S01]  /*1c30*/  UIMAD.WIDE UR10, UR26, 0x4, UR54 ;  /* 0x000000041a0a78a5 */ /* 0x000fe2000f8e0236 */
[----:B------:R-:W-:-:S02]  /*1c40*/  ULDC.64 UR30, c[0x0][0x210] ;  /* 0x00008400001e7ab9 */ /* 0x000fc40000000a00 */
[----:B------:R-:W-:Y:S01]  /*1c50*/  VIADD R4, R19, UR13 ;  /* 0x0000000d13047c36 */ /* 0x000fe20008000000 */
[----:B------:R-:W-:Y:S01]  /*1c60*/  UIMAD.WIDE UR12, UR33, 0x4, UR36 ;  /* 0x00000004210c78a5 */ /* 0x000fe2000f8e0224 */
[----:B------:R-:W-:Y:S01]  /*1c70*/  IMAD.IADD R5, R15, 0x1, R5 ;  /* 0x000000010f057824 */ /* 0x000fe200078e0205 */
[----:B------:R-:W-:Y:S01]  /*1c80*/  ULDC.64 UR28, c[0x0][0x3e0] ;  /* 0x0000f800001c7ab9 */ /* 0x000fe20000000a00 */
[----:B------:R-:W-:Y:S01]  /*1c90*/  LEA R246, P3, R18, UR30, 0x1 ;  /* 0x0000001e12f67c11 */ /* 0x000fe2000f8608ff */
[----:B------:R-:W-:Y:S01]  /*1ca0*/  UIADD3 UR5, UR32, -0x1, URZ ;  /* 0xffffffff20057890 */ /* 0x000fe2000fffe03f */
[----:B------:R-:W-:Y:S01]  /*1cb0*/  LEA R244, P2, R14, UR28, 0x1 ;  /* 0x0000001c0ef47c11 */ /* 0x000fe2000f8408ff */
[----:B------:R-:W-:Y:S01]  /*1cc0*/  UMOV UR15, UR10 ;  /* 0x0000000a000f7c82 */ /* 0x000fe20008000000 */
[----:B------:R-:W-:Y:S01]  /*1cd0*/  LEA.HI.X R247, R18, UR31, R4, 0x1, P3 ;  /* 0x0000001f12f77c11 */ /* 0x000fe200098f0c04 */
[----:B------:R-:W-:Y:S01]  /*1ce0*/  UMOV UR14, UR11 ;  /* 0x0000000b000e7c82 */ /* 0x000fe20008000000 */
[----:B------:R-:W-:Y:S01]  /*1cf0*/  LEA.HI.X R245, R14, UR29, R5, 0x1, P2 ;  /* 0x0000001d0ef57c11 */ /* 0x000fe200090f0c05 */
[----:B------:R-:W-:Y:S01]  /*1d00*/  UMOV UR17, UR12 ;  /* 0x0000000c00117c82 */ /* 0x000fe20008000000 */
[----:B------:R-:W-:Y:S01]  /*1d10*/  UMOV UR16, UR13 ;  /* 0x0000000d00107c82 */ /* 0x000fe20008000000 */
[----:B------:R-:W-:Y:S06]  /*1d20*/  @P1 BRA `(.L_x_192) ;  /* 0x0000000400f81947 */ /* 0x000fec0003800000 */
[----:B------:R-:W-:Y:S01]  /*1d30*/  @UP1 UIADD3 UR5, UR49, UR51, URZ ;  /* 0x0000003331051290 */ /* 0x000fe2000fffe03f */
[----:B------:R-:W-:-:S03]  /*1d40*/  @UP1 ULDC.64 UR10, c[0x0][0x450] ;  /* 0x00011400000a1ab9 */ /* 0x000fc60000000a00 */
[----:B------:R-:W-:Y:S02]  /*1d50*/  @UP1 UIMAD.WIDE.U32 UR12, UR5, UR10, URZ ;  /* 0x0000000a050c12a5 */ /* 0x000fe4000f8e003f */
[----:B------:R-:W-:-:S04]  /*1d60*/  @UP1 UIMAD UR5, UR5, UR11, URZ ;  /* 0x0000000b050512a4 */ /* 0x000fc8000f8e023f */
[----:B------:R-:W-:Y:S01]  /*1d70*/  @UP1 UIADD3 UR18, UR13, UR5, URZ ;  /* 0x000000050d121290 */ /* 0x000fe2000fffe03f */
[----:B------:R-:W-:Y:S01]  /*1d80*/  @UP1 UMOV UR7, UR12 ;  /* 0x0000000c00071c82 */ /* 0x000fe20008000000 */
[----:B------:R-:W-:Y:S10]  /*1d90*/  @P0 BRA `(.L_x_193) ;  /* 0x0000000000300947 */ /* 0x000ff40003800000 */
[----:B------:R-:W-:Y:S01]  /*1da0*/  USHF.R.S32.HI UR5, URZ, 0x1f, UR49 ;  /* 0x0000001f3f057899 */ /* 0x000fe20008011431 */
[----:B------:R-:W-:Y:S01]  /*1db0*/  ULDC.64 UR10, c[0x0][0x450] ;  /* 0x00011400000a7ab9 */ /* 0x000fe20000000a00 */
[----:B------:R-:W-:Y:S02]  /*1dc0*/  ULDC.64 UR14, c[0x0][0x438] ;  /* 0x00010e00000e7ab9 */ /* 0x000fe40000000a00 */
[----:B------:R-:W-:Y:S02]  /*1dd0*/  UIMAD UR5, UR5, UR10, URZ ;  /* 0x0000000a050572a4 */ /* 0x000fe4000f8e023f */
[----:B------:R-:W-:Y:S02]  /*1de0*/  UIMAD.WIDE.U32 UR12, UR49, UR10, URZ ;  /* 0x0000000a310c72a5 */ /* 0x000fe4000f8e003f */
[----:B------:R-:W-:-:S04]  /*1df0*/  UIMAD UR5, UR49, UR11, UR5 ;  /* 0x0000000b310572a4 */ /* 0x000fc8000f8e0205 */
[----:B------:R-:W-:Y:S02]  /*1e00*/  UIADD3 UR13, UR13, UR5, URZ ;  /* 0x000000050d0d7290 */ /* 0x000fe4000fffe03f */
[----:B------:R-:W-:Y:S02]  /*1e10*/  UIMAD UR5, UR61, UR14, URZ ;  /* 0x0000000e3d0572a4 */ /* 0x000fe4000f8e023f */
[----:B------:R-:W-:Y:S02]  /*1e20*/  UIMAD.WIDE.U32 UR12, UR53, UR14, UR12 ;  /* 0x0000000e350c72a5 */ /* 0x000fe4000f8e000c */
[----:B------:R-:W-:-:S04]  /*1e30*/  UIMAD UR5, UR53, UR15, UR5 ;  /* 0x0000000f350572a4 */ /* 0x000fc8000f8e0205 */
[----:B------:R-:W-:Y:S01]  /*1e40*/  UIADD3 UR18, UR13, UR5, URZ ;  /* 0x000000050d127290 */ /* 0x000fe2000fffe03f */
[----:B------:R-:W-:-:S11]  /*1e50*/  UMOV UR7, UR12 ;  /* 0x0000000c00077c82 */ /* 0x000fd60008000000 */
.L_x_193:
        /* <DEDUP_REMOVED lines=19> */
.L_x_194:
[----:B------:R-:W-:Y:S01]  /*1f90*/  UIMAD UR5, UR39, UR10, URZ ;  /* 0x0000000a270572a4 */ /* 0x000fe2000f8e023f */
[----:B------:R-:W-:Y:S01]  /*1fa0*/  IMAD.U32 R5, RZ, RZ, UR10 ;  /* 0x0000000aff057e24 */ /* 0x000fe2000f8e00ff */
[----:B------:R-:W-:Y:S01]  /*1fb0*/  UIMAD UR6, UR50, -0x40, UR6 ;  /* 0xffffffc0320678a4 */ /* 0x000fe2000f8e0206 */
[C---:B------:R-:W-:Y:S01]  /*1fc0*/  VIADD R2, R218.reuse, 0x20 ;  /* 0x00000020da027836 */ /* 0x040fe20000000000 */
[----:B------:R-:W-:Y:S01]  /*1fd0*/  UIMAD UR5, UR47, UR11, UR5 ;  /* 0x0000000b2f0572a4 */ /* 0x000fe2000f8e0205 */
[----:B------:R-:W-:Y:S01]  /*1fe0*/  IMAD.WIDE.U32 R4, R5, UR47, R220 ;  /* 0x0000002f05047c25 */ /* 0x000fe2000f8e00dc */
[----:B------:R-:W-:Y:S01]  /*1ff0*/  USHF.R.S32.HI UR19, URZ, 0x1f, UR60 ;  /* 0x0000001f3f137899 */ /* 0x000fe2000801143c */
[----:B------:R-:W-:Y:S01]  /*2000*/  BSSY B0, `(.L_x_195) ;  /* 0x0000017000007945 */ /* 0x000fe20003800000 */
[----:B------:R-:W-:Y:S01]  /*2010*/  ULDC.64 UR14, c[0x0][0x468] ;  /* 0x00011a00000e7ab9 */ /* 0x000fe20000000a00 */
[----:B------:R-:W-:Y:S02]  /*2020*/  ISETP.GE.AND P1, PT, R218, UR6, PT ;  /* 0x00000006da007c0c */ /* 0x000fe4000bf26270 */
[----:B------:R-:W-:Y:S01]  /*2030*/  MOV R3, UR5 ;  /* 0x0000000500037c02 */ /* 0x000fe20008000f00 */
[----:B------:R-:W-:Y:S01]  /*2040*/  UIMAD UR5, UR19, UR14, URZ ;  /* 0x0000000e130572a4 */ /* 0x000fe2000f8e023f */
[----:B------:R-:W-:-:S02]  /*2050*/  IADD3 R4, P0, R4, UR7, RZ ;  /* 0x0000000704047c10 */ /* 0x000fc4000ff1e0ff */
[----:B------:R-:W-:Y:S01]  /*2060*/  MOV R6, UR14 ;  /* 0x0000000e00067c02 */ /* 0x000fe20008000f00 */
[----:B------:R-:W-:Y:S01]  /*2070*/  UIMAD UR15, UR60, UR15, UR5 ;  /* 0x0000000f3c0f72a4 */ /* 0x000fe2000f8e0205 */
[----:B------:R-:W-:Y:S02]  /*2080*/  IADD3.X R5, R5, UR18, R3, P0, !PT ;  /* 0x0000001205057c10 */ /* 0x000fe400087fe403 */
[----:B------:R-:W-:Y:S01]  /*2090*/  ISETP.GE.AND P0, PT, R2, UR6, PT ;  /* 0x0000000602007c0c */ /* 0x000fe2000bf06270 */
[----:B------:R-:W-:-:S04]  /*20a0*/  IMAD.WIDE.U32 R6, R6, UR60, R4 ;  /* 0x0000003c06067c25 */ /* 0x000fc8000f8e0004 */
[----:B------:R-:W-:Y:S01]  /*20b0*/  VIADD R3, R7, UR15 ;  /* 0x0000000f07037c36 */ /* 0x000fe20008000000 */
[----:B------:R-:W-:Y:S07]  /*20c0*/  @P1 BRA `(.L_x_196) ;  /* 0x0000000000281947 */ /* 0x000fee0003800000 */
[----:B------:R-:W-:Y:S01]  /*20d0*/  MOV R2, R6 ;  /* 0x0000000600027202 */ /* 0x000fe20000000f00 */
[----:B------:R-:W-:Y:S01]  /*20e0*/  IMAD R5, R9, UR10, RZ ;  /* 0x0000000a09057c24 */ /* 0x000fe2000f8e02ff */
[----:B------:R-:W-:-:S03]  /*20f0*/  ULDC.64 UR14, c[0x0][0x3f0] ;  /* 0x0000fc00000e7ab9 */ /* 0x000fc60000000a00 */
[----:B------:R-:W-:-:S04]  /*2100*/  IMAD.WIDE.U32 R10, R218, UR10, R2 ;  /* 0x0000000ada0a7c25 */ /* 0x000fc8000f8e0002 */
[----:B------:R-:W-:Y:S01]  /*2110*/  IMAD R2, R218, UR11, R5 ;  /* 0x0000000bda027c24 */ /* 0x000fe2000f8e0205 */
[----:B------:R-:W-:-:S04]  /*2120*/  LEA R4, P2, R10, UR14, 0x1 ;  /* 0x0000000e0a047c11 */ /* 0x000fc8000f8408ff */
[----:B------:R-:W-:-:S04]  /*2130*/  IADD3 R2, R11, R2, RZ ;  /* 0x000000020b027210 */ /* 0x000fc80007ffe0ff */
[----:B------:R-:W-:-:S05]  /*2140*/  LEA.HI.X R5, R10, UR15, R2, 0x1, P2 ;  /* 0x0000000f0a057c11 */ /* 0x000fca00090f0c02 */
[----:B------:R1:W-:Y:S04]  /*2150*/  STG.E.128 desc[UR8][R4.64], RZ ;  /* 0x000000ff04007986 */ /* 0x0003e8000c101d08 */
[----:B------:R1:W-:Y:S02]  /*2160*/  STG.E.128 desc[UR8][R4.64+0x80], RZ ;  /* 0x000080ff04007986 */ /* 0x0003e4000c101d08 */
.L_x_196:
[----:B------:R-:W-:Y:S05]  /*2170*/  BSYNC B0 ;  /* 0x0000000000007941 */ /* 0x000fea0003800000 */
.L_x_195:
[----:B------:R-:W-:Y:S04]  /*2180*/  BSSY B0, `(.L_x_197) ;  /* 0x000000e000007945 */ /* 0x000fe80003800000 */
[----:B------:R-:W-:Y:S05]  /*2190*/  @P0 BRA `(.L_x_198) ;  /* 0x0000000000300947 */ /* 0x000fea0003800000 */
[----:B-1----:R-:W-:Y:S01]  /*21a0*/  IADD3 R5, P2, R218, 0x20, RZ ;  /* 0x00000020da057810 */ /* 0x002fe20007f5e0ff */
[----:B------:R-:W-:Y:S01]  /*21b0*/  ULDC.64 UR6, c[0x0][0x3f0] ;  /* 0x0000fc0000067ab9 */ /* 0x000fe20000000a00 */
[----:B------:R-:W-:Y:S02]  /*21c0*/  MOV R7, R3 ;  /* 0x0000000300077202 */ /* 0x000fe40000000f00 */
[----:B------:R-:W-:Y:S01]  /*21d0*/  IADD3.X R2, RZ, R9, RZ, P2, !PT ;  /* 0x00000009ff027210 */ /* 0x000fe200017fe4ff */
[----:B------:R-:W-:-:S04]  /*21e0*/  IMAD.WIDE.U32 R6, R5, UR10, R6 ;  /* 0x0000000a05067c25 */ /* 0x000fc8000f8e0006 */
[----:B------:R-:W-:Y:S01]  /*21f0*/  IMAD R2, R2, UR10, RZ ;  /* 0x0000000a02027c24 */ /* 0x000fe2000f8e02ff */
[----:B------:R-:W-:-:S03]  /*2200*/  LEA R4, P2, R6, UR6, 0x1 ;  /* 0x0000000606047c11 */ /* 0x000fc6000f8408ff */
[----:B------:R-:W-:-:S05]  /*2210*/  IMAD R2, R5, UR11, R2 ;  /* 0x0000000b05027c24 */ /* 0x000fca000f8e0202 */
[----:B------:R-:W-:-:S04]  /*2220*/  IADD3 R3, R7, R2, RZ ;  /* 0x0000000207037210 */ /* 0x000fc80007ffe0ff */
[----:B------:R-:W-:-:S05]  /*2230*/  LEA.HI.X R5, R6, UR7, R3, 0x1, P2 ;  /* 0x0000000706057c11 */ /* 0x000fca00090f0c03 */
[----:B------:R2:W-:Y:S04]  /*2240*/  STG.E.128 desc[UR8][R4.64], RZ ;  /* 0x000000ff04007986 */ /* 0x0005e8000c101d08 */
[----:B------:R2:W-:Y:S02]  /*2250*/  STG.E.128 desc[UR8][R4.64+0x80], RZ ;  /* 0x000080ff04007986 */ /* 0x0005e4000c101d08 */
.L_x_198:
[----:B------:R-:W-:Y:S05]  /*2260*/  BSYNC B0 ;  /* 0x0000000000007941 */ /* 0x000fea0003800000 */
.L_x_197:
[----:B------:R-:W-:Y:S01]  /*2270*/  IMAD.U32 R3, RZ, RZ, UR12 ;  /* 0x0000000cff037e24 */ /* 0x000fe2000f8e00ff */
[----:B------:R-:W-:Y:S01]  /*2280*/  UIMAD UR5, UR39, UR12, URZ ;  /* 0x0000000c270572a4 */ /* 0x000fe2000f8e023f */
[----:B------:R-:W-:Y:S01]  /*2290*/  BSSY B0, `(.L_x_199) ;  /* 0x0000018000007945 */ /* 0x000fe20003800000 */
[----:B------:R-:W-:Y:S01]  /*22a0*/  USHF.R.S32.HI UR10, URZ, 0x1f, UR60 ;  /* 0x0000001f3f0a7899 */ /* 0x000fe2000801143c */
[----:B------:R-:W-:Y:S01]  /*22b0*/  IMAD.WIDE.U32 R2, R3, UR47, R220 ;  /* 0x0000002f03027c25 */ /* 0x000fe2000f8e00dc */
[----:B------:R-:W-:Y:S01]  /*22c0*/  UIMAD UR5, UR47, UR13, UR5 ;  /* 0x0000000d2f0572a4 */ /* 0x000fe2000f8e0205 */
[----:B------:R-:W-:Y:S01]  /*22d0*/  ULDC.64 UR6, c[0x0][0x470] ;  /* 0x00011c0000067ab9 */ /* 0x000fe20000000a00 */
[----:B-12---:R-:W-:-:S04]  /*22e0*/  IADD3 R4, P2, R2, UR16, RZ ;  /* 0x0000001002047c10 */ /* 0x006fc8000ff5e0ff */
[----:B------:R-:W-:Y:S01]  /*22f0*/  IMAD.U32 R2, RZ, RZ, UR5 ;  /* 0x00000005ff027e24 */ /* 0x000fe2000f8e00ff */
[----:B------:R-:W-:Y:S01]  /*2300*/  UIMAD UR5, UR10, UR6, URZ ;  /* 0x000000060a0572a4 */ /* 0x000fe2000f8e023f */
[----:B------:R-:W-:-:S03]  /*2310*/  MOV R6, UR6 ;  /* 0x0000000600067c02 */ /* 0x000fc60008000f00 */
[----:B------:R-:W-:Y:S01]  /*2320*/  IADD3.X R5, R3, UR17, R2, P2, !PT ;  /* 0x0000001103057c10 */ /* 0x000fe200097fe402 */
[----:B------:R-:W-:Y:S02]  /*2330*/  UIMAD UR7, UR60, UR7, UR5 ;  /* 0x000000073c0772a4 */ /* 0x000fe4000f8e0205 */
[----:B------:R-:W-:-:S05]  /*2340*/  IMAD.WIDE.U32 R6, R6, UR60, R4 ;  /* 0x0000003c06067c25 */ /* 0x000fca000f8e0004 */
[----:B------:R-:W-:Y:S01]  /*2350*/  IADD3 R3, R7, UR7, RZ ;  /* 0x0000000707037c10 */ /* 0x000fe2000fffe0ff */
[----:B------:R-:W-:Y:S06]  /*2360*/  @P1 BRA `(.L_x_200) ;  /* 0x0000000000281947 */ /* 0x000fec0003800000 */
        /* <DEDUP_REMOVED lines=10> */
.L_x_200:
[----:B------:R-:W-:Y:S05]  /*2410*/  BSYNC B0 ;  /* 0x0000000000007941 */ /* 0x000fea0003800000 */
.L_x_199:
[----:B------:R-:W-:Y:S05]  /*2420*/  @P0 BRA `(.L_x_201) ;  /* 0x0000004800640947 */ /* 0x000fea0003800000 */
[----:B------:R-:W-:Y:S01]  /*2430*/  IADD3 R2, P0, R218, 0x20, RZ ;  /* 0x00000020da027810 */ /* 0x000fe20007f1e0ff */
[----:B-1----:R-:W-:Y:S01]  /*2440*/  IMAD.MOV.U32 R4, RZ, RZ, R6 ;  /* 0x000000ffff047224 */ /* 0x002fe200078e0006 */
[----:B------:R-:W-:Y:S01]  /*2450*/  MOV R5, R3 ;  /* 0x0000000300057202 */ /* 0x000fe20000000f00 */
[----:B------:R-:W-:Y:S02]  /*2460*/  ULDC.64 UR6, c[0x0][0x3f8] ;  /* 0x0000fe0000067ab9 */ /* 0x000fe40000000a00 */
[----:B------:R-:W-:Y:S02]  /*2470*/  IMAD.X R9, RZ, RZ, R9, P0 ;  /* 0x000000ffff097224 */ /* 0x000fe400000e0609 */
[----:B------:R-:W-:-:S04]  /*2480*/  IMAD.WIDE.U32 R4, R2, UR12, R4 ;  /* 0x0000000c02047c25 */ /* 0x000fc8000f8e0004 */
[----:B------:R-:W-:-:S04]  /*2490*/  IMAD R9, R9, UR12, RZ ;  /* 0x0000000c09097c24 */ /* 0x000fc8000f8e02ff */
[----:B------:R-:W-:Y:S01]  /*24a0*/  IMAD R9, R2, UR13, R9 ;  /* 0x0000000d02097c24 */ /* 0x000fe2000f8e0209 */
[----:B------:R-:W-:-:S04]  /*24b0*/  LEA R2, P0, R4, UR6, 0x1 ;  /* 0x0000000604027c11 */ /* 0x000fc8000f8008ff */
[----:B------:R-:W-:-:S04]  /*24c0*/  IADD3 R9, R5, R9, RZ ;  /* 0x0000000905097210 */ /* 0x000fc80007ffe0ff */
[----:B------:R-:W-:-:S05]  /*24d0*/  LEA.HI.X R3, R4, UR7, R9, 0x1, P0 ;  /* 0x0000000704037c11 */ /* 0x000fca00080f0c09 */
[----:B------:R1:W-:Y:S04]  /*24e0*/  STG.E.128 desc[UR8][R2.64], RZ ;  /* 0x000000ff02007986 */ /* 0x0003e8000c101d08 */
[----:B------:R1:W-:Y:S01]  /*24f0*/  STG.E.128 desc[UR8][R2.64+0x80], RZ ;  /* 0x000080ff02007986 */ /* 0x0003e2000c101d08 */
[----:B------:R-:W-:Y:S05]  /*2500*/  BRA `(.L_x_201) ;  /* 0x00000048002c7947 */ /* 0x000fea0003800000 */
.L_x_192:
[----:B------:R-:W-:Y:S01]  /*2510*/  UIMAD UR10, UR5, -0x40, UR7 ;  /* 0xffffffc0050a78a4 */ /* 0x000fe2000f8e0207 */
[----:B------:R-:W-:Y:S01]  /*2520*/  VIADD R8, R218, 0x20 ;  /* 0x00000020da087836 */ /* 0x000fe20000000000 */
[----:B------:R-:W-:Y:S01]  /*2530*/  UIMAD UR11, UR50, -0x40, UR6 ;  /* 0xffffffc0320b78a4 */ /* 0x000fe2000f8e0206 */
[----:B------:R-:W-:Y:S01]  /*2540*/  VIADD R4, R223, 0x8 ;  /* 0x00000008df047836 */ /* 0x000fe20000000000 */
[----:B------:R-:W-:Y:S01]  /*2550*/  UIMAD UR12, UR39, UR22, URZ ;  /* 0x00000016270c72a4 */ /* 0x000fe2000f8e023f */
[----:B------:R-:W-:Y:S01]  /*2560*/  IMAD.U32 R5, RZ, RZ, UR22 ;  /* 0x00000016ff057e24 */ /* 0x000fe2000f8e00ff */
[C---:B------:R-:W-:Y:S01]  /*2570*/  ISETP.GE.AND P1, PT, R8.reuse, UR10, PT ;  /* 0x0000000a08007c0c */ /* 0x040fe2000bf26270 */
[----:B------:R-:W-:Y:S01]  /*2580*/  IMAD.U32 R13, RZ, RZ, UR24 ;  /* 0x00000018ff0d7e24 */ /* 0x000fe2000f8e00ff */
[----:B------:R-:W-:Y:S01]  /*2590*/  UIMAD UR12, UR47, UR23, UR12 ;  /* 0x000000172f0c72a4 */ /* 0x000fe2000f8e020c */
[----:B------:R-:W-:Y:S01]  /*25a0*/  ISETP.GE.AND P3, PT, R8, UR11, PT ;  /* 0x0000000b08007c0c */ /* 0x000fe2000bf66270 */
[----:B------:R-:W-:Y:S01]  /*25b0*/  IMAD.WIDE.U32 R14, R5, UR47, R220 ;  /* 0x0000002f050e7c25 */ /* 0x000fe2000f8e00dc */
[----:B------:R-:W-:Y:S01]  /*25c0*/  ISETP.GE.AND P4, PT, R218, UR11, PT ;  /* 0x0000000bda007c0c */ /* 0x000fe2000bf86270 */
[----:B------:R-:W-:Y:S01]  /*25d0*/  UIMAD UR11, UR39, UR24, URZ ;  /* 0x00000018270b72a4 */ /* 0x000fe2000f8e023f */
[----:B------:R-:W-:Y:S01]  /*25e0*/  ISETP.GE.AND P6, PT, R4, UR10, PT ;  /* 0x0000000a04007c0c */ /* 0x000fe2000bfc6270 */
[----:B------:R-:W-:Y:S01]  /*25f0*/  IMAD.WIDE.U32 R4, R2, 0x40, RZ ;  /* 0x0000004002047825 */ /* 0x000fe200078e00ff */
[----:B------:R-:W-:Y:S01]  /*2600*/  IADD3 R22, P2, R14, UR38, RZ ;  /* 0x000000260e167c10 */ /* 0x000fe2000ff5e0ff */
[----:B------:R-:W-:Y:S01]  /*2610*/  UIMAD UR11, UR47, UR25, UR11 ;  /* 0x000000192f0b72a4 */ /* 0x000fe2000f8e020b */
[----:B------:R-:W-:Y:S01]  /*2620*/  SHF.R.S32.HI R236, RZ, 0x1f, R223 ;  /* 0x0000001fffec7819 */ /* 0x000fe200000114df */
[----:B------:R-:W-:Y:S01]  /*2630*/  IMAD.U32 R2, RZ, RZ, UR12 ;  /* 0x0000000cff027e24 */ /* 0x000fe2000f8e00ff */
[----:B------:R-:W-:Y:S01]  /*2640*/  @!P1 IADD3 R18, P0, R244, R4, RZ ;  /* 0x00000004f4129210 */ /* 0x000fe20007f1e0ff */
[----:B------:R-:W-:Y:S01]  /*2650*/  IMAD.SHL.U32 R3, R3, 0x40, RZ ;  /* 0x0000004003037824 */ /* 0x000fe200078e00ff */
[----:B------:R-:W-:Y:S01]  /*2660*/  ULDC.64 UR18, c[0x0][0x268] ;  /* 0x00009a0000127ab9 */ /* 0x000fe20000000a00 */
[----:B------:R-:W-:Y:S01]  /*2670*/  IMAD.WIDE.U32 R12, R13, UR47, R220 ;  /* 0x0000002f0d0c7c25 */ /* 0x000fe2000f8e00dc */
[----:B------:R-:W-:Y:S01]  /*2680*/  IADD3.X R23, R15, UR44, R2, P2, !PT ;  /* 0x0000002c0f177c10 */ /* 0x000fe200097fe402 */
[----:B------:R-:W-:Y:S01]  /*2690*/  ULDC.64 UR12, c[0x0][0x260] ;  /* 0x00009800000c7ab9 */ /* 0x000fe20000000a00 */
[----:B------:R-:W-:Y:S01]  /*26a0*/  @!P1 IADD3.X R19, R245, R5, R3, P0, !PT ;  /* 0x00000005f5139210 */ /* 0x000fe200007fe403 */
[----:B------:R-:W-:Y:S01]  /*26b0*/  IMAD.U32 R2, RZ, RZ, UR11 ;  /* 0x0000000bff027e24 */ /* 0x000fe2000f8e00ff */
[----:B------:R-:W-:Y:S01]  /*26c0*/  IADD3 R12, P0, R12, UR41, RZ ;  /* 0x000000290c0c7c10 */ /* 0x000fe2000ff1e0ff */
[----:B------:R-:W-:Y:S01]  /*26d0*/  IMAD R3, R11, UR18, RZ ;  /* 0x000000120b037c24 */ /* 0x000fe2000f8e02ff */
[----:B------:R-:W1:Y:S01]  /*26e0*/  @!P4 LDC.64 R4, c[0x0][0x220] ;  /* 0x00008800ff04cb82 */ /* 0x000e620000000a00 */
[----:B------:R-:W-:Y:S01]  /*26f0*/  IMAD.WIDE.U32 R22, R16, UR18, R22 ;  /* 0x0000001210167c25 */ /* 0x000fe2000f8e0016 */
[----:B------:R-:W-:Y:S01]  /*2700*/  IADD3.X R13, R13, UR46, R2, P0, !PT ;  /* 0x0000002e0d0d7c10 */ /* 0x000fe200087fe402 */
[----:B------:R-:W-:Y:S01]  /*2710*/  ULEA.HI UR11, UR5, UR5, URZ, 0x1 ;  /* 0x00000005050b7291 */ /* 0x000fe2000f8f083f */
[----:B------:R-:W-:Y:S01]  /*2720*/  @!P3 IADD3 R10, P0, R218, 0x20, RZ ;  /* 0x00000020da0ab810 */ /* 0x000fe20007f1e0ff */
[----:B------:R-:W-:Y:S01]  /*2730*/  IMAD R20, R16, UR19, R3 ;  /* 0x0000001310147c24 */ /* 0x000fe2000f8e0203 */
[----:B------:R-:W-:Y:S01]  /*2740*/  USHF.L.U32 UR18, UR43, 0x6, URZ ;  /* 0x000000062b127899 */ /* 0x000fe2000800063f */
[----:B------:R-:W-:Y:S01]  /*2750*/  IMAD R11, R11, UR12, RZ ;  /* 0x0000000c0b0b7c24 */ /* 0x000fe2000f8e02ff */
[----:B------:R-:W2:Y:S01]  /*2760*/  @!P3 LDC.64 R2, c[0x0][0x220] ;  /* 0x00008800ff02bb82 */ /* 0x000ea20000000a00 */
[----:B------:R-:W-:Y:S01]  /*2770*/  IMAD.IADD R21, R23, 0x1, R20 ;  /* 0x0000000117157824 */ /* 0x000fe200078e0214 */
[----:B------:R-:W-:Y:S01]  /*2780*/  ULOP3.LUT UR11, UR11, 0xfffffffe, URZ, 0xc0, !UPT ;  /* 0xfffffffe0b0b7892 */ /* 0x000fe2000f8ec03f */
[----:B------:R-:W-:Y:S01]  /*2790*/  @!P3 IMAD.X R15, RZ, RZ, R9, P0 ;  /* 0x000000ffff0fb224 */ /* 0x000fe200000e0609 */
[----:B------:R-:W-:Y:S01]  /*27a0*/  @!P3 IADD3 R8, P0, R218, 0x20, RZ ;  /* 0x00000020da08b810 */ /* 0x000fe20007f1e0ff */
[----:B------:R-:W-:Y:S01]  /*27b0*/  @!P3 IMAD.MOV.U32 R23, RZ, RZ, R21 ;  /* 0x000000ffff17b224 */ /* 0x000fe200078e0015 */
[----:B------:R-:W-:Y:S01]  /*27c0*/  UIADD3 UR11, UR5, -UR11, URZ ;  /* 0x8000000b050b7290 */ /* 0x000fe2000fffe03f */
[----:B------:R-:W-:Y:S01]  /*27d0*/  @!P3 IMAD R15, R15, UR22, RZ ;  /* 0x000000160f0fbc24 */ /* 0x000fe2000f8e02ff */
[----:B------:R-:W-:Y:S01]  /*27e0*/  SHF.L.U64.HI R236, R223, 0x2, R236 ;  /* 0x00000002dfec7819 */ /* 0x000fe200000102ec */
[C---:B------:R-:W-:Y:S01]  /*27f0*/  IMAD R11, R16.reuse, UR13, R11 ;  /* 0x0000000d100b7c24 */ /* 0x040fe2000f8e020b */
[----:B------:R-:W-:Y:S01]  /*2800*/  UISETP.NE.AND UP0, UPT, UR11, 0x1, UPT ;  /* 0x000000010b00788c */ /* 0x000fe2000bf05270 */
[----:B------:R-:W-:Y:S01]  /*2810*/  IMAD.WIDE.U32 R16, R16, UR12, R12 ;  /* 0x0000000c10107c25 */ /* 0x000fe2000f8e000c */
[----:B------:R-:W-:-:S03]  /*2820*/  UIMAD.WIDE.U32 UR12, UR42, 0x40, URZ ;  /* 0x000000402a0c78a5 */ /* 0x000fc6000f8e003f */
[----:B------:R-:W-:Y:S02]  /*2830*/  IMAD.SHL.U32 R237, R223, 0x4, RZ ;  /* 0x00000004dfed7824 */ /* 0x000fe400078e00ff */
[----:B------:R-:W-:Y:S02]  /*2840*/  IMAD.MOV.U32 R238, RZ, RZ, 0x7f800000 ;  /* 0x7f800000ffee7424 */ /* 0x000fe400078e00ff */
[----:B------:R-:W-:Y:S01]  /*2850*/  IMAD.MOV.U32 R239, RZ, RZ, 0x7f800000 ;  /* 0x7f800000ffef7424 */ /* 0x000fe200078e00ff */
[----:B------:R-:W-:Y:S01]  /*2860*/  ULDC UR20, c[0x0][0x394] ;  /* 0x0000e50000147ab9 */ /* 0x000fe20000000800 */
[--C-:B------:R-:W-:Y:S01]  /*2870*/  @!P4 IMAD.MOV.U32 R20, RZ, RZ, R22.reuse ;  /* 0x000000ffff14c224 */ /* 0x100fe200078e0016 */
[----:B------:R-:W-:Y:S01]  /*2880*/  UIADD3 UR45, -UR6, 0x40, UR45 ;  /* 0x00000040062d7890 */ /* 0x000fe2000fffe12d */
[C---:B------:R-:W-:Y:S01]  /*2890*/  @!P3 IMAD R12, R10.reuse, UR23, R15 ;  /* 0x000000170a0cbc24 */ /* 0x040fe2000f8e020f */
[----:B------:R-:W-:Y:S01]  /*28a0*/  ULDC UR48, c[0x0][0x398] ;  /* 0x0000e60000307ab9 */ /* 0x000fe20000000800 */
[----:B------:R-:W-:-:S04]  /*28b0*/  @!P3 IMAD.WIDE.U32 R22, R10, UR22, R22 ;  /* 0x000000160a16bc25 */ /* 0x000fc8000f8e0016 */
[----:B------:R-:W-:Y:S02]  /*28c0*/  IMAD.MOV.U32 R206, RZ, RZ, 0x20 ;  /* 0x00000020ffce7424 */ /* 0x000fe400078e00ff */
[----:B------:R-:W-:Y:S02]  /*28d0*/  IMAD.MOV.U32 R205, RZ, RZ, 0x40 ;  /* 0x00000040ffcd7424 */ /* 0x000fe400078e00ff */
[----:B------:R-:W-:Y:S01]  /*28e0*/  VIADD R207, R214, 0x2000 ;  /* 0x00002000d6cf7836 */ /* 0x000fe20000000000 */
[----:B------:R-:W-:Y:S01]  /*28f0*/  CS2R R94, SRZ ;  /* 0x00000000005e7805 */ /* 0x000fe2000001ff00 */
[----:B------:R-:W-:Y:S01]  /*2900*/  @!P4 IMAD R13, R9, UR22, RZ ;  /* 0x00000016090dcc24 */ /* 0x000fe2000f8e02ff */
[----:B------:R-:W-:Y:S01]  /*2910*/  CS2R R92, SRZ ;  /* 0x00000000005c7805 */ /* 0x000fe2000001ff00 */
[----:B------:R-:W-:Y:S01]  /*2920*/  @!P3 IMAD.X R10, RZ, RZ, R9, P0 ;  /* 0x000000ffff0ab224 */ /* 0x000fe200000e0609 */
[----:B------:R-:W-:Y:S01]  /*2930*/  PLOP3.LUT P0, PT, PT, PT, UP4, 0x80, 0x0 ;  /* 0x000000000000781c */ /* 0x000fe20003f0f048 */
[C---:B------:R-:W-:Y:S01]  /*2940*/  @!P4 IMAD R13, R218.reuse, UR23, R13 ;  /* 0x00000017da0dcc24 */ /* 0x040fe2000f8e020d */
[----:B------:R-:W-:Y:S01]  /*2950*/  CS2R R98, SRZ ;  /* 0x0000000000627805 */ /* 0x000fe2000001ff00 */
[----:B------:R-:W-:Y:S01]  /*2960*/  @!P4 IMAD.WIDE.U32 R20, R218, UR22, R20 ;  /* 0x00000016da14cc25 */ /* 0x000fe2000f8e0014 */
[----:B------:R-:W-:-:S02]  /*2970*/  CS2R R96, SRZ ;  /* 0x0000000000607805 */ /* 0x000fc4000001ff00 */
[----:B------:R-:W-:Y:S02]  /*2980*/  CS2R R90, SRZ ;  /* 0x00000000005a7805 */ /* 0x000fe4000001ff00 */
[----:B------:R-:W-:Y:S01]  /*2990*/  CS2R R88, SRZ ;  /* 0x0000000000587805 */ /* 0x000fe2000001ff00 */
[----:B------:R-:W-:Y:S01]  /*29a0*/  @!P4 IMAD.IADD R14, R21, 0x1, R13 ;  /* 0x00000001150ec824 */ /* 0x000fe200078e020d */
[C---:B-1----:R-:W-:Y:S01]  /*29b0*/  @!P4 LEA R24, P2, R20.reuse, R4, 0x1 ;  /* 0x000000041418c211 */ /* 0x042fe200078408ff */
[----:B------:R-:W-:Y:S01]  /*29c0*/  @!P3 IMAD.IADD R12, R23, 0x1, R12 ;  /* 0x00000001170cb824 */ /* 0x000fe200078e020c */
[----:B------:R-:W-:Y:S01]  /*29d0*/  CS2R R86, SRZ ;  /* 0x0000000000567805 */ /* 0x000fe2000001ff00 */
[----:B------:R-:W-:Y:S01]  /*29e0*/  IMAD.IADD R17, R17, 0x1, R11 ;  /* 0x0000000111117824 */ /* 0x000fe200078e020b */
[----:B------:R-:W-:Y:S01]  /*29f0*/  @!P4 LEA.HI.X R25, R20, R5, R14, 0x1, P2 ;  /* 0x000000051419c211 */ /* 0x000fe200010f0c0e */
[----:B------:R-:W-:Y:S01]  /*2a00*/  @!P3 IMAD R5, R10, UR24, RZ ;  /* 0x000000180a05bc24 */ /* 0x000fe2000f8e02ff */
[----:B------:R-:W-:Y:S01]  /*2a10*/  @P0 BAR.SYNC.DEFER_BLOCKING 0x0 ;  /* 0x0000000000000b1d */ /* 0x000fe20000010000 */
[----:B------:R-:W-:Y:S01]  /*2a20*/  PLOP3.LUT P0, PT, PT, PT, UP0, 0x80, 0x0 ;  /* 0x000000000000781c */ /* 0x000fe20003f0f008 */
[----:B------:R-:W-:Y:S01]  /*2a30*/  @!P3 IMAD.MOV.U32 R26, RZ, RZ, R16 ;  /* 0x000000ffff1ab224 */ /* 0x000fe200078e0010 */
[----:B--2---:R-:W-:Y:S01]  /*2a40*/  @!P3 LEA R14, P2, R22, R2, 0x1 ;  /* 0x00000002160eb211 */ /* 0x004fe200078408ff */
[----:B------:R-:W-:-:S02]  /*2a50*/  @!P3 IMAD R10, R8, UR25, R5 ;  /* 0x00000019080abc24 */ /* 0x000fc4000f8e0205 */
[----:B------:R-:W-:Y:S01]  /*2a60*/  VIADD R5, R224, 0x2000 ;  /* 0x00002000e0057836 */ /* 0x000fe20000000000 */
[----:B------:R-:W-:Y:S01]  /*2a70*/  @!P3 LEA.HI.X R15, R22, R3, R12, 0x1, P2 ;  /* 0x00000003160fb211 */ /* 0x000fe200010f0c0c */
[----:B------:R-:W-:Y:S01]  /*2a80*/  IMAD.U32 R3, RZ, RZ, UR18 ;  /* 0x00000012ff037e24 */ /* 0x000fe2000f8e00ff */
[----:B------:R-:W-:Y:S01]  /*2a90*/  @!P1 IADD3 R12, P5, R246, UR12, RZ ;  /* 0x0000000cf60c9c10 */ /* 0x000fe2000ffbe0ff */
[----:B------:R-:W-:Y:S01]  /*2aa0*/  @!P3 IMAD.MOV.U32 R27, RZ, RZ, R17 ;  /* 0x000000ffff1bb224 */ /* 0x000fe200078e0011 */
[----:B------:R-:W-:Y:S01]  /*2ab0*/  SEL R5, R5, R224, !P0 ;  /* 0x000000e005057207 */ /* 0x000fe20004000000 */
[----:B------:R-:W-:Y:S01]  /*2ac0*/  @!P4 IMAD R9, R9, UR24, RZ ;  /* 0x000000180909cc24 */ /* 0x000fe2000f8e02ff */
[----:B------:R-:W-:Y:S01]  /*2ad0*/  ISETP.GE.AND P2, PT, R218, UR10, PT ;  /* 0x0000000ada007c0c */ /* 0x000fe2000bf46270 */
[----:B------:R-:W-:Y:S01]  /*2ae0*/  @!P3 IMAD.WIDE.U32 R26, R8, UR24, R26 ;  /* 0x00000018081abc25 */ /* 0x000fe2000f8e001a */
[----:B------:R-:W-:Y:S02]  /*2af0*/  LEA R240, R5, UR4, 0x1 ;  /* 0x0000000405f07c11 */ /* 0x000fe4000f8e08ff */
[----:B------:R-:W-:Y:S01]  /*2b00*/  CS2R R84, SRZ ;  /* 0x0000000000547805 */ /* 0x000fe2000001ff00 */
[----:B------:R-:W1:Y:S01]  /*2b10*/  @!P4 LDC.64 R4, c[0x0][0x218] ;  /* 0x00008600ff04cb82 */ /* 0x000e620000000a00 */
[----:B------:R-:W-:Y:S01]  /*2b20*/  @!P1 IADD3.X R13, R247, UR13, R3, P5, !PT ;  /* 0x0000000df70d9c10 */ /* 0x000fe2000affe403 */
[C---:B------:R-:W-:Y:S01]  /*2b30*/  @!P4 IMAD R8, R218.reuse, UR25, R9 ;  /* 0x00000019da08cc24 */ /* 0x040fe2000f8e0209 */
[----:B------:R-:W-:Y:S01]  /*2b40*/  CS2R R78, SRZ ;  /* 0x00000000004e7805 */ /* 0x000fe2000001ff00 */
[----:B------:R-:W-:Y:S01]  /*2b50*/  @!P4 IMAD.WIDE.U32 R16, R218, UR24, R16 ;  /* 0x00000018da10cc25 */ /* 0x000fe2000f8e0010 */
[----:B------:R-:W-:-:S02]  /*2b60*/  CS2R R76, SRZ ;  /* 0x00000000004c7805 */ /* 0x000fc4000001ff00 */
[----:B------:R-:W-:Y:S01]  /*2b70*/  CS2R R82, SRZ ;  /* 0x0000000000527805 */ /* 0x000fe2000001ff00 */
[----:B------:R-:W-:Y:S01]  /*2b80*/  @P4 STS.128 [R225+0x10000], RZ ;  /* 0x010000ffe1004388 */ /* 0x000fe20000000c00 */
[----:B------:R-:W2:Y:S01]  /*2b90*/  @!P3 LDC.64 R2, c[0x0][0x218] ;  /* 0x00008600ff02bb82 */ /* 0x000ea20000000a00 */
[----:B------:R-:W-:Y:S01]  /*2ba0*/  @!P4 IMAD.IADD R8, R17, 0x1, R8 ;  /* 0x000000011108c824 */ /* 0x000fe200078e0208 */
[----:B------:R-:W-:Y:S01]  /*2bb0*/  CS2R R80, SRZ ;  /* 0x0000000000507805 */ /* 0x000fe2000001ff00 */
[----:B------:R-:W-:Y:S01]  /*2bc0*/  @P4 STS.128 [R225+0x12000], RZ ;  /* 0x012000ffe1004388 */ /* 0x000fe20000000c00 */
[----:B------:R-:W-:Y:S01]  /*2bd0*/  @!P3 IMAD.IADD R10, R27, 0x1, R10 ;  /* 0x000000011b0ab824 */ /* 0x000fe200078e020a */
[----:B------:R-:W-:Y:S02]  /*2be0*/  CS2R R74, SRZ ;  /* 0x00000000004a7805 */ /* 0x000fe4000001ff00 */
[----:B------:R-:W-:Y:S01]  /*2bf0*/  CS2R R72, SRZ ;  /* 0x0000000000487805 */ /* 0x000fe2000001ff00 */
[----:B------:R-:W-:Y:S01]  /*2c00*/  @!PT LDS RZ, [RZ] ;  /* 0x00000000fffff984 */ /* 0x000fe20000000800 */
[----:B------:R-:W-:Y:S01]  /*2c10*/  @!PT LDS RZ, [RZ] ;  /* 0x00000000fffff984 */ /* 0x000fe20000000800 */
[----:B------:R-:W-:Y:S01]  /*2c20*/  @!PT LDS RZ, [RZ] ;  /* 0x00000000fffff984 */ /* 0x000fe20000000800 */
[----:B------:R-:W-:Y:S01]  /*2c30*/  @!P4 LDGSTS.E.BYPASS.LTC128B.128 [R225+0x10000], desc[UR8][R24.64] ;  /* 0x1000000018e1cfae */ /* 0x000fe2000b901d48 */
[----:B------:R-:W-:-:S02]  /*2c40*/  CS2R R70, SRZ ;  /* 0x0000000000467805 */ /* 0x000fc4000001ff00 */
[----:B------:R-:W-:Y:S02]  /*2c50*/  CS2R R68, SRZ ;  /* 0x0000000000447805 */ /* 0x000fe4000001ff00 */
[----:B------:R-:W-:Y:S01]  /*2c60*/  CS2R R62, SRZ ;  /* 0x00000000003e7805 */ /* 0x000fe2000001ff00 */
[----:B------:R-:W-:Y:S01]  /*2c70*/  @!P4 LDGSTS.E.BYPASS.LTC128B.128 [R225+0x12000], desc[UR8][R24.64+0x80] ;  /* 0x1200008018e1cfae */ /* 0x000fe2000b901d48 */
[----:B------:R-:W-:Y:S02]  /*2c80*/  CS2R R60, SRZ ;  /* 0x00000000003c7805 */ /* 0x000fe4000001ff00 */
[----:B------:R-:W-:Y:S02]  /*2c90*/  CS2R R66, SRZ ;  /* 0x0000000000427805 */ /* 0x000fe4000001ff00 */
[----:B------:R-:W-:Y:S01]  /*2ca0*/  CS2R R64, SRZ ;  /* 0x0000000000407805 */ /* 0x000fe2000001ff00 */
[----:B------:R-:W-:Y:S01]  /*2cb0*/  @P3 STS.128 [R225+0x11000], RZ ;  /* 0x011000ffe1003388 */ /* 0x000fe20000000c00 */
[----:B------:R-:W-:-:S02]  /*2cc0*/  CS2R R58, SRZ ;  /* 0x00000000003a7805 */ /* 0x000fc4000001ff00 */
[----:B------:R-:W-:Y:S02]  /*2cd0*/  CS2R R56, SRZ ;  /* 0x0000000000387805 */ /* 0x000fe4000001ff00 */
[----:B------:R-:W-:Y:S01]  /*2ce0*/  CS2R R54, SRZ ;  /* 0x0000000000367805 */ /* 0x000fe2000001ff00 */
[----:B------:R-:W-:Y:S01]  /*2cf0*/  @P3 STS.128 [R225+0x13000], RZ ;  /* 0x013000ffe1003388 */ /* 0x000fe20000000c00 */
[----:B------:R-:W-:Y:S02]  /*2d00*/  CS2R R52, SRZ ;  /* 0x0000000000347805 */ /* 0x000fe4000001ff00 */
        /* <DEDUP_REMOVED lines=13> */
[----:B------:R-:W0:Y:S01]  /*2de0*/  LDGDEPBAR ;  /* 0x00000000000079af */ /* 0x000e220000000000 */
[----:B------:R-:W-:-:S02]  /*2df0*/  UIMAD UR44, UR40, 0x18, URZ ;  /* 0x00000018282c78a4 */ /* 0x000fc4000f8e023f */
[----:B------:R-:W-:Y:S01]  /*2e00*/  UIMAD UR41, UR40, 0x30, URZ ;  /* 0x00000030282978a4 */ /* 0x000fe2000f8e023f */
[----:B------:R-:W-:Y:S01]  /*2e10*/  @P2 STS.128 [R225+0x8000], RZ ;  /* 0x008000ffe1002388 */ /* 0x000fe20000000c00 */
[----:B------:R-:W-:Y:S01]  /*2e20*/  UIADD3 UR46, UR47, 0x40, URZ ;  /* 0x000000402f2e7890 */ /* 0x000fe2000fffe03f */
[----:B------:R-:W-:Y:S02]  /*2e30*/  ULDC UR52, c[0x0][0x2dc] ;  /* 0x0000b70000347ab9 */ /* 0x000fe40000000800 */
[----:B------:R-:W-:Y:S01]  /*2e40*/  @P2 STS.128 [R225+0xa000], RZ ;  /* 0x00a000ffe1002388 */ /* 0x000fe20000000c00 */
[----:B------:R-:W-:-:S03]  /*2e50*/  ULDC UR19, c[0x0][0x2ec] ;  /* 0x0000bb0000137ab9 */ /* 0x000fc60000000800 */
[----:B------:R-:W-:Y:S01]  /*2e60*/  @!PT LDS RZ, [RZ] ;  /* 0x00000000fffff984 */ /* 0x000fe20000000800 */
[----:B------:R-:W-:Y:S01]  /*2e70*/  @!PT LDS RZ, [RZ] ;  /* 0x00000000fffff984 */ /* 0x000fe20000000800 */
[----:B------:R-:W-:Y:S01]  /*2e80*/  @!PT LDS RZ, [RZ] ;  /* 0x00000000fffff984 */ /* 0x000fe20000000800 */
[----:B------:R-:W-:Y:S04]  /*2e90*/  @!P2 LDGSTS.E.BYPASS.LTC128B.128 [R225+0x8000], desc[UR8][R244.64] ;  /* 0x08000000f4e1afae */ /* 0x000fe8000b901d48 */
[----:B------:R-:W-:Y:S04]  /*2ea0*/  @!P2 LDGSTS.E.BYPASS.LTC128B.128 [R225+0xa000], desc[UR8][R244.64+0x80] ;  /* 0x0a000080f4e1afae */ /* 0x000fe8000b901d48 */
[----:B------:R-:W-:Y:S04]  /*2eb0*/  @P1 STS.128 [R225+0x9000], RZ ;  /* 0x009000ffe1001388 */ /* 0x000fe80000000c00 */
[----:B------:R-:W-:Y:S04]  /*2ec0*/  @P1 STS.128 [R225+0xb000], RZ ;  /* 0x00b000ffe1001388 */ /* 0x000fe80000000c00 */
[----:B------:R-:W-:Y:S01]  /*2ed0*/  @!PT LDS RZ, [RZ] ;  /* 0x00000000fffff984 */ /* 0x000fe20000000800 */
[----:B------:R-:W-:Y:S01]  /*2ee0*/  @!PT LDS RZ, [RZ] ;  /* 0x00000000fffff984 */ /* 0x000fe20000000800 */
[----:B------:R-:W-:Y:S01]  /*2ef0*/  @!PT LDS RZ, [RZ] ;  /* 0x00000000fffff984 */ /* 0x000fe20000000800 */
[----:B------:R-:W-:Y:S04]  /*2f00*/  @!P1 LDGSTS.E.BYPASS.LTC128B.128 [R225+0x9000], desc[UR8][R18.64] ;  /* 0x0900000012e19fae */ /* 0x000fe8000b901d48 */
[----:B------:R-:W-:Y:S04]  /*2f10*/  @!P1 LDGSTS.E.BYPASS.LTC128B.128 [R225+0xb000], desc[UR8][R18.64+0x80] ;  /* 0x0b00008012e19fae */ /* 0x000fe8000b901d48 */
[----:B------:R-:W-:Y:S04]  /*2f20*/  @P2 STS [R240], RZ ;  /* 0x000000fff0002388 */ /* 0x000fe80000000800 */
[----:B------:R-:W-:Y:S04]  /*2f30*/  @P2 STS [R240+0x4], RZ ;  /* 0x000004fff0002388 */ /* 0x000fe80000000800 */
[----:B------:R-:W-:Y:S04]  /*2f40*/  @P2 STS [R240+0x8], RZ ;  /* 0x000008fff0002388 */ /* 0x000fe80000000800 */
[----:B------:R-:W-:Y:S04]  /*2f50*/  @P2 STS [R240+0xc], RZ ;  /* 0x00000cfff0002388 */ /* 0x000fe80000000800 */
[----:B------:R-:W-:Y:S04]  /*2f60*/  @P2 STS [R240+0x2000], RZ ;  /* 0x002000fff0002388 */ /* 0x000fe80000000800 */
[----:B------:R-:W-:Y:S04]  /*2f70*/  @P2 STS [R240+0x2004], RZ ;  /* 0x002004fff0002388 */ /* 0x000fe80000000800 */
[----:B------:R-:W-:Y:S04]  /*2f80*/  @P2 STS [R240+0x2008], RZ ;  /* 0x002008fff0002388 */ /* 0x000fe80000000800 */
[----:B------:R-:W-:Y:S04]  /*2f90*/  @P2 STS [R240+0x200c], RZ ;  /* 0x00200cfff0002388 */ /* 0x000fe80000000800 */
[----:B------:R-:W-:Y:S01]  /*2fa0*/  @!PT LDS RZ, [RZ] ;  /* 0x00000000fffff984 */ /* 0x000fe20000000800 */
[----:B------:R-:W-:Y:S01]  /*2fb0*/  @!PT LDS RZ, [RZ] ;  /* 0x00000000fffff984 */ /* 0x000fe20000000800 */
[----:B------:R-:W-:Y:S01]  /*2fc0*/  @!PT LDS RZ, [RZ] ;  /* 0x00000000fffff984 */ /* 0x000fe20000000800 */
[----:B------:R-:W-:Y:S04]  /*2fd0*/  @!P2 LDGSTS.E.BYPASS.LTC128B.128 [R240], desc[UR8][R246.64] ;  /* 0x00000000f6f0afae */ /* 0x000fe8000b901d48 */
[----:B------:R-:W-:Y:S01]  /*2fe0*/  @!P2 LDGSTS.E.BYPASS.LTC128B.128 [R240+0x2000], desc[UR8][R246.64+0x80] ;  /* 0x02000080f6f0afae */ /* 0x000fe2000b901d48 */
[----:B-1----:R-:W-:-:S03]  /*2ff0*/  @!P4 LEA R4, P2, R16, R4, 0x1 ;  /* 0x000000041004c211 */ /* 0x002fc600078408ff */
[----:B------:R-:W-:Y:S01]  /*3000*/  @P1 STS [R240+0x1000], RZ ;  /* 0x001000fff0001388 */ /* 0x000fe20000000800 */
[----:B------:R-:W-:Y:S02]  /*3010*/  @!P4 LEA.HI.X R5, R16, R5, R8, 0x1, P2 ;  /* 0x000000051005c211 */ /* 0x000fe400010f0c08 */
[----:B------:R-:W-:Y:S01]  /*3020*/  ISETP.GE.AND P2, PT, R223, UR10, PT ;  /* 0x0000000adf007c0c */ /* 0x000fe2000bf46270 */
        /* <DEDUP_REMOVED lines=10> */
[----:B------:R-:W-:Y:S04]  /*30d0*/  @!P1 LDGSTS.E.BYPASS.LTC128B.128 [R240+0x1000], desc[UR8][R12.64] ;  /* 0x010000000cf09fae */ /* 0x000fe8000b901d48 */
[----:B------:R-:W-:Y:S01]  /*30e0*/  @!P1 LDGSTS.E.BYPASS.LTC128B.128 [R240+0x3000], desc[UR8][R12.64+0x80] ;  /* 0x030000800cf09fae */ /* 0x000fe2000b901d48 */
[----:B--2---:R-:W-:-:S03]  /*30f0*/  @!P3 LEA R2, P1, R26, R2, 0x1 ;  /* 0x000000021a02b211 */ /* 0x004fc600078208ff */
[----:B------:R-:W-:Y:S01]  /*3100*/  @P4 STS.128 [R225+0xc000], RZ ;  /* 0x00c000ffe1004388 */ /* 0x000fe20000000c00 */
[----:B------:R-:W-:Y:S02]  /*3110*/  @!P3 LEA.HI.X R3, R26, R3, R10, 0x1, P1 ;  /* 0x000000031a03b211 */ /* 0x000fe400008f0c0a */
[----:B------:R-:W-:Y:S01]  /*3120*/  IADD3 R8, P1, R237, UR15, RZ ;  /* 0x0000000fed087c10 */ /* 0x000fe2000ff3e0ff */
[----:B------:R-:W-:Y:S03]  /*3130*/  @P4 STS.128 [R225+0xe000], RZ ;  /* 0x00e000ffe1004388 */ /* 0x000fe60000000c00 */
[----:B------:R-:W-:Y:S01]  /*3140*/  IADD3.X R9, R236, UR14, RZ, P1, !PT ;  /* 0x0000000eec097c10 */ /* 0x000fe20008ffe4ff */
[----:B------:R-:W-:Y:S01]  /*3150*/  @!PT LDS RZ, [RZ] ;  /* 0x00000000fffff984 */ /* 0x000fe20000000800 */
[----:B------:R-:W-:Y:S01]  /*3160*/  @!PT LDS RZ, [RZ] ;  /* 0x00000000fffff984 */ /* 0x000fe20000000800 */
[----:B------:R-:W-:Y:S01]  /*3170*/  @!PT LDS RZ, [RZ] ;  /* 0x00000000fffff984 */ /* 0x000fe20000000800 */
[----:B------:R-:W-:Y:S04]  /*3180*/  @!P4 LDGSTS.E.BYPASS.LTC128B.128 [R225+0xc000], desc[UR8][R4.64] ;  /* 0x0c00000004e1cfae */ /* 0x000fe8000b901d48 */
[----:B------:R1:W-:Y:S04]  /*3190*/  @!P4 LDGSTS.E.BYPASS.LTC128B.128 [R225+0xe000], desc[UR8][R4.64+0x80] ;  /* 0x0e00008004e1cfae */ /* 0x0003e8000b901d48 */
[----:B------:R-:W-:Y:S04]  /*31a0*/  @P3 STS.128 [R225+0xd000], RZ ;  /* 0x00d000ffe1003388 */ /* 0x000fe80000000c00 */
[----:B------:R-:W-:Y:S04]  /*31b0*/  @P3 STS.128 [R225+0xf000], RZ ;  /* 0x00f000ffe1003388 */ /* 0x000fe80000000c00 */
[----:B------:R-:W-:Y:S01]  /*31c0*/  @!PT LDS RZ, [RZ] ;  /* 0x00000000fffff984 */ /* 0x000fe20000000800 */
[----:B------:R-:W-:Y:S01]  /*31d0*/  @!PT LDS RZ, [RZ] ;  /* 0x00000000fffff984 */ /* 0x000fe20000000800 */
[----:B------:R-:W-:Y:S01]  /*31e0*/  @!PT LDS RZ, [RZ] ;  /* 0x00000000fffff984 */ /* 0x000fe20000000800 */
[----:B------:R-:W-:Y:S04]  /*31f0*/  @!P3 LDGSTS.E.BYPASS.LTC128B.128 [R225+0xd000], desc[UR8][R2.64] ;  /* 0x0d00000002e1bfae */ /* 0x000fe8000b901d48 */
[----:B------:R2:W-:Y:S04]  /*3200*/  @!P3 LDGSTS.E.BYPASS.LTC128B.128 [R225+0xf000], desc[UR8][R2.64+0x80] ;  /* 0x0f00008002e1bfae */ /* 0x0005e8000b901d48 */
[----:B------:R-:W0:Y:S04]  /*3210*/  LDGDEPBAR ;  /* 0x00000000000079af */ /* 0x000e280000000000 */
[----:B------:R3:W5:Y:S04]  /*3220*/  @!P2 LDG.E R238, desc[UR8][R8.64] ;  /* 0x0000000808eea981 */ /* 0x000768000c1e1900 */
[----:B------:R3:W5:Y:S01]  /*3230*/  @!P6 LDG.E R239, desc[UR8][R8.64+0x20] ;  /* 0x0000200808efe981 */ /* 0x000762000c1e1900 */
[CC--:B-1----:R-:W-:Y:S01]  /*3240*/  LEA.HI R4, R6.reuse, R7.reuse, RZ, 0x4 ;  /* 0x0000000706047211 */ /* 0x0c2fe200078f20ff */
[----:B------:R-:W-:Y:S01]  /*3250*/  UMOV UR13, UR20 ;  /* 0x00000014000d7c82 */ /* 0x000fe20008000000 */
[----:B------:R-:W-:Y:S01]  /*3260*/  LEA.HI R6, R6, R7, RZ, 0x3 ;  /* 0x0000000706067211 */ /* 0x000fe200078f18ff */
[----:B------:R-:W-:Y:S01]  /*3270*/  USHF.L.U32 UR20, UR40, 0x4, URZ ;  /* 0x0000000428147899 */ /* 0x000fe2000800063f */
[----:B------:R-:W-:Y:S01]  /*3280*/  LOP3.LUT R4, R4, 0xfffffff0, RZ, 0xc0, !PT ;  /* 0xfffffff004047812 */ /* 0x000fe200078ec0ff */
[----:B------:R-:W-:Y:S01]  /*3290*/  UIADD3 UR45, UR45, -UR34, URZ ;  /* 0x800000222d2d7290 */ /* 0x000fe2000fffe03f */
[----:B------:R-:W-:Y:S01]  /*32a0*/  LOP3.LUT R6, R6, 0xfffffff8, RZ, 0xc0, !PT ;  /* 0xfffffff806067812 */ /* 0x000fe200078ec0ff */
[----:B------:R-:W-:Y:S01]  /*32b0*/  USHF.L.U32 UR18, UR40, 0x3, URZ ;  /* 0x0000000328127899 */ /* 0x000fe2000800063f */
[----:B------:R-:W-:Y:S01]  /*32c0*/  SEL R207, R207, R214, !P0 ;  /* 0x000000d6cfcf7207 */ /* 0x000fe20004000000 */
[C---:B------:R-:W-:Y:S01]  /*32d0*/  IMAD.IADD R5, R7.reuse, 0x1, -R4 ;  /* 0x0000000107057824 */ /* 0x040fe200078e0a04 */
[----:B------:R-:W-:Y:S01]  /*32e0*/  UIADD3 UR36, UR20, 0x40, URZ ;  /* 0x0000004014247890 */ /* 0x000fe2000fffe03f */
[----:B------:R-:W-:Y:S01]  /*32f0*/  IMAD.IADD R6, R7, 0x1, -R6 ;  /* 0x0000000107067824 */ /* 0x000fe200078e0a06 */
[----:B------:R-:W-:Y:S01]  /*3300*/  UIADD3 UR34, UR20, 0x60, URZ ;  /* 0x0000006014227890 */ /* 0x000fe2000fffe03f */
[----:B------:R-:W-:Y:S01]  /*3310*/  IMAD.MOV.U32 R7, RZ, RZ, 0x20 ;  /* 0x00000020ff077424 */ /* 0x000fe200078e00ff */
[----:B------:R-:W-:Y:S01]  /*3320*/  SHF.R.S32.HI R4, RZ, 0x1f, R5 ;  /* 0x0000001fff047819 */ /* 0x000fe20000011405 */
[----:B------:R-:W-:-:S04]  /*3330*/  DEPBAR.LE SB0, 0x1 ;  /* 0x000080400000791a */ /* 0x000fc80000000000 */
[----:B------:R-:W-:Y:S01]  /*3340*/  BAR.SYNC.DEFER_BLOCKING 0x0 ;  /* 0x0000000000007b1d */ /* 0x000fe20000010000 */
[----:B------:R-:W-:Y:S01]  /*3350*/  LEA.HI R4, R4, R5, RZ, 0x3 ;  /* 0x0000000504047211 */ /* 0x000fe200078f18ff */
[----:B------:R-:W-:Y:S01]  /*3360*/  UIADD3 UR29, UR20, 0x20, URZ ;  /* 0x00000020141d7890 */ /* 0x000fe2000fffe03f */
[----:B------:R-:W-:Y:S01]  /*3370*/  LOP3.LUT P3, RZ, R6, 0x2, RZ, 0xc0, !PT ;  /* 0x0000000206ff7812 */ /* 0x000fe2000786c0ff */
[----:B------:R-:W-:Y:S01]  /*3380*/  UIADD3 UR35, UR18, UR36, URZ ;  /* 0x0000002412237290 */ /* 0x000fe2000fffe03f */
[----:B------:R-:W-:Y:S01]  /*3390*/  LOP3.LUT R4, R4, 0xfffffff8, RZ, 0xc0, !PT ;  /* 0xfffffff804047812 */ /* 0x000fe200078ec0ff */
[----:B------:R-:W-:Y:S01]  /*33a0*/  UIADD3 UR33, UR18, UR34, URZ ;  /* 0x0000002212217290 */ /* 0x000fe2000fffe03f */
[----:B------:R-:W-:Y:S01]  /*33b0*/  SEL R7, R7, 0xffffffe0, !P3 ;  /* 0xffffffe007077807 */ /* 0x000fe20005800000 */
[----:B------:R-:W-:Y:S01]  /*33c0*/  UIADD3 UR28, UR18, UR29, URZ ;  /* 0x0000001d121c7290 */ /* 0x000fe2000fffe03f */
[----:B--2---:R-:W-:Y:S01]  /*33d0*/  LEA R3, R215, UR4, 0x1 ;  /* 0x00000004d7037c11 */ /* 0x004fe2000f8e08ff */
[----:B------:R-:W-:Y:S01]  /*33e0*/  IMAD.IADD R4, R5, 0x1, -R4 ;  /* 0x0000000105047824 */ /* 0x000fe200078e0a04 */
[----:B------:R-:W-:Y:S01]  /*33f0*/  UIADD3 UR32, UR18, UR33, URZ ;  /* 0x0000002112207290 */ /* 0x000fe2000fffe03f */
[----:B------:R-:W-:Y:S01]  /*3400*/  VIADD R5, R216, 0x2000 ;  /* 0x00002000d8057836 */ /* 0x000fe20000000000 */
[----:B------:R-:W-:Y:S01]  /*3410*/  UIADD3 UR27, UR18, UR28, URZ ;  /* 0x0000001c121b7290 */ /* 0x000fe2000fffe03f */
[----:B------:R-:W-:Y:S01]  /*3420*/  IMAD.IADD R2, R7, 0x1, R212 ;  /* 0x0000000107027824 */ /* 0x000fe200078e02d4 */
[----:B------:R-:W-:Y:S01]  /*3430*/  R2P PR, R4, 0x6 ;  /* 0x0000000604007804 */ /* 0x000fe20000000000 */
[----:B------:R-:W-:Y:S01]  /*3440*/  UIADD3 UR24, UR18, UR35, URZ ;  /* 0x0000002312187290 */ /* 0x000fe2000fffe03f */
[----:B------:R-:W-:Y:S01]  /*3450*/  SEL R208, R5, R216, !P0 ;  /* 0x000000d805d07207 */ /* 0x000fe20004000000 */
[----:B------:R-:W-:Y:S01]  /*3460*/  UIADD3 UR31, UR18, UR32, URZ ;  /* 0x00000020121f7290 */ /* 0x000fe2000fffe03f */
[----:B------:R-:W-:Y:S01]  /*3470*/  LEA R207, R207, UR4, 0x1 ;  /* 0x00000004cfcf7c11 */ /* 0x000fe2000f8e08ff */
[----:B------:R-:W-:Y:S01]  /*3480*/  UIADD3 UR26, UR18, UR27, URZ ;  /* 0x0000001b121a7290 */ /* 0x000fe2000fffe03f */
[----:B------:R-:W-:Y:S01]  /*3490*/  SEL R206, R206, 0xffffffe0, !P1 ;  /* 0xffffffe0cece7807 */ /* 0x000fe20004800000 */
[----:B------:R-:W-:Y:S01]  /*34a0*/  UIADD3 UR23, UR18, UR24, URZ ;  /* 0x0000001812177290 */ /* 0x000fe2000fffe03f */
[----:B------:R-:W-:Y:S01]  /*34b0*/  SEL R205, R205, 0xffffffc0, !P2 ;  /* 0xffffffc0cdcd7807 */ /* 0x000fe20005000000 */
[----:B------:R-:W1:Y:S01]  /*34c0*/  LDSM.16.M88.4 R116, [R213] ;  /* 0x00000000d574783b */ /* 0x000e620000000200 */
[----:B------:R-:W-:Y:S01]  /*34d0*/  UIADD3 UR30, UR18, UR31, URZ ;  /* 0x0000001f121e7290 */ /* 0x000fe2000fffe03f */
[----:B------:R-:W-:Y:S01]  /*34e0*/  IMAD.IADD R204, R209, 0x1, R206 ;  /* 0x00000001d1cc7824 */ /* 0x000fe200078e02ce */
[----:B------:R-:W-:Y:S01]  /*34f0*/  UIADD3 UR25, UR18, UR26, URZ ;  /* 0x0000001a12197290 */ /* 0x000fe2000fffe03f */
[----:B------:R-:W2:Y:S01]  /*3500*/  LDSM.16.M88.4 R120, [R213+0x800] ;  /* 0x00080000d578783b */ /* 0x000ea20000000200 */
[----:B------:R-:W-:Y:S01]  /*3510*/  UIADD3 UR22, UR18, UR23, URZ ;  /* 0x0000001712167290 */ /* 0x000fe2000fffe03f */
[----:B------:R-:W-:Y:S01]  /*3520*/  LEA R208, R208, UR4, 0x1 ;  /* 0x00000004d0d07c11 */ /* 0x000fe2000f8e08ff */
[----:B------:R-:W-:Y:S01]  /*3530*/  USHF.L.U32 UR43, UR40, 0x5, URZ ;  /* 0x00000005282b7899 */ /* 0x000fe2000800063f */
[----:B------:R-:W4:Y:S01]  /*3540*/  LDSM.16.M88.4 R128, [R212] ;  /* 0x00000000d480783b */ /* 0x000f220000000200 */
[----:B------:R-:W-:-:S02]  /*3550*/  UIMAD UR42, UR40, 0x28, URZ ;  /* 0x00000028282a78a4 */ /* 0x000fc4000f8e023f */
[----:B------:R-:W-:Y:S01]  /*3560*/  UIMAD UR40, UR40, 0x38, URZ ;  /* 0x00000038282878a4 */ /* 0x000fe2000f8e023f */
[----:B------:R-:W1:Y:S01]  /*3570*/  LDSM.16.M88.4 R132, [R212+0x800] ;  /* 0x00080000d484783b */ /* 0x000e620000000200 */
[----:B------:R-:W-:Y:S02]  /*3580*/  UIADD3 UR39, UR18, UR30, URZ ;  /* 0x0000001e12277290 */ /* 0x000fe4000fffe03f */
[----:B------:R-:W-:Y:S01]  /*3590*/  UIADD3 UR38, UR18, UR25, URZ ;  /* 0x0000001912267290 */ /* 0x000fe2000fffe03f */
[----:B------:R-:W1:Y:S01]  /*35a0*/  LDSM.16.M88.4 R152, [R213+0x2000] ;  /* 0x00200000d598783b */ /* 0x000e620000000200 */
[----:B------:R-:W-:-:S03]  /*35b0*/  UIADD3 UR37, UR18, UR22, URZ ;  /* 0x0000001612257290 */ /* 0x000fc6000fffe03f */
[----:B------:R-:W1:Y:S04]  /*35c0*/  LDSM.16.M88.4 R156, [R213+0x2800] ;  /* 0x00280000d59c783b */ /* 0x000e680000000200 */
[----:B------:R-:W1:Y:S04]  /*35d0*/  LDSM.16.M88.4 R160, [R212+0x2000] ;  /* 0x00200000d4a0783b */ /* 0x000e680000000200 */
[----:B------:R-:W1:Y:S04]  /*35e0*/  LDSM.16.M88.4 R164, [R212+0x2800] ;  /* 0x00280000d4a4783b */ /* 0x000e680000000200 */
[----:B------:R-:W1:Y:S04]  /*35f0*/  LDSM.16.M88.4 R108, [R3+0x10000] ;  /* 0x01000000036c783b */ /* 0x000e680000000200 */
[----:B------:R-:W1:Y:S04]  /*3600*/  LDSM.16.M88.4 R112, [R3+0x10800] ;  /* 0x010800000370783b */ /* 0x000e680000000200 */
[----:B------:R-:W1:Y:S04]  /*3610*/  LDSM.16.M88.4 R144, [R3+0x12000] ;  /* 0x012000000390783b */ /* 0x000e680000000200 */
[----:B------:R3:W1:Y:S04]  /*3620*/  LDSM.16.M88.4 R148, [R3+0x12800] ;  /* 0x012800000394783b */ /* 0x0006680000000200 */
[----:B------:R-:W1:Y:S04]  /*3630*/  LDSM.16.M88.4 R136, [R2] ;  /* 0x000000000288783b */ /* 0x000e680000000200 */
[----:B------:R-:W1:Y:S04]  /*3640*/  LDSM.16.M88.4 R140, [R2+0x800] ;  /* 0x00080000028c783b */ /* 0x000e680000000200 */
[----:B------:R-:W1:Y:S04]  /*3650*/  LDSM.16.M88.4 R168, [R2+0x2000] ;  /* 0x0020000002a8783b */ /* 0x000e680000000200 */
[----:B------:R2:W1:Y:S01]  /*3660*/  LDSM.16.M88.4 R172, [R2+0x2800] ;  /* 0x0028000002ac783b */ /* 0x0004620000000200 */
[----:B---3--:R-:W-:-:S02]  /*3670*/  IMAD.IADD R3, R205, 0x1, R204 ;  /* 0x00000001cd037824 */ /* 0x008fc400078e02cc */
[----:B--2-4-:R-:W-:-:S07]  /*3680*/  IMAD.IADD R2, R209, 0x1, R205 ;  /* 0x00000001d1027824 */ /* 0x014fce00078e02cd */
.L_x_206:
[----:B------:R-:W0:Y:S01]  /*3690*/  LDGDEPBAR ;  /* 0x00000000000079af */ /* 0x000e220000000000 */
[----:B------:R-:W-:Y:S01]  /*36a0*/  IADD3 R176, P0, R237, UR17, RZ ;  /* 0x00000011edb07c10 */ /* 0x000fe2000ff1e0ff */
[C---:B------:R-:W-:Y:S01]  /*36b0*/  IMAD.IADD R126, R208.reuse, 0x1, R206 ;  /* 0x00000001d07e7824 */ /* 0x040fe200078e02ce */
[----:B------:R-:W-:Y:S01]  /*36c0*/  LEA R127, R215, UR4, 0x1 ;  /* 0x00000004d77f7c11 */ /* 0x000fe2000f8e08ff */
[--C-:B------:R-:W-:Y:S01]  /*36d0*/  IMAD.IADD R125, R208, 0x1, R205.reuse ;  /* 0x00000001d07d7824 */ /* 0x100fe200078e02cd */
[----:B------:R-:W-:Y:S01]  /*36e0*/  IADD3.X R177, R236, UR16, RZ, P0, !PT ;  /* 0x00000010ecb17c10 */ /* 0x000fe200087fe4ff */
[----:B------:R-:W-:Y:S01]  /*36f0*/  IMAD.IADD R124, R126, 0x1, R205 ;  /* 0x000000017e7c7824 */ /* 0x000fe200078e02cd */
[----:B------:R-:W-:Y:S01]  /*3700*/  USHF.L.U32 UR11, UR5, 0x6, URZ ;  /* 0x00000006050b7899 */ /* 0x000fe2000800063f */
[----:B------:R-:W-:Y:S03]  /*3710*/  ULDC UR10, c[0x0][0x394] ;  /* 0x0000e500000a7ab9 */ /* 0x000fe60000000800 */
[----:B------:R-:W-:Y:S06]  /*3720*/  UISETP.GE.AND UP0, UPT, UR11, UR45, UPT ;  /* 0x0000002d0b00728c */ /* 0x000fec000bf06270 */
[----:B------:R-:W-:Y:S01]  /*3730*/  PLOP3.LUT P0, PT, PT, PT, UP0, 0x80, 0x0 ;  /* 0x000000000000781c */ /* 0x000fe20003f0f008 */
[----:B------:R-:W-:Y:S04]  /*3740*/  DEPBAR.LE SB0, 0x0 ;  /* 0x000080000000791a */ /* 0x000fe80000000000 */
[----:B------:R-:W-:Y:S06]  /*3750*/  BAR.SYNC.DEFER_BLOCKING 0x0 ;  /* 0x0000000000007b1d */ /* 0x000fec0000010000 */
[----:B-----5:R2:W5:Y:S04]  /*3760*/  LDG.E R181, desc[UR8][R176.64] ;  /* 0x00000008b0b57981 */ /* 0x020568000c1e1900 */
[----:B------:R2:W5:Y:S04]  /*3770*/  LDG.E R180, desc[UR8][R176.64+0x20] ;  /* 0x00002008b0b47981 */ /* 0x000568000c1e1900 */
[----:B------:R-:W-:Y:S04]  /*3780*/  LDSM.16.M88.4 R20, [R208] ;  /* 0x00000000d014783b */ /* 0x000fe80000000200 */
[----:B------:R-:W3:Y:S04]  /*3790*/  LDSM.16.M88.4 R24, [R127+0xc000] ;  /* 0x00c000007f18783b */ /* 0x000ee80000000200 */
[----:B------:R-:W4:Y:S04]  /*37a0*/  LDSM.16.M88.4 R28, [R127+0xc800] ;  /* 0x00c800007f1c783b */ /* 0x000f280000000200 */
[----:B------:R-:W-:Y:S04]  /*37b0*/  LDSM.16.M88.4 R32, [R126] ;  /* 0x000000007e20783b */ /* 0x000fe80000000200 */
[----:B------:R-:W1:Y:S04]  /*37c0*/  LDSM.16.M88.4 R100, [R213+-0x4000] ;  /* 0xffc00000d564783b */ /* 0x000e680000000200 */
[----:B------:R-:W2:Y:S01]  /*37d0*/  LDSM.16.M88.4 R104, [R213+-0x3800] ;  /* 0xffc80000d568783b */ /* 0x000ea20000000200 */
[C---:B---3--:R-:W-:Y:S06]  /*37e0*/  HMMA.16816.F32.BF16 R4, R20.reuse, R24, RZ ;  /* 0x000000181404723c */ /* 0x048fec00000418ff */
[C---:B------:R-:W-:Y:S01]  /*37f0*/  HMMA.16816.F32.BF16 R8, R20.reuse, R26, RZ ;  /* 0x0000001a1408723c */ /* 0x040fe200000418ff */
[----:B------:R-:W-:Y:S05]  /*3800*/  LDSM.16.M88.4 R24, [R212+-0x4000] ;  /* 0xffc00000d418783b */ /* 0x000fea0000000200 */
[C---:B----4-:R-:W-:Y:S06]  /*3810*/  HMMA.16816.F32.BF16 R12, R20.reuse, R28, RZ ;  /* 0x0000001c140c723c */ /* 0x050fec00000418ff */
[----:B------:R-:W-:Y:S01]  /*3820*/  HMMA.16816.F32.BF16 R16, R20, R30, RZ ;  /* 0x0000001e1410723c */ /* 0x000fe200000418ff */
[----:B------:R-:W3:Y:S04]  /*3830*/  LDSM.16.M88.4 R20, [R125] ;  /* 0x000000007d14783b */ /* 0x000ee80000000200 */
[----:B------:R-:W4:Y:S01]  /*3840*/  LDSM.16.M88.4 R28, [R212+-0x3800] ;  /* 0xffc80000d41c783b */ /* 0x000f220000000200 */
[C---:B-1----:R-:W-:Y:S06]  /*3850*/  HMMA.16816.F32.BF16 R4, R32.reuse, R100, R4 ;  /* 0x000000642004723c */ /* 0x042fec0000041804 */
[C---:B------:R-:W-:Y:S01]  /*3860*/  HMMA.16816.F32.BF16 R8, R32.reuse, R102, R8 ;  /* 0x000000662008723c */ /* 0x040fe20000041808 */
[----:B------:R-:W-:Y:S05]  /*3870*/  LDSM.16.M88.4 R100, [R211] ;  /* 0x00000000d364783b */ /* 0x000fea0000000200 */
[C---:B--2---:R-:W-:Y:S06]  /*3880*/  HMMA.16816.F32.BF16 R12, R32.reuse, R104, R12 ;  /* 0x00000068200c723c */ /* 0x044fec000004180c */
[----:B------:R-:W-:Y:S01]  /*3890*/  HMMA.16816.F32.BF16 R16, R32, R106, R16 ;  /* 0x0000006a2010723c */ /* 0x000fe20000041810 */
[----:B------:R-:W1:Y:S04]  /*38a0*/  LDSM.16.M88.4 R32, [R124] ;  /* 0x000000007c20783b */ /* 0x000e680000000200 */
[----:B------:R-:W2:Y:S01]  /*38b0*/  LDSM.16.M88.4 R104, [R211+0x800] ;  /* 0x00080000d368783b */ /* 0x000ea20000000200 */
[C---:B---3--:R-:W-:Y:S06]  /*38c0*/  HMMA.16816.F32.BF16 R4, R20.reuse, R24, R4 ;  /* 0x000000181404723c */ /* 0x048fec0000041804 */
[C---:B------:R-:W-:Y:S01]  /*38d0*/  HMMA.16816.F32.BF16 R8, R20.reuse, R26, R8 ;  /* 0x0000001a1408723c */ /* 0x040fe20000041808 */
[----:B------:R-:W-:Y:S05]  /*38e0*/  LDSM.16.M88.4 R24, [R127+0xe000] ;  /* 0x00e000007f18783b */ /* 0x000fea0000000200 */
[C---:B----4-:R-:W-:Y:S06]  /*38f0*/  HMMA.16816.F32.BF16 R12, R20.reuse, R28, R12 ;  /* 0x0000001c140c723c */ /* 0x050fec000004180c */
[----:B------:R-:W-:Y:S01]  /*3900*/  HMMA.16816.F32.BF16 R16, R20, R30, R16 ;  /* 0x0000001e1410723c */ /* 0x000fe20000041810 */
[----:B------:R-:W3:Y:S04]  /*3910*/  LDSM.16.M88.4 R20, [R208+0x2000] ;  /* 0x00200000d014783b */ /* 0x000ee80000000200 */
[----:B------:R-:W4:Y:S01]  /*3920*/  LDSM.16.M88.4 R28, [R127+0xe800] ;  /* 0x00e800007f1c783b */ /* 0x000f220000000200 */
[C---:B-1----:R-:W-:Y:S06]  /*3930*/  HMMA.16816.F32.BF16 R4, R32.reuse, R100, R4 ;  /* 0x000000642004723c */ /* 0x042fec0000041804 */
[C---:B------:R-:W-:Y:S01]  /*3940*/  HMMA.16816.F32.BF16 R8, R32.reuse, R102, R8 ;  /* 0x000000662008723c */ /* 0x040fe20000041808 */
[----:B------:R-:W-:Y:S05]  /*3950*/  LDSM.16.M88.4 R100, [R213+-0x2000] ;  /* 0xffe00000d564783b */ /* 0x000fea0000000200 */
[C---:B--2---:R-:W-:Y:S06]  /*3960*/  HMMA.16816.F32.BF16 R12, R32.reuse, R104, R12 ;  /* 0x00000068200c723c */ /* 0x044fec000004180c */
[----:B------:R-:W-:Y:S01]  /*3970*/  HMMA.16816.F32.BF16 R16, R32, R106, R16 ;  /* 0x0000006a2010723c */ /* 0x000fe20000041810 */
[----:B------:R-:W1:Y:S04]  /*3980*/  LDSM.16.M88.4 R32, [R126+0x2000] ;  /* 0x002000007e20783b */ /* 0x000e680000000200 */
[----:B------:R-:W2:Y:S01]  /*3990*/  LDSM.16.M88.4 R104, [R213+-0x1800] ;  /* 0xffe80000d568783b */ /* 0x000ea20000000200 */
[C---:B---3--:R-:W-:Y:S06]  /*39a0*/  HMMA.16816.F32.BF16 R4, R20.reuse, R24, R4 ;  /* 0x000000181404723c */ /* 0x048fec0000041804 */
[C---:B------:R-:W-:Y:S01]  /*39b0*/  HMMA.16816.F32.BF16 R8, R20.reuse, R26, R8 ;  /* 0x0000001a1408723c */ /* 0x040fe20000041808 */
[----:B------:R-:W-:Y:S05]  /*39c0*/  LDSM.16.M88.4 R24, [R212+-0x2000] ;  /* 0xffe00000d418783b */ /* 0x000fea0000000200 */
[C---:B----4-:R-:W-:Y:S06]  /*39d0*/  HMMA.16816.F32.BF16 R12, R20.reuse, R28, R12 ;  /* 0x0000001c140c723c */ /* 0x050fec000004180c */
[----:B------:R-:W-:Y:S01]  /*39e0*/  HMMA.16816.F32.BF16 R16, R20, R30, R16 ;  /* 0x0000001e1410723c */ /* 0x000fe20000041810 */
[----:B------:R-:W3:Y:S04]  /*39f0*/  LDSM.16.M88.4 R20, [R125+0x2000] ;  /* 0x002000007d14783b */ /* 0x000ee80000000200 */
[----:B------:R-:W4:Y:S01]  /*3a00*/  LDSM.16.M88.4 R28, [R212+-0x1800] ;  /* 0xffe80000d41c783b */ /* 0x000f220000000200 */
[C---:B-1----:R-:W-:Y:S06]  /*3a10*/  HMMA.16816.F32.BF16 R4, R32.reuse, R100, R4 ;  /* 0x000000642004723c */ /* 0x042fec0000041804 */
[C---:B------:R-:W-:Y:S01]  /*3a20*/  HMMA.16816.F32.BF16 R8, R32.reuse, R102, R8 ;  /* 0x000000662008723c */ /* 0x040fe20000041808 */
[----:B------:R-:W-:Y:S05]  /*3a30*/  LDSM.16.M88.4 R100, [R211+0x2000] ;  /* 0x00200000d364783b */ /* 0x000fea0000000200 */
[C---:B--2---:R-:W-:Y:S06]  /*3a40*/  HMMA.16816.F32.BF16 R12, R32.reuse, R104, R12 ;  /* 0x00000068200c723c */ /* 0x044fec000004180c */
[----:B------:R-:W-:Y:S01]  /*3a50*/  HMMA.16816.F32.BF16 R16, R32, R106, R16 ;  /* 0x0000006a2010723c */ /* 0x000fe20000041810 */
[----:B------:R-:W1:Y:S04]  /*3a60*/  LDSM.16.M88.4 R32, [R124+0x2000] ;  /* 0x002000007c20783b */ /* 0x000e680000000200 */
[----:B------:R-:W2:Y:S01]  /*3a70*/  LDSM.16.M88.4 R104, [R211+0x2800] ;  /* 0x00280000d368783b */ /* 0x000ea20000000200 */
[C---:B---3--:R-:W-:Y:S06]  /*3a80*/  HMMA.16816.F32.BF16 R4, R20.reuse, R24, R4 ;  /* 0x000000181404723c */ /* 0x048fec0000041804 */
[C---:B------:R-:W-:Y:S06]  /*3a90*/  HMMA.16816.F32.BF16 R8, R20.reuse, R26, R8 ;  /* 0x0000001a1408723c */ /* 0x040fec0000041808 */
[C---:B----4-:R-:W-:Y:S06]  /*3aa0*/  HMMA.16816.F32.BF16 R12, R20.reuse, R28, R12 ;  /* 0x0000001c140c723c */ /* 0x050fec000004180c */
[----:B------:R-:W-:Y:S06]  /*3ab0*/  HMMA.16816.F32.BF16 R16, R20, R30, R16 ;  /* 0x0000001e1410723c */ /* 0x000fec0000041810 */
[C---:B-1----:R-:W-:Y:S06]  /*3ac0*/  HMMA.16816.F32.BF16 R4, R32.reuse, R100, R4 ;  /* 0x000000642004723c */ /* 0x042fec0000041804 */
[C---:B------:R-:W-:Y:S06]  /*3ad0*/  HMMA.16816.F32.BF16 R8, R32.reuse, R102, R8 ;  /* 0x000000662008723c */ /* 0x040fec0000041808 */
[C---:B--2---:R-:W-:Y:S06]  /*3ae0*/  HMMA.16816.F32.BF16 R12, R32.reuse, R104, R12 ;  /* 0x00000068200c723c */ /* 0x044fec000004180c */
[----:B------:R-:W-:Y:S01]  /*3af0*/  HMMA.16816.F32.BF16 R16, R32, R106, R16 ;  /* 0x0000006a2010723c */ /* 0x000fe20000041810 */
[----:B------:R-:W-:Y:S11]  /*3b00*/  @!UPT UIADD3 URZ, URZ, URZ, URZ ;  /* 0x0000003f3f3ff290 */ /* 0x000ff6000fffe03f */
[----:B------:R-:W-:Y:S01]  /*3b10*/  @!UPT UIADD3 URZ, URZ, URZ, URZ ;  /* 0x0000003f3f3ff290 */ /* 0x000fe2000fffe03f */
[----:B------:R-:W-:Y:S11]  /*3b20*/  @!P0 BRA `(.L_x_202) ;  /* 0x0000000000288947 */ /* 0x000ff60003800000 */
[----:B------:R-:W-:Y:S01]  /*3b30*/  UIADD3 UR10, UR47, UR7, URZ ;  /* 0x000000072f0a7290 */ /* 0x000fe2000fffe03f */
[----:B------:R-:W-:Y:S03]  /*3b40*/  IMAD.U32 R20, RZ, RZ, UR46 ;  /* 0x0000002eff147e24 */ /* 0x000fe6000f8e00ff */
[----:B------:R-:W-:Y:S02]  /*3b50*/  UIADD3 UR12, UR13, UR10, -UR6 ;  /* 0x0000000a0d0c7290 */ /* 0x000fe4000fffe806 */
[----:B------:R-:W-:Y:S01]  /*3b60*/  UIADD3 UR10, UR11, 0x40, URZ ;  /* 0x000000400b0a7890 */ /* 0x000fe2000fffe03f */
[----:B------:R-:W-:Y:S03]  /*3b70*/  ISETP.LT.AND P0, PT, R20, UR6, PT ;  /* 0x0000000614007c0c */ /* 0x000fe6000bf01270 */
[----:B------:R-:W-:Y:S03]  /*3b80*/  UISETP.GE.AND UP0, UPT, UR10, UR12, UPT ;  /* 0x0000000c0a00728c */ /* 0x000fe6000bf06270 */
[----:B------:R-:W-:Y:S03]  /*3b90*/  UMOV UR10, UR13 ;  /* 0x0000000d000a7c82 */ /* 0x000fe60008000000 */
[----:B------:R-:W-:Y:S11]  /*3ba0*/  PLOP3.LUT P1, PT, PT, PT, UP0, 0x80, 0x0 ;  /* 0x000000000000781c */ /* 0x000ff60003f2f008 */
[----:B------:R-:W-:Y:S02]  /*3bb0*/  @!UPT UIADD3 URZ, URZ, URZ, URZ ;  /* 0x0000003f3f3ff290 */ /* 0x000fe4000fffe03f */
[----:B------:R-:W-:Y:S05]  /*3bc0*/  @!P1 BRA P0, `(.L_x_203) ;  /* 0x0000000400189947 */ /* 0x000fea0000000000 */
.L_x_202:
[----:B------:R-:W-:Y:S01]  /*3bd0*/  UIADD3 UR12, UR6, 0x1, -UR7 ;  /* 0x00000001060c7890 */ /* 0x000fe2000fffe807 */
[----:B------:R-:W-:Y:S01]  /*3be0*/  VIADD R22, R223, UR11 ;  /* 0x0000000bdf167c36 */ /* 0x000fe20008000000 */
[----:B------:R-:W-:Y:S01]  /*3bf0*/  UMOV UR13, UR10 ;  /* 0x0000000a000d7c82 */ /* 0x000fe20008000000 */
[----:B------:R-:W-:Y:S01]  /*3c00*/  IMAD.U32 R21, RZ, RZ, UR50 ;  /* 0x00000032ff157e24 */ /* 0x000fe2000f8e00ff */
[----:B------:R-:W-:Y:S01]  /*3c10*/  UIADD3 UR11, UR12, UR48, URZ ;  /* 0x000000300c0b7290 */ /* 0x000fe2000fffe03f */
[----:B------:R-:W-:Y:S02]  /*3c20*/  IMAD.U32 R20, RZ, RZ, UR48 ;  /* 0x00000030ff147e24 */ /* 0x000fe4000f8e00ff */
[----:B------:R-:W-:Y:S02]  /*3c30*/  IMAD R100, R21, 0x40, R222 ;  /* 0x0000004015647824 */ /* 0x000fe400078e02de */
[----:B------:R-:W-:Y:S02]  /*3c40*/  VIADD R21, R22, 0x8 ;  /* 0x0000000816157836 */ /* 0x000fe40000000000 */
[----:B------:R-:W-:Y:S01]  /*3c50*/  IMAD.U32 R23, RZ, RZ, UR11 ;  /* 0x0000000bff177e24 */ /* 0x000fe2000f8e00ff */
[----:B------:R-:W-:Y:S01]  /*3c60*/  UIADD3 UR11, -UR10, UR6, -UR7 ;  /* 0x000000060a0b7290 */ /* 0x000fe2000fffe907 */
[C---:B------:R-:W-:Y:S01]  /*3c70*/  VIADD R34, R100.reuse, 0x1 ;  /* 0x0000000164227836 */ /* 0x040fe20000000000 */
[C---:B------:R-:W-:Y:S01]  /*3c80*/  IADD3 R20, R21.reuse, UR12, R20 ;  /* 0x0000000c15147c10 */ /* 0x040fe2000fffe014 */
[----:B------:R-:W-:Y:S01]  /*3c90*/  VIADD R32, R100, 0x8 ;  /* 0x0000000864207836 */ /* 0x000fe20000000000 */
[----:B------:R-:W-:Y:S01]  /*3ca0*/  VIADDMNMX R23, R22, R23, UR6, PT ;  /* 0x0000000616177e46 */ /* 0x000fe2000b800117 */
[----:B------:R-:W-:Y:S01]  /*3cb0*/  VIADD R30, R100, 0x9 ;  /* 0x00000009641e7836 */ /* 0x000fe20000000000 */
[----:B------:R-:W-:Y:S01]  /*3cc0*/  VIADDMNMX R25, R22, UR11, RZ, !PT ;  /* 0x0000000b16197c46 */ /* 0x000fe2000f8001ff */
[C---:B------:R-:W-:Y:S01]  /*3cd0*/  VIADD R28, R100.reuse, 0x10 ;  /* 0x00000010641c7836 */ /* 0x040fe20000000000 */
[----:B------:R-:W-:Y:S01]  /*3ce0*/  VIADDMNMX R21, R21, UR11, RZ, !PT ;  /* 0x0000000b15157c46 */ /* 0x000fe2000f8001ff */
[C---:B------:R-:W-:Y:S01]  /*3cf0*/  VIADD R26, R100.reuse, 0x11 ;  /* 0x00000011641a7836 */ /* 0x040fe20000000000 */
[CC--:B------:R-:W-:Y:S01]  /*3d00*/  ISETP.GE.AND P1, PT, R100.reuse, R25.reuse, PT ;  /* 0x000000196400720c */ /* 0x0c0fe20003f26270 */
[----:B------:R-:W-:Y:S01]  /*3d10*/  VIADD R24, R100, 0x18 ;  /* 0x0000001864187836 */ /* 0x000fe20000000000 */
[----:B------:R-:W-:Y:S01]  /*3d20*/  ISETP.GE.AND P0, PT, R34, R25, PT ;  /* 0x000000192200720c */ /* 0x000fe20003f06270 */
[C---:B------:R-:W-:Y:S01]  /*3d30*/  VIADD R22, R100.reuse, 0x19 ;  /* 0x0000001964167836 */ /* 0x040fe20000000000 */
[-C--:B------:R-:W-:Y:S02]  /*3d40*/  ISETP.GE.OR P1, PT, R100, R23.reuse, !P1 ;  /* 0x000000176400720c */ /* 0x080fe40004f26670 */
[----:B------:R-:W-:Y:S02]  /*3d50*/  ISETP.GE.OR P0, PT, R34, R23, !P0 ;  /* 0x000000172200720c */ /* 0x000fe40004706670 */
[----:B------:R-:W-:Y:S02]  /*3d60*/  FSEL R4, R4, -INF , !P1 ;  /* 0xff80000004047808 */ /* 0x000fe40004800000 */
[-C--:B------:R-:W-:Y:S02]  /*3d70*/  ISETP.GE.AND P6, PT, R32, R25.reuse, PT ;  /* 0x000000192000720c */ /* 0x080fe40003fc6270 */
[-C--:B------:R-:W-:Y:S02]  /*3d80*/  ISETP.GE.AND P5, PT, R30, R25.reuse, PT ;  /* 0x000000191e00720c */ /* 0x080fe40003fa6270 */
[-C--:B------:R-:W-:Y:S02]  /*3d90*/  ISETP.GE.AND P4, PT, R28, R25.reuse, PT ;  /* 0x000000191c00720c */ /* 0x080fe40003f86270 */
[-C--:B------:R-:W-:Y:S02]  /*3da0*/  ISETP.GE.AND P3, PT, R26, R25.reuse, PT ;  /* 0x000000191a00720c */ /* 0x080fe40003f66270 */
[-C--:B------:R-:W-:Y:S02]  /*3db0*/  ISETP.GE.AND P2, PT, R24, R25.reuse, PT ;  /* 0x000000191800720c */ /* 0x080fe40003f46270 */
[----:B------:R-:W-:Y:S02]  /*3dc0*/  ISETP.GE.AND P1, PT, R22, R25, PT ;  /* 0x000000191600720c */ /* 0x000fe40003f26270 */
[----:B------:R-:W-:Y:S02]  /*3dd0*/  FSEL R5, R5, -INF , !P0 ;  /* 0xff80000005057808 */ /* 0x000fe40004000000 */
[----:B------:R-:W-:Y:S02]  /*3de0*/  VIMNMX R25, R20, UR6, PT ;  /* 0x0000000614197c48 */ /* 0x000fe4000bfe0100 */
[----:B------:R-:W-:Y:S02]  /*3df0*/  ISETP.GE.AND P0, PT, R100, R21, PT ;  /* 0x000000156400720c */ /* 0x000fe40003f06270 */
[-C--:B------:R-:W-:Y:S02]  /*3e00*/  ISETP.GE.OR P6, PT, R32, R23.reuse, !P6 ;  /* 0x000000172000720c */ /* 0x080fe400077c6670 */
[-C--:B------:R-:W-:Y:S02]  /*3e10*/  ISETP.GE.OR P5, PT, R30, R23.reuse, !P5 ;  /* 0x000000171e00720c */ /* 0x080fe40006fa6670 */
[-C--:B------:R-:W-:Y:S02]  /*3e20*/  ISETP.GE.OR P4, PT, R28, R23.reuse, !P4 ;  /* 0x000000171c00720c */ /* 0x080fe40006786670 */
[-C--:B------:R-:W-:Y:S02]  /*3e30*/  ISETP.GE.OR P3, PT, R26, R23.reuse, !P3 ;  /* 0x000000171a00720c */ /* 0x080fe40005f66670 */
[-C--:B------:R-:W-:Y:S02]  /*3e40*/  ISETP.GE.OR P2, PT, R24, R23.reuse, !P2 ;  /* 0x000000171800720c */ /* 0x080fe40005746670 */
[----:B------:R-:W-:Y:S02]  /*3e50*/  ISETP.GE.OR P1, PT, R22, R23, !P1 ;  /* 0x000000171600720c */ /* 0x000fe40004f26670 */
[----:B------:R-:W-:Y:S02]  /*3e60*/  ISETP.GE.OR P0, PT, R100, R25, !P0 ;  /* 0x000000196400720c */ /* 0x000fe40004706670 */
        /* <DEDUP_REMOVED lines=28> */
.L_x_203:
[C---:B------:R-:W-:Y:S01]  /*4030*/  FMUL.FTZ R195, R238.reuse, 1.4426950216293334961 ;  /* 0x3fb8aa3beec37820 */ /* 0x040fe20000410000 */
[----:B------:R-:W-:Y:S01]  /*4040*/  FSETP.NEU.FTZ.AND P0, PT, R238, -INF , PT ;  /* 0xff800000ee00780b */ /* 0x000fe20003f1d000 */
[----:B------:R-:W-:Y:S01]  /*4050*/  FMUL.FTZ R197, R239, 1.4426950216293334961 ;  /* 0x3fb8aa3befc57820 */ /* 0x000fe20000410000 */
[----:B------:R-:W-:Y:S01]  /*4060*/  LEA R179, R216, UR4, 0x1 ;  /* 0x00000004d8b37c11 */ /* 0x000fe2000f8e08ff */
[----:B------:R-:W-:Y:S01]  /*4070*/  UISETP.GT.AND UP3, UPT, UR5, UR21, UPT ;  /* 0x000000150500728c */ /* 0x000fe2000bf64270 */
[----:B------:R-:W-:Y:S02]  /*4080*/  FSEL R195, R195, RZ, P0 ;  /* 0x000000ffc3c37208 */ /* 0x000fe40000000000 */
[----:B------:R-:W-:Y:S02]  /*4090*/  FSETP.NEU.FTZ.AND P0, PT, R239, -INF , PT ;  /* 0xff800000ef00780b */ /* 0x000fe40003f1d000 */
[-C--:B------:R-:W-:Y:S01]  /*40a0*/  IADD3 R178, R206, R179.reuse, RZ ;  /* 0x000000b3ceb27210 */ /* 0x080fe20007ffe0ff */
[--C-:B------:R-:W-:Y:S01]  /*40b0*/  FFMA.FTZ R182, R4, UR19, -R195.reuse ;  /* 0x0000001304b67c23 */ /* 0x100fe200080108c3 */
[----:B------:R-:W-:Y:S01]  /*40c0*/  FSEL R197, R197, RZ, P0 ;  /* 0x000000ffc5c57208 */ /* 0x000fe20000000000 */
[--C-:B------:R-:W-:Y:S01]  /*40d0*/  FFMA.FTZ R183, R5, UR19, -R195.reuse ;  /* 0x0000001305b77c23 */ /* 0x100fe200080108c3 */
[--C-:B------:R-:W-:Y:S01]  /*40e0*/  FFMA.FTZ R186, R8, UR19, -R195.reuse ;  /* 0x0000001308ba7c23 */ /* 0x100fe200080108c3 */
[--C-:B------:R-:W-:Y:S01]  /*40f0*/  FFMA.FTZ R187, R9, UR19, -R195.reuse ;  /* 0x0000001309bb7c23 */ /* 0x100fe200080108c3 */
[----:B------:R-:W-:Y:S01]  /*4100*/  FFMA.FTZ R190, R12, UR19, -R195 ;  /* 0x000000130cbe7c23 */ /* 0x000fe200080108c3 */
[--C-:B------:R-:W-:Y:S01]  /*4110*/  FFMA.FTZ R184, R6, UR19, -R197.reuse ;  /* 0x0000001306b87c23 */ /* 0x100fe200080108c5 */
[--C-:B------:R-:W-:Y:S01]  /*4120*/  FFMA.FTZ R185, R7, UR19, -R197.reuse ;  /* 0x0000001307b97c23 */ /* 0x100fe200080108c5 */
[--C-:B------:R-:W-:Y:S01]  /*4130*/  FFMA.FTZ R188, R10, UR19, -R197.reuse ;  /* 0x000000130abc7c23 */ /* 0x100fe200080108c5 */
[----:B------:R-:W-:Y:S01]  /*4140*/  FFMA.FTZ R189, R11, UR19, -R197 ;  /* 0x000000130bbd7c23 */ /* 0x000fe200080108c5 */
[----:B------:R-:W-:Y:S01]  /*4150*/  MUFU.EX2 R182, R182 ;  /* 0x000000b600b67308 */ /* 0x000fe20000000800 */
[----:B------:R-:W-:Y:S01]  /*4160*/  FFMA.FTZ R191, R13, UR19, -R195 ;  /* 0x000000130dbf7c23 */ /* 0x000fe200080108c3 */
[--C-:B------:R-:W-:Y:S01]  /*4170*/  FFMA.FTZ R192, R14, UR19, -R197.reuse ;  /* 0x000000130ec07c23 */ /* 0x100fe200080108c5 */
[----:B------:R-:W-:Y:S01]  /*4180*/  FFMA.FTZ R193, R15, UR19, -R197 ;  /* 0x000000130fc17c23 */ /* 0x000fe200080108c5 */
[----:B------:R-:W-:Y:S01]  /*4190*/  FFMA.FTZ R194, R16, UR19, -R195 ;  /* 0x0000001310c27c23 */ /* 0x000fe200080108c3 */
[----:B------:R-:W-:Y:S01]  /*41a0*/  FFMA.FTZ R196, R18, UR19, -R197 ;  /* 0x0000001312c47c23 */ /* 0x000fe200080108c5 */
[----:B------:R-:W-:Y:S01]  /*41b0*/  FFMA.FTZ R195, R17, UR19, -R195 ;  /* 0x0000001311c37c23 */ /* 0x000fe200080108c3 */
[----:B------:R-:W-:Y:S03]  /*41c0*/  FFMA.FTZ R197, R19, UR19, -R197 ;  /* 0x0000001313c57c23 */ /* 0x000fe600080108c5 */
[----:B------:R-:W-:Y:S01]  /*41d0*/  MUFU.EX2 R183, R183 ;  /* 0x000000b700b77308 */ /* 0x000fe20000000800 */
[C---:B------:R-:W-:Y:S02]  /*41e0*/  IADD3 R177, R205.reuse, R179, RZ ;  /* 0x000000b3cdb17210 */ /* 0x040fe40007ffe0ff */
[----:B------:R-:W-:Y:S02]  /*41f0*/  IADD3 R176, R205, R178, RZ ;  /* 0x000000b2cdb07210 */ /* 0x000fe40007ffe0ff */
[----:B------:R-:W-:Y:S05]  /*4200*/  PLOP3.LUT P1, PT, PT, PT, UP3, 0x80, 0x0 ;  /* 0x000000000000781c */ /* 0x000fea0003f2f038 */
[----:B------:R-:W-:Y:S10]  /*4210*/  MUFU.EX2 R184, R184 ;  /* 0x000000b800b87308 */ /* 0x000ff40000000800 */
        /* <DEDUP_REMOVED lines=12> */
[----:B------:R-:W1:Y:S02]  /*42e0*/  MUFU.EX2 R197, R197 ;  /* 0x000000c500c57308 */ /* 0x000e640000000800 */
[----:B-1----:R-:W-:Y:S02]  /*42f0*/  F2FP.BF16.F32.PACK_AB R198, R197, R196 ;  /* 0x000000c4c5c6723e */ /* 0x002fe400000010ff */
[----:B------:R-:W-:Y:S02]  /*4300*/  F2FP.BF16.F32.PACK_AB R249, R183, R182 ;  /* 0x000000b6b7f9723e */ /* 0x000fe400000010ff */
[----:B------:R-:W-:Y:S02]  /*4310*/  F2FP.BF16.F32.PACK_AB R241, R185, R184 ;  /* 0x000000b8b9f1723e */ /* 0x000fe400000010ff */
[----:B------:R-:W-:Y:S01]  /*4320*/  F2FP.BF16.F32.PACK_AB R217, R187, R186 ;  /* 0x000000babbd9723e */ /* 0x000fe200000010ff */
[----:B------:R-:W-:Y:S01]  /*4330*/  STS [R230+0x12000], R249 ;  /* 0x012000f9e6007388 */ /* 0x000fe20000000800 */
[----:B------:R-:W-:Y:S02]  /*4340*/  F2FP.BF16.F32.PACK_AB R203, R189, R188 ;  /* 0x000000bcbdcb723e */ /* 0x000fe400000010ff */
[----:B------:R-:W-:Y:S01]  /*4350*/  F2FP.BF16.F32.PACK_AB R201, R191, R190 ;  /* 0x000000bebfc9723e */ /* 0x000fe200000010ff */
[----:B------:R-:W-:Y:S01]  /*4360*/  STS [R230+0x12400], R241 ;  /* 0x012400f1e6007388 */ /* 0x000fe20000000800 */
[----:B------:R-:W-:Y:S02]  /*4370*/  F2FP.BF16.F32.PACK_AB R199, R193, R192 ;  /* 0x000000c0c1c7723e */ /* 0x000fe400000010ff */
[----:B------:R-:W-:Y:S01]  /*4380*/  F2FP.BF16.F32.PACK_AB R200, R195, R194 ;  /* 0x000000c2c3c8723e */ /* 0x000fe200000010ff */
[----:B------:R-:W-:Y:S04]  /*4390*/  STS [R234+0x12000], R217 ;  /* 0x012000d9ea007388 */ /* 0x000fe80000000800 */
[----:B------:R-:W-:Y:S04]  /*43a0*/  STS [R234+0x12400], R203 ;  /* 0x012400cbea007388 */ /* 0x000fe80000000800 */
[----:B------:R-:W-:Y:S04]  /*43b0*/  STS [R232+0x12000], R201 ;  /* 0x012000c9e8007388 */ /* 0x000fe80000000800 */
[----:B------:R-:W-:Y:S04]  /*43c0*/  STS [R232+0x12400], R199 ;  /* 0x012400c7e8007388 */ /* 0x000fe80000000800 */
[----:B------:R-:W-:Y:S04]  /*43d0*/  STS [R235+0x12000], R200 ;  /* 0x012000c8eb007388 */ /* 0x000fe80000000800 */
[----:B------:R-:W-:Y:S04]  /*43e0*/  STS [R235+0x12400], R198 ;  /* 0x012400c6eb007388 */ /* 0x000fe80000000800 */
[----:B------:R-:W1:Y:S08]  /*43f0*/  LDSM.16.M88.4 R100, [R179+0x8000] ;  /* 0x00800000b364783b */ /* 0x000e700000000200 */
[----:B------:R-:W2:Y:S08]  /*4400*/  LDSM.16.M88.4 R104, [R178+0x8000] ;  /* 0x00800000b268783b */ /* 0x000eb00000000200 */
        /* <DEDUP_REMOVED lines=38> */
[C---:B-----5:R-:W-:Y:S01]  /*4670*/  FADD.FTZ R199, -R181.reuse, R20 ;  /* 0x00000014b5c77221 */ /* 0x060fe20000010100 */
[----:B------:R-:W-:Y:S01]  /*4680*/  FADD.FTZ R198, -R181, R21 ;  /* 0x00000015b5c67221 */ /* 0x000fe20000010100 */
[C---:B------:R-:W-:Y:S03]  /*4690*/  FADD.FTZ R201, -R180.reuse, R22 ;  /* 0x00000016b4c97221 */ /* 0x040fe60000010100 */
[----:B------:R-:W-:Y:S01]  /*46a0*/  FADD.FTZ R200, -R180, R23 ;  /* 0x00000017b4c87221 */ /* 0x000fe20000010100 */
[----:B------:R-:W-:Y:S01]  /*46b0*/  FMUL.FTZ R199, R182, R199 ;  /* 0x000000c7b6c77220 */ /* 0x000fe20000410000 */
[----:B------:R-:W-:Y:S01]  /*46c0*/  FMUL.FTZ R198, R183, R198 ;  /* 0x000000c6b7c67220 */ /* 0x000fe20000410000 */
[----:B------:R-:W-:Y:S01]  /*46d0*/  FMUL.FTZ R201, R184, R201 ;  /* 0x000000c9b8c97220 */ /* 0x000fe20000410000 */
[----:B------:R-:W-:Y:S01]  /*46e0*/  FMUL.FTZ R200, R185, R200 ;  /* 0x000000c8b9c87220 */ /* 0x000fe20000410000 */
[C---:B------:R-:W-:Y:S01]  /*46f0*/  FADD.FTZ R183, -R181.reuse, R24 ;  /* 0x00000018b5b77221 */ /* 0x040fe20000010100 */
[----:B------:R-:W-:Y:S01]  /*4700*/  FADD.FTZ R182, -R181, R25 ;  /* 0x00000019b5b67221 */ /* 0x000fe20000010100 */
[----:B------:R-:W-:Y:S01]  /*4710*/  F2FP.BF16.F32.PACK_AB R199, R198, R199 ;  /* 0x000000c7c6c7723e */ /* 0x000fe200000010ff */
[C---:B------:R-:W-:Y:S01]  /*4720*/  FADD.FTZ R185, -R180.reuse, R26 ;  /* 0x0000001ab4b97221 */ /* 0x040fe20000010100 */
[----:B------:R-:W-:Y:S01]  /*4730*/  FADD.FTZ R184, -R180, R27 ;  /* 0x0000001bb4b87221 */ /* 0x000fe20000010100 */
[----:B------:R-:W-:Y:S01]  /*4740*/  FMUL.FTZ R183, R186, R183 ;  /* 0x000000b7bab77220 */ /* 0x000fe20000410000 */
[----:B------:R-:W-:Y:S01]  /*4750*/  FMUL.FTZ R182, R187, R182 ;  /* 0x000000b6bbb67220 */ /* 0x000fe20000410000 */
[----:B------:R-:W-:Y:S01]  /*4760*/  FMUL.FTZ R185, R188, R185 ;  /* 0x000000b9bcb97220 */ /* 0x000fe20000410000 */
[----:B------:R-:W-:Y:S01]  /*4770*/  FMUL.FTZ R184, R189, R184 ;  /* 0x000000b8bdb87220 */ /* 0x000fe20000410000 */
[C---:B------:R-:W-:Y:S01]  /*4780*/  FADD.FTZ R187, -R181.reuse, R28 ;  /* 0x0000001cb5bb7221 */ /* 0x040fe20000010100 */
[C---:B------:R-:W-:Y:S01]  /*4790*/  FADD.FTZ R186, -R181.reuse, R29 ;  /* 0x0000001db5ba7221 */ /* 0x040fe20000010100 */
[C---:B------:R-:W-:Y:S01]  /*47a0*/  FADD.FTZ R203, -R181.reuse, R32 ;  /* 0x00000020b5cb7221 */ /* 0x040fe20000010100 */
[----:B------:R-:W-:Y:S01]  /*47b0*/  F2FP.BF16.F32.PACK_AB R201, R200, R201 ;  /* 0x000000c9c8c9723e */ /* 0x000fe200000010ff */
[----:B------:R-:W-:Y:S01]  /*47c0*/  FADD.FTZ R198, -R181, R33 ;  /* 0x00000021b5c67221 */ /* 0x000fe20000010100 */
[----:B------:R-:W-:Y:S01]  /*47d0*/  FADD.FTZ R189, -R180, R30 ;  /* 0x0000001eb4bd7221 */ /* 0x000fe20000010100 */
        /* <DEDUP_REMOVED lines=15> */
[----:B------:R-:W-:Y:S04]  /*48d0*/  F2FP.BF16.F32.PACK_AB R198, R198, R203 ;  /* 0x000000cbc6c6723e */ /* 0x000fe800000010ff */
[----:B------:R-:W-:Y:S01]  /*48e0*/  F2FP.BF16.F32.PACK_AB R180, R180, R181 ;  /* 0x000000b5b4b4723e */ /* 0x000fe200000010ff */
[----:B------:R-:W-:Y:S06]  /*48f0*/  @!P1 BRA `(.L_x_204) ;  /* 0x0000000000549947 */ /* 0x000fec0003800000 */
[----:B------:R-:W1:Y:S01]  /*4900*/  LDC R7, c[0x0][0x240] ;  /* 0x00009000ff077b82 */ /* 0x000e620000000800 */
[----:B------:R-:W-:Y:S01]  /*4910*/  ULOP3.LUT UR10, UR5, 0x1, URZ, 0xc0, !UPT ;  /* 0x00000001050a7892 */ /* 0x000fe2000f8ec03f */
[----:B------:R-:W-:Y:S03]  /*4920*/  UMOV UR11, 0xffffc000 ;  /* 0xffffc000000b7882 */ /* 0x000fe60000000000 */
        /* <DEDUP_REMOVED lines=18> */
.L_x_204:
[----:B------:R-:W-:Y:S01]  /*4a50*/  STS [R230+0x10000], R199 ;  /* 0x010000c7e6007388 */ /* 0x000fe20000000800 */
[----:B------:R-:W-:Y:S03]  /*4a60*/  LEA R217, R214, UR4, 0x1 ;  /* 0x00000004d6d97c11 */ /* 0x000fe6000f8e08ff */
[----:B------:R-:W-:Y:S04]  /*4a70*/  STS [R230+0x10400], R201 ;  /* 0x010400c9e6007388 */ /* 0x000fe80000000800 */
        /* <DEDUP_REMOVED lines=47> */
[----:B------:R-:W-:Y:S01]  /*4d70*/  HMMA.16816.F32.BF16 R64, R4, R18, R64 ;  /* 0x000000120440723c */ /* 0x000fe20000041840 */
[----:B------:R-:W1:Y:S05]  /*4d80*/  LDC R4, c[0x0][0x270] ;  /* 0x00009c00ff047b82 */ /* 0x000e6a0000000800 */
[-C--:B---3--:R-:W-:Y:S06]  /*4d90*/  HMMA.16816.F32.BF16 R36, R20, R24.reuse, R36 ;  /* 0x000000181424723c */ /* 0x088fec0000041824 */
[C---:B------:R-:W-:Y:S06]  /*4da0*/  HMMA.16816.F32.BF16 R40, R28.reuse, R24, R40 ;  /* 0x000000181c28723c */ /* 0x040fec0000041828 */
[-C--:B------:R-:W-:Y:S06]  /*4db0*/  HMMA.16816.F32.BF16 R44, R28, R26.reuse, R44 ;  /* 0x0000001a1c2c723c */ /* 0x080fec000004182c */
[C---:B------:R-:W-:Y:S05]  /*4dc0*/  HMMA.16816.F32.BF16 R48, R20.reuse, R26, R48 ;  /* 0x0000001a1430723c */ /* 0x040fea0000041830 */
[----:B-1----:R-:W-:Y:S01]  /*4dd0*/  IMAD R4, R4, UR52, RZ ;  /* 0x0000003404047c24 */ /* 0x002fe2000f8e02ff */
[-C--:B----4-:R-:W-:Y:S05]  /*4de0*/  HMMA.16816.F32.BF16 R52, R20, R32.reuse, R52 ;  /* 0x000000201434723c */ /* 0x090fea0000041834 */
[----:B------:R-:W-:Y:S01]  /*4df0*/  IMAD.U32 R5, R4, -0x40, RZ ;  /* 0xffffffc004057824 */ /* 0x000fe200078e00ff */
[C---:B------:R-:W-:Y:S05]  /*4e00*/  HMMA.16816.F32.BF16 R56, R28.reuse, R32, R56 ;  /* 0x000000201c38723c */ /* 0x040fea0000041838 */
[C---:B------:R-:W-:Y:S01]  /*4e10*/  LEA R242, P0, R5.reuse, R242, 0x2 ;  /* 0x000000f205f27211 */ /* 0x040fe200078010ff */
[-C--:B------:R-:W-:Y:S05]  /*4e20*/  HMMA.16816.F32.BF16 R60, R28, R34.reuse, R60 ;  /* 0x000000221c3c723c */ /* 0x080fea000004183c */
[----:B------:R-:W-:Y:S01]  /*4e30*/  LEA.HI.X.SX32 R243, R5, R243, 0x2, P0 ;  /* 0x000000f305f37211 */ /* 0x000fe200000f16ff */
        /* <DEDUP_REMOVED lines=19> */
.L_x_205:
[----:B------:R-:W-:Y:S01]  /*4f70*/  LDSM.16.M88.4 R100, [R209] ;  /* 0x00000000d164783b */ /* 0x000fe20000000200 */
[----:B------:R-:W-:Y:S02]  /*4f80*/  ULOP3.LUT UR10, UR5, 0x1, URZ, 0xc0, !UPT ;  /* 0x00000001050a7892 */ /* 0x000fe4000f8ec03f */
[----:B------:R-:W-:Y:S01]  /*4f90*/  UISETP.GT.AND UP2, UPT, UR5, UR21, UPT ;  /* 0x000000150500728c */ /* 0x000fe2000bf44270 */
[----:B------:R-:W2:Y:S01]  /*4fa0*/  LDSM.16.MT88.4 R16, [R217+0xc000] ;  /* 0x00c00000d910783b */ /* 0x000ea20000004200 */
[----:B------:R-:W-:Y:S02]  /*4fb0*/  UISETP.NE.U32.AND UP0, UPT, UR10, 0x1, UPT ;  /* 0x000000010a00788c */ /* 0x000fe4000bf05070 */
[----:B------:R-:W-:Y:S01]  /*4fc0*/  @UP3 UIADD3 UR11, UP1, UR15, -0x100, URZ ;  /* 0xffffff000f0b3890 */ /* 0x000fe2000ff3e03f */
[----:B------:R-:W1:Y:S01]  /*4fd0*/  LDSM.16.M88.4 R28, [R209+0x1000] ;  /* 0x00100000d11c783b */ /* 0x000e620000000200 */
[----:B------:R-:W-:Y:S02]  /*4fe0*/  UIADD3 UR5, UR5, -0x1, URZ ;  /* 0xffffffff05057890 */ /* 0x000fe4000fffe03f */
[----:B------:R-:W-:Y:S01]  /*4ff0*/  @UP3 UIADD3.X UR10, UR14, -0x1, URZ, UP1, !UPT ;  /* 0xffffffff0e0a3890 */ /* 0x000fe20008ffe43f */
[----:B------:R-:W3:Y:S04]  /*5000*/  LDSM.16.MT88.4 R32, [R217+0xe000] ;  /* 0x00e00000d920783b */ /* 0x000ee80000004200 */
[----:B------:R-:W-:Y:S04]  /*5010*/  LDSM.16.M88.4 R104, [R204] ;  /* 0x00000000cc68783b */ /* 0x000fe80000000200 */
[----:B------:R-:W4:Y:S04]  /*5020*/  LDSM.16.MT88.4 R124, [R217+0xc800] ;  /* 0x00c80000d97c783b */ /* 0x000f280000004200 */
[----:B------:R-:W4:Y:S04]  /*5030*/  LDSM.16.M88.4 R176, [R204+0x1000] ;  /* 0x00100000ccb0783b */ /* 0x000f280000000200 */
[----:B------:R-:W4:Y:S04]  /*5040*/  LDSM.16.MT88.4 R180, [R217+0xe800] ;  /* 0x00e80000d9b4783b */ /* 0x000f280000004200 */
[----:B------:R-:W-:Y:S04]  /*5050*/  LDSM.16.M88.4 R184, [R2] ;  /* 0x0000000002b8783b */ /* 0x000fe80000000200 */
[----:B------:R-:W4:Y:S04]  /*5060*/  LDSM.16.MT88.4 R188, [R217+0xd000] ;  /* 0x00d00000d9bc783b */ /* 0x000f280000004200 */
[----:B------:R-:W4:Y:S01]  /*5070*/  LDSM.16.M88.4 R192, [R2+0x1000] ;  /* 0x0010000002c0783b */ /* 0x000f220000000200 */
[-C--:B--2---:R-:W-:Y:S03]  /*5080*/  HMMA.16816.F32.BF16 R4, R100, R16.reuse, RZ ;  /* 0x000000106404723c */ /* 0x084fe600000418ff */
[----:B------:R-:W-:Y:S04]  /*5090*/  LDSM.16.M88.4 R196, [R3] ;  /* 0x0000000003c4783b */ /* 0x000fe80000000200 */
[----:B------:R-:W-:Y:S01]  /*50a0*/  LDSM.16.MT88.4 R200, [R217+0xd800] ;  /* 0x00d80000d9c8783b */ /* 0x000fe20000004200 */
        /* <DEDUP_REMOVED lines=108> */
[----:B---3--:R-:W-:Y:S01]  /*5770*/  IMAD.U32 R7, RZ, RZ, UR38 ;  /* 0x00000026ff077e24 */ /* 0x008fe2000f8e00ff */
[-C--:B------:R-:W-:Y:S02]  /*5780*/  LEA R18, P1, R107, R242.reuse, 0x2 ;  /* 0x000000f26b127211 */ /* 0x080fe400078210ff */
[----:B------:R2:W-:Y:S01]  /*5790*/  REDG.E.ADD.F32.FTZ.RN.STRONG.GPU desc[UR8][R4.64], R14 ;  /* 0x0000000e040079a6 */ /* 0x0005e2000c10f388 */
        /* <DEDUP_REMOVED lines=39> */
[----:B------:R-:W-:Y:S01]  /*5a10*/  IMAD.U32 R9, RZ, RZ, UR33 ;  /* 0x00000021ff097e24 */ /* 0x000fe2000f8e00ff */
[-C--:B------:R-:W-:Y:S02]  /*5a20*/  LEA R106, P2, R19, R242.reuse, 0x2 ;  /* 0x000000f2136a7211 */ /* 0x080fe400078410ff */
        /* <DEDUP_REMOVED lines=9> */
[----:B------:R-:W-:Y:S01]  /*5ac0*/  PLOP3.LUT P1, PT, PT, PT, UP0, 0x80, 0x0 ;  /* 0x000000000000781c */ /* 0x000fe20003f2f008 */
[----:B------:R-:W-:Y:S01]  /*5ad0*/  REDG.E.ADD.F32.FTZ.RN.STRONG.GPU desc[UR8][R20.64], R35 ;  /* 0x00000023140079a6 */ /* 0x000fe2000c10f388 */
[----:B------:R-:W-:Y:S01]  /*5ae0*/  @UP3 UIADD3 UR17, UP0, UR17, -0x100, URZ ;  /* 0xffffff0011113890 */ /* 0x000fe2000ff1e03f */
[----:B---3--:R-:W-:Y:S02]  /*5af0*/  IMAD.U32 R11, RZ, RZ, UR39 ;  /* 0x00000027ff0b7e24 */ /* 0x008fe4000f8e00ff */
[----:B------:R-:W-:Y:S01]  /*5b00*/  LDSM.16.MT88.4 R16, [R207+0x2000] ;  /* 0x00200000cf10783b */ /* 0x000fe20000004200 */
[----:B------:R-:W-:Y:S01]  /*5b10*/  @UP3 UIADD3.X UR16, UR16, -0x1, URZ, UP0, !UPT ;  /* 0xffffffff10103890 */ /* 0x000fe200087fe43f */
[----:B-1----:R-:W-:Y:S01]  /*5b20*/  IMAD.U32 R13, RZ, RZ, UR32 ;  /* 0x00000020ff0d7e24 */ /* 0x002fe2000f8e00ff */
[----:B------:R-:W-:Y:S01]  /*5b30*/  LEA R126, P0, R11, R242, 0x2 ;  /* 0x000000f20b7e7211 */ /* 0x000fe200078010ff */
[----:B------:R-:W-:Y:S01]  /*5b40*/  LDSM.16.MT88.4 R20, [R210+0x10800] ;  /* 0x01080000d214783b */ /* 0x000fe20000004200 */
[----:B--2---:R-:W-:Y:S02]  /*5b50*/  IMAD.U32 R5, RZ, RZ, UR31 ;  /* 0x0000001fff057e24 */ /* 0x004fe4000f8e00ff */
[-C--:B------:R-:W-:Y:S01]  /*5b60*/  LEA.HI.X.SX32 R105, R13, R243.reuse, 0x2, P3 ;  /* 0x000000f30d697211 */ /* 0x080fe200018f16ff */
[----:B------:R-:W-:Y:S01]  /*5b70*/  LDSM.16.MT88.4 R24, [R207+0x800] ;  /* 0x00080000cf18783b */ /* 0x000fe20000004200 */
[-C--:B------:R-:W-:Y:S02]  /*5b80*/  LEA.HI.X.SX32 R127, R9, R243.reuse, 0x2, P0 ;  /* 0x000000f3097f7211 */ /* 0x080fe400000f16ff */
[----:B------:R-:W-:Y:S01]  /*5b90*/  LEA.HI.X.SX32 R107, R5, R243, 0x2, P2 ;  /* 0x000000f3056b7211 */ /* 0x000fe200010f16ff */
[----:B------:R-:W-:Y:S01]  /*5ba0*/  REDG.E.ADD.F32.FTZ.RN.STRONG.GPU desc[UR8][R104.64], R28 ;  /* 0x0000001c680079a6 */ /* 0x000fe2000c10f388 */
[----:B------:R-:W-:Y:S03]  /*5bb0*/  PLOP3.LUT P0, PT, PT, PT, UP2, 0x80, 0x0 ;  /* 0x000000000000781c */ /* 0x000fe60003f0f028 */
[----:B------:R-:W-:Y:S04]  /*5bc0*/  REDG.E.ADD.F32.FTZ.RN.STRONG.GPU desc[UR8][R106.64], R29 ;  /* 0x0000001d6a0079a6 */ /* 0x000fe8000c10f388 */
        /* <DEDUP_REMOVED lines=50> */
[----:B------:R-:W-:Y:S01]  /*5ef0*/  BAR.SYNC.DEFER_BLOCKING 0x0 ;  /* 0x0000000000007b1d */ /* 0x000fe20000010000 */
[----:B------:R-:W-:Y:S01]  /*5f00*/  F2FP.BF16.F32.PACK_AB R36, R37, R36 ;  /* 0x000000242524723e */ /* 0x000fe200000010ff */
[----:B------:R-:W-:Y:S01]  /*5f10*/  UISETP.NE.AND UP0, UPT, UR51, -0x1, UPT ;  /* 0xffffffff3300788c */ /* 0x000fe2000bf05270 */
        /* <DEDUP_REMOVED lines=41> */
[----:B------:R1:W-:Y:S01]  /*61b0*/  STS [R231], R68 ;  /* 0x00000044e7007388 */ /* 0x0003e20000000800 */
[----:B------:R-:W-:Y:S01]  /*61c0*/  F2FP.BF16.F32.PACK_AB R74, R75, R74 ;  /* 0x0000004a4b4a723e */ /* 0x000fe200000010ff */
[----:B------:R-:W-:Y:S01]  /*61d0*/  @UP0 UIADD3 UR5, UR49, UR51, URZ ;  /* 0x0000003331050290 */ /* 0x000fe2000fffe03f */
[----:B------:R-:W-:Y:S01]  /*61e0*/  F2FP.BF16.F32.PACK_AB R76, R77, R76 ;  /* 0x0000004c4d4c723e */ /* 0x000fe200000010ff */
[----:B------:R1:W-:Y:S01]  /*61f0*/  STS [R231+0x400], R70 ;  /* 0x00040046e7007388 */ /* 0x0003e20000000800 */
[----:B------:R-:W-:Y:S01]  /*6200*/  F2FP.BF16.F32.PACK_AB R78, R79, R78 ;  /* 0x0000004e4f4e723e */ /* 0x000fe200000010ff */
[----:B------:R-:W-:Y:S01]  /*6210*/  @UP0 ULDC.64 UR10, c[0x0][0x450] ;  /* 0x00011400000a0ab9 */ /* 0x000fe20000000a00 */
[----:B------:R-:W-:Y:S01]  /*6220*/  F2FP.BF16.F32.PACK_AB R84, R85, R84 ;  /* 0x000000545554723e */ /* 0x000fe200000010ff */
[----:B------:R1:W-:Y:S01]  /*6230*/  STS [R233], R80 ;  /* 0x00000050e9007388 */ /* 0x0003e20000000800 */
[----:B------:R-:W-:Y:S01]  /*6240*/  F2FP.BF16.F32.PACK_AB R86, R87, R86 ;  /* 0x000000565756723e */ /* 0x000fe200000010ff */
[----:B------:R-:W-:Y:S01]  /*6250*/  @UP0 UIMAD.WIDE.U32 UR12, UR5, UR10, URZ ;  /* 0x0000000a050c02a5 */ /* 0x000fe2000f8e003f */
[----:B------:R-:W-:Y:S01]  /*6260*/  F2FP.BF16.F32.PACK_AB R96, R97, R96 ;  /* 0x000000606160723e */ /* 0x000fe200000010ff */
[----:B------:R1:W-:Y:S01]  /*6270*/  STS [R233+0x400], R82 ;  /* 0x00040052e9007388 */ /* 0x0003e20000000800 */
[----:B------:R-:W-:Y:S01]  /*6280*/  F2FP.BF16.F32.PACK_AB R98, R99, R98 ;  /* 0x000000626362723e */ /* 0x000fe200000010ff */
[----:B------:R-:W-:Y:S01]  /*6290*/  @UP0 UIMAD UR5, UR5, UR11, URZ ;  /* 0x0000000b050502a4 */ /* 0x000fe2000f8e023f */
[----:B------:R-:W-:Y:S01]  /*62a0*/  F2FP.BF16.F32.PACK_AB R88, R89, R88 ;  /* 0x000000585958723e */ /* 0x000fe200000010ff */
[----:B------:R1:W-:Y:S01]  /*62b0*/  STS [R231+0x1000], R72 ;  /* 0x00100048e7007388 */ /* 0x0003e20000000800 */
[----:B------:R-:W-:Y:S01]  /*62c0*/  F2FP.BF16.F32.PACK_AB R90, R91, R90 ;  /* 0x0000005a5b5a723e */ /* 0x000fe200000010ff */
[----:B------:R-:W-:Y:S01]  /*62d0*/  @UP0 UIADD3 UR19, UR13, UR5, URZ ;  /* 0x000000050d130290 */ /* 0x000fe2000fffe03f */
[----:B------:R-:W-:Y:S01]  /*62e0*/  F2FP.BF16.F32.PACK_AB R92, R93, R92 ;  /* 0x0000005c5d5c723e */ /* 0x000fe200000010ff */
[----:B------:R1:W-:Y:S01]  /*62f0*/  STS [R231+0x1400], R74 ;  /* 0x0014004ae7007388 */ /* 0x0003e20000000800 */
[----:B------:R-:W-:Y:S01]  /*6300*/  F2FP.BF16.F32.PACK_AB R94, R95, R94 ;  /* 0x0000005e5f5e723e */ /* 0x000fe200000010ff */
[----:B------:R-:W-:Y:S01]  /*6310*/  @UP0 UMOV UR18, UR12 ;  /* 0x0000000c00120c82 */ /* 0x000fe20008000000 */
[----:B------:R-:W-:Y:S01]  /*6320*/  F2FP.BF16.F32.PACK_AB R40, R41, R40 ;  /* 0x000000282928723e */ /* 0x000fe200000010ff */
[----:B------:R1:W-:Y:S01]  /*6330*/  STS [R233+0x1000], R76 ;  /* 0x0010004ce9007388 */ /* 0x0003e20000000800 */
[----:B------:R-:W-:-:S02]  /*6340*/  F2FP.BF16.F32.PACK_AB R42, R43, R42 ;  /* 0x0000002a2b2a723e */ /* 0x000fc400000010ff */
[----:B------:R-:W-:Y:S01]  /*6350*/  F2FP.BF16.F32.PACK_AB R44, R45, R44 ;  /* 0x0000002c2d2c723e */ /* 0x000fe200000010ff */
[----:B------:R1:W-:Y:S01]  /*6360*/  STS [R233+0x1400], R78 ;  /* 0x0014004ee9007388 */ /* 0x0003e20000000800 */
[----:B------:R-:W-:Y:S02]  /*6370*/  F2FP.BF16.F32.PACK_AB R46, R47, R46 ;  /* 0x0000002e2f2e723e */ /* 0x000fe400000010ff */
[----:B------:R-:W-:Y:S01]  /*6380*/  F2FP.BF16.F32.PACK_AB R52, R53, R52 ;  /* 0x000000343534723e */ /* 0x000fe200000010ff */
[----:B------:R1:W-:Y:S01]  /*6390*/  STS [R231+0x2000], R84 ;  /* 0x00200054e7007388 */ /* 0x0003e20000000800 */
[----:B------:R-:W-:Y:S02]  /*63a0*/  F2FP.BF16.F32.PACK_AB R54, R55, R54 ;  /* 0x000000363736723e */ /* 0x000fe400000010ff */
[----:B------:R-:W-:Y:S01]  /*63b0*/  F2FP.BF16.F32.PACK_AB R64, R65, R64 ;  /* 0x000000404140723e */ /* 0x000fe200000010ff */
[----:B------:R1:W-:Y:S01]  /*63c0*/  STS [R231+0x2400], R86 ;  /* 0x00240056e7007388 */ /* 0x0003e20000000800 */
[----:B------:R-:W-:-:S02]  /*63d0*/  F2FP.BF16.F32.PACK_AB R66, R67, R66 ;  /* 0x000000424342723e */ /* 0x000fc400000010ff */
[----:B------:R-:W-:Y:S01]  /*63e0*/  F2FP.BF16.F32.PACK_AB R56, R57, R56 ;  /* 0x000000383938723e */ /* 0x000fe200000010ff */
[----:B------:R1:W-:Y:S01]  /*63f0*/  STS [R233+0x2000], R96 ;  /* 0x00200060e9007388 */ /* 0x0003e20000000800 */
[----:B------:R-:W-:Y:S02]  /*6400*/  F2FP.BF16.F32.PACK_AB R58, R59, R58 ;  /* 0x0000003a3b3a723e */ /* 0x000fe400000010ff */
[----:B------:R-:W-:Y:S01]  /*6410*/  PLOP3.LUT P0, PT, PT, PT, UP0, 0x80, 0x0 ;  /* 0x000000000000781c */ /* 0x000fe20003f0f008 */
[----:B------:R1:W-:Y:S04]  /*6420*/  STS [R233+0x2400], R98 ;  /* 0x00240062e9007388 */ /* 0x0003e80000000800 */
        /* <DEDUP_REMOVED lines=17> */
[----:B------:R1:W-:Y:S01]  /*6540*/  STS [R231+0x7400], R58 ;  /* 0x0074003ae7007388 */ /* 0x0003e20000000800 */
[----:B------:R-:W-:Y:S05]  /*6550*/  @P0 BRA `(.L_x_207) ;  /* 0x0000000000340947 */ /* 0x000fea0003800000 */
[----:B------:R-:W-:Y:S01]  /*6560*/  USHF.R.S32.HI UR5, URZ, 0x1f, UR49 ;  /* 0x0000001f3f057899 */ /* 0x000fe20008011431 */
[----:B------:R-:W-:Y:S01]  /*6570*/  ULDC.64 UR10, c[0x0][0x450] ;  /* 0x00011400000a7ab9 */ /* 0x000fe20000000a00 */
[----:B------:R-:W-:Y:S02]  /*6580*/  USHF.R.S32.HI UR7, URZ, 0x1f, UR53 ;  /* 0x0000001f3f077899 */ /* 0x000fe40008011435 */
[----:B------:R-:W-:Y:S02]  /*6590*/  UIMAD UR5, UR5, UR10, URZ ;  /* 0x0000000a050572a4 */ /* 0x000fe4000f8e023f */
[----:B------:R-:W-:Y:S02]  /*65a0*/  UIMAD.WIDE.U32 UR12, UR49, UR10, URZ ;  /* 0x0000000a310c72a5 */ /* 0x000fe4000f8e003f */
[----:B------:R-:W-:Y:S01]  /*65b0*/  UIMAD UR5, UR49, UR11, UR5 ;  /* 0x0000000b310572a4 */ /* 0x000fe2000f8e0205 */
[----:B------:R-:W-:-:S03]  /*65c0*/  ULDC.64 UR14, c[0x0][0x438] ;  /* 0x00010e00000e7ab9 */ /* 0x000fc60000000a00 */
[----:B------:R-:W-:Y:S02]  /*65d0*/  UIADD3 UR13, UR13, UR5, URZ ;  /* 0x000000050d0d7290 */ /* 0x000fe4000fffe03f */
[----:B------:R-:W-:Y:S02]  /*65e0*/  UIMAD UR5, UR7, UR14, URZ ;  /* 0x0000000e070572a4 */ /* 0x000fe4000f8e023f */
[----:B------:R-:W-:Y:S02]  /*65f0*/  UIMAD.WIDE.U32 UR12, UR53, UR14, UR12 ;  /* 0x0000000e350c72a5 */ /* 0x000fe4000f8e000c */
[----:B------:R-:W-:-:S04]  /*6600*/  UIMAD UR5, UR53, UR15, UR5 ;  /* 0x0000000f350572a4 */ /* 0x000fc8000f8e0205 */
[----:B------:R-:W-:Y:S01]  /*6610*/  UIADD3 UR19, UR13, UR5, URZ ;  /* 0x000000050d137290 */ /* 0x000fe2000fffe03f */
[----:B------:R-:W-:-:S11]  /*6620*/  UMOV UR18, UR12 ;  /* 0x0000000c00127c82 */ /* 0x000fd60008000000 */
.L_x_207:
[----:B------:R-:W-:Y:S01]  /*6630*/  @UP0 UIADD3 UR5, UR49, UR51, URZ ;  /* 0x0000003331050290 */ /* 0x000fe2000fffe03f */
[----:B------:R-:W-:Y:S01]  /*6640*/  F2FP.BF16.F32.PACK_AB R60, R61, R60 ;  /* 0x0000003c3d3c723e */ /* 0x000fe200000010ff */
[----:B------:R-:W-:Y:S01]  /*6650*/  @UP0 ULDC.64 UR12, c[0x0][0x458] ;  /* 0x00011600000c0ab9 */ /* 0x000fe20000000a00 */
[----:B------:R-:W-:Y:S01]  /*6660*/  F2FP.BF16.F32.PACK_AB R62, R63, R62 ;  /* 0x0000003e3f3e723e */ /* 0x000fe200000010ff */
[----:B------:R-:W-:Y:S02]  /*6670*/  @UP0 UIMAD.WIDE.U32 UR14, UR5, UR12, URZ ;  /* 0x0000000c050e02a5 */ /* 0x000fe4000f8e003f */
[----:B------:R-:W-:-:S04]  /*6680*/  @UP0 UIMAD UR5, UR5, UR13, URZ ;  /* 0x0000000d050502a4 */ /* 0x000fc8000f8e023f */
[----:B------:R-:W-:Y:S01]  /*6690*/  @UP0 UIADD3 UR15, UR15, UR5, URZ ;  /* 0x000000050f0f0290 */ /* 0x000fe2000fffe03f */
[----:B------:R-:W-:Y:S11]  /*66a0*/  @P0 BRA `(.L_x_208) ;  /* 0x0000000000300947 */ /* 0x000ff60003800000 */
        /* <DEDUP_REMOVED lines=11> */
[----:B------:R-:W-:-:S12]  /*6760*/  UIADD3 UR15, UR15, UR5, URZ ;  /* 0x000000050f0f7290 */ /* 0x000fd8000fffe03f */
.L_x_208:
[----:B------:R2:W-:Y:S01]  /*6770*/  STS [R233+0x7000], R60 ;  /* 0x0070003ce9007388 */ /* 0x0005e20000000800 */
[----:B------:R-:W-:Y:S01]  /*6780*/  USHF.R.S32.HI UR5, URZ, 0x1f, UR47 ;  /* 0x0000001f3f057899 */ /* 0x000fe2000801142f */
[--C-:B------:R-:W-:Y:S01]  /*6790*/  SHF.R.S32.HI R31, RZ, 0x1f, R220.reuse ;  /* 0x0000001fff1f7819 */ /* 0x100fe200000114dc */
[----:B------:R-:W-:Y:S01]  /*67a0*/  IMAD.U32 R3, RZ, RZ, UR10 ;  /* 0x0000000aff037e24 */ /* 0x000fe2000f8e00ff */
[----:B------:R2:W-:Y:S01]  /*67b0*/  STS [R233+0x7400], R62 ;  /* 0x0074003ee9007388 */ /* 0x0005e20000000800 */
[----:B------:R-:W-:Y:S01]  /*67c0*/  UIMAD UR7, UR5, UR10, URZ ;  /* 0x0000000a050772a4 */ /* 0x000fe2000f8e023f */
[----:B------:R-:W-:Y:S01]  /*67d0*/  IMAD.MOV.U32 R30, RZ, RZ, R220 ;  /* 0x000000ffff1e7224 */ /* 0x000fe200078e00dc */
[----:B------:R-:W-:Y:S01]  /*67e0*/  UIMAD UR6, UR50, -0x40, UR6 ;  /* 0xffffffc0320678a4 */ /* 0x000fe2000f8e0206 */
[----:B------:R-:W-:Y:S01]  /*67f0*/  BAR.SYNC.DEFER_BLOCKING 0x0 ;  /* 0x0000000000007b1d */ /* 0x000fe20000010000 */
[----:B------:R-:W-:Y:S01]  /*6800*/  UIMAD UR7, UR47, UR11, UR7 ;  /* 0x0000000b2f0772a4 */ /* 0x000fe2000f8e0207 */
[----:B------:R-:W-:Y:S01]  /*6810*/  IMAD.WIDE.U32 R4, R3, UR47, R30 ;  /* 0x0000002f03047c25 */ /* 0x000fe2000f8e001e */
[----:B------:R-:W-:Y:S01]  /*6820*/  USHF.R.S32.HI UR20, URZ, 0x1f, UR60 ;  /* 0x0000001f3f147899 */ /* 0x000fe2000801143c */
[----:B------:R-:W-:-:S02]  /*6830*/  IADD3 R2, R218, 0x20, RZ ;  /* 0x00000020da027810 */ /* 0x000fc40007ffe0ff */
[----:B------:R-:W-:Y:S01]  /*6840*/  ULDC.64 UR16, c[0x0][0x468] ;  /* 0x00011a0000107ab9 */ /* 0x000fe20000000a00 */
[----:B------:R-:W-:Y:S01]  /*6850*/  IMAD.U32 R3, RZ, RZ, UR7 ;  /* 0x00000007ff037e24 */ /* 0x000fe2000f8e00ff */
[----:B------:R-:W-:Y:S01]  /*6860*/  IADD3 R4, P0, R4, UR18, RZ ;  /* 0x0000001204047c10 */ /* 0x000fe2000ff1e0ff */
[----:B------:R-:W-:Y:S01]  /*6870*/  UIMAD UR7, UR20, UR16, URZ ;  /* 0x00000010140772a4 */ /* 0x000fe2000f8e023f */
[----:B------:R-:W-:Y:S01]  /*6880*/  ISETP.GE.AND P2, PT, R218, UR6, PT ;  /* 0x00000006da007c0c */ /* 0x000fe2000bf46270 */
[----:B------:R-:W-:Y:S01]  /*6890*/  IMAD.U32 R32, RZ, RZ, UR16 ;  /* 0x00000010ff207e24 */ /* 0x000fe2000f8e00ff */
[----:B------:R-:W-:Y:S01]  /*68a0*/  IADD3.X R5, R5, UR19, R3, P0, !PT ;  /* 0x0000001305057c10 */ /* 0x000fe200087fe403 */
[----:B------:R-:W-:Y:S01]  /*68b0*/  UIMAD UR17, UR60, UR17, UR7 ;  /* 0x000000113c1172a4 */ /* 0x000fe2000f8e0207 */
[----:B------:R-:W-:Y:S01]  /*68c0*/  BSSY B0, `(.L_x_209) ;  /* 0x0000016000007945 */ /* 0x000fe20003800000 */
[----:B------:R-:W-:Y:S01]  /*68d0*/  ISETP.GE.AND P1, PT, R2, UR6, PT ;  /* 0x0000000602007c0c */ /* 0x000fe2000bf26270 */
[----:B------:R-:W-:Y:S01]  /*68e0*/  IMAD.WIDE.U32 R32, R32, UR60, R4 ;  /* 0x0000003c20207c25 */ /* 0x000fe2000f8e0004 */
[----:B------:R-:W-:-:S04]  /*68f0*/  SHF.R.S32.HI R2, RZ, 0x1f, R218 ;  /* 0x0000001fff027819 */ /* 0x000fc800000114da */
[----:B------:R-:W-:Y:S01]  /*6900*/  IADD3 R29, R33, UR17, RZ ;  /* 0x00000011211d7c10 */ /* 0x000fe2000fffe0ff */
[----:B------:R2:W3:Y:S04]  /*6910*/  LDS.128 R24, [R225+0xd000] ;  /* 0x00d00000e1187984 */ /* 0x0004e80000000c00 */
[----:B------:R2:W4:Y:S04]  /*6920*/  LDS.128 R20, [R225+0xf000] ;  /* 0x00f00000e1147984 */ /* 0x0005280000000c00 */
[----:B------:R2:W1:Y:S04]  /*6930*/  LDS.128 R16, [R225+0x11000] ;  /* 0x01100000e1107984 */ /* 0x0004680000000c00 */
[----:B------:R2:W1:Y:S01]  /*6940*/  LDS.128 R12, [R225+0x13000] ;  /* 0x01300000e10c7984 */ /* 0x0004620000000c00 */
[----:B------:R-:W-:Y:S05]  /*6950*/  @P2 BRA `(.L_x_210) ;  /* 0x0000000000302947 */ /* 0x000fea0003800000 */
[----:B------:R-:W2:Y:S01]  /*6960*/  LDS.128 R4, [R225+0xc000] ;  /* 0x00c00000e1047984 */ /* 0x000ea20000000c00 */
[----:B------:R-:W-:Y:S01]  /*6970*/  MOV R28, R32 ;  /* 0x00000020001c7202 */ /* 0x000fe20000000f00 */
[----:B------:R-:W-:Y:S01]  /*6980*/  IMAD R3, R2, UR10, RZ ;  /* 0x0000000a02037c24 */ /* 0x000fe2000f8e02ff */
[----:B------:R-:W-:Y:S01]  /*6990*/  ULDC.64 UR16, c[0x0][0x3f0] ;  /* 0x0000fc0000107ab9 */ /* 0x000fe20000000a00 */
[----:B------:R-:W3:Y:S02]  /*69a0*/  LDS.128 R8, [R225+0xe000] ;  /* 0x00e00000e1087984 */ /* 0x000ee40000000c00 */
[----:B------:R-:W-:-:S04]  /*69b0*/  IMAD.WIDE.U32 R34, R218, UR10, R28 ;  /* 0x0000000ada227c25 */ /* 0x000fc8000f8e001c */
[----:B------:R-:W-:Y:S01]  /*69c0*/  IMAD R3, R218, UR11, R3 ;  /* 0x0000000bda037c24 */ /* 0x000fe2000f8e0203 */
[----:B-1----:R-:W-:-:S04]  /*69d0*/  LEA R36, P0, R34, UR16, 0x1 ;  /* 0x0000001022247c11 */ /* 0x002fc8000f8008ff */
[----:B------:R-:W-:-:S04]  /*69e0*/  IADD3 R3, R3, R35, RZ ;  /* 0x0000002303037210 */ /* 0x000fc80007ffe0ff */
[----:B------:R-:W-:-:S05]  /*69f0*/  LEA.HI.X R37, R34, UR17, R3, 0x1, P0 ;  /* 0x0000001122257c11 */ /* 0x000fca00080f0c03 */
[----:B--2---:R1:W-:Y:S04]  /*6a00*/  STG.E.128 desc[UR8][R36.64], R4 ;  /* 0x0000000424007986 */ /* 0x0043e8000c101d08 */
[----:B---3--:R1:W-:Y:S02]  /*6a10*/  STG.E.128 desc[UR8][R36.64+0x80], R8 ;  /* 0x0000800824007986 */ /* 0x0083e4000c101d08 */
.L_x_210:
[----:B------:R-:W-:Y:S05]  /*6a20*/  BSYNC B0 ;  /* 0x0000000000007941 */ /* 0x000fea0003800000 */
.L_x_209:
[----:B------:R-:W-:Y:S04]  /*6a30*/  BSSY B0, `(.L_x_211) ;  /* 0x000000e000007945 */ /* 0x000fe80003800000 */
[----:B------:R-:W-:Y:S05]  /*6a40*/  @P1 BRA `(.L_x_212) ;  /* 0x0000000000301947 */ /* 0x000fea0003800000 */
[----:B-1----:R-:W-:Y:S01]  /*6a50*/  IADD3 R4, P0, R218, 0x20, RZ ;  /* 0x00000020da047810 */ /* 0x002fe20007f1e0ff */
[----:B------:R-:W-:Y:S01]  /*6a60*/  ULDC.64 UR6, c[0x0][0x3f0] ;  /* 0x0000fc0000067ab9 */ /* 0x000fe20000000a00 */
[----:B------:R-:W-:Y:S02]  /*6a70*/  MOV R28, R32 ;  /* 0x00000020001c7202 */ /* 0x000fe40000000f00 */
[----:B------:R-:W-:-:S03]  /*6a80*/  IADD3.X R3, RZ, R2, RZ, P0, !PT ;  /* 0x00000002ff037210 */ /* 0x000fc600007fe4ff */
[----:B------:R-:W-:-:S04]  /*6a90*/  IMAD.WIDE.U32 R6, R4, UR10, R28 ;  /* 0x0000000a04067c25 */ /* 0x000fc8000f8e001c */
[----:B------:R-:W-:-:S04]  /*6aa0*/  IMAD R3, R3, UR10, RZ ;  /* 0x0000000a03037c24 */ /* 0x000fc8000f8e02ff */
[----:B------:R-:W-:Y:S01]  /*6ab0*/  IMAD R3, R4, UR11, R3 ;  /* 0x0000000b04037c24 */ /* 0x000fe2000f8e0203 */
[----:B------:R-:W-:-:S04]  /*6ac0*/  LEA R4, P0, R6, UR6, 0x1 ;  /* 0x0000000606047c11 */ /* 0x000fc8000f8008ff */
[----:B------:R-:W-:-:S04]  /*6ad0*/  IADD3 R3, R3, R7, RZ ;  /* 0x0000000703037210 */ /* 0x000fc80007ffe0ff */
[----:B------:R-:W-:-:S05]  /*6ae0*/  LEA.HI.X R5, R6, UR7, R3, 0x1, P0 ;  /* 0x0000000706057c11 */ /* 0x000fca00080f0c03 */
[----:B---3--:R1:W-:Y:S04]  /*6af0*/  STG.E.128 desc[UR8][R4.64], R24 ;  /* 0x0000001804007986 */ /* 0x0083e8000c101d08 */
[----:B----4-:R1:W-:Y:S02]  /*6b00*/  STG.E.128 desc[UR8][R4.64+0x80], R20 ;  /* 0x0000801404007986 */ /* 0x0103e4000c101d08 */
.L_x_212:
[----:B------:R-:W-:Y:S05]  /*6b10*/  BSYNC B0 ;  /* 0x0000000000007941 */ /* 0x000fea0003800000 */
.L_x_211:
[----:B-1----:R1:W1:Y:S01]  /*6b20*/  LDS.128 R8, [R225+0x10000] ;  /* 0x01000000e1087984 */ /* 0x0022620000000c00 */
[----:B------:R-:W-:Y:S01]  /*6b30*/  UIMAD UR5, UR5, UR12, URZ ;  /* 0x0000000c050572a4 */ /* 0x000fe2000f8e023f */
[----:B------:R-:W-:Y:S01]  /*6b40*/  IMAD.U32 R3, RZ, RZ, UR12 ;  /* 0x0000000cff037e24 */ /* 0x000fe2000f8e00ff */
[----:B------:R-:W-:Y:S01]  /*6b50*/  USHF.R.S32.HI UR10, URZ, 0x1f, UR60 ;  /* 0x0000001f3f0a7899 */ /* 0x000fe2000801143c */
[----:B------:R1:W1:Y:S01]  /*6b60*/  LDS.128 R4, [R225+0x12000] ;  /* 0x01200000e1047984 */ /* 0x0002620000000c00 */
[----:B------:R-:W-:Y:S01]  /*6b70*/  UIMAD UR5, UR47, UR13, UR5 ;  /* 0x0000000d2f0572a4 */ /* 0x000fe2000f8e0205 */
[----:B------:R-:W-:Y:S01]  /*6b80*/  IMAD.WIDE.U32 R30, R3, UR47, R30 ;  /* 0x0000002f031e7c25 */ /* 0x000fe2000f8e001e */
[----:B------:R-:W-:Y:S01]  /*6b90*/  ULDC.64 UR6, c[0x0][0x470] ;  /* 0x00011c0000067ab9 */ /* 0x000fe20000000a00 */
[----:B------:R-:W-:Y:S03]  /*6ba0*/  BSSY B0, `(.L_x_213) ;  /* 0x0000014000007945 */ /* 0x000fe60003800000 */
[----:B------:R-:W-:Y:S01]  /*6bb0*/  IMAD.U32 R3, RZ, RZ, UR5 ;  /* 0x00000005ff037e24 */ /* 0x000fe2000f8e00ff */
[----:B----4-:R-:W-:Y:S01]  /*6bc0*/  IADD3 R22, P0, R30, UR14, RZ ;  /* 0x0000000e1e167c10 */ /* 0x010fe2000ff1e0ff */
[----:B------:R-:W-:-:S03]  /*6bd0*/  UIMAD UR5, UR10, UR6, URZ ;  /* 0x000000060a0572a4 */ /* 0x000fc6000f8e023f */
[----:B------:R-:W-:Y:S01]  /*6be0*/  IADD3.X R23, R31, UR15, R3, P0, !PT ;  /* 0x0000000f1f177c10 */ /* 0x000fe200087fe403 */
[----:B------:R-:W-:Y:S01]  /*6bf0*/  UIMAD UR7, UR60, UR7, UR5 ;  /* 0x000000073c0772a4 */ /* 0x000fe2000f8e0205 */
[----:B------:R-:W-:-:S05]  /*6c00*/  MOV R3, UR6 ;  /* 0x0000000600037c02 */ /* 0x000fca0008000f00 */
[----:B------:R-:W-:-:S05]  /*6c10*/  IMAD.WIDE.U32 R22, R3, UR60, R22 ;  /* 0x0000003c03167c25 */ /* 0x000fca000f8e0016 */
[----:B------:R-:W-:Y:S01]  /*6c20*/  IADD3 R21, R23, UR7, RZ ;  /* 0x0000000717157c10 */ /* 0x000fe2000fffe0ff */
[----:B------:R-:W-:Y:S06]  /*6c30*/  @P2 BRA `(.L_x_214) ;  /* 0x0000000000282947 */ /* 0x000fec0003800000 */
[----:B------:R-:W-:Y:S01]  /*6c40*/  MOV R20, R22 ;  /* 0x0000001600147202 */ /* 0x000fe20000000f00 */
[----:B------:R-:W-:Y:S01]  /*6c50*/  IMAD R3, R2, UR12, RZ ;  /* 0x0000000c02037c24 */ /* 0x000fe2000f8e02ff */
[----:B------:R-:W-:-:S03]  /*6c60*/  ULDC.64 UR6, c[0x0][0x3f8] ;  /* 0x0000fe0000067ab9 */ /* 0x000fc60000000a00 */
[----:B---3--:R-:W-:-:S04]  /*6c70*/  IMAD.WIDE.U32 R24, R218, UR12, R20 ;  /* 0x0000000cda187c25 */ /* 0x008fc8000f8e0014 */
[----:B------:R-:W-:Y:S01]  /*6c80*/  IMAD R3, R218, UR13, R3 ;  /* 0x0000000dda037c24 */ /* 0x000fe2000f8e0203 */
[----:B------:R-:W-:-:S04]  /*6c90*/  LEA R26, P0, R24, UR6, 0x1 ;  /* 0x00000006181a7c11 */ /* 0x000fc8000f8008ff */
[----:B------:R-:W-:-:S04]  /*6ca0*/  IADD3 R3, R3, R25, RZ ;  /* 0x0000001903037210 */ /* 0x000fc80007ffe0ff */
[----:B------:R-:W-:-:S05]  /*6cb0*/  LEA.HI.X R27, R24, UR7, R3, 0x1, P0 ;  /* 0x00000007181b7c11 */ /* 0x000fca00080f0c03 */
[----:B-1----:R4:W-:Y:S04]  /*6cc0*/  STG.E.128 desc[UR8][R26.64], R8 ;  /* 0x000000081a007986 */ /* 0x0029e8000c101d08 */
[----:B------:R4:W-:Y:S02]  /*6cd0*/  STG.E.128 desc[UR8][R26.64+0x80], R4 ;  /* 0x000080041a007986 */ /* 0x0009e4000c101d08 */
.L_x_214:
[----:B------:R-:W-:Y:S05]  /*6ce0*/  BSYNC B0 ;  /* 0x0000000000007941 */ /* 0x000fea0003800000 */
.L_x_213:
[----:B------:R-:W-:Y:S05]  /*6cf0*/  @P1 BRA `(.L_x_201) ;  /* 0x0000000000301947 */ /* 0x000fea0003800000 */
[----:B------:R-:W-:Y:S01]  /*6d00*/  IADD3 R3, P0, R218, 0x20, RZ ;  /* 0x00000020da037810 */ /* 0x000fe20007f1e0ff */
[----:B------:R-:W-:Y:S01]  /*6d10*/  ULDC.64 UR6, c[0x0][0x3f8] ;  /* 0x0000fe0000067ab9 */ /* 0x000fe20000000a00 */
[----:B------:R-:W-:Y:S02]  /*6d20*/  MOV R20, R22 ;  /* 0x0000001600147202 */ /* 0x000fe40000000f00 */
[----:B------:R-:W-:-:S03]  /*6d30*/  IADD3.X R2, RZ, R2, RZ, P0, !PT ;  /* 0x00000002ff027210 */ /* 0x000fc600007fe4ff */
[----:B-1--4-:R-:W-:-:S04]  /*6d40*/  IMAD.WIDE.U32 R4, R3, UR12, R20 ;  /* 0x0000000c03047c25 */ /* 0x012fc8000f8e0014 */
[----:B------:R-:W-:Y:S01]  /*6d50*/  IMAD R2, R2, UR12, RZ ;  /* 0x0000000c02027c24 */ /* 0x000fe2000f8e02ff */
[----:B------:R-:W-:-:S03]  /*6d60*/  LEA R6, P0, R4, UR6, 0x1 ;  /* 0x0000000604067c11 */ /* 0x000fc6000f8008ff */
[----:B------:R-:W-:-:S05]  /*6d70*/  IMAD R2, R3, UR13, R2 ;  /* 0x0000000d03027c24 */ /* 0x000fca000f8e0202 */
[----:B------:R-:W-:-:S04]  /*6d80*/  IADD3 R2, R2, R5, RZ ;  /* 0x0000000502027210 */ /* 0x000fc80007ffe0ff */
[----:B------:R-:W-:-:S05]  /*6d90*/  LEA.HI.X R7, R4, UR7, R2, 0x1, P0 ;  /* 0x0000000704077c11 */ /* 0x000fca00080f0c02 */
[----:B------:R1:W-:Y:S04]  /*6da0*/  STG.E.128 desc[UR8][R6.64], R16 ;  /* 0x0000001006007986 */ /* 0x0003e8000c101d08 */
[----:B------:R1:W-:Y:S02]  /*6db0*/  STG.E.128 desc[UR8][R6.64+0x80], R12 ;  /* 0x0000800c06007986 */ /* 0x0003e4000c101d08 */
.L_x_201:
[----:B------:R-:W-:Y:S05]  /*6dc0*/  BSYNC B1 ;  /* 0x0000000000017941 */ /* 0x000fea0003800000 */
.L_x_187:
[----:B------:R-:W-:Y:S01]  /*6dd0*/  R2UR UR6, R219 ;  /* 0x00000000db0672ca */ /* 0x000fe200000e0000 */
[----:B------:R-:W-:Y:S02]  /*6de0*/  ULDC UR5, c[0x0][0xc] ;  /* 0x0000030000057ab9 */ /* 0x000fe40000000800 */
[----:B------:R-:W-:-:S10]  /*6df0*/  UIADD3 UR50, UR5, UR50, URZ ;  /* 0x0000003205327290 */ /* 0x000fd4000fffe03f */
[----:B------:R-:W-:-:S06]  /*6e00*/  UISETP.GE.AND UP0, UPT, UR50, UR6, UPT ;  /* 0x000000063200728c */ /* 0x000fcc000bf06270 */
[----:B------:R-:W-:-:S13]  /*6e10*/  PLOP3.LUT P0, PT, PT, PT, UP0, 0x80, 0x0 ;  /* 0x000000000000781c */ /* 0x000fda0003f0f008 */
[----:B------:R-:W-:Y:S05]  /*6e20*/  @P0 BRA `(.L_x_215) ;  /* 0x0000000000040947 */ /* 0x000fea0003800000 */
[----:B------:R-:W-:Y:S05]  /*6e30*/  BRA `(.L_x_216) ;  /* 0xffffff9800c87947 */ /* 0x000fea000383ffff */
.L_x_215:
[----:B------:R-:W-:Y:S05]  /*6e40*/  EXIT ;  /* 0x000000000000794d */ /* 0x000fea0003800000 */
.L_x_217:
        /* <DEDUP_REMOVED lines=11> */
.L_x_2055:


//--------------------- .text._ZN5flash44flash_bwd_dq_dk_dv_loop_seqk_parallel_kernelI23Flash_bwd_kernel_traitsILi128ELi64ELi64ELi8ELi4ELi2ELi2ELb1ELb0EN7cutlass10bfloat16_tE19Flash_kernel_traitsILi128ELi64ELi64ELi8ES3_EELb0ELb0ELb1ELb1ELb0ELb0ELb0EEEvNS_16Flash_bwd_paramsE --------------------------
	.section	.text._ZN5flash44flash_bwd_dq_dk_dv_loop_seqk_parallel_kernelI23Flash_bwd_kernel_traitsILi128ELi64ELi64ELi8ELi4ELi2ELi2ELb1ELb0EN7cutlass10bfloat16_tE19Flash_kernel_traitsILi128ELi64ELi64ELi8ES3_EELb0ELb0ELb1ELb1ELb0ELb0ELb0EEEvNS_16Flash_bwd_paramsE,"ax",@progbits
	.align	128
        .global         _ZN5flash44flash_bwd_dq_dk_dv_loop_seqk_parallel_kernelI23Flash_bwd_kernel_traitsILi128ELi64ELi64ELi8ELi4ELi2ELi2ELb1ELb0EN7cutlass10bfloat16_tE19Flash_kernel_traitsILi128ELi64ELi64ELi8ES3_EELb0ELb0ELb1ELb1ELb0ELb0ELb0EEEvNS_16Flash_bwd_paramsE
        .type           _ZN5flash44flash_bwd_dq_dk_dv_loop_seqk_parallel_kernelI23Flash_bwd_kernel_traitsILi128ELi64ELi64ELi8ELi4ELi2ELi2ELb1ELb0EN7cutlass10bfloat16_tE19Flash_kernel_traitsILi128ELi64ELi64ELi8ES3_EELb0ELb0ELb1ELb1ELb0ELb0ELb0EEEvNS_16Flash_bwd_paramsE,@function
        .size           _ZN5flash44flash_bwd_dq_dk_dv_loop_seqk_parallel_kernelI23Flash_bwd_kernel_traitsILi128ELi64ELi64ELi8ELi4ELi2ELi2ELb1ELb0EN7cutlass10bfloat16_tE19Flash_kernel_traitsILi128ELi64ELi64ELi8ES3_EELb0ELb0ELb1ELb1ELb0ELb0ELb0EEEvNS_16Flash_bwd_paramsE,(.L_x_2056 - _ZN5flash44flash_bwd_dq_dk_dv_loop_seqk_parallel_kernelI23Flash_bwd_kernel_traitsILi128ELi64ELi64ELi8ELi4ELi2ELi2ELb1ELb0EN7cutlass10bfloat16_tE19Flash_kernel_traitsILi128ELi64ELi64ELi8ES3_EELb0ELb0ELb1ELb1ELb0ELb0ELb0EEEvNS_16Flash_bwd_paramsE)
        .other          _ZN5flash44flash_bwd_dq_dk_dv_loop_seqk_parallel_kernelI23Flash_bwd_kernel_traitsILi128ELi64ELi64ELi8ELi4ELi2ELi2ELb1ELb0EN7cutlass10bfloat16_tE19Flash_kernel_traitsILi128ELi64ELi64ELi8ES3_EELb0ELb0ELb1ELb1ELb0ELb0ELb0EEEvNS_16Flash_bwd_paramsE,@"STO_CUDA_ENTRY STV_DEFAULT"
_ZN5flash44flash_bwd_dq_dk_dv_loop_seqk_parallel_kernelI23Flash_bwd_kernel_traitsILi128ELi64ELi64ELi8ELi4ELi2ELi2ELb1ELb0EN7cutlass10bfloat16_tE19Flash_kernel_traitsILi128ELi64ELi64ELi8ES3_EELb0ELb0ELb1ELb1ELb0ELb0ELb0EEEvNS_16Flash_bwd_paramsE:
.text._ZN5flash44flash_bwd_dq_dk_dv_loop_seqk_parallel_kernelI23Flash_bwd_kernel_traitsILi128ELi64ELi64ELi8ELi4ELi2ELi2ELb1ELb0EN7cutlass10bfloat16_tE19Flash_kernel_traitsILi128ELi64ELi64ELi8ES3_EELb0ELb0ELb1ELb1ELb0ELb0ELb0EEEvNS_16Flash_bwd_paramsE:
        /* <DEDUP_REMOVED lines=22> */
[CC--:B------:R-:W-:Y:S02]  /*0160*/  LEA.HI R13, R2.reuse, R8.reuse, RZ, 0x3 ;  /* 0x00000008020d7211 */ /* 0x0c0fe400078f18ff */
[CC--:B------:R-:W-:Y:S02]  /*0170*/  LEA.HI R3, R2.reuse, R8.reuse, RZ, 0x4 ;  /* 0x0000000802037211 */ /* 0x0c0fe400078f20ff */
[CC--:B------:R-:W-:Y:S02]  /*0180*/  LEA.HI R16, R2.reuse, R8.reuse, RZ, 0x7 ;  /* 0x0000000802107211 */ /* 0x0c0fe400078f38ff */
[CC--:B------:R-:W-:Y:S02]  /*0190*/  LEA.HI R19, R2.reuse, R8.reuse, RZ, 0x6 ;  /* 0x0000000802137211 */ /* 0x0c0fe400078f30ff */
[----:B------:R-:W-:-:S02]  /*01a0*/  LEA.HI R2, R2, R8, RZ, 0x2 ;  /* 0x0000000802027211 */ /* 0x000fc400078f10ff */
[----:B------:R-:W-:Y:S02]  /*01b0*/  LOP3.LUT R4, R0, 0xffffffe0, RZ, 0xc0, !PT ;  /* 0xffffffe000047812 */ /* 0x000fe400078ec0ff */
[----:B------:R-:W-:Y:S02]  /*01c0*/  LOP3.LUT R7, R2, 0x7ffffffc, RZ, 0xc0, !PT ;  /* 0x7ffffffc02077812 */ /* 0x000fe400078ec0ff */
[----:B------:R-:W-:Y:S01]  /*01d0*/  LOP3.LUT R5, R13, 0xfffffff8, RZ, 0xc0, !PT ;  /* 0xfffffff80d057812 */ /* 0x000fe200078ec0ff */
[C---:B------:R-:W-:Y:S01]  /*01e0*/  IMAD.IADD R11, R8.reuse, 0x1, -R4 ;  /* 0x00000001080b7824 */ /* 0x040fe200078e0a04 */
[----:B------:R-:W-:Y:S01]  /*01f0*/  LOP3.LUT R6, R3, 0xfffffff0, RZ, 0xc0, !PT ;  /* 0xfffffff003067812 */ /* 0x000fe200078ec0ff */
[C---:B------:R-:W-:Y:S01]  /*0200*/  IMAD.IADD R18, R8.reuse, 0x1, -R7 ;  /* 0x0000000108127824 */ /* 0x040fe200078e0a07 */
[--C-:B------:R-:W-:Y:S01]  /*0210*/  SHF.R.S32.HI R4, RZ, 0x5, R0.reuse ;  /* 0x00000005ff047819 */ /* 0x100fe20000011400 */
[C---:B------:R-:W-:Y:S01]  /*0220*/  IMAD.IADD R5, R8.reuse, 0x1, -R5 ;  /* 0x0000000108057824 */ /* 0x040fe200078e0a05 */
[----:B------:R-:W-:Y:S01]  /*0230*/  SHF.R.S32.HI R7, RZ, 0x1f, R0 ;  /* 0x0000001fff077819 */ /* 0x000fe20000011400 */
[----:B------:R-:W-:Y:S01]  /*0240*/  IMAD.IADD R12, R8, 0x1, -R6 ;  /* 0x00000001080c7824 */ /* 0x000fe200078e0a06 */
[--C-:B------:R-:W-:Y:S01]  /*0250*/  SHF.R.S32.HI R9, RZ, 0x2, R2.reuse ;  /* 0x00000002ff097819 */ /* 0x100fe20000011402 */
[----:B------:R-:W-:Y:S01]  /*0260*/  IMAD.SHL.U32 R214, R5, 0x8, RZ ;  /* 0x0000000805d67824 */ /* 0x000fe200078e00ff */
[----:B------:R-:W-:-:S02]  /*0270*/  SHF.R.S32.HI R8, RZ, 0x1f, R2 ;  /* 0x0000001fff087819 */ /* 0x000fc40000011402 */
[----:B------:R-:W-:Y:S01]  /*0280*/  SHF.R.S32.HI R6, RZ, 0x4, R3 ;  /* 0x00000004ff067819 */ /* 0x000fe20000011403 */
[----:B------:R-:W-:Y:S01]  /*0290*/  VIADD R229, R214, 0x40 ;  /* 0x00000040d6e57836 */ /* 0x000fe20000000000 */
[-C--:B------:R-:W-:Y:S02]  /*02a0*/  LEA.HI R2, R7, R4.reuse, RZ, 0x2 ;  /* 0x0000000407027211 */ /* 0x080fe400078f10ff */
[----:B------:R-:W-:Y:S02]  /*02b0*/  SHF.R.S32.HI R10, RZ, 0x3, R13 ;  /* 0x00000003ff0a7819 */ /* 0x000fe4000001140d */
[----:B------:R-:W-:Y:S02]  /*02c0*/  LEA.HI R0, R0, R4, RZ, 0x1 ;  /* 0x0000000400007211 */ /* 0x000fe400078f08ff */
[----:B------:R-:W-:Y:S01]  /*02d0*/  LEA.HI R3, R3, R6, RZ, 0x1 ;  /* 0x0000000603037211 */ /* 0x000fe200078f08ff */
[----:B------:R-:W-:Y:S01]  /*02e0*/  IMAD.SHL.U32 R10, R10, 0x40, RZ ;  /* 0x000000400a0a7824 */ /* 0x000fe200078e00ff */
[----:B------:R-:W-:-:S02]  /*02f0*/  LOP3.LUT R7, R2, 0xfffffffc, RZ, 0xc0, !PT ;  /* 0xfffffffc02077812 */ /* 0x000fc400078ec0ff */
[----:B------:R-:W-:Y:S02]  /*0300*/  LOP3.LUT R0, R0, 0xfffffffe, RZ, 0xc0, !PT ;  /* 0xfffffffe00007812 */ /* 0x000fe400078ec0ff */
[----:B------:R-:W-:Y:S01]  /*0310*/  LEA.HI R2, R8, R9, RZ, 0x3 ;  /* 0x0000000908027211 */ /* 0x000fe200078f18ff */
[C---:B------:R-:W-:Y:S01]  /*0320*/  IMAD.IADD R15, R4.reuse, 0x1, -R7 ;  /* 0x00000001040f7824 */ /* 0x040fe200078e0a07 */
[----:B------:R-:W-:Y:S01]  /*0330*/  LOP3.LUT R3, R3, 0xfffffffe, RZ, 0xc0, !PT ;  /* 0xfffffffe03037812 */ /* 0x000fe200078ec0ff */
[----:B------:R-:W-:Y:S01]  /*0340*/  IMAD.IADD R194, R4, 0x1, -R0 ;  /* 0x0000000104c27824 */ /* 0x000fe200078e0a00 */
[----:B------:R-:W-:Y:S02]  /*0350*/  LOP3.LUT R2, R2, 0xfffffff8, RZ, 0xc0, !PT ;  /* 0xfffffff802027812 */ /* 0x000fe400078ec0ff */
[----:B------:R-:W-:Y:S01]  /*0360*/  LOP3.LUT R0, R10, 0x1c0, RZ, 0xc0, !PT ;  /* 0x000001c00a007812 */ /* 0x000fe200078ec0ff */
[----:B------:R-:W-:Y:S01]  /*0370*/  IMAD.IADD R14, R6, 0x1, -R3 ;  /* 0x00000001060e7824 */ /* 0x000fe200078e0a03 */
[----:B------:R-:W-:Y:S01]  /*0380*/  SHF.R.S32.HI R4, RZ, 0x1f, R11 ;  /* 0x0000001fff047819 */ /* 0x000fe2000001140b */
[----:B------:R-:W-:Y:S01]  /*0390*/  IMAD.IADD R6, R9, 0x1, -R2 ;  /* 0x0000000109067824 */ /* 0x000fe200078e0a02 */
[----:B------:R-:W-:-:S02]  /*03a0*/  LOP3.LUT R3, R0, 0x38, R214, 0xf8, !PT ;  /* 0x0000003800037812 */ /* 0x000fc400078ef8d6 */
[----:B------:R-:W-:Y:S01]  /*03b0*/  SHF.R.U32.HI R2, RZ, 0x3, R0 ;  /* 0x00000003ff027819 */ /* 0x000fe20000011600 */
[----:B------:R-:W-:Y:S01]  /*03c0*/  IMAD.SHL.U32 R0, R5, 0x40, RZ ;  /* 0x0000004005007824 */ /* 0x000fe200078e00ff */
[----:B------:R-:W-:Y:S02]  /*03d0*/  LEA.HI R17, R4, R11, RZ, 0x2 ;  /* 0x0000000b04117211 */ /* 0x000fe400078f10ff */
[----:B------:R-:W-:Y:S01]  /*03e0*/  LOP3.LUT R10, R3, R2, RZ, 0x3c, !PT ;  /* 0x00000002030a7212 */ /* 0x000fe200078e3cff */
[----:B------:R-:W-:Y:S01]  /*03f0*/  IMAD.SHL.U32 R2, R194, 0x10, RZ ;  /* 0x00000010c2027824 */ /* 0x000fe200078e00ff */
[----:B------:R-:W-:Y:S02]  /*0400*/  SHF.R.S32.HI R3, RZ, 0x1f, R12 ;  /* 0x0000001fff037819 */ /* 0x000fe4000001140c */
[----:B------:R-:W-:Y:S02]  /*0410*/  LOP3.LUT R0, R0, 0x1c0, RZ, 0xc0, !PT ;  /* 0x000001c000007812 */ /* 0x000fe400078ec0ff */
[----:B------:R-:W-:-:S02]  /*0420*/  SHF.R.S32.HI R9, RZ, 0x7, R16 ;  /* 0x00000007ff097819 */ /* 0x000fc40000011410 */
[----:B------:R-:W-:Y:S01]  /*0430*/  LEA.HI R11, R3, R12, RZ, 0x3 ;  /* 0x0000000c030b7211 */ /* 0x000fe200078f18ff */
[----:B------:R-:W-:Y:S01]  /*0440*/  IMAD.SHL.U32 R3, R14, 0x200, RZ ;  /* 0x000002000e037824 */ /* 0x000fe200078e00ff */
[C---:B------:R-:W-:Y:S02]  /*0450*/  LOP3.LUT R4, R0.reuse, 0x8, R13, 0xf8, !PT ;  /* 0x0000000800047812 */ /* 0x040fe400078ef80d */
[----:B------:R-:W-:Y:S02]  /*0460*/  SHF.R.U32.HI R186, RZ, 0x3, R0 ;  /* 0x00000003ffba7819 */ /* 0x000fe40000011600 */
[C---:B------:R-:W-:Y:S02]  /*0470*/  LOP3.LUT P4, RZ, R5.reuse, 0x2, RZ, 0xc0, !PT ;  /* 0x0000000205ff7812 */ /* 0x040fe4000788c0ff */
[----:B------:R-:W-:Y:S02]  /*0480*/  LOP3.LUT P3, RZ, R5, 0x4, RZ, 0xc0, !PT ;  /* 0x0000000405ff7812 */ /* 0x000fe4000786c0ff */
[----:B------:R-:W-:Y:S01]  /*0490*/  LOP3.LUT R5, R0, 0x10, R2, 0xf8, !PT ;  /* 0x0000001000057812 */ /* 0x000fe200078ef802 */
[----:B------:R-:W-:Y:S01]  /*04a0*/  IMAD R2, R9, 0x800, R3 ;  /* 0x0000080009027824 */ /* 0x000fe200078e0203 */
[----:B------:R-:W-:-:S02]  /*04b0*/  LOP3.LUT R0, R4, R186, RZ, 0x3c, !PT ;  /* 0x000000ba04007212 */ /* 0x000fc400078e3cff */
[----:B------:R-:W-:Y:S01]  /*04c0*/  LOP3.LUT R4, R5, 0x8, R13, 0xf8, !PT ;  /* 0x0000000805047812 */ /* 0x000fe200078ef80d */
[----:B------:R-:W-:Y:S01]  /*04d0*/  IMAD.SHL.U32 R5, R9, 0x20, RZ ;  /* 0x0000002009057824 */ /* 0x000fe200078e00ff */
[----:B------:R-:W-:Y:S01]  /*04e0*/  LOP3.LUT R8, R11, 0xfffffff8, RZ, 0xc0, !PT ;  /* 0xfffffff80b087812 */ /* 0x000fe200078ec0ff */
[----:B------:R-:W-:Y:S01]  /*04f0*/  IMAD.IADD R199, R2, 0x1, R0 ;  /* 0x0000000102c77824 */ /* 0x000fe200078e0200 */
[----:B------:R-:W-:Y:S02]  /*0500*/  SHF.R.S32.HI R0, RZ, 0x6, R19 ;  /* 0x00000006ff007819 */ /* 0x000fe40000011413 */
[----:B------:R-:W-:Y:S01]  /*0510*/  LOP3.LUT R186, R3, R4, R186, 0xf6, !PT ;  /* 0x0000000403ba7212 */ /* 0x000fe200078ef6ba */
[C---:B------:R-:W-:Y:S01]  /*0520*/  IMAD.SHL.U32 R3, R6.reuse, 0x40, RZ ;  /* 0x0000004006037824 */ /* 0x040fe200078e00ff */
[----:B------:R-:W-:Y:S01]  /*0530*/  LOP3.LUT R7, R6, 0x1, RZ, 0xc0, !PT ;  /* 0x0000000106077812 */ /* 0x000fe200078ec0ff */
[C---:B------:R-:W-:Y:S01]  /*0540*/  IMAD R4, R0.reuse, 0x200, R10 ;  /* 0x0000020000047824 */ /* 0x040fe200078e020a */
[----:B------:R-:W-:Y:S01]  /*0550*/  SEL R185, R185, 0xffffffc0, !P3 ;  /* 0xffffffc0b9b97807 */ /* 0x000fe20005800000 */
[----:B------:R-:W-:Y:S01]  /*0560*/  IMAD.SHL.U32 R2, R0, 0x8, RZ ;  /* 0x0000000800027824 */ /* 0x000fe200078e00ff */
[----:B------:R-:W-:Y:S01]  /*0570*/  ISETP.NE.U32.AND P0, PT, R7, 0x1, PT ;  /* 0x000000010700780c */ /* 0x000fe20003f05070 */
[----:B------:R-:W-:Y:S01]  /*0580*/  IMAD.IADD R12, R12, 0x1, -R8 ;  /* 0x000000010c0c7824 */ /* 0x000fe200078e0a08 */
[----:B------:R-:W-:Y:S01]  /*0590*/  LOP3.LUT R0, R3, 0x1c0, RZ, 0xc0, !PT ;  /* 0x000001c003007812 */ /* 0x000fe200078ec0ff */
[----:B------:R1:W-:Y:S01]  /*05a0*/  STL [R1+0x1c], R4 ;  /* 0x00001c0401007387 */ /* 0x0003e20000100800 */
[----:B------:R-:W-:Y:S01]  /*05b0*/  R2P PR, R6, 0x6 ;  /* 0x0000000606007804 */ /* 0x000fe20000000000 */
[----:B------:R-:W-:Y:S01]  /*05c0*/  IMAD.SHL.U32 R3, R14, 0x20, RZ ;  /* 0x000000200e037824 */ /* 0x000fe200078e00ff */
[----:B------:R-:W-:Y:S01]  /*05d0*/  LOP3.LUT R2, R2, 0x18, RZ, 0xc0, !PT ;  /* 0x0000001802027812 */ /* 0x000fe200078ec0ff */
[----:B------:R-:W-:Y:S01]  /*05e0*/  IMAD.SHL.U32 R6, R12, 0x40, RZ ;  /* 0x000000400c067824 */ /* 0x000fe200078e00ff */
[----:B------:R-:W-:Y:S01]  /*05f0*/  LOP3.LUT R5, R0, 0x20, R5, 0xf8, !PT ;  /* 0x0000002000057812 */ /* 0x000fe200078ef805 */
[----:B------:R-:W-:Y:S01]  /*0600*/  IMAD.SHL.U32 R8, R18, 0x2, RZ ;  /* 0x0000000212087824 */ /* 0x000fe200078e00ff */
[----:B------:R-:W-:-:S02]  /*0610*/  LOP3.LUT R9, R2, 0x20, R3, 0xf8, !PT ;  /* 0x0000002002097812 */ /* 0x000fc400078ef803 */
[----:B------:R-:W-:Y:S01]  /*0620*/  LOP3.LUT R3, R6, 0x1c0, RZ, 0xc0, !PT ;  /* 0x000001c006037812 */ /* 0x000fe200078ec0ff */
[----:B------:R-:W-:Y:S01]  /*0630*/  IMAD R7, R15, 0x400, R8 ;  /* 0x000004000f077824 */ /* 0x000fe200078e0208 */
[----:B------:R-:W-:Y:S02]  /*0640*/  SHF.R.S32.HI R6, RZ, 0x2, R17 ;  /* 0x00000002ff067819 */ /* 0x000fe40000011411 */
[----:B------:R-:W-:Y:S02]  /*0650*/  SEL R225, R225, 0x10, !P0 ;  /* 0x00000010e1e17807 */ /* 0x000fe40004000000 */
[----:B------:R-:W-:Y:S01]  /*0660*/  LEA R186, R186, UR5, 0x1 ;  /* 0x00000005baba7c11 */ /* 0x000fe2000f8e08ff */
[----:B------:R-:W-:-:S05]  /*0670*/  IMAD R6, R15, 0x10, R6 ;  /* 0x000000100f067824 */ /* 0x000fca00078e0206 */
[----:B------:R2:W-:Y:S01]  /*0680*/  STL [R1+0xc], R6 ;  /* 0x00000c0601007387 */ /* 0x0005e20000100800 */
[----:B-1----:R-:W-:-:S04]  /*0690*/  SHF.R.U32.HI R4, RZ, 0x3, R0 ;  /* 0x00000003ff047819 */ /* 0x002fc80000011600 */
[----:B------:R-:W-:Y:S02]  /*06a0*/  LOP3.LUT R5, R5, R4, RZ, 0x3c, !PT ;  /* 0x0000000405057212 */ /* 0x000fe400078e3cff */
[----:B------:R-:W-:Y:S01]  /*06b0*/  LOP3.LUT R10, R4, R0, R2, 0x1e, !PT ;  /* 0x00000000040a7212 */ /* 0x000fe200078e1e02 */
[----:B------:R-:W-:Y:S01]  /*06c0*/  IMAD.SHL.U32 R0, R14, 0x8, RZ ;  /* 0x000000080e007824 */ /* 0x000fe200078e00ff */
[----:B------:R-:W-:Y:S01]  /*06d0*/  SHF.R.U32.HI R2, RZ, 0x3, R3 ;  /* 0x00000003ff027819 */ /* 0x000fe20000011603 */
[----:B------:R-:W-:Y:S02]  /*06e0*/  IMAD.IADD R7, R7, 0x1, R5 ;  /* 0x0000000107077824 */ /* 0x000fe400078e0205 */
[----:B------:R-:W-:Y:S01]  /*06f0*/  IMAD.SHL.U32 R4, R11, 0x40, RZ ;  /* 0x000000400b047824 */ /* 0x000fe200078e00ff */
[----:B------:R-:W-:Y:S02]  /*0700*/  LOP3.LUT R5, R3, 0x8, R0, 0xf8, !PT ;  /* 0x0000000803057812 */ /* 0x000fe400078ef800 */
[----:B------:R-:W-:-:S02]  /*0710*/  LOP3.LUT R3, R2, R9, R3, 0x1e, !PT ;  /* 0x0000000902037212 */ /* 0x000fc400078e1e03 */
[----:B------:R-:W-:Y:S01]  /*0720*/  LOP3.LUT R2, R5, R2, RZ, 0x3c, !PT ;  /* 0x0000000205027212 */ /* 0x000fe200078e3cff */
[----:B------:R-:W-:Y:S01]  /*0730*/  IMAD R5, R194, 0x400, R8 ;  /* 0x00000400c2057824 */ /* 0x000fe200078e0208 */
[----:B------:R-:W-:Y:S01]  /*0740*/  LOP3.LUT R0, R4, 0xfffffe00, RZ, 0xc0, !PT ;  /* 0xfffffe0004007812 */ /* 0x000fe200078ec0ff */
[----:B------:R-:W1:Y:S01]  /*0750*/  S2R R8, SR_CTAID.Z ;  /* 0x0000000000087919 */ /* 0x000e620000002700 */
[----:B------:R-:W-:Y:S01]  /*0760*/  LEA R224, R7, UR5, 0x1 ;  /* 0x0000000507e07c11 */ /* 0x000fe2000f8e08ff */
[----:B------:R-:W-:Y:S01]  /*0770*/  IMAD.IADD R5, R5, 0x1, R10 ;  /* 0x0000000105057824 */ /* 0x000fe200078e020a */
[----:B------:R-:W-:Y:S01]  /*0780*/  LOP3.LUT R198, R3, R0, RZ, 0xfc, !PT ;  /* 0x0000000003c67212 */ /* 0x000fe200078efcff */
[--C-:B------:R-:W-:Y:S02]  /*0790*/  IMAD R4, R15, 0x400, R0.reuse ;  /* 0x000004000f047824 */ /* 0x100fe400078e0200 */
[----:B------:R-:W-:Y:S01]  /*07a0*/  IMAD R194, R194, 0x400, R0 ;  /* 0x00000400c2c27824 */ /* 0x000fe200078e0200 */
[----:B------:R-:W-:Y:S01]  /*07b0*/  LEA R0, R199, UR4, 0x1 ;  /* 0x00000004c7007c11 */ /* 0x000fe2000f8e08ff */
[----:B------:R-:W-:Y:S01]  /*07c0*/  IMAD.IADD R197, R4, 0x1, R2 ;  /* 0x0000000104c57824 */ /* 0x000fe200078e0202 */
[----:B------:R-:W-:Y:S01]  /*07d0*/  LEA R3, R5, UR6, 0x1 ;  /* 0x0000000605037c11 */ /* 0x000fe2000f8e08ff */
[----:B------:R-:W-:-:S02]  /*07e0*/  IMAD.IADD R194, R2, 0x1, R194 ;  /* 0x0000000102c27824 */ /* 0x000fc400078e02c2 */
[----:B------:R-:W-:Y:S02]  /*07f0*/  IMAD.MOV.U32 R2, RZ, RZ, 0x20 ;  /* 0x00000020ff027424 */ /* 0x000fe400078e00ff */
[----:B------:R-:W-:Y:S01]  /*0800*/  VIADD R223, R224, 0x20 ;  /* 0x00000020e0df7836 */ /* 0x000fe20000000000 */
[----:B------:R-:W-:Y:S01]  /*0810*/  LEA R194, R194, UR4, 0x1 ;  /* 0x00000004c2c27c11 */ /* 0x000fe2000f8e08ff */
[----:B------:R-:W-:Y:S01]  /*0820*/  @P1 VIADD R223, R224, 0xffffffe0 ;  /* 0xffffffe0e0df1836 */ /* 0x000fe20000000000 */
[----:B------:R-:W-:Y:S01]  /*0830*/  SEL R2, R2, 0xffffffe0, !P4 ;  /* 0xffffffe002027807 */ /* 0x000fe20006000000 */
[----:B------:R-:W-:Y:S02]  /*0840*/  IMAD.IADD R188, R0, 0x1, R185 ;  /* 0x0000000100bc7824 */ /* 0x000fe400078e02b9 */
[----:B------:R-:W-:Y:S01]  /*0850*/  IMAD.IADD R226, R224, 0x1, R225 ;  /* 0x00000001e0e27824 */ /* 0x000fe200078e02e1 */
[----:B------:R-:W-:Y:S01]  /*0860*/  IADD3 R191, R2, -0x4000, R0 ;  /* 0xffffc00002bf7810 */ /* 0x000fe20007ffe000 */
[----:B------:R-:W-:-:S02]  /*0870*/  IMAD.IADD R190, R0, 0x1, R2 ;  /* 0x0000000100be7824 */ /* 0x000fc400078e0202 */
[C---:B------:R-:W-:Y:S02]  /*0880*/  VIADD R2, R3.reuse, 0x40 ;  /* 0x0000004003027836 */ /* 0x040fe40000000000 */
[----:B------:R-:W-:Y:S02]  /*0890*/  @P2 VIADD R2, R3, 0xffffffc0 ;  /* 0xffffffc003022836 */ /* 0x000fe40000000000 */
[C---:B------:R-:W-:Y:S02]  /*08a0*/  IMAD.IADD R191, R185.reuse, 0x1, R191 ;  /* 0x00000001b9bf7824 */ /* 0x040fe400078e02bf */
[----:B------:R-:W-:Y:S01]  /*08b0*/  IMAD.IADD R185, R185, 0x1, R186 ;  /* 0x00000001b9b97824 */ /* 0x000fe200078e02ba */
[----:B-1----:R2:W-:Y:S01]  /*08c0*/  STL [R1], R8 ;  /* 0x0000000801007387 */ /* 0x0025e20000100800 */
[----:B------:R-:W-:-:S03]  /*08d0*/  IMAD.IADD R225, R225, 0x1, R223 ;  /* 0x00000001e1e17824 */ /* 0x000fc600078e02df */
[----:B------:R2:W-:Y:S04]  /*08e0*/  STL [R1+0x10], R3 ;  /* 0x0000100301007387 */ /* 0x0005e80000100800 */
[----:B------:R2:W-:Y:S02]  /*08f0*/  STL [R1+0x14], R2 ;  /* 0x0000140201007387 */ /* 0x0005e40000100800 */
.L_x_266:
[----:B-1----:R-:W1:Y:S01]  /*0900*/  S2R R43, SR_CTAID.Y ;  /* 0x00000000002b7919 */ /* 0x002e620000002600 */
[----:B--23--:R-:W2:Y:S01]  /*0910*/  LDC.64 R2, c[0x0][0x2f0] ;  /* 0x0000bc00ff027b82 */ /* 0x00cea20000000a00 */
[----:B------:R-:W-:Y:S01]  /*0920*/  ISETP.NE.U32.AND P3, PT, RZ, UR12, PT ;  /* 0x0000000cff007c0c */ /* 0x000fe2000bf65070 */
[----:B------:R-:W-:-:S03]  /*0930*/  IMAD.MOV.U32 R0, RZ, RZ, -0x1 ;  /* 0xffffffffff007424 */ /* 0x000fc600078e00ff */
[----:B------:R-:W-:-:S03]  /*0940*/  ISETP.NE.AND.EX P3, PT, RZ, UR13, PT, P3 ;  /* 0x0000000dff007c0c */ /* 0x000fc6000bf65330 */
[----:B------:R-:W3:Y:S08]  /*0950*/  LDC.64 R8, c[0x0][0x308] ;  /* 0x0000c200ff087b82 */ /* 0x000ef00000000a00 */
[----:B------:R-:W4:Y:S08]  /*0960*/  LDC.U8 R13, c[0x0][0x3c2] ;  /* 0x0000f080ff0d7b82 */ /* 0x000f300000000000 */
[----:B-----5:R-:W5:Y:S01]  /*0970*/  LDC.64 R4, c[0x0][0x2f8] ;  /* 0x0000be00ff047b82 */ /* 0x020f620000000a00 */
[----:B--2---:R-:W-:-:S04]  /*0980*/  ISETP.NE.U32.AND P5, PT, R2, RZ, PT ;  /* 0x000000ff0200720c */ /* 0x004fc80003fa5070 */
[----:B------:R-:W-:Y:S01]  /*0990*/  ISETP.NE.AND.EX P5, PT, R3, RZ, PT, P5 ;  /* 0x000000ff0300720c */ /* 0x000fe20003fa5350 */
[----:B-1----:R-:W-:Y:S01]  /*09a0*/  IMAD.SHL.U32 R12, R43, 0x4, RZ ;  /* 0x000000042b0c7824 */ /* 0x002fe200078e00ff */
        /* <DEDUP_REMOVED lines=38> */
.L_x_218:
[----:B------:R-:W-:Y:S01]  /*0c10*/  IMAD.SHL.U32 R24, R251, 0x40, RZ ;  /* 0x00000040fb187824 */ /* 0x000fe200078e00ff */
[----:B-----5:R-:W-:-:S04]  /*0c20*/  @!P2 IADD3 R208, R5, R4, -R250 ;  /* 0x0000000405d0a210 */ /* 0x020fc80007ffe8fa */
[----:B------:R-:W-:-:S13]  /*0c30*/  ISETP.GT.AND P0, PT, R208, R24, PT ;  /* 0x00000018d000720c */ /* 0x000fda0003f04270 */
[----:B------:R-:W-:Y:S05]  /*0c40*/  @!P0 BRA `(.L_x_219) ;  /* 0x0000006c00bc8947 */ /* 0x000fea0003800000 */
[----:B------:R-:W3:Y:S01]  /*0c50*/  LDL.64 R8, [R1] ;  /* 0x0000000001087983 */ /* 0x000ee20000100a00 */
[----:B------:R-:W4:Y:S03]  /*0c60*/  LDC R20, c[0x0][0x278] ;  /* 0x00009e00ff147b82 */ /* 0x000f260000000800 */
[----:B------:R1:W5:Y:S01]  /*0c70*/  LDL.64 R46, [R1] ;  /* 0x00000000012e7983 */ /* 0x0003620000100a00 */
[----:B------:R-:W-:Y:S02]  /*0c80*/  ISETP.NE.AND P1, PT, R48, -0x1, PT ;  /* 0xffffffff3000780c */ /* 0x000fe40003f25270 */
[----:B------:R-:W-:Y:S01]  /*0c90*/  ISETP.NE.AND P2, PT, R0, -0x1, PT ;  /* 0xffffffff0000780c */ /* 0x000fe20003f45270 */
[----:B------:R-:W2:Y:S01]  /*0ca0*/  S2R R36, SR_CTAID.X ;  /* 0x0000000000247919 */ /* 0x000ea20000002500 */
[----:B------:R-:W2:Y:S08]  /*0cb0*/  LDC.64 R6, c[0x0][0x228] ;  /* 0x00008a00ff067b82 */ /* 0x000eb00000000a00 */
[----:B------:R-:W2:Y:S01]  /*0cc0*/  LDC R40, c[0x0][0x2d4] ;  /* 0x0000b500ff287b82 */ /* 0x000ea20000000800 */
[----:B----4-:R-:W-:-:S07]  /*0cd0*/  IABS R12, R20 ;  /* 0x00000014000c7213 */ /* 0x010fce0000000000 */
[----:B------:R-:W4:Y:S01]  /*0ce0*/  LDC.64 R28, c[0x0][0x240] ;  /* 0x00009000ff1c7b82 */ /* 0x000f220000000a00 */
[----:B-1----:R-:W1:Y:S01]  /*0cf0*/  I2F.RP R2, R12 ;  /* 0x0000000c00027306 */ /* 0x002e620000209400 */
[----:B--2---:R-:W-:-:S06]  /*0d00*/  IMAD R10, R41, R6, RZ ;  /* 0x00000006290a7224 */ /* 0x004fcc00078e02ff */
[----:B------:R-:W2:Y:S01]  /*0d10*/  LDC R39, c[0x0][0x2dc] ;  /* 0x0000b700ff277b82 */ /* 0x000ea20000000800 */
[C---:B------:R-:W-:Y:S02]  /*0d20*/  IMAD R10, R43.reuse, R7, R10 ;  /* 0x000000072b0a7224 */ /* 0x040fe400078e020a */
[----:B------:R-:W-:Y:S01]  /*0d30*/  IMAD.WIDE.U32 R6, R43, R6, RZ ;  /* 0x000000062b067225 */ /* 0x000fe200078e00ff */
[----:B------:R-:W-:-:S04]  /*0d40*/  SHF.R.S32.HI R13, RZ, 0x1f, R40 ;  /* 0x0000001fff0d7819 */ /* 0x000fc80000011428 */
[----:B------:R-:W2:Y:S01]  /*0d50*/  LDC R244, c[0x0][0x270] ;  /* 0x00009c00fff47b82 */ /* 0x000ea20000000800 */
[----:B------:R-:W-:Y:S01]  /*0d60*/  IMAD.IADD R34, R7, 0x1, R10 ;  /* 0x0000000107227824 */ /* 0x000fe200078e020a */
[----:B-1----:R-:W1:Y:S01]  /*0d70*/  MUFU.RCP R2, R2 ;  /* 0x0000000200027308 */ /* 0x002e620000001000 */
[----:B------:R-:W-:-:S04]  /*0d80*/  IMAD.WIDE.U32 R16, R43, R40, RZ ;  /* 0x000000282b107225 */ /* 0x000fc800078e00ff */
[----:B------:R-:W-:Y:S01]  /*0d90*/  IMAD R7, R13, R43, RZ ;  /* 0x0000002b0d077224 */ /* 0x000fe200078e02ff */
[----:B------:R-:W4:Y:S08]  /*0da0*/  LDC.U8 R14, c[0x0][0x3d8] ;  /* 0x0000f600ff0e7b82 */ /* 0x000f300000000000 */
[----:B------:R-:W5:Y:S01]  /*0db0*/  @P1 LDC.64 R18, c[0x0][0x250] ;  /* 0x00009400ff121b82 */ /* 0x000f620000000a00 */
[----:B-1----:R-:W-:-:S04]  /*0dc0*/  IADD3 R2, R2, 0xffffffe, RZ ;  /* 0x0ffffffe02027810 */ /* 0x002fc80007ffe0ff */
[----:B------:R-:W1:Y:S01]  /*0dd0*/  F2I.FTZ.U32.TRUNC.NTZ R3, R2 ;  /* 0x0000000200037305 */ /* 0x000e62000021f000 */
[----:B--2---:R-:W-:Y:S02]  /*0de0*/  IMAD.WIDE R30, R39, R244, RZ ;  /* 0x000000f4271e7225 */ /* 0x004fe400078e02ff */
[----:B------:R-:W2:Y:S01]  /*0df0*/  LDC R27, c[0x0][0x2c4] ;  /* 0x0000b100ff1b7b82 */ /* 0x000ea20000000800 */
[----:B----4-:R-:W-:-:S07]  /*0e00*/  ISETP.NE.AND P3, PT, R14, RZ, PT ;  /* 0x000000ff0e00720c */ /* 0x010fce0003f65270 */
[----:B------:R-:W4:Y:S01]  /*0e10*/  @P1 LDC.64 R22, c[0x0][0x248] ;  /* 0x00009200ff161b82 */ /* 0x000f220000000a00 */
[----:B-1----:R-:W-:-:S07]  /*0e20*/  IADD3 R2, RZ, -R3, RZ ;  /* 0x80000003ff027210 */ /* 0x002fce0007ffe0ff */
[----:B------:R-:W1:Y:S01]  /*0e30*/  @P2 LDC.64 R14, c[0x0][0x420] ;  /* 0x00010800ff0e2b82 */ /* 0x000e620000000a00 */
[----:B------:R-:W-:Y:S01]  /*0e40*/  IMAD R4, R2, R12, RZ ;  /* 0x0000000c02047224 */ /* 0x000fe200078e02ff */
[----:B------:R-:W-:-:S05]  /*0e50*/  MOV R2, RZ ;  /* 0x000000ff00027202 */ /* 0x000fca0000000f00 */
[----:B------:R-:W-:Y:S01]  /*0e60*/  IMAD.HI.U32 R2, R3, R4, R2 ;  /* 0x0000000403027227 */ /* 0x000fe200078e0002 */
[----:B------:R-:W-:Y:S01]  /*0e70*/  IADD3 R3, R220, 0x3f, RZ ;  /* 0x0000003fdc037810 */ /* 0x000fe20007ffe0ff */
[----:B------:R-:W4:Y:S08]  /*0e80*/  LDC.U8 R37, c[0x0][0x480] ;  /* 0x00012000ff257b82 */ /* 0x000f300000000000 */
[----:B---3--:R-:W3:Y:S01]  /*0e90*/  LDC R9, c[0x0][0x394] ;  /* 0x0000e500ff097b82 */ /* 0x008ee20000000800 */
[----:B-----5:R-:W-:-:S05]  /*0ea0*/  IMAD.MOV.U32 R46, RZ, RZ, R8 ;  /* 0x000000ffff2e7224 */ /* 0x020fca00078e0008 */
[----:B------:R-:W-:Y:S02]  /*0eb0*/  IABS R5, R46 ;  /* 0x0000002e00057213 */ /* 0x000fe40000000000 */
[----:B------:R-:W-:-:S03]  /*0ec0*/  SHF.R.S32.HI R47, RZ, 0x1f, R46 ;  /* 0x0000001fff2f7819 */ /* 0x000fc6000001142e */
[----:B------:R-:W-:Y:S01]  /*0ed0*/  IMAD.MOV.U32 R8, RZ, RZ, R5 ;  /* 0x000000ffff087224 */ /* 0x000fe200078e0005 */
[----:B------:R-:W-:Y:S01]  /*0ee0*/  SHF.R.S32.HI R5, RZ, 0x1f, R3 ;  /* 0x0000001fff057819 */ /* 0x000fe20000011403 */
[----:B------:R1:W-:Y:S02]  /*0ef0*/  STL [R1+0x4], R47 ;  /* 0x0000042f01007387 */ /* 0x0003e40000100800 */
[----:B------:R-:W-:Y:S01]  /*0f00*/  IMAD.HI.U32 R2, R2, R8, RZ ;  /* 0x0000000802027227 */ /* 0x000fe200078e00ff */
[----:B------:R-:W-:-:S03]  /*0f10*/  LEA.HI R11, R5, R3, RZ, 0x6 ;  /* 0x00000003050b7211 */ /* 0x000fc600078f30ff */
[----:B------:R-:W-:-:S04]  /*0f20*/  IMAD.MOV R4, RZ, RZ, -R2 ;  /* 0x000000ffff047224 */ /* 0x000fc800078e0a02 */
[----:B------:R-:W-:Y:S01]  /*0f30*/  IMAD R3, R12, R4, R8 ;  /* 0x000000040c037224 */ /* 0x000fe200078e0208 */
[----:B------:R-:W-:-:S04]  /*0f40*/  IADD3 R4, R220, 0x40, R24 ;  /* 0x00000040dc047810 */ /* 0x000fc80007ffe018 */
[----:B------:R-:W-:Y:S02]  /*0f50*/  ISETP.GT.U32.AND P4, PT, R12, R3, PT ;  /* 0x000000030c00720c */ /* 0x000fe40003f84070 */
[----:B---3--:R-:W-:-:S04]  /*0f60*/  IADD3 R4, R4, R9, -R208 ;  /* 0x0000000904047210 */ /* 0x008fc80007ffe8d0 */
[----:B------:R-:W-:Y:S01]  /*0f70*/  IADD3 R8, R4, 0x3f, RZ ;  /* 0x0000003f04087810 */ /* 0x000fe20007ffe0ff */
[----:B------:R-:W-:-:S03]  /*0f80*/  IMAD.WIDE.U32 R4, R0, R28, RZ ;  /* 0x0000001c00047225 */ /* 0x000fc600078e00ff */
[----:B------:R-:W-:Y:S02]  /*0f90*/  SHF.R.S32.HI R9, RZ, 0x1f, R8 ;  /* 0x0000001fff097819 */ /* 0x000fe40000011408 */
[----:B------:R-:W-:Y:S01]  /*0fa0*/  SEL R38, R6, R4, !P2 ;  /* 0x0000000406267207 */ /* 0x000fe20005000000 */
[----:B------:R-:W-:Y:S01]  /*0fb0*/  IMAD R6, R0, R29, RZ ;  /* 0x0000001d00067224 */ /* 0x000fe200078e02ff */
[----:B------:R-:W-:Y:S01]  /*0fc0*/  @!P4 IADD3 R3, R3, -R12, RZ ;  /* 0x8000000c0303c210 */ /* 0x000fe20007ffe0ff */
[----:B------:R-:W-:Y:S01]  /*0fd0*/  @!P4 VIADD R2, R2, 0x1 ;  /* 0x000000010202c836 */ /* 0x000fe20000000000 */
[----:B------:R-:W-:Y:S01]  /*0fe0*/  LEA.HI R4, R9, R8, RZ, 0x6 ;  /* 0x0000000809047211 */ /* 0x000fe200078f30ff */
[----:B------:R-:W-:Y:S01]  /*0ff0*/  IMAD R9, R31, R16, RZ ;  /* 0x000000101f097224 */ /* 0x000fe200078e02ff */
[----:B------:R-:W-:Y:S01]  /*1000*/  ISETP.GE.U32.AND P6, PT, R3, R12, PT ;  /* 0x0000000c0300720c */ /* 0x000fe20003fc6070 */
[----:B------:R-:W-:Y:S01]  /*1010*/  IMAD R3, R41, R40, R7 ;  /* 0x0000002829037224 */ /* 0x000fe200078e0207 */
[----:B------:R-:W-:Y:S01]  /*1020*/  LOP3.LUT R7, R46, R20, RZ, 0x3c, !PT ;  /* 0x000000142e077212 */ /* 0x000fe200078e3cff */
[----:B------:R-:W3:Y:S01]  /*1030*/  @!P2 LDC.64 R12, c[0x0][0x418] ;  /* 0x00010600ff0cab82 */ /* 0x000ee20000000a00 */
[----:B------:R-:W-:Y:S01]  /*1040*/  @P2 IADD3 R34, R5, R6, RZ ;  /* 0x0000000605222210 */ /* 0x000fe20007ffe0ff */
[----:B------:R-:W-:Y:S01]  /*1050*/  IMAD.IADD R3, R17, 0x1, R3 ;  /* 0x0000000111037824 */ /* 0x000fe200078e0203 */
[----:B------:R-:W-:-:S02]  /*1060*/  ISETP.GE.AND P0, PT, R7, RZ, PT ;  /* 0x000000ff0700720c */ /* 0x000fc40003f06270 */
[----:B------:R-:W-:Y:S01]  /*1070*/  SHF.R.S32.HI R8, RZ, 0x6, R11 ;  /* 0x00000006ff087819 */ /* 0x000fe2000001140b */
[----:B------:R-:W-:Y:S01]  /*1080*/  IMAD R9, R30, R3, R9 ;  /* 0x000000031e097224 */ /* 0x000fe200078e0209 */
[----:B------:R-:W-:Y:S01]  /*1090*/  @P1 IADD3 R3, R250, R48, RZ ;  /* 0x00000030fa031210 */ /* 0x000fe20007ffe0ff */
[----:B------:R-:W5:Y:S01]  /*10a0*/  @P3 LDC R17, c[0x0][0x2e4] ;  /* 0x0000b900ff113b82 */ /* 0x000f620000000800 */
[----:B------:R-:W-:Y:S01]  /*10b0*/  SHF.R.S32.HI R4, RZ, 0x6, R4 ;  /* 0x00000006ff047819 */ /* 0x000fe20000011404 */
[----:B------:R-:W-:Y:S01]  /*10c0*/  @P6 VIADD R2, R2, 0x1 ;  /* 0x0000000102026836 */ /* 0x000fe20000000000 */
[----:B------:R-:W-:Y:S01]  /*10d0*/  ISETP.NE.AND P4, PT, R20, RZ, PT ;  /* 0x000000ff1400720c */ /* 0x000fe20003f85270 */
[C---:B------:R-:W-:Y:S01]  /*10e0*/  @P1 IMAD R10, R3.reuse, R19, RZ ;  /* 0x00000013030a1224 */ /* 0x040fe200078e02ff */
[----:B------:R-:W-:Y:S01]  /*10f0*/  VIMNMX R206, R8, R4, PT ;  /* 0x0000000408ce7248 */ /* 0x000fe20003fe0100 */
[----:B------:R-:W-:Y:S01]  /*1100*/  @P1 IMAD.WIDE.U32 R6, R3, R18, RZ ;  /* 0x0000001203061225 */ /* 0x000fe200078e00ff */
[----:B------:R-:W-:-:S03]  /*1110*/  MOV R21, R2 ;  /* 0x0000000200157202 */ /* 0x000fc60000000f00 */
[C---:B------:R-:W-:Y:S01]  /*1120*/  IMAD.WIDE.U32 R4, R30.reuse, R16, RZ ;  /* 0x000000101e047225 */ /* 0x040fe200078e00ff */
[----:B------:R-:W-:Y:S02]  /*1130*/  @P1 IADD3 R35, R7, R10, RZ ;  /* 0x0000000a07231210 */ /* 0x000fe40007ffe0ff */
[----:B------:R-:W5:Y:S01]  /*1140*/  LDC.64 R10, c[0x0][0x488] ;  /* 0x00012200ff0a7b82 */ /* 0x000f620000000a00 */
[-C--:B------:R-:W-:Y:S01]  /*1150*/  IMAD R8, R31, R0.reuse, RZ ;  /* 0x000000001f087224 */ /* 0x080fe200078e02ff */
[----:B------:R-:W-:Y:S01]  /*1160*/  SHF.L.U32 R7, R43, 0x7, RZ ;  /* 0x000000072b077819 */ /* 0x000fe200000006ff */
[----:B------:R-:W-:Y:S01]  /*1170*/  IMAD.WIDE.U32 R2, R30, R0, RZ ;  /* 0x000000001e027225 */ /* 0x000fe200078e00ff */
[----:B------:R-:W-:Y:S02]  /*1180*/  @P1 MOV R33, R6 ;  /* 0x0000000600211202 */ /* 0x000fe40000000f00 */
[----:B------:R-:W-:Y:S01]  /*1190*/  SEL R7, R7, RZ, P5 ;  /* 0x000000ff07077207 */ /* 0x000fe20002800000 */
[----:B------:R-:W-:Y:S01]  /*11a0*/  IMAD.IADD R26, R5, 0x1, R9 ;  /* 0x00000001051a7824 */ /* 0x000fe200078e0209 */
[----:B------:R-:W-:Y:S01]  /*11b0*/  LEA R6, R206, 0xffffffc0, 0x6 ;  /* 0xffffffc0ce067811 */ /* 0x000fe200078e30ff */
[----:B------:R-:W-:Y:S01]  /*11c0*/  @P2 IMAD.IADD R26, R3, 0x1, R8 ;  /* 0x00000001031a2824 */ /* 0x000fe200078e0208 */
[C---:B------:R-:W-:Y:S01]  /*11d0*/  SHF.L.U64.HI R3, R43.reuse, 0x7, R41 ;  /* 0x000000072b037819 */ /* 0x040fe20000010229 */
[----:B------:R-:W-:Y:S01]  /*11e0*/  @!P0 IMAD.MOV R21, RZ, RZ, -R21 ;  /* 0x000000ffff158224 */ /* 0x000fe200078e0a15 */
[----:B------:R-:W-:Y:S01]  /*11f0*/  @!P4 LOP3.LUT R21, RZ, R20, RZ, 0x33, !PT ;  /* 0x00000014ff15c212 */ /* 0x000fe200078e33ff */
[----:B--2---:R-:W-:Y:S01]  /*1200*/  @P3 IMAD R8, R43, R27, RZ ;  /* 0x0000001b2b083224 */ /* 0x004fe200078e02ff */
[----:B------:R-:W-:Y:S01]  /*1210*/  SEL R32, R4, R2, !P2 ;  /* 0x0000000204207207 */ /* 0x000fe20005000000 */
[----:B-1----:R-:W-:Y:S01]  /*1220*/  @P2 IMAD.WIDE.U32 R4, R0, R14, RZ ;  /* 0x0000000e00042225 */ /* 0x002fe200078e00ff */
[----:B------:R-:W-:-:S02]  /*1230*/  SEL R3, R3, RZ, P5 ;  /* 0x000000ff03037207 */ /* 0x000fc40002800000 */
[----:B------:R-:W-:Y:S01]  /*1240*/  IADD3 R7, P0, R6, R7, RZ ;  /* 0x0000000706077210 */ /* 0x000fe20007f1e0ff */
[----:B---3--:R-:W-:Y:S01]  /*1250*/  @!P2 IMAD R2, R41, R12, RZ ;  /* 0x0000000c2902a224 */ /* 0x008fe200078e02ff */
[----:B------:R-:W-:Y:S01]  /*1260*/  SHF.R.S32.HI R20, RZ, 0x1f, R6 ;  /* 0x0000001fff147819 */ /* 0x000fe20000011406 */
[----:B------:R-:W-:Y:S01]  /*1270*/  @P2 IMAD R25, R0, R15, R5 ;  /* 0x0000000f00192224 */ /* 0x000fe200078e0205 */
[----:B------:R-:W-:Y:S01]  /*1280*/  @P3 SEL R8, R8, R0, !P2 ;  /* 0x0000000008083207 */ /* 0x000fe20005000000 */
[----:B------:R-:W-:Y:S02]  /*1290*/  @!P2 IMAD R9, R43, R13, R2 ;  /* 0x0000000d2b09a224 */ /* 0x000fe400078e0202 */
[----:B------:R-:W-:Y:S01]  /*12a0*/  IMAD.X R5, R20, 0x1, R3, P0 ;  /* 0x0000000114057824 */ /* 0x000fe200000e0603 */
[----:B----4-:R-:W-:Y:S01]  /*12b0*/  ISETP.NE.AND P0, PT, R37, RZ, PT ;  /* 0x000000ff2500720c */ /* 0x010fe20003f05270 */
[----:B------:R-:W-:Y:S02]  /*12c0*/  IMAD R14, R31, R7, RZ ;  /* 0x000000071f0e7224 */ /* 0x000fe400078e02ff */
[----:B------:R-:W-:-:S04]  /*12d0*/  @!P2 IMAD.WIDE.U32 R2, R43, R12, RZ ;  /* 0x0000000c2b02a225 */ /* 0x000fc800078e00ff */
[----:B------:R-:W-:Y:S01]  /*12e0*/  IMAD R16, R30, R5, R14 ;  /* 0x000000051e107224 */ /* 0x000fe200078e020e */
[----:B------:R-:W-:Y:S01]  /*12f0*/  @P2 MOV R14, R4 ;  /* 0x00000004000e2202 */ /* 0x000fe20000000f00 */
[----:B------:R-:W-:Y:S01]  /*1300*/  @!P2 IMAD.IADD R25, R3, 0x1, R9 ;  /* 0x000000010319a824 */ /* 0x000fe200078e0209 */
[----:B------:R-:W-:Y:S01]  /*1310*/  @!P2 MOV R14, R2 ;  /* 0x00000002000ea202 */ /* 0x000fe20000000f00 */
[----:B-----5:R-:W-:-:S04]  /*1320*/  IMAD.WIDE.U32 R2, R36, R10, RZ ;  /* 0x0000000a24027225 */ /* 0x020fc800078e00ff */
[----:B------:R-:W-:Y:S02]  /*1330*/  @!P3 IMAD R5, R43, R244, R46 ;  /* 0x000000f42b05b224 */ /* 0x000fe400078e022e */
[----:B------:R-:W-:Y:S02]  /*1340*/  @P1 IMAD.IADD R4, R250, 0x1, R48 ;  /* 0x00000001fa041824 */ /* 0x000fe400078e0230 */
[----:B------:R-:W-:Y:S01]  /*1350*/  IMAD.WIDE.U32 R12, R30, R7, RZ ;  /* 0x000000071e0c7225 */ /* 0x000fe200078e00ff */
[----:B------:R-:W-:-:S03]  /*1360*/  SHF.R.S32.HI R30, RZ, 0x1f, R24 ;  /* 0x0000001fff1e7819 */ /* 0x000fc60000011418 */
[----:B------:R-:W-:Y:S02]  /*1370*/  @P3 IMAD R15, R46, R17, R8 ;  /* 0x000000112e0f3224 */ /* 0x000fe400078e0208 */
[----:B------:R-:W-:Y:S01]  /*1380*/  IMAD R7, R36, R11, R3 ;  /* 0x0000000b24077224 */ /* 0x000fe200078e0203 */
[----:B------:R-:W-:Y:S01]  /*1390*/  SEL R11, R2, RZ, P0 ;  /* 0x000000ff020b7207 */ /* 0x000fe20000000000 */
[----:B------:R-:W-:Y:S02]  /*13a0*/  @!P3 IMAD R15, R5, R27, RZ ;  /* 0x0000001b050fb224 */ /* 0x000fe400078e02ff */
[----:B------:R-:W-:Y:S01]  /*13b0*/  @P1 IMAD R3, R4, R23, RZ ;  /* 0x0000001704031224 */ /* 0x000fe200078e02ff */
        /* <DEDUP_REMOVED lines=19> */
.L_x_220:
        /* <DEDUP_REMOVED lines=13> */
.L_x_221:
        /* <DEDUP_REMOVED lines=10> */
.L_x_222:
[----:B------:R-:W-:-:S04]  /*1660*/  IMAD R0, R43, R244, R46 ;  /* 0x000000f42b007224 */ /* 0x000fc800078e022e */
[----:B------:R-:W-:-:S07]  /*1670*/  IMAD R0, R0, R40, RZ ;  /* 0x0000002800007224 */ /* 0x000fce00078e02ff */
.L_x_223:
[----:B------:R-:W1:Y:S01]  /*1680*/  S2R R40, SR_TID.X ;  /* 0x0000000000287919 */ /* 0x000e620000002100 */
[----:B------:R-:W2:Y:S01]  /*1690*/  LDC.64 R16, c[0x0][0x420] ;  /* 0x00010800ff107b82 */ /* 0x000ea20000000a00 */
[----:B------:R-:W-:Y:S01]  /*16a0*/  IMAD R244, R39, R244, RZ ;  /* 0x000000f427f47224 */ /* 0x000fe200078e02ff */
[----:B------:R-:W-:Y:S01]  /*16b0*/  SHF.R.S32.HI R215, RZ, 0x1f, R214 ;  /* 0x0000001fffd77819 */ /* 0x000fe200000114d6 */
[----:B------:R-:W-:Y:S01]  /*16c0*/  IMAD.IADD R13, R6, 0x1, R0 ;  /* 0x00000001060d7824 */ /* 0x000fe200078e0200 */
[----:B------:R-:W-:Y:S01]  /*16d0*/  IADD3 R0, -R208, R220, R24 ;  /* 0x000000dcd0007210 */ /* 0x000fe20007ffe118 */
[----:B------:R-:W-:Y:S01]  /*16e0*/  IMAD.SHL.U32 R3, R244, 0x40, RZ ;  /* 0x00000040f4037824 */ /* 0x000fe200078e00ff */
[----:B------:R-:W-:Y:S01]  /*16f0*/  ULDC UR4, c[0x0][0x398] ;  /* 0x0000e60000047ab9 */ /* 0x000fe20000000800 */
[----:B------:R-:W-:Y:S01]  /*1700*/  IMAD.IADD R15, R6, 0x1, R15 ;  /* 0x00000001060f7824 */ /* 0x000fe200078e020f */
[----:B------:R-:W-:Y:S01]  /*1710*/  IADD3 R0, R0, -UR4, RZ ;  /* 0x8000000400007c10 */ /* 0x000fe2000fffe0ff */
[----:B------:R-:W-:Y:S01]  /*1720*/  ULDC.64 UR6, c[0x0][0x428] ;  /* 0x00010a0000067ab9 */ /* 0x000fe20000000a00 */
[----:B------:R-:W-:Y:S01]  /*1730*/  IADD3 R2, P3, P2, R12, R3, R8 ;  /* 0x000000030c027210 */ /* 0x000fe20007a7e008 */
[----:B------:R-:W3:Y:S01]  /*1740*/  LDC.64 R44, c[0x0][0x2b0] ;  /* 0x0000ac00ff2c7b82 */ /* 0x000ee20000000a00 */
[----:B------:R-:W-:Y:S01]  /*1750*/  SHF.R.S32.HI R3, RZ, 0x1f, R3 ;  /* 0x0000001fff037819 */ /* 0x000fe20000011403 */
[----:B------:R-:W-:Y:S01]  /*1760*/  ULDC.64 UR10, c[0x0][0x210] ;  /* 0x00008400000a7ab9 */ /* 0x000fe20000000a00 */
[----:B------:R-:W-:Y:S01]  /*1770*/  SHF.R.S32.HI R5, RZ, 0x1f, R0 ;  /* 0x0000001fff057819 */ /* 0x000fe20000011400 */
[----:B------:R-:W-:Y:S01]  /*1780*/  ULDC.64 UR8, c[0x0][0x3e0] ;  /* 0x0000f80000087ab9 */ /* 0x000fe20000000a00 */
[----:B------:R-:W-:Y:S01]  /*1790*/  IADD3.X R9, R4, R3, R9, P3, P2 ;  /* 0x0000000304097210 */ /* 0x000fe20001fe4409 */
[----:B------:R-:W-:Y:S01]  /*17a0*/  BSSY B1, `(.L_x_219) ;  /* 0x0000639000017945 */ /* 0x000fe20003800000 */
[----:B------:R-:W-:-:S02]  /*17b0*/  IADD3 R11, P3, P2, R11, R2, R32 ;  /* 0x000000020b0b7210 */ /* 0x000fc40007a7e020 */
[----:B------:R-:W-:Y:S02]  /*17c0*/  IADD3 R2, P4, R214, R14, RZ ;  /* 0x0000000ed6027210 */ /* 0x000fe40007f9e0ff */
[----:B------:R-:W-:Y:S01]  /*17d0*/  LEA.HI R12, R5, R0, RZ, 0x6 ;  /* 0x00000000050c7211 */ /* 0x000fe200078f30ff */
[-C--:B--2---:R-:W-:Y:S01]  /*17e0*/  IMAD R4, R20, R16.reuse, RZ ;  /* 0x0000001014047224 */ /* 0x084fe200078e02ff */
[----:B------:R-:W-:Y:S01]  /*17f0*/  IADD3.X R9, R27, R9, R26, P3, P2 ;  /* 0x000000091b097210 */ /* 0x000fe20001fe441a */
[----:B------:R-:W-:Y:S01]  /*1800*/  IMAD.X R3, R215, 0x1, R25, P4 ;  /* 0x00000001d7037824 */ /* 0x000fe200020e0619 */
[----:B------:R-:W2:Y:S01]  /*1810*/  LDC.64 R26, c[0x0][0x478] ;  /* 0x00011e00ff1a7b82 */ /* 0x000ea20000000a00 */
[C---:B------:R-:W-:Y:S02]  /*1820*/  IMAD R7, R6.reuse, R17, R4 ;  /* 0x0000001106077224 */ /* 0x040fe400078e0204 */
[----:B------:R-:W-:Y:S01]  /*1830*/  IMAD.WIDE.U32 R2, R6, R16, R2 ;  /* 0x0000001006027225 */ /* 0x000fe200078e0002 */
[----:B-1----:R-:W-:-:S03]  /*1840*/  SHF.R.S32.HI R42, RZ, 0x1f, R40 ;  /* 0x0000001fff2a7819 */ /* 0x002fc60000011428 */
[----:B------:R-:W-:Y:S01]  /*1850*/  IMAD.IADD R3, R3, 0x1, R7 ;  /* 0x0000000103037824 */ /* 0x000fe200078e0207 */
[CC--:B------:R-:W-:Y:S02]  /*1860*/  LEA.HI R32, R42.reuse, R40.reuse, RZ, 0x3 ;  /* 0x000000282a207211 */ /* 0x0c0fe400078f18ff */
[----:B------:R-:W-:Y:S01]  /*1870*/  LEA.HI R8, R42, R40, RZ, 0x5 ;  /* 0x000000282a087211 */ /* 0x000fe200078f28ff */
[----:B------:R-:W-:Y:S01]  /*1880*/  IMAD.WIDE.U32 R2, R46, UR6, R2 ;  /* 0x000000062e027c25 */ /* 0x000fe2000f8e0002 */
[----:B------:R-:W-:Y:S02]  /*1890*/  SHF.R.S32.HI R14, RZ, 0x3, R32 ;  /* 0x00000003ff0e7819 */ /* 0x000fe40000011420 */
[----:B------:R-:W-:Y:S02]  /*18a0*/  LOP3.LUT R4, R8, 0xffffffe0, RZ, 0xc0, !PT ;  /* 0xffffffe008047812 */ /* 0x000fe400078ec0ff */
[----:B------:R-:W-:Y:S02]  /*18b0*/  IADD3 R6, P4, R14, R6, RZ ;  /* 0x000000060e067210 */ /* 0x000fe40007f9e0ff */
[----:B------:R-:W-:Y:S01]  /*18c0*/  SHF.R.S32.HI R39, RZ, 0x1f, R14 ;  /* 0x0000001fff277819 */ /* 0x000fe2000001140e */
[----:B------:R-:W-:Y:S01]  /*18d0*/  IMAD.IADD R4, R40, 0x1, -R4 ;  /* 0x0000000128047824 */ /* 0x000fe200078e0a04 */
[----:B------:R-:W-:-:S03]  /*18e0*/  SHF.R.S32.HI R8, RZ, 0x5, R8 ;  /* 0x00000005ff087819 */ /* 0x000fc60000011408 */
[----:B------:R-:W-:Y:S02]  /*18f0*/  IMAD.X R5, R39, 0x1, R20, P4 ;  /* 0x0000000127057824 */ /* 0x000fe400020e0614 */
[----:B------:R-:W-:Y:S02]  /*1900*/  IMAD R0, R8, R244, R4 ;  /* 0x000000f408007224 */ /* 0x000fe400078e0204 */
[-C--:B------:R-:W-:Y:S02]  /*1910*/  IMAD R5, R5, R28.reuse, RZ ;  /* 0x0000001c05057224 */ /* 0x080fe400078e02ff */
[----:B------:R-:W-:Y:S02]  /*1920*/  IMAD R4, R47, UR6, RZ ;  /* 0x000000062f047c24 */ /* 0x000fe4000f8e02ff */
[----:B------:R-:W-:Y:S02]  /*1930*/  IMAD R10, R6, R29, R5 ;  /* 0x0000001d060a7224 */ /* 0x000fe400078e0205 */
[----:B------:R-:W-:Y:S01]  /*1940*/  IMAD R5, R46, UR7, R4 ;  /* 0x000000072e057c24 */ /* 0x000fe2000f8e0204 */
[----:B------:R-:W-:Y:S01]  /*1950*/  IADD3 R4, P2, R0, R11, RZ ;  /* 0x0000000b00047210 */ /* 0x000fe20007f5e0ff */
[----:B------:R-:W-:Y:S01]  /*1960*/  IMAD.WIDE.U32 R6, R6, R28, R214 ;  /* 0x0000001c06067225 */ /* 0x000fe200078e00d6 */
[----:B------:R-:W-:-:S02]  /*1970*/  ULDC.64 UR6, c[0x0][0x400] ;  /* 0x0001000000067ab9 */ /* 0x000fc40000000a00 */
[----:B------:R-:W-:Y:S02]  /*1980*/  IADD3 R5, R3, R5, RZ ;  /* 0x0000000503057210 */ /* 0x000fe40007ffe0ff */
[----:B------:R-:W-:Y:S02]  /*1990*/  SHF.R.S32.HI R3, RZ, 0x6, R12 ;  /* 0x00000006ff037819 */ /* 0x000fe4000001140c */
[----:B------:R-:W-:Y:S02]  /*19a0*/  LEA.HI.X.SX32 R0, R0, R9, 0x1, P2 ;  /* 0x0000000900007211 */ /* 0x000fe400010f0eff */
[----:B------:R-:W-:Y:S02]  /*19b0*/  LEA R200, P2, R4, UR6, 0x2 ;  /* 0x0000000604c87c11 */ /* 0x000fe4000f8410ff */
[----:B------:R-:W-:Y:S02]  /*19c0*/  VIMNMX R249, RZ, R3, !PT ;  /* 0x00000003fff97248 */ /* 0x000fe40007fe0100 */
[----:B------:R-:W-:-:S02]  /*19d0*/  IADD3 R8, P3, R38, R6, RZ ;  /* 0x0000000626087210 */ /* 0x000fc40007f7e0ff */
[----:B------:R-:W-:Y:S01]  /*19e0*/  LEA.HI.X R201, R4, UR7, R0, 0x2, P2 ;  /* 0x0000000704c97c11 */ /* 0x000fe200090f1400 */
[----:B------:R-:W-:Y:S01]  /*19f0*/  ULDC.64 UR6, c[0x0][0x258] ;  /* 0x0000960000067ab9 */ /* 0x000fe20000000a00 */
[----:B------:R-:W-:Y:S01]  /*1a00*/  ISETP.GT.AND P4, PT, R206, R249, PT ;  /* 0x000000f9ce00720c */ /* 0x000fe20003f84270 */
[----:B------:R-:W-:Y:S01]  /*1a10*/  IMAD.MOV.U32 R4, RZ, RZ, R2 ;  /* 0x000000ffff047224 */ /* 0x000fe200078e0002 */
[----:B------:R-:W-:Y:S01]  /*1a20*/  IADD3.X R9, R34, R7, R10, P3, !PT ;  /* 0x0000000722097210 */ /* 0x000fe20001ffe40a */
[----:B------:R-:W-:Y:S02]  /*1a30*/  IMAD R2, R47, UR6, RZ ;  /* 0x000000062f027c24 */ /* 0x000fe4000f8e02ff */
[----:B------:R-:W-:Y:S02]  /*1a40*/  IMAD R0, R39, R16, RZ ;  /* 0x0000001027007224 */ /* 0x000fe400078e02ff */
[----:B---3--:R-:W-:-:S04]  /*1a50*/  IMAD.WIDE R6, R15, 0x4, R44 ;  /* 0x000000040f067825 */ /* 0x008fc800078e022c */
[----:B------:R-:W-:Y:S02]  /*1a60*/  IMAD R2, R46, UR7, R2 ;  /* 0x000000072e027c24 */ /* 0x000fe4000f8e0202 */
[C---:B------:R-:W-:Y:S02]  /*1a70*/  IMAD R0, R14.reuse, R17, R0 ;  /* 0x000000110e007224 */ /* 0x040fe400078e0200 */
[----:B------:R-:W-:-:S04]  /*1a80*/  IMAD.WIDE.U32 R4, R14, R16, R4 ;  /* 0x000000100e047225 */ /* 0x000fc800078e0004 */
[----:B------:R-:W-:Y:S01]  /*1a90*/  IMAD.WIDE.U32 R8, R46, UR6, R8 ;  /* 0x000000062e087c25 */ /* 0x000fe2000f8e0008 */
[----:B------:R-:W-:Y:S02]  /*1aa0*/  IADD3 R15, R5, R0, RZ ;  /* 0x00000000050f7210 */ /* 0x000fe40007ffe0ff */
[----:B------:R-:W-:Y:S01]  /*1ab0*/  LEA R212, P2, R4, UR8, 0x1 ;  /* 0x0000000804d47c11 */ /* 0x000fe2000f8408ff */
[----:B------:R-:W-:Y:S01]  /*1ac0*/  IMAD.MOV.U32 R222, RZ, RZ, R6 ;  /* 0x000000ffffde7224 */ /* 0x000fe200078e0006 */
[----:B------:R-:W-:Y:S01]  /*1ad0*/  LEA R210, P3, R8, UR10, 0x1 ;  /* 0x0000000a08d27c11 */ /* 0x000fe2000f8608ff */
[----:B------:R-:W-:Y:S01]  /*1ae0*/  IMAD.MOV.U32 R221, RZ, RZ, R7 ;  /* 0x000000ffffdd7224 */ /* 0x000fe200078e0007 */
[----:B------:R-:W-:Y:S01]  /*1af0*/  LEA.HI.X R213, R4, UR9, R15, 0x1, P2 ;  /* 0x0000000904d57c11 */ /* 0x000fe200090f0c0f */
[----:B--2---:R-:W-:-:S04]  /*1b00*/  IMAD.WIDE R6, R13, 0x4, R26 ;  /* 0x000000040d067825 */ /* 0x004fc800078e021a */
        /* <DEDUP_REMOVED lines=31> */
.L_x_225:
        /* <DEDUP_REMOVED lines=13> */
.L_x_226:
[-C--:B------:R-:W-:Y:S01]  /*1dd0*/  IMAD R0, R30, R8.reuse, RZ ;  /* 0x000000081e007224 */ /* 0x080fe200078e02ff */
[----:B------:R-:W-:Y:S01]  /*1de0*/  ULDC.64 UR6, c[0x0][0x468] ;  /* 0x00011a0000067ab9 */ /* 0x000fe20000000a00 */
[----:B------:R-:W-:Y:S01]  /*1df0*/  IMAD.WIDE.U32 R2, R24, R8, R214 ;  /* 0x0000000818027225 */ /* 0x000fe200078e00d6 */
[----:B------:R-:W-:Y:S01]  /*1e00*/  IADD3 R5, R14, 0x20, RZ ;  /* 0x000000200e057810 */ /* 0x000fe20007ffe0ff */
[----:B------:R-:W-:Y:S02]  /*1e10*/  BSSY B0, `(.L_x_227) ;  /* 0x000001a000007945 */ /* 0x000fe40003800000 */
[----:B------:R-:W-:Y:S01]  /*1e20*/  IMAD R4, R24, R9, R0 ;  /* 0x0000000918047224 */ /* 0x000fe200078e0200 */
[----:B------:R-:W-:Y:S01]  /*1e30*/  IADD3 R2, P0, R6, R2, RZ ;  /* 0x0000000206027210 */ /* 0x000fe20007f1e0ff */
[----:B------:R-:W-:-:S03]  /*1e40*/  IMAD R0, R251, -0x40, R208 ;  /* 0xffffffc0fb007824 */ /* 0x000fc600078e02d0 */
[----:B------:R-:W-:Y:S01]  /*1e50*/  IADD3.X R3, R7, R3, R4, P0, !PT ;  /* 0x0000000307037210 */ /* 0x000fe200007fe404 */
[----:B------:R-:W-:Y:S01]  /*1e60*/  IMAD R4, R47, UR6, RZ ;  /* 0x000000062f047c24 */ /* 0x000fe2000f8e02ff */
[-C--:B------:R-:W-:Y:S02]  /*1e70*/  ISETP.GE.AND P3, PT, R14, R0.reuse, PT ;  /* 0x000000000e00720c */ /* 0x080fe40003f66270 */
[----:B------:R-:W-:Y:S01]  /*1e80*/  ISETP.GE.AND P2, PT, R5, R0, PT ;  /* 0x000000000500720c */ /* 0x000fe20003f46270 */
[C---:B------:R-:W-:Y:S02]  /*1e90*/  IMAD R4, R46.reuse, UR7, R4 ;  /* 0x000000072e047c24 */ /* 0x040fe4000f8e0204 */
[----:B------:R-:W-:-:S05]  /*1ea0*/  IMAD.WIDE.U32 R2, R46, UR6, R2 ;  /* 0x000000062e027c25 */ /* 0x000fca000f8e0002 */
[----:B------:R-:W-:-:S03]  /*1eb0*/  IADD3 R10, R3, R4, RZ ;  /* 0x00000004030a7210 */ /* 0x000fc60007ffe0ff */
[----:B------:R-:W-:Y:S05]  /*1ec0*/  @P3 BRA `(.L_x_228) ;  /* 0x0000000000383947 */ /* 0x000fea0003800000 */
[----:B------:R-:W-:Y:S01]  /*1ed0*/  MOV R5, R10 ;  /* 0x0000000a00057202 */ /* 0x000fe20000000f00 */
[-C--:B------:R-:W-:Y:S01]  /*1ee0*/  IMAD R0, R39, R8.reuse, RZ ;  /* 0x0000000827007224 */ /* 0x080fe200078e02ff */
[----:B------:R-:W-:Y:S01]  /*1ef0*/  ULDC UR4, c[0x0][0x2d0] ;  /* 0x0000b40000047ab9 */ /* 0x000fe20000000800 */
[----:B------:R-:W-:Y:S01]  /*1f00*/  IMAD.MOV.U32 R4, RZ, RZ, R2 ;  /* 0x000000ffff047224 */ /* 0x000fe200078e0002 */
[----:B------:R-:W-:Y:S01]  /*1f10*/  ISETP.GE.AND P4, PT, R214, UR4, PT ;  /* 0x00000004d6007c0c */ /* 0x000fe2000bf86270 */
[C---:B------:R-:W-:Y:S01]  /*1f20*/  IMAD R0, R14.reuse, R9, R0 ;  /* 0x000000090e007224 */ /* 0x040fe200078e0200 */
        /* <DEDUP_REMOVED lines=8> */
.L_x_228:
[----:B------:R-:W-:Y:S05]  /*1fb0*/  BSYNC B0 ;  /* 0x0000000000007941 */ /* 0x000fea0003800000 */
.L_x_227:
        /* <DEDUP_REMOVED lines=18> */
.L_x_230:
[----:B------:R-:W-:Y:S05]  /*20e0*/  BSYNC B0 ;  /* 0x0000000000007941 */ /* 0x000fea0003800000 */
.L_x_229:
[-C--:B--2---:R-:W-:Y:S01]  /*20f0*/  IMAD.WIDE.U32 R2, R24, R12.reuse, R214 ;  /* 0x0000000c18027225 */ /* 0x084fe200078e00d6 */
        /* <DEDUP_REMOVED lines=25> */
.L_x_232:
[----:B------:R-:W-:Y:S05]  /*2290*/  BSYNC B0 ;  /* 0x0000000000007941 */ /* 0x000fea0003800000 */
.L_x_231:
        /* <DEDUP_REMOVED lines=19> */
.L_x_224:
        /* <DEDUP_REMOVED lines=52> */
.L_x_235:
[----:B------:R-:W-:Y:S05]  /*2710*/  BSYNC B0 ;  /* 0x0000000000007941 */ /* 0x000fea0003800000 */
.L_x_234:
        /* <DEDUP_REMOVED lines=31> */
.L_x_237:
[----:B------:R-:W-:Y:S05]  /*2910*/  BSYNC B0 ;  /* 0x0000000000007941 */ /* 0x000fea0003800000 */
.L_x_236:
        /* <DEDUP_REMOVED lines=20> */
.L_x_239:
[----:B------:R-:W-:Y:S05]  /*2a60*/  BSYNC B0 ;  /* 0x0000000000007941 */ /* 0x000fea0003800000 */
.L_x_238:
        /* <DEDUP_REMOVED lines=27> */
.L_x_241:
[----:B------:R-:W-:Y:S05]  /*2c20*/  BSYNC B0 ;  /* 0x0000000000007941 */ /* 0x000fea0003800000 */
.L_x_240:
        /* <DEDUP_REMOVED lines=12> */
.L_x_243:
        /* <DEDUP_REMOVED lines=20> */
.L_x_244:
[----:B------:R-:W-:Y:S05]  /*2e30*/  BSYNC B0 ;  /* 0x0000000000007941 */ /* 0x000fea0003800000 */
.L_x_242:
        /* <DEDUP_REMOVED lines=13> */
.L_x_246:
        /* <DEDUP_REMOVED lines=14> */
[----:B------:R2:W-:Y:S01]  /*2ff0*/  @P1 STS [R202+0x3000], RZ ;  /* 0x003000ffca001388 */ /* 0x0005e20000000800 */
[----:B------:R-:W-:-:S03]  /*3000*/  IADD3.X R0, R20, R5, R0, P2, !PT ;  /* 0x0000000514007210 */ /* 0x000fc600017fe400 */
[----:B------:R2:W-:Y:S04]  /*3010*/  @P1 STS [R202+0x3004], RZ ;  /* 0x003004ffca001388 */ /* 0x0005e80000000800 */
[----:B------:R2:W-:Y:S04]  /*3020*/  @P1 STS [R202+0x3008], RZ ;  /* 0x003008ffca001388 */ /* 0x0005e80000000800 */
[----:B------:R2:W-:Y:S01]  /*3030*/  @P1 STS [R202+0x300c], RZ ;  /* 0x00300cffca001388 */ /* 0x0005e20000000800 */
[----:B------:R-:W-:Y:S05]  /*3040*/  @P1 BRA `(.L_x_247) ;  /* 0x0000000000181947 */ /* 0x000fea0003800000 */
[----:B--2---:R-:W-:-:S04]  /*3050*/  LEA R2, P1, R8, UR10, 0x1 ;  /* 0x0000000a08027c11 */ /* 0x004fc8000f8208ff */
[----:B------:R-:W-:-:S05]  /*3060*/  LEA.HI.X R3, R8, UR11, R0, 0x1, P1 ;  /* 0x0000000b08037c11 */ /* 0x000fca00088f0c00 */
[----:B------:R-:W-:Y:S01]  /*3070*/  @!PT LDS RZ, [RZ] ;  /* 0x00000000fffff984 */ /* 0x000fe20000000800 */
[----:B------:R-:W-:Y:S01]  /*3080*/  @!PT LDS RZ, [RZ] ;  /* 0x00000000fffff984 */ /* 0x000fe20000000800 */
[----:B------:R-:W-:Y:S01]  /*3090*/  @!PT LDS RZ, [RZ] ;  /* 0x00000000fffff984 */ /* 0x000fe20000000800 */
[----:B------:R2:W-:Y:S04]  /*30a0*/  LDGSTS.E.BYPASS.LTC128B.128 [R202+0x3000], desc[UR16][R2.64+0x80] ;  /* 0x0300008002ca7fae */ /* 0x0005e8000b901d50 */
.L_x_247:
[----:B------:R-:W-:Y:S05]  /*30b0*/  BSYNC B0 ;  /* 0x0000000000007941 */ /* 0x000fea0003800000 */
.L_x_245:
[----:B------:R1:W-:Y:S01]  /*30c0*/  @P6 STS.128 [R205+0xc000], RZ ;  /* 0x00c000ffcd006388 */ /* 0x0003e20000000c00 */
[-C--:B--23--:R-:W-:Y:S01]  /*30d0*/  IMAD.WIDE.U32 R2, R24, R22.reuse, R214 ;  /* 0x0000001618027225 */ /* 0x08cfe200078e00d6 */
        /* <DEDUP_REMOVED lines=38> */
.L_x_249:
[----:B------:R-:W-:Y:S05]  /*3340*/  BSYNC B0 ;  /* 0x0000000000007941 */ /* 0x000fea0003800000 */
.L_x_248:
        /* <DEDUP_REMOVED lines=31> */
.L_x_251:
[----:B------:R-:W-:Y:S05]  /*3540*/  BSYNC B0 ;  /* 0x0000000000007941 */ /* 0x000fea0003800000 */
.L_x_250:
[----:B------:R-:W4:Y:S01]  /*3550*/  LDL R8, [R1+0xc] ;  /* 0x00000c0001087983 */ /* 0x000f220000100800 */
[----:B------:R-:W-:Y:S01]  /*3560*/  ULDC.64 UR6, c[0x0][0x3c8] ;  /* 0x0000f20000067ab9 */ /* 0x000fe20000000a00 */
[----:B------:R-:W-:Y:S01]  /*3570*/  IMAD.MOV.U32 R216, RZ, RZ, 0x7f800000 ;  /* 0x7f800000ffd87424 */ /* 0x000fe200078e00ff */
[----:B------:R-:W-:Y:S01]  /*3580*/  ISETP.NE.U32.AND P4, PT, RZ, UR6, PT ;  /* 0x00000006ff007c0c */ /* 0x000fe2000bf85070 */
[----:B------:R-:W0:Y:S01]  /*3590*/  LDGDEPBAR ;  /* 0x00000000000079af */ /* 0x000e220000000000 */
[----:B------:R-:W-:Y:S02]  /*35a0*/  IMAD.MOV.U32 R217, RZ, RZ, 0x7f800000 ;  /* 0x7f800000ffd97424 */ /* 0x000fe400078e00ff */
[----:B------:R-:W-:Y:S01]  /*35b0*/  IMAD.MOV.U32 R164, RZ, RZ, 0x20 ;  /* 0x00000020ffa47424 */ /* 0x000fe200078e00ff */
[----:B------:R-:W-:Y:S02]  /*35c0*/  ISETP.NE.AND.EX P4, PT, RZ, UR7, PT, P4 ;  /* 0x00000007ff007c0c */ /* 0x000fe4000bf85340 */
[----:B------:R-:W-:Y:S01]  /*35d0*/  LEA R140, R199, UR5, 0x1 ;  /* 0x00000005c78c7c11 */ /* 0x000fe2000f8e08ff */
[C---:B------:R-:W-:Y:S01]  /*35e0*/  IMAD.SHL.U32 R219, R244.reuse, 0x10, RZ ;  /* 0x00000010f4db7824 */ /* 0x040fe200078e00ff */
[----:B------:R-:W1:Y:S01]  /*35f0*/  LDC R218, c[0x0][0x394] ;  /* 0x0000e500ffda7b82 */ /* 0x000e620000000800 */
[----:B------:R-:W-:-:S02]  /*3600*/  IMAD.SHL.U32 R209, R244, 0x8, RZ ;  /* 0x00000008f4d17824 */ /* 0x000fc400078e00ff */
[----:B------:R-:W-:Y:S02]  /*3610*/  IMAD.MOV.U32 R192, RZ, RZ, 0x20 ;  /* 0x00000020ffc07424 */ /* 0x000fe400078e00ff */
[----:B------:R-:W-:Y:S02]  /*3620*/  IMAD.MOV.U32 R189, RZ, RZ, 0x40 ;  /* 0x00000040ffbd7424 */ /* 0x000fe400078e00ff */
[----:B------:R-:W-:Y:S02]  /*3630*/  VIADD R184, R198, 0x2000 ;  /* 0x00002000c6b87836 */ /* 0x000fe40000000000 */
[----:B------:R-:W-:Y:S01]  /*3640*/  VIADD R187, R197, 0x2000 ;  /* 0x00002000c5bb7836 */ /* 0x000fe20000000000 */
[----:B--23--:R-:W2:Y:S01]  /*3650*/  @P4 LDC.64 R6, c[0x0][0x3d0] ;  /* 0x0000f400ff064b82 */ /* 0x00cea20000000a00 */
[----:B------:R-:W-:Y:S01]  /*3660*/  IMAD.IADD R252, R24, 0x1, R220 ;  /* 0x0000000118fc7824 */ /* 0x000fe200078e02dc */
[----:B------:R-:W-:Y:S01]  /*3670*/  CS2R R94, SRZ ;  /* 0x00000000005e7805 */ /* 0x000fe2000001ff00 */
[----:B------:R-:W-:Y:S01]  /*3680*/  IMAD.MOV.U32 R203, RZ, RZ, RZ ;  /* 0x000000ffffcb7224 */ /* 0x000fe200078e00ff */
[----:B------:R-:W-:Y:S01]  /*3690*/  CS2R R92, SRZ ;  /* 0x00000000005c7805 */ /* 0x000fe2000001ff00 */
[----:B------:R-:W-:Y:S01]  /*36a0*/  IMAD R248, R244, 0x18, RZ ;  /* 0x00000018f4f87824 */ /* 0x000fe200078e02ff */
[----:B------:R-:W-:-:S04]  /*36b0*/  DEPBAR.LE SB0, 0x1 ;  /* 0x000080400000791a */ /* 0x000fc80000000000 */
[C---:B------:R-:W-:Y:S01]  /*36c0*/  IMAD.SHL.U32 R247, R244.reuse, 0x20, RZ ;  /* 0x00000020f4f77824 */ /* 0x040fe200078e00ff */
[----:B------:R-:W-:Y:S01]  /*36d0*/  CS2R R98, SRZ ;  /* 0x0000000000627805 */ /* 0x000fe2000001ff00 */
[C---:B------:R-:W-:Y:S01]  /*36e0*/  IMAD R246, R244.reuse, 0x28, RZ ;  /* 0x00000028f4f67824 */ /* 0x040fe200078e02ff */
[----:B------:R-:W-:Y:S01]  /*36f0*/  CS2R R96, SRZ ;  /* 0x0000000000607805 */ /* 0x000fe2000001ff00 */
[----:B------:R-:W-:Y:S01]  /*3700*/  IMAD R245, R244, 0x30, RZ ;  /* 0x00000030f4f57824 */ /* 0x000fe200078e02ff */
[----:B------:R-:W-:Y:S01]  /*3710*/  CS2R R90, SRZ ;  /* 0x00000000005a7805 */ /* 0x000fe2000001ff00 */
[----:B------:R-:W-:Y:S01]  /*3720*/  IMAD.MOV.U32 R207, RZ, RZ, R202 ;  /* 0x000000ffffcf7224 */ /* 0x000fe200078e00ca */
[----:B------:R-:W-:Y:S02]  /*3730*/  CS2R R88, SRZ ;  /* 0x0000000000587805 */ /* 0x000fe4000001ff00 */
[----:B------:R-:W-:Y:S02]  /*3740*/  CS2R R86, SRZ ;  /* 0x0000000000567805 */ /* 0x000fe4000001ff00 */
[----:B------:R-:W-:-:S02]  /*3750*/  CS2R R84, SRZ ;  /* 0x0000000000547805 */ /* 0x000fc4000001ff00 */
[----:B------:R-:W-:Y:S02]  /*3760*/  CS2R R78, SRZ ;  /* 0x00000000004e7805 */ /* 0x000fe4000001ff00 */
[----:B------:R-:W-:Y:S02]  /*3770*/  CS2R R76, SRZ ;  /* 0x00000000004c7805 */ /* 0x000fe4000001ff00 */
[----:B------:R-:W-:Y:S02]  /*3780*/  CS2R R82, SRZ ;  /* 0x0000000000527805 */ /* 0x000fe4000001ff00 */
[----:B------:R-:W-:Y:S01]  /*3790*/  CS2R R80, SRZ ;  /* 0x0000000000507805 */ /* 0x000fe2000001ff00 */
[----:B--2---:R-:W-:Y:S01]  /*37a0*/  @P4 IMAD.WIDE.U32 R4, R43, R6, R46 ;  /* 0x000000062b044225 */ /* 0x004fe200078e002e */
[----:B------:R-:W-:Y:S02]  /*37b0*/  CS2R R74, SRZ ;  /* 0x00000000004a7805 */ /* 0x000fe4000001ff00 */
[----:B------:R-:W-:-:S02]  /*37c0*/  CS2R R72, SRZ ;  /* 0x0000000000487805 */ /* 0x000fc4000001ff00 */
[----:B------:R-:W-:Y:S02]  /*37d0*/  CS2R R70, SRZ ;  /* 0x0000000000467805 */ /* 0x000fe4000001ff00 */
[----:B------:R-:W-:Y:S02]  /*37e0*/  CS2R R68, SRZ ;  /* 0x0000000000447805 */ /* 0x000fe4000001ff00 */
[----:B------:R-:W-:Y:S02]  /*37f0*/  CS2R R44, SRZ ;  /* 0x00000000002c7805 */ /* 0x000fe4000001ff00 */
[----:B------:R-:W-:Y:S02]  /*3800*/  CS2R R50, SRZ ;  /* 0x0000000000327805 */ /* 0x000fe4000001ff00 */
        /* <DEDUP_REMOVED lines=8> */
[----:B------:R-:W-:Y:S01]  /*3890*/  CS2R R20, SRZ ;  /* 0x0000000000147805 */ /* 0x000fe2000001ff00 */
[----:B------:R-:W-:Y:S01]  /*38a0*/  ULDC UR8, c[0x0][0x2ec] ;  /* 0x0000bb0000087ab9 */ /* 0x000fe20000000800 */
[C---:B----4-:R-:W-:Y:S01]  /*38b0*/  VIADD R2, R8.reuse, 0x8 ;  /* 0x0000000808027836 */ /* 0x050fe20000000000 */
[----:B------:R-:W-:Y:S01]  /*38c0*/  SHF.R.S32.HI R0, RZ, 0x1f, R8 ;  /* 0x0000001fff007819 */ /* 0x000fe20000011408 */
[C---:B------:R-:W-:Y:S01]  /*38d0*/  IMAD.SHL.U32 R240, R8.reuse, 0x4, RZ ;  /* 0x0000000408f07824 */ /* 0x040fe200078e00ff */
[-C--:B------:R-:W-:Y:S02]  /*38e0*/  ISETP.GE.AND P3, PT, R8, R13.reuse, PT ;  /* 0x0000000d0800720c */ /* 0x080fe40003f66270 */
[----:B------:R-:W-:Y:S02]  /*38f0*/  ISETP.GE.AND P2, PT, R2, R13, PT ;  /* 0x0000000d0200720c */ /* 0x000fe40003f46270 */
[----:B------:R-:W-:Y:S01]  /*3900*/  SHF.L.U64.HI R239, R8, 0x2, R0 ;  /* 0x0000000208ef7819 */ /* 0x000fe20000010200 */
[----:B------:R-:W-:Y:S01]  /*3910*/  @P4 IMAD R0, R41, R6, RZ ;  /* 0x0000000629004224 */ /* 0x000fe200078e02ff */
[----:B------:R-:W-:-:S03]  /*3920*/  IADD3 R2, P1, R240, R222, RZ ;  /* 0x000000def0027210 */ /* 0x000fc60007f3e0ff */
[----:B------:R-:W-:Y:S02]  /*3930*/  @P4 IMAD R7, R43, R7, R0 ;  /* 0x000000072b074224 */ /* 0x000fe400078e0200 */
[----:B------:R-:W-:Y:S01]  /*3940*/  IMAD.X R3, R239, 0x1, R221, P1 ;  /* 0x00000001ef037824 */ /* 0x000fe200008e06dd */
[----:B------:R-:W-:Y:S01]  /*3950*/  @P4 LEA R6, P1, R4, UR6, 0x2 ;  /* 0x0000000604064c11 */ /* 0x000fe2000f8210ff */
[----:B------:R-:W-:Y:S01]  /*3960*/  @P4 IMAD.IADD R7, R5, 0x1, R7 ;  /* 0x0000000105074824 */ /* 0x000fe200078e0207 */
[----:B------:R-:W-:Y:S01]  /*3970*/  LEA.HI R0, R42, R40, RZ, 0x4 ;  /* 0x000000282a007211 */ /* 0x000fe200078f20ff */
[----:B------:R-:W2:Y:S01]  /*3980*/  @P4 LDC R5, c[0x0][0x2e8] ;  /* 0x0000ba00ff054b82 */ /* 0x000ea20000000800 */
[----:B------:R-:W5:Y:S01]  /*3990*/  @!P3 LDG.E R216, desc[UR16][R2.64] ;  /* 0x0000001002d8b981 */ /* 0x000f62000c1e1900 */
[----:B------:R-:W-:-:S03]  /*39a0*/  VIADD R9, R219, 0x20 ;  /* 0x00000020db097836 */ /* 0x000fc60000000000 */
[----:B------:R3:W5:Y:S01]  /*39b0*/  @!P2 LDG.E R217, desc[UR16][R2.64+0x20] ;  /* 0x0000201002d9a981 */ /* 0x000762000c1e1900 */
[----:B------:R-:W-:Y:S01]  /*39c0*/  @P4 LEA.HI.X R7, R4, UR7, R7, 0x2, P1 ;  /* 0x0000000704074c11 */ /* 0x000fe200088f1407 */
[C---:B------:R-:W-:Y:S02]  /*39d0*/  VIADD R11, R219.reuse, 0x40 ;  /* 0x00000040db0b7836 */ /* 0x040fe40000000000 */
[----:B------:R-:W-:Y:S01]  /*39e0*/  VIADD R10, R219, 0x60 ;  /* 0x00000060db0a7836 */ /* 0x000fe20000000000 */
[----:B------:R-:W-:Y:S01]  /*39f0*/  BAR.SYNC.DEFER_BLOCKING 0x0 ;  /* 0x0000000000007b1d */ /* 0x000fe20000010000 */
[----:B------:R-:W-:Y:S02]  /*3a00*/  LOP3.LUT R0, R0, 0xfffffff0, RZ, 0xc0, !PT ;  /* 0xfffffff000007812 */ /* 0x000fe400078ec0ff */
[----:B------:R-:W-:Y:S02]  /*3a10*/  LEA.HI R4, R42, R40, RZ, 0x7 ;  /* 0x000000282a047211 */ /* 0x000fe400078f38ff */
[----:B------:R-:W-:-:S02]  /*3a20*/  SEL R184, R184, R198, !P0 ;  /* 0x000000c6b8b87207 */ /* 0x000fc40004000000 */
[----:B------:R-:W-:Y:S02]  /*3a30*/  SEL R187, R187, R197, !P0 ;  /* 0x000000c5bbbb7207 */ /* 0x000fe40004000000 */
[----:B------:R-:W-:Y:S01]  /*3a40*/  IADD3 R252, -R208, 0x40, R252 ;  /* 0x00000040d0fc7810 */ /* 0x000fe20007ffe1fc */
[----:B------:R-:W-:Y:S01]  /*3a50*/  IMAD R244, R244, 0x38, RZ ;  /* 0x00000038f4f47824 */ /* 0x000fe200078e02ff */
[----:B------:R-:W-:Y:S02]  /*3a60*/  CS2R R46, SRZ ;  /* 0x00000000002e7805 */ /* 0x000fe4000001ff00 */
[----:B------:R-:W-:Y:S01]  /*3a70*/  CS2R R24, SRZ ;  /* 0x0000000000187805 */ /* 0x000fe2000001ff00 */
[----:B------:R-:W-:Y:S01]  /*3a80*/  ULDC UR6, c[0x0][0x2d0] ;  /* 0x0000b40000067ab9 */ /* 0x000fe20000000800 */
[----:B--2---:R-:W2:Y:S01]  /*3a90*/  @P4 MUFU.RCP R5, R5 ;  /* 0x0000000500054308 */ /* 0x004ea20000001000 */
[----:B------:R-:W-:Y:S01]  /*3aa0*/  ULDC UR7, c[0x0][0x398] ;  /* 0x0000e60000077ab9 */ /* 0x000fe20000000800 */
[----:B------:R4:W2:Y:S01]  /*3ab0*/  @P4 LDG.E R6, desc[UR16][R6.64] ;  /* 0x0000001006064981 */ /* 0x0008a2000c1e1900 */
[----:B------:R-:W-:Y:S01]  /*3ac0*/  IMAD.IADD R0, R40, 0x1, -R0 ;  /* 0x0000000128007824 */ /* 0x000fe200078e0a00 */
[----:B------:R-:W-:-:S02]  /*3ad0*/  CS2R R42, SRZ ;  /* 0x00000000002a7805 */ /* 0x000fc4000001ff00 */
[----:B------:R-:W-:Y:S01]  /*3ae0*/  LEA R184, R184, UR5, 0x1 ;  /* 0x00000005b8b87c11 */ /* 0x000fe2000f8e08ff */
[----:B------:R1:W1:Y:S01]  /*3af0*/  LDSM.16.M88.4 R104, [R140+0x10000] ;  /* 0x010000008c68783b */ /* 0x0002620000000200 */
[----:B------:R-:W-:Y:S01]  /*3b00*/  LEA R187, R187, UR5, 0x1 ;  /* 0x00000005bbbb7c11 */ /* 0x000fe2000f8e08ff */
[----:B------:R-:W-:Y:S01]  /*3b10*/  VIADD R252, R252, -UR4 ;  /* 0x80000004fcfc7c36 */ /* 0x000fe20008000000 */
[----:B---3--:R-:W-:Y:S01]  /*3b20*/  SHF.R.S32.HI R2, RZ, 0x1f, R0 ;  /* 0x0000001fff027819 */ /* 0x008fe20000011400 */
[----:B------:R3:W1:Y:S01]  /*3b30*/  LDSM.16.M88.4 R108, [R140+0x10800] ;  /* 0x010800008c6c783b */ /* 0x0006620000000200 */
[----:B------:R-:W-:Y:S02]  /*3b40*/  ULDC UR4, c[0x0][0x2dc] ;  /* 0x0000b70000047ab9 */ /* 0x000fe40000000800 */
[----:B------:R-:W-:Y:S01]  /*3b50*/  LEA.HI R2, R2, R0, RZ, 0x3 ;  /* 0x0000000002027211 */ /* 0x000fe200078f18ff */
[----:B------:R3:W1:Y:S03]  /*3b60*/  LDSM.16.M88.4 R136, [R140+0x12000] ;  /* 0x012000008c88783b */ /* 0x0006660000000200 */
[----:B------:R-:W-:Y:S01]  /*3b70*/  LOP3.LUT R3, R2, 0xfffffff8, RZ, 0xc0, !PT ;  /* 0xfffffff802037812 */ /* 0x000fe200078ec0ff */
[----:B------:R-:W1:Y:S01]  /*3b80*/  LDSM.16.M88.4 R140, [R140+0x12800] ;  /* 0x012800008c8c783b */ /* 0x000e620000000200 */
[----:B------:R-:W-:-:S03]  /*3b90*/  SHF.R.S32.HI R2, RZ, 0x7, R4 ;  /* 0x00000007ff027819 */ /* 0x000fc60000011404 */
[----:B------:R-:W-:Y:S01]  /*3ba0*/  IMAD.IADD R3, R0, 0x1, -R3 ;  /* 0x0000000100037824 */ /* 0x000fe200078e0a03 */
[----:B------:R3:W1:Y:S01]  /*3bb0*/  LDSM.16.M88.4 R112, [R190] ;  /* 0x00000000be70783b */ /* 0x0006620000000200 */
[----:B------:R-:W-:Y:S02]  /*3bc0*/  IMAD.SHL.U32 R0, R2, 0x20, RZ ;  /* 0x0000002002007824 */ /* 0x000fe400078e00ff */
[C---:B------:R-:W-:Y:S01]  /*3bd0*/  IMAD.IADD R2, R209.reuse, 0x1, R9 ;  /* 0x00000001d1027824 */ /* 0x040fe200078e0209 */
[----:B----4-:R-:W-:Y:S01]  /*3be0*/  LOP3.LUT R7, R32, 0xfffffff8, RZ, 0xc0, !PT ;  /* 0xfffffff820077812 */ /* 0x010fe200078ec0ff */
[----:B------:R3:W4:Y:S01]  /*3bf0*/  LDSM.16.M88.4 R116, [R190+0x800] ;  /* 0x00080000be74783b */ /* 0x0007220000000200 */
[----:B------:R-:W-:Y:S01]  /*3c00*/  CS2R R32, SRZ ;  /* 0x0000000000207805 */ /* 0x000fe2000001ff00 */
[----:B------:R-:W-:Y:S02]  /*3c10*/  IMAD.IADD R238, R209, 0x1, R2 ;  /* 0x00000001d1ee7824 */ /* 0x000fe400078e0202 */
[C---:B------:R-:W-:Y:S01]  /*3c20*/  IMAD.IADD R4, R40.reuse, 0x1, -R7 ;  /* 0x0000000128047824 */ /* 0x040fe200078e0a07 */
[----:B------:R3:W1:Y:S01]  /*3c30*/  LDSM.16.M88.4 R120, [R188] ;  /* 0x00000000bc78783b */ /* 0x0006620000000200 */
[----:B------:R-:W-:-:S02]  /*3c40*/  IMAD.SHL.U32 R40, R40, 0x2, RZ ;  /* 0x0000000228287824 */ /* 0x000fc400078e00ff */
[C---:B------:R-:W-:Y:S01]  /*3c50*/  IMAD.IADD R231, R209.reuse, 0x1, R238 ;  /* 0x00000001d1e77824 */ /* 0x040fe200078e02ee */
[----:B------:R-:W-:Y:S01]  /*3c60*/  LOP3.LUT P3, RZ, R4, 0x2, RZ, 0xc0, !PT ;  /* 0x0000000204ff7812 */ /* 0x000fe2000786c0ff */
[----:B------:R3:W1:Y:S01]  /*3c70*/  LDSM.16.M88.4 R124, [R188+0x800] ;  /* 0x00080000bc7c783b */ /* 0x0006620000000200 */
[----:B------:R-:W-:Y:S01]  /*3c80*/  LOP3.LUT R0, R0, 0x6, R40, 0xf8, !PT ;  /* 0x0000000600007812 */ /* 0x000fe200078ef828 */
[----:B------:R-:W-:Y:S01]  /*3c90*/  IMAD.IADD R4, R209, 0x1, R11 ;  /* 0x00000001d1047824 */ /* 0x000fe200078e020b */
[----:B------:R-:W-:Y:S01]  /*3ca0*/  SEL R164, R164, 0xffffffe0, !P3 ;  /* 0xffffffe0a4a47807 */ /* 0x000fe20005800000 */
[----:B------:R3:W1:Y:S01]  /*3cb0*/  LDSM.16.M88.4 R144, [R190+0x2000] ;  /* 0x00200000be90783b */ /* 0x0006620000000200 */
[----:B------:R-:W-:Y:S01]  /*3cc0*/  R2P PR, R3, 0x6 ;  /* 0x0000000603007804 */ /* 0x000fe20000000000 */
[----:B------:R-:W-:Y:S01]  /*3cd0*/  IMAD R204, R251, 0x40, R0 ;  /* 0x00000040fbcc7824 */ /* 0x000fe200078e0200 */
[----:B------:R-:W-:Y:S01]  /*3ce0*/  CS2R R40, SRZ ;  /* 0x0000000000287805 */ /* 0x000fe2000001ff00 */
[----:B------:R-:W-:Y:S01]  /*3cf0*/  IMAD.IADD R164, R164, 0x1, R188 ;  /* 0x00000001a4a47824 */ /* 0x000fe200078e02bc */
[----:B------:R3:W1:Y:S01]  /*3d00*/  LDSM.16.M88.4 R148, [R190+0x2800] ;  /* 0x00280000be94783b */ /* 0x0006620000000200 */
[C---:B------:R-:W-:Y:S01]  /*3d10*/  IMAD.IADD R3, R209.reuse, 0x1, R10 ;  /* 0x00000001d1037824 */ /* 0x040fe200078e020a */
[----:B------:R-:W-:Y:S01]  /*3d20*/  IADD3 R0, -R220, R8, -R204 ;  /* 0x00000008dc007210 */ /* 0x000fe20007ffe9cc */
[C---:B------:R-:W-:Y:S01]  /*3d30*/  IMAD.IADD R237, R209.reuse, 0x1, R4 ;  /* 0x00000001d1ed7824 */ /* 0x040fe200078e0204 */
[----:B------:R3:W1:Y:S01]  /*3d40*/  LDSM.16.M88.4 R128, [R164] ;  /* 0x00000000a480783b */ /* 0x0006620000000200 */
[C---:B------:R-:W-:Y:S01]  /*3d50*/  IMAD.IADD R234, R209.reuse, 0x1, R3 ;  /* 0x00000001d1ea7824 */ /* 0x040fe200078e0203 */
[----:B------:R-:W-:Y:S01]  /*3d60*/  SEL R192, R192, 0xffffffe0, !P1 ;  /* 0xffffffe0c0c07807 */ /* 0x000fe20004800000 */
[----:B------:R-:W-:Y:S01]  /*3d70*/  IMAD.IADD R0, R0, 0x1, R208 ;  /* 0x0000000100007824 */ /* 0x000fe200078e02d0 */
[----:B------:R3:W1:Y:S01]  /*3d80*/  LDSM.16.M88.4 R132, [R164+0x800] ;  /* 0x00080000a484783b */ /* 0x0006620000000200 */
[----:B------:R-:W-:Y:S01]  /*3d90*/  IMAD.IADD R236, R209, 0x1, R237 ;  /* 0x00000001d1ec7824 */ /* 0x000fe200078e02ed */
[----:B------:R-:W-:Y:S01]  /*3da0*/  SEL R189, R189, 0xffffffc0, !P2 ;  /* 0xffffffc0bdbd7807 */ /* 0x000fe20005000000 */
[C---:B------:R-:W-:Y:S01]  /*3db0*/  IMAD.IADD R233, R209.reuse, 0x1, R234 ;  /* 0x00000001d1e97824 */ /* 0x040fe200078e02ea */
[----:B------:R3:W1:Y:S01]  /*3dc0*/  LDSM.16.M88.4 R160, [R164+0x2000] ;  /* 0x00200000a4a0783b */ /* 0x0006620000000200 */
[----:B------:R-:W-:-:S02]  /*3dd0*/  IMAD.IADD R235, R209, 0x1, R236 ;  /* 0x00000001d1eb7824 */ /* 0x000fc400078e02ec */
[C---:B------:R-:W-:Y:S01]  /*3de0*/  IMAD.IADD R232, R209.reuse, 0x1, R233 ;  /* 0x00000001d1e87824 */ /* 0x040fe200078e02e9 */
[----:B------:R-:W1:Y:S01]  /*3df0*/  LDSM.16.M88.4 R164, [R164+0x2800] ;  /* 0x00280000a4a4783b */ /* 0x000e620000000200 */
[C---:B------:R-:W-:Y:S02]  /*3e00*/  IMAD.IADD R230, R209.reuse, 0x1, R231 ;  /* 0x00000001d1e67824 */ /* 0x040fe400078e02e7 */
[----:B------:R-:W-:Y:S01]  /*3e10*/  IMAD.IADD R193, R194, 0x1, R192 ;  /* 0x00000001c2c17824 */ /* 0x000fe200078e02c0 */
[----:B------:R3:W1:Y:S01]  /*3e20*/  LDSM.16.M88.4 R152, [R188+0x2000] ;  /* 0x00200000bc98783b */ /* 0x0006620000000200 */
[C---:B------:R-:W-:Y:S02]  /*3e30*/  IMAD.IADD R243, R209.reuse, 0x1, R235 ;  /* 0x00000001d1f37824 */ /* 0x040fe400078e02eb */
[C---:B------:R-:W-:Y:S01]  /*3e40*/  IMAD.IADD R242, R209.reuse, 0x1, R232 ;  /* 0x00000001d1f27824 */ /* 0x040fe200078e02e8 */
[----:B------:R3:W1:Y:S01]  /*3e50*/  LDSM.16.M88.4 R156, [R188+0x2800] ;  /* 0x00280000bc9c783b */ /* 0x0006620000000200 */
[----:B------:R-:W-:-:S02]  /*3e60*/  IMAD.IADD R241, R209, 0x1, R230 ;  /* 0x00000001d1f17824 */ /* 0x000fc400078e02e6 */
[----:B------:R-:W-:Y:S01]  /*3e70*/  IMAD.IADD R195, R194, 0x1, R189 ;  /* 0x00000001c2c37824 */ /* 0x000fe200078e02bd */
[----:B------:R3:W-:Y:S01]  /*3e80*/  STL [R1+0x8], R0 ;  /* 0x0000080001007387 */ /* 0x0007e20000100800 */
[----:B------:R-:W-:Y:S02]  /*3e90*/  IMAD.IADD R196, R189, 0x1, R193 ;  /* 0x00000001bdc47824 */ /* 0x000fe400078e02c1 */
[----:B-1234-:R-:W-:-:S07]  /*3ea0*/  @P4 FMUL.FTZ R203, R6, R5 ;  /* 0x0000000506cb4220 */ /* 0x01efce0000410000 */
.L_x_256:
[----:B------:R-:W0:Y:S01]  /*3eb0*/  LDGDEPBAR ;  /* 0x00000000000079af */ /* 0x000e220000000000 */
[----:B------:R-:W-:Y:S01]  /*3ec0*/  LEA R0, R199, UR5, 0x1 ;  /* 0x00000005c7007c11 */ /* 0x000fe2000f8e08ff */
[C---:B------:R-:W-:Y:S01]  /*3ed0*/  IMAD.IADD R2, R187.reuse, 0x1, R192 ;  /* 0x00000001bb027824 */ /* 0x040fe200078e02c0 */
[----:B------:R-:W-:Y:S01]  /*3ee0*/  IADD3 R100, P0, R240, R228, RZ ;  /* 0x000000e4f0647210 */ /* 0x000fe20007f1e0ff */
[----:B------:R-:W2:Y:S01]  /*3ef0*/  LDL R171, [R1+0x8] ;  /* 0x0000080001ab7983 */ /* 0x000ea20000100800 */
[--C-:B------:R-:W-:Y:S02]  /*3f00*/  IMAD.IADD R168, R187, 0x1, R189.reuse ;  /* 0x00000001bba87824 */ /* 0x100fe400078e02bd */
[----:B------:R-:W-:Y:S02]  /*3f10*/  IMAD.IADD R3, R2, 0x1, R189 ;  /* 0x0000000102037824 */ /* 0x000fe400078e02bd */
[----:B------:R-:W-:Y:S01]  /*3f20*/  IMAD.X R101, R239, 0x1, R227, P0 ;  /* 0x00000001ef657824 */ /* 0x000fe200000e06e3 */
[----:B------:R-:W-:Y:S04]  /*3f30*/  DEPBAR.LE SB0, 0x0 ;  /* 0x000080000000791a */ /* 0x000fe80000000000 */
[----:B------:R-:W-:Y:S06]  /*3f40*/  BAR.SYNC.DEFER_BLOCKING 0x0 ;  /* 0x0000000000007b1d */ /* 0x000fec0000010000 */
[----:B------:R-:W-:Y:S04]  /*3f50*/  LDSM.16.M88.4 R16, [R187] ;  /* 0x00000000bb10783b */ /* 0x000fe80000000200 */
[----:B------:R-:W1:Y:S04]  /*3f60*/  LDSM.16.M88.4 R8, [R0+0xc000] ;  /* 0x00c000000008783b */ /* 0x000e680000000200 */
[----:B------:R-:W3:Y:S04]  /*3f70*/  LDSM.16.M88.4 R52, [R0+0xc800] ;  /* 0x00c800000034783b */ /* 0x000ee80000000200 */
[----:B------:R-:W-:Y:S04]  /*3f80*/  LDSM.16.M88.4 R56, [R2] ;  /* 0x000000000238783b */ /* 0x000fe80000000200 */
[----:B------:R-:W4:Y:S04]  /*3f90*/  LDSM.16.M88.4 R60, [R190+-0x4000] ;  /* 0xffc00000be3c783b */ /* 0x000f280000000200 */
[----:B------:R-:W4:Y:S04]  /*3fa0*/  LDSM.16.M88.4 R64, [R190+-0x3800] ;  /* 0xffc80000be40783b */ /* 0x000f280000000200 */
[----:B-----5:R-:W5:Y:S04]  /*3fb0*/  LDG.E R170, desc[UR16][R100.64] ;  /* 0x0000001064aa7981 */ /* 0x020f68000c1e1900 */
[----:B------:R3:W5:Y:S01]  /*3fc0*/  LDG.E R169, desc[UR16][R100.64+0x20] ;  /* 0x0000201064a97981 */ /* 0x000762000c1e1900 */
[C---:B-1----:R-:W-:Y:S06]  /*3fd0*/  HMMA.16816.F32.BF16 R4, R16.reuse, R8, RZ ;  /* 0x000000081004723c */ /* 0x042fec00000418ff */
[C---:B------:R-:W-:Y:S01]  /*3fe0*/  HMMA.16816.F32.BF16 R8, R16.reuse, R10, RZ ;  /* 0x0000000a1008723c */ /* 0x040fe200000418ff */
[----:B---3--:R-:W-:Y:S05]  /*3ff0*/  LDSM.16.M88.4 R100, [R190+-0x2000] ;  /* 0xffe00000be64783b */ /* 0x008fea0000000200 */
[C---:B------:R-:W-:Y:S06]  /*4000*/  HMMA.16816.F32.BF16 R12, R16.reuse, R52, RZ ;  /* 0x00000034100c723c */ /* 0x040fec00000418ff */
[----:B------:R-:W-:Y:S01]  /*4010*/  HMMA.16816.F32.BF16 R16, R16, R54, RZ ;  /* 0x000000361010723c */ /* 0x000fe200000418ff */
[----:B------:R-:W-:Y:S05]  /*4020*/  LDSM.16.M88.4 R52, [R168] ;  /* 0x00000000a834783b */ /* 0x000fea0000000200 */
[C---:B----4-:R-:W-:Y:S06]  /*4030*/  HMMA.16816.F32.BF16 R4, R56.reuse, R60, R4 ;  /* 0x0000003c3804723c */ /* 0x050fec0000041804 */
[C---:B------:R-:W-:Y:S01]  /*4040*/  HMMA.16816.F32.BF16 R8, R56.reuse, R62, R8 ;  /* 0x0000003e3808723c */ /* 0x040fe20000041808 */
[----:B------:R-:W1:Y:S05]  /*4050*/  LDSM.16.M88.4 R60, [R188+-0x4000] ;  /* 0xffc00000bc3c783b */ /* 0x000e6a0000000200 */
[C---:B------:R-:W-:Y:S06]  /*4060*/  HMMA.16816.F32.BF16 R12, R56.reuse, R64, R12 ;  /* 0x00000040380c723c */ /* 0x040fec000004180c */
[----:B------:R-:W-:Y:S01]  /*4070*/  HMMA.16816.F32.BF16 R16, R56, R66, R16 ;  /* 0x000000423810723c */ /* 0x000fe20000041810 */
[----:B------:R-:W3:Y:S04]  /*4080*/  LDSM.16.M88.4 R56, [R188+-0x3800] ;  /* 0xffc80000bc38783b */ /* 0x000ee80000000200 */
[----:B------:R-:W-:Y:S01]  /*4090*/  LDSM.16.M88.4 R64, [R191] ;  /* 0x00000000bf40783b */ /* 0x000fe20000000200 */
[C---:B-1----:R-:W-:Y:S06]  /*40a0*/  HMMA.16816.F32.BF16 R4, R52.reuse, R60, R4 ;  /* 0x0000003c3404723c */ /* 0x042fec0000041804 */
[C---:B------:R-:W-:Y:S01]  /*40b0*/  HMMA.16816.F32.BF16 R8, R52.reuse, R62, R8 ;  /* 0x0000003e3408723c */ /* 0x040fe20000041808 */
[----:B------:R-:W1:Y:S05]  /*40c0*/  LDSM.16.M88.4 R60, [R3] ;  /* 0x00000000033c783b */ /* 0x000e6a0000000200 */
[C---:B---3--:R-:W-:Y:S06]  /*40d0*/  HMMA.16816.F32.BF16 R12, R52.reuse, R56, R12 ;  /* 0x00000038340c723c */ /* 0x048fec000004180c */
[----:B------:R-:W-:Y:S01]  /*40e0*/  HMMA.16816.F32.BF16 R16, R52, R58, R16 ;  /* 0x0000003a3410723c */ /* 0x000fe20000041810 */
[----:B------:R-:W3:Y:S04]  /*40f0*/  LDSM.16.M88.4 R52, [R191+0x800] ;  /* 0x00080000bf34783b */ /* 0x000ee80000000200 */
[----:B------:R-:W-:Y:S01]  /*4100*/  LDSM.16.M88.4 R56, [R187+0x2000] ;  /* 0x00200000bb38783b */ /* 0x000fe20000000200 */
[C---:B-1----:R-:W-:Y:S06]  /*4110*/  HMMA.16816.F32.BF16 R4, R60.reuse, R64, R4 ;  /* 0x000000403c04723c */ /* 0x042fec0000041804 */
[C---:B------:R-:W-:Y:S01]  /*4120*/  HMMA.16816.F32.BF16 R8, R60.reuse, R66, R8 ;  /* 0x000000423c08723c */ /* 0x040fe20000041808 */
[----:B------:R-:W1:Y:S05]  /*4130*/  LDSM.16.M88.4 R64, [R0+0xe000] ;  /* 0x00e000000040783b */ /* 0x000e6a0000000200 */
[C---:B---3--:R-:W-:Y:S06]  /*4140*/  HMMA.16816.F32.BF16 R12, R60.reuse, R52, R12 ;  /* 0x000000343c0c723c */ /* 0x048fec000004180c */
[----:B------:R-:W-:Y:S01]  /*4150*/  HMMA.16816.F32.BF16 R16, R60, R54, R16 ;  /* 0x000000363c10723c */ /* 0x000fe20000041810 */
[----:B------:R-:W3:Y:S04]  /*4160*/  LDSM.16.M88.4 R52, [R0+0xe800] ;  /* 0x00e800000034783b */ /* 0x000ee80000000200 */
[----:B------:R4:W3:Y:S02]  /*4170*/  LDSM.16.M88.4 R60, [R2+0x2000] ;  /* 0x00200000023c783b */ /* 0x0008e40000000200 */
[----:B----4-:R-:W-:Y:S01]  /*4180*/  IMAD.SHL.U32 R2, R206, 0x40, RZ ;  /* 0x00000040ce027824 */ /* 0x010fe200078e00ff */
[C---:B-1----:R-:W-:Y:S06]  /*4190*/  HMMA.16816.F32.BF16 R4, R56.reuse, R64, R4 ;  /* 0x000000403804723c */ /* 0x042fec0000041804 */
[C---:B------:R-:W-:Y:S01]  /*41a0*/  HMMA.16816.F32.BF16 R8, R56.reuse, R66, R8 ;  /* 0x000000423808723c */ /* 0x040fe20000041808 */
[----:B------:R-:W1:Y:S05]  /*41b0*/  LDSM.16.M88.4 R64, [R190+-0x1800] ;  /* 0xffe80000be40783b */ /* 0x000e6a0000000200 */
[C---:B---3--:R-:W-:Y:S06]  /*41c0*/  HMMA.16816.F32.BF16 R12, R56.reuse, R52, R12 ;  /* 0x00000034380c723c */ /* 0x048fec000004180c */
[----:B------:R-:W-:Y:S01]  /*41d0*/  HMMA.16816.F32.BF16 R16, R56, R54, R16 ;  /* 0x000000363810723c */ /* 0x000fe20000041810 */
[----:B------:R-:W-:Y:S04]  /*41e0*/  LDSM.16.M88.4 R52, [R168+0x2000] ;  /* 0x00200000a834783b */ /* 0x000fe80000000200 */
[----:B------:R-:W3:Y:S01]  /*41f0*/  LDSM.16.M88.4 R56, [R188+-0x2000] ;  /* 0xffe00000bc38783b */ /* 0x000ee20000000200 */
[C---:B------:R-:W-:Y:S06]  /*4200*/  HMMA.16816.F32.BF16 R4, R60.reuse, R100, R4 ;  /* 0x000000643c04723c */ /* 0x040fec0000041804 */
[C---:B------:R-:W-:Y:S01]  /*4210*/  HMMA.16816.F32.BF16 R8, R60.reuse, R102, R8 ;  /* 0x000000663c08723c */ /* 0x040fe20000041808 */
[----:B------:R-:W4:Y:S04]  /*4220*/  LDSM.16.M88.4 R100, [R188+-0x1800] ;  /* 0xffe80000bc64783b */ /* 0x000f280000000200 */
[----:B--2---:R-:W-:Y:S01]  /*4230*/  IMAD.IADD R0, R171, 0x1, R2 ;  /* 0x00000001ab007824 */ /* 0x004fe200078e0202 */
[C---:B-1----:R-:W-:Y:S06]  /*4240*/  HMMA.16816.F32.BF16 R12, R60.reuse, R64, R12 ;  /* 0x000000403c0c723c */ /* 0x042fec000004180c */
[----:B------:R-:W-:Y:S01]  /*4250*/  HMMA.16816.F32.BF16 R16, R60, R66, R16 ;  /* 0x000000423c10723c */ /* 0x000fe20000041810 */
[----:B------:R1:W-:Y:S04]  /*4260*/  LDSM.16.M88.4 R60, [R3+0x2000] ;  /* 0x00200000033c783b */ /* 0x0003e80000000200 */
[----:B------:R-:W2:Y:S01]  /*4270*/  LDSM.16.M88.4 R64, [R191+0x2000] ;  /* 0x00200000bf40783b */ /* 0x000ea20000000200 */
[C---:B---3--:R-:W-:Y:S06]  /*4280*/  HMMA.16816.F32.BF16 R4, R52.reuse, R56, R4 ;  /* 0x000000383404723c */ /* 0x048fec0000041804 */
[C---:B------:R-:W-:Y:S01]  /*4290*/  HMMA.16816.F32.BF16 R8, R52.reuse, R58, R8 ;  /* 0x0000003a3408723c */ /* 0x040fe20000041808 */
[----:B------:R-:W3:Y:S05]  /*42a0*/  LDSM.16.M88.4 R56, [R191+0x2800] ;  /* 0x00280000bf38783b */ /* 0x000eea0000000200 */
[C---:B----4-:R-:W-:Y:S05]  /*42b0*/  HMMA.16816.F32.BF16 R12, R52.reuse, R100, R12 ;  /* 0x00000064340c723c */ /* 0x050fea000004180c */
[C---:B-1----:R-:W-:Y:S01]  /*42c0*/  VIADD R3, R0.reuse, 0x7 ;  /* 0x0000000700037836 */ /* 0x042fe20000000000 */
[----:B------:R-:W-:Y:S04]  /*42d0*/  HMMA.16816.F32.BF16 R16, R52, R102, R16 ;  /* 0x000000663410723c */ /* 0x000fe80000041810 */
[----:B------:R-:W-:Y:S03]  /*42e0*/  ISETP.GE.AND P0, PT, R3, RZ, PT ;  /* 0x000000ff0300720c */ /* 0x000fe60003f06270 */
[C---:B------:R-:W-:Y:S04]  /*42f0*/  VIADD R52, R0.reuse, 0x8 ;  /* 0x0000000800347836 */ /* 0x040fe80000000000 */
[----:B------:R-:W-:Y:S01]  /*4300*/  VIADD R55, R0, 0xffffffff ;  /* 0xffffffff00377836 */ /* 0x000fe20000000000 */
[----:B------:R-:W-:Y:S01]  /*4310*/  ISETP.GE.AND P1, PT, R52, RZ, PT ;  /* 0x000000ff3400720c */ /* 0x000fe20003f26270 */
[C---:B------:R-:W-:Y:S02]  /*4320*/  VIADD R54, R0.reuse, 0xfffffff8 ;  /* 0xfffffff800367836 */ /* 0x040fe40000000000 */
[C---:B------:R-:W-:Y:S01]  /*4330*/  VIADD R53, R0.reuse, 0xfffffff7 ;  /* 0xfffffff700357836 */ /* 0x040fe20000000000 */
[----:B------:R-:W-:Y:S01]  /*4340*/  ISETP.GE.AND P6, PT, R55, RZ, PT ;  /* 0x000000ff3700720c */ /* 0x000fe20003fc6270 */
[C---:B--2---:R-:W-:Y:S05]  /*4350*/  HMMA.16816.F32.BF16 R4, R60.reuse, R64, R4 ;  /* 0x000000403c04723c */ /* 0x044fea0000041804 */
[----:B------:R-:W-:Y:S01]  /*4360*/  @!P0 IADD3 R3, -R0, -0x7, RZ ;  /* 0xfffffff900038810 */ /* 0x000fe20007ffe1ff */
[C---:B------:R-:W-:Y:S03]  /*4370*/  HMMA.16816.F32.BF16 R8, R60.reuse, R66, R8 ;  /* 0x000000423c08723c */ /* 0x040fe60000041808 */
[----:B------:R-:W-:Y:S02]  /*4380*/  ISETP.GE.AND P5, PT, R54, RZ, PT ;  /* 0x000000ff3600720c */ /* 0x000fe40003fa6270 */
[C---:B------:R-:W-:Y:S01]  /*4390*/  @!P1 IADD3 R52, -R0.reuse, -0x8, RZ ;  /* 0xfffffff800349810 */ /* 0x040fe20007ffe1ff */
[C---:B---3--:R-:W-:Y:S03]  /*43a0*/  HMMA.16816.F32.BF16 R12, R60.reuse, R56, R12 ;  /* 0x000000383c0c723c */ /* 0x048fe6000004180c */
[----:B------:R-:W-:Y:S02]  /*43b0*/  ISETP.GE.AND P4, PT, R53, RZ, PT ;  /* 0x000000ff3500720c */ /* 0x000fe40003f86270 */
[----:B------:R-:W-:Y:S01]  /*43c0*/  I2FP.F32.S32 R52, R52 ;  /* 0x0000003400347245 */ /* 0x000fe20000201400 */
[C---:B------:R-:W-:Y:S01]  /*43d0*/  VIADD R65, R0.reuse, 0xfffffff0 ;  /* 0xfffffff000417836 */ /* 0x040fe20000000000 */
[----:B------:R-:W-:Y:S01]  /*43e0*/  IABS R66, R0 ;  /* 0x0000000000427213 */ /* 0x000fe20000000000 */
[C---:B------:R-:W-:Y:S01]  /*43f0*/  VIADD R56, R0.reuse, 0xffffffe7 ;  /* 0xffffffe700387836 */ /* 0x040fe20000000000 */
[----:B------:R-:W-:Y:S03]  /*4400*/  HMMA.16816.F32.BF16 R16, R60, R58, R16 ;  /* 0x0000003a3c10723c */ /* 0x000fe60000041810 */
[----:B------:R-:W-:Y:S01]  /*4410*/  ISETP.GE.AND P3, PT, R65, RZ, PT ;  /* 0x000000ff4100720c */ /* 0x000fe20003f66270 */
[----:B------:R-:W-:Y:S01]  /*4420*/  VIADD R64, R0, 0xffffffef ;  /* 0xffffffef00407836 */ /* 0x000fe20000000000 */
[----:B------:R-:W-:Y:S01]  /*4430*/  ISETP.GE.AND P0, PT, R56, RZ, PT ;  /* 0x000000ff3800720c */ /* 0x000fe20003f06270 */
[C---:B------:R-:W-:Y:S01]  /*4440*/  VIADD R57, R0.reuse, 0xffffffe8 ;  /* 0xffffffe800397836 */ /* 0x040fe20000000000 */
[----:B------:R-:W-:Y:S01]  /*4450*/  @!P6 IADD3 R55, -R0, 0x1, RZ ;  /* 0x000000010037e810 */ /* 0x000fe20007ffe1ff */
[----:B------:R-:W-:Y:S01]  /*4460*/  FFMA.FTZ R6, R52, -R203, R6 ;  /* 0x800000cb34067223 */ /* 0x000fe20000010006 */
[----:B------:R-:W-:Y:S01]  /*4470*/  ISETP.GE.AND P2, PT, R64, RZ, PT ;  /* 0x000000ff4000720c */ /* 0x000fe20003f46270 */
[----:B------:R-:W1:Y:S01]  /*4480*/  LDC R52, c[0x0][0x394] ;  /* 0x0000e500ff347b82 */ /* 0x000e620000000800 */
[----:B------:R-:W-:Y:S02]  /*4490*/  ISETP.GE.AND P1, PT, R57, RZ, PT ;  /* 0x000000ff3900720c */ /* 0x000fe40003f26270 */
[C---:B------:R-:W-:Y:S02]  /*44a0*/  @!P5 IADD3 R54, -R0.reuse, 0x8, RZ ;  /* 0x000000080036d810 */ /* 0x040fe40007ffe1ff */
[C---:B------:R-:W-:Y:S02]  /*44b0*/  @!P4 IADD3 R53, -R0.reuse, 0x9, RZ ;  /* 0x000000090035c810 */ /* 0x040fe40007ffe1ff */
[C---:B------:R-:W-:Y:S02]  /*44c0*/  @!P3 IADD3 R65, -R0.reuse, 0x10, RZ ;  /* 0x000000100041b810 */ /* 0x040fe40007ffe1ff */
[----:B------:R-:W-:Y:S02]  /*44d0*/  @!P0 IADD3 R56, -R0, 0x19, RZ ;  /* 0x0000001900388810 */ /* 0x000fe40007ffe1ff */
[----:B------:R-:W-:Y:S02]  /*44e0*/  ISETP.GE.AND P0, PT, R2, R252, PT ;  /* 0x000000fc0200720c */ /* 0x000fe40003f06270 */
[C---:B------:R-:W-:Y:S02]  /*44f0*/  @!P2 IADD3 R64, -R0.reuse, 0x11, RZ ;  /* 0x000000110040a810 */ /* 0x040fe40007ffe1ff */
[----:B------:R-:W-:Y:S02]  /*4500*/  @!P1 IADD3 R57, -R0, 0x18, RZ ;  /* 0x0000001800399810 */ /* 0x000fe40007ffe1ff */
[----:B------:R-:W-:Y:S02]  /*4510*/  I2FP.F32.S32 R58, R66 ;  /* 0x00000042003a7245 */ /* 0x000fe40000201400 */
[----:B------:R-:W-:Y:S02]  /*4520*/  I2FP.F32.S32 R3, R3 ;  /* 0x0000000300037245 */ /* 0x000fe40000201400 */
[----:B------:R-:W-:Y:S01]  /*4530*/  I2FP.F32.S32 R55, R55 ;  /* 0x0000003700377245 */ /* 0x000fe20000201400 */
[CC--:B------:R-:W-:Y:S01]  /*4540*/  FFMA.FTZ R4, R58.reuse, -R203.reuse, R4 ;  /* 0x800000cb3a047223 */ /* 0x0c0fe20000010004 */
[----:B------:R-:W-:Y:S01]  /*4550*/  I2FP.F32.S32 R54, R54 ;  /* 0x0000003600367245 */ /* 0x000fe20000201400 */
[----:B------:R-:W-:Y:S01]  /*4560*/  FFMA.FTZ R7, R3, -R203, R7 ;  /* 0x800000cb03077223 */ /* 0x000fe20000010007 */
[----:B------:R-:W-:Y:S01]  /*4570*/  I2FP.F32.S32 R53, R53 ;  /* 0x0000003500357245 */ /* 0x000fe20000201400 */
[C---:B------:R-:W-:Y:S01]  /*4580*/  FFMA.FTZ R5, R55.reuse, -R203, R5 ;  /* 0x800000cb37057223 */ /* 0x040fe20000010005 */
[----:B------:R-:W-:Y:S01]  /*4590*/  I2FP.F32.S32 R65, R65 ;  /* 0x0000004100417245 */ /* 0x000fe20000201400 */
[-C--:B------:R-:W-:Y:S01]  /*45a0*/  FFMA.FTZ R11, R55, -R203.reuse, R11 ;  /* 0x800000cb370b7223 */ /* 0x080fe2000001000b */
[----:B------:R-:W-:Y:S01]  /*45b0*/  I2FP.F32.S32 R64, R64 ;  /* 0x0000004000407245 */ /* 0x000fe20000201400 */
[----:B------:R-:W-:Y:S01]  /*45c0*/  FFMA.FTZ R10, R58, -R203, R10 ;  /* 0x800000cb3a0a7223 */ /* 0x000fe2000001000a */
[----:B------:R-:W-:Y:S01]  /*45d0*/  I2FP.F32.S32 R57, R57 ;  /* 0x0000003900397245 */ /* 0x000fe20000201400 */
[CC--:B------:R-:W-:Y:S01]  /*45e0*/  FFMA.FTZ R8, R54.reuse, -R203.reuse, R8 ;  /* 0x800000cb36087223 */ /* 0x0c0fe20000010008 */
[----:B------:R-:W-:Y:S01]  /*45f0*/  I2FP.F32.S32 R56, R56 ;  /* 0x0000003800387245 */ /* 0x000fe20000201400 */
[CC--:B------:R-:W-:Y:S01]  /*4600*/  FFMA.FTZ R9, R53.reuse, -R203.reuse, R9 ;  /* 0x800000cb35097223 */ /* 0x0c0fe20000010009 */
[-C--:B------:R-:W-:Y:S01]  /*4610*/  FFMA.FTZ R14, R54, -R203.reuse, R14 ;  /* 0x800000cb360e7223 */ /* 0x080fe2000001000e */
[-C--:B------:R-:W-:Y:S01]  /*4620*/  FFMA.FTZ R15, R53, -R203.reuse, R15 ;  /* 0x800000cb350f7223 */ /* 0x080fe2000001000f */
[CC--:B------:R-:W-:Y:S01]  /*4630*/  FFMA.FTZ R12, R65.reuse, -R203.reuse, R12 ;  /* 0x800000cb410c7223 */ /* 0x0c0fe2000001000c */
[CC--:B------:R-:W-:Y:S01]  /*4640*/  FFMA.FTZ R13, R64.reuse, -R203.reuse, R13 ;  /* 0x800000cb400d7223 */ /* 0x0c0fe2000001000d */
[-C--:B------:R-:W-:Y:S01]  /*4650*/  FFMA.FTZ R18, R65, -R203.reuse, R18 ;  /* 0x800000cb41127223 */ /* 0x080fe20000010012 */
[-C--:B------:R-:W-:Y:S01]  /*4660*/  FFMA.FTZ R19, R64, -R203.reuse, R19 ;  /* 0x800000cb40137223 */ /* 0x080fe20000010013 */
[-C--:B------:R-:W-:Y:S01]  /*4670*/  FFMA.FTZ R16, R57, -R203.reuse, R16 ;  /* 0x800000cb39107223 */ /* 0x080fe20000010010 */
[----:B------:R-:W-:Y:S01]  /*4680*/  FFMA.FTZ R17, R56, -R203, R17 ;  /* 0x800000cb38117223 */ /* 0x000fe20000010011 */
[----:B------:R-:W-:Y:S06]  /*4690*/  @!P0 BRA `(.L_x_252) ;  /* 0x0000000000248947 */ /* 0x000fec0003800000 */
[----:B------:R-:W-:Y:S01]  /*46a0*/  IADD3 R53, R2, 0x40, RZ ;  /* 0x0000004002357810 */ /* 0x000fe20007ffe0ff */
[----:B------:R-:W-:Y:S04]  /*46b0*/  IMAD.SHL.U32 R0, R251, 0x40, RZ ;  /* 0x00000040fb007824 */ /* 0x000fe800078e00ff */
[C---:B------:R-:W-:Y:S02]  /*46c0*/  IMAD.IADD R3, R0.reuse, 0x1, R220 ;  /* 0x0000000100037824 */ /* 0x040fe400078e02dc */
[----:B-1----:R-:W-:Y:S03]  /*46d0*/  VIADD R52, R0, 0x40 ;  /* 0x0000004000347836 */ /* 0x002fe60000000000 */
[----:B------:R-:W-:Y:S02]  /*46e0*/  IADD3 R0, R218, R3, -R208 ;  /* 0x00000003da007210 */ /* 0x000fe40007ffe8d0 */
[----:B------:R-:W-:Y:S02]  /*46f0*/  ISETP.LT.AND P0, PT, R52, R208, PT ;  /* 0x000000d03400720c */ /* 0x000fe40003f01270 */
[----:B------:R-:W-:Y:S02]  /*4700*/  ISETP.GE.AND P1, PT, R53, R0, PT ;  /* 0x000000003500720c */ /* 0x000fe40003f26270 */
[----:B------:R-:W-:Y:S11]  /*4710*/  MOV R52, R218 ;  /* 0x000000da00347202 */ /* 0x000ff60000000f00 */
[----:B------:R-:W-:Y:S05]  /*4720*/  @!P1 BRA P0, `(.L_x_253) ;  /* 0x00000004000c9947 */ /* 0x000fea0000000000 */
.L_x_252:
[--C-:B------:R-:W-:Y:S01]  /*4730*/  IADD3 R55, R208, 0x1, -R220.reuse ;  /* 0x00000001d0377810 */ /* 0x100fe20007ffe8dc */
[----:B------:R-:W2:Y:S01]  /*4740*/  LDL R0, [R1+0xc] ;  /* 0x00000c0001007983 */ /* 0x000ea20000100800 */
[----:B-1----:R-:W-:Y:S01]  /*4750*/  IADD3 R54, -R52, R208, -R220 ;  /* 0x000000d034367210 */ /* 0x002fe20007ffe9dc */
[C---:B------:R-:W-:Y:S02]  /*4760*/  VIADD R59, R204.reuse, 0x1 ;  /* 0x00000001cc3b7836 */ /* 0x040fe40000000000 */
[----:B------:R-:W-:Y:S02]  /*4770*/  VIADD R3, R55, UR7 ;  /* 0x0000000737037c36 */ /* 0x000fe40008000000 */
[C---:B------:R-:W-:Y:S02]  /*4780*/  VIADD R58, R204.reuse, 0x8 ;  /* 0x00000008cc3a7836 */ /* 0x040fe40000000000 */
[C---:B------:R-:W-:Y:S02]  /*4790*/  VIADD R57, R204.reuse, 0x9 ;  /* 0x00000009cc397836 */ /* 0x040fe40000000000 */
[----:B------:R-:W-:Y:S02]  /*47a0*/  VIADD R56, R204, 0x10 ;  /* 0x00000010cc387836 */ /* 0x000fe40000000000 */
[----:B------:R-:W-:Y:S02]  /*47b0*/  IMAD.MOV.U32 R218, RZ, RZ, R52 ;  /* 0x000000ffffda7224 */ /* 0x000fe400078e0034 */
[----:B--2---:R-:W-:Y:S04]  /*47c0*/  IMAD.IADD R2, R0, 0x1, R2 ;  /* 0x0000000100027824 */ /* 0x004fe800078e0202 */
[----:B------:R-:W-:Y:S01]  /*47d0*/  VIADD R53, R2, 0x8 ;  /* 0x0000000802357836 */ /* 0x000fe20000000000 */
[-C--:B------:R-:W-:Y:S02]  /*47e0*/  VIADDMNMX R0, R54, R2.reuse, RZ, !PT ;  /* 0x0000000236007246 */ /* 0x080fe400078001ff */
[----:B------:R-:W-:Y:S02]  /*47f0*/  VIADDMNMX R3, R3, R2, R208, PT ;  /* 0x0000000203037246 */ /* 0x000fe400038001d0 */
[CC--:B------:R-:W-:Y:S02]  /*4800*/  ISETP.GE.AND P0, PT, R204.reuse, R0.reuse, PT ;  /* 0x00000000cc00720c */ /* 0x0c0fe40003f06270 */
[-C--:B------:R-:W-:Y:S02]  /*4810*/  ISETP.GE.AND P6, PT, R59, R0.reuse, PT ;  /* 0x000000003b00720c */ /* 0x080fe40003fc6270 */
[----:B------:R-:W-:Y:S01]  /*4820*/  IADD3 R60, R53, UR7, R55 ;  /* 0x00000007353c7c10 */ /* 0x000fe2000fffe037 */
[----:B------:R-:W-:Y:S01]  /*4830*/  VIADD R55, R204, 0x11 ;  /* 0x00000011cc377836 */ /* 0x000fe20000000000 */
[----:B------:R-:W-:Y:S01]  /*4840*/  VIADDMNMX R2, R54, R53, RZ, !PT ;  /* 0x0000003536027246 */ /* 0x000fe200078001ff */
[C---:B------:R-:W-:Y:S01]  /*4850*/  VIADD R54, R204.reuse, 0x18 ;  /* 0x00000018cc367836 */ /* 0x040fe20000000000 */
[CC--:B------:R-:W-:Y:S01]  /*4860*/  ISETP.GE.OR P0, PT, R204.reuse, R3.reuse, !P0 ;  /* 0x00000003cc00720c */ /* 0x0c0fe20004706670 */
[----:B------:R-:W-:Y:S01]  /*4870*/  VIADD R53, R204, 0x19 ;  /* 0x00000019cc357836 */ /* 0x000fe20000000000 */
[-C--:B------:R-:W-:Y:S02]  /*4880*/  ISETP.GE.OR P6, PT, R59, R3.reuse, !P6 ;  /* 0x000000033b00720c */ /* 0x080fe400077c6670 */
        /* <DEDUP_REMOVED lines=45> */
.L_x_253:
        /* <DEDUP_REMOVED lines=196> */
.L_x_254:
        /* <DEDUP_REMOVED lines=105> */
.L_x_255:
        /* <DEDUP_REMOVED lines=87> */
[CC--:B---3--:R-:W-:Y:S02]  /*63a0*/  LEA R6, P1, R171.reuse, R200.reuse, 0x2 ;  /* 0x000000c8ab067211 */ /* 0x0c8fe400078210ff */
[CC--:B------:R-:W-:Y:S01]  /*63b0*/  LEA R10, P0, R238.reuse, R200.reuse, 0x2 ;  /* 0x000000c8ee0a7211 */ /* 0x0c0fe200078010ff */
[----:B------:R1:W-:Y:S01]  /*63c0*/  REDG.E.ADD.F32.FTZ.RN.STRONG.GPU desc[UR16][R4.64], R18 ;  /* 0x00000012040079a6 */ /* 0x0003e2000c10f390 */
[-C--:B------:R-:W-:Y:S01]  /*63d0*/  LEA.HI.X.SX32 R7, R171, R201.reuse, 0x2, P1 ;  /* 0x000000c9ab077211 */ /* 0x080fe200008f16ff */
[C---:B------:R-:W-:Y:S01]  /*63e0*/  VIADD R171, R219.reuse, 0x40 ;  /* 0x00000040dbab7836 */ /* 0x040fe20000000000 */
        /* <DEDUP_REMOVED lines=186> */
[----:B--2---:R1:W-:Y:S04]  /*6f90*/  STS [R171], R16 ;  /* 0x00000010ab007388 */ /* 0x0043e80000000800 */
[----:B------:R-:W-:Y:S04]  /*6fa0*/  STS [R171+0x400], R15 ;  /* 0x0004000fab007388 */ /* 0x000fe80000000800 */
[----:B---3--:R-:W-:Y:S01]  /*6fb0*/  STS [R170], R12 ;  /* 0x0000000caa007388 */ /* 0x008fe20000000800 */
[----:B----4-:R-:W-:-:S03]  /*6fc0*/  ISETP.NE.AND P0, PT, R168, -0x1, PT ;  /* 0xffffffffa800780c */ /* 0x010fc60003f05270 */
[----:B------:R-:W-:Y:S04]  /*6fd0*/  STS [R170+0x400], R11 ;  /* 0x0004000baa007388 */ /* 0x000fe80000000800 */
[----:B------:R-:W-:Y:S04]  /*6fe0*/  STS [R171+0x1000], R14 ;  /* 0x0010000eab007388 */ /* 0x000fe80000000800 */
[----:B------:R-:W-:Y:S04]  /*6ff0*/  STS [R171+0x1400], R13 ;  /* 0x0014000dab007388 */ /* 0x000fe80000000800 */
[----:B------:R-:W-:Y:S01]  /*7000*/  STS [R170+0x1000], R10 ;  /* 0x0010000aaa007388 */ /* 0x000fe20000000800 */
[----:B-1----:R-:W1:Y:S03]  /*7010*/  @P0 LDC.64 R16, c[0x0][0x458] ;  /* 0x00011600ff100b82 */ /* 0x002e660000000a00 */
        /* <DEDUP_REMOVED lines=12> */
[----:B------:R2:W-:Y:S04]  /*70e0*/  STS [R170+0x4000], R32 ;  /* 0x00400020aa007388 */ /* 0x0005e80000000800 */
[----:B------:R1:W-:Y:S04]  /*70f0*/  STS [R170+0x4400], R34 ;  /* 0x00440022aa007388 */ /* 0x0003e80000000800 */
[----:B------:R1:W-:Y:S01]  /*7100*/  STS [R171+0x5000], R24 ;  /* 0x00500018ab007388 */ /* 0x0003e20000000800 */
[----:B---3--:R-:W3:Y:S03]  /*7110*/  @P0 LDC.64 R2, c[0x0][0x450] ;  /* 0x00011400ff020b82 */ /* 0x008ee60000000a00 */
[----:B------:R1:W-:Y:S01]  /*7120*/  STS [R171+0x5400], R26 ;  /* 0x0054001aab007388 */ /* 0x0003e20000000800 */
[----:B----4-:R-:W-:-:S02]  /*7130*/  @P0 IADD3 R0, R250, R168, RZ ;  /* 0x000000a8fa000210 */ /* 0x010fc40007ffe0ff */
[----:B------:R-:W4:Y:S01]  /*7140*/  S2R R168, SR_CTAID.Y ;  /* 0x0000000000a87919 */ /* 0x000f220000002600 */
[----:B------:R1:W-:Y:S04]  /*7150*/  STS [R170+0x5000], R28 ;  /* 0x0050001caa007388 */ /* 0x0003e80000000800 */
[----:B------:R1:W-:Y:S04]  /*7160*/  STS [R170+0x5400], R30 ;  /* 0x0054001eaa007388 */ /* 0x0003e80000000800 */
[----:B------:R1:W-:Y:S04]  /*7170*/  STS [R171+0x6000], R36 ;  /* 0x00600024ab007388 */ /* 0x0003e80000000800 */
[----:B------:R1:W-:Y:S01]  /*7180*/  STS [R171+0x6400], R38 ;  /* 0x00640026ab007388 */ /* 0x0003e20000000800 */
[----:B---3--:R-:W-:-:S02]  /*7190*/  @P0 IMAD R8, R0, R3, RZ ;  /* 0x0000000300080224 */ /* 0x008fc400078e02ff */
[----:B------:R-:W-:Y:S01]  /*71a0*/  @P0 IMAD.WIDE.U32 R6, R0, R2, RZ ;  /* 0x0000000200060225 */ /* 0x000fe200078e00ff */
[----:B------:R3:W-:Y:S03]  /*71b0*/  STS [R170+0x6000], R48 ;  /* 0x00600030aa007388 */ /* 0x0007e60000000800 */
[C---:B-1----:R-:W-:Y:S01]  /*71c0*/  @P0 IMAD R0, R4.reuse, R17, RZ ;  /* 0x0000001104000224 */ /* 0x042fe200078e02ff */
[----:B------:R3:W-:Y:S01]  /*71d0*/  STS [R170+0x6400], R50 ;  /* 0x00640032aa007388 */ /* 0x0007e20000000800 */
[----:B------:R-:W-:Y:S01]  /*71e0*/  @P0 IMAD.WIDE.U32 R4, R4, R16, RZ ;  /* 0x0000001004040225 */ /* 0x000fe200078e00ff */
[----:B------:R-:W-:Y:S02]  /*71f0*/  @P0 IADD3 R12, R7, R8, RZ ;  /* 0x00000008070c0210 */ /* 0x000fe40007ffe0ff */
[----:B------:R3:W-:Y:S01]  /*7200*/  STS [R171+0x7000], R40 ;  /* 0x00700028ab007388 */ /* 0x0007e20000000800 */
[----:B--2---:R-:W-:Y:S01]  /*7210*/  @P0 IMAD.MOV.U32 R32, RZ, RZ, R4 ;  /* 0x000000ffff200224 */ /* 0x004fe200078e0004 */
[----:B------:R-:W-:Y:S01]  /*7220*/  @P0 IADD3 R33, R5, R0, RZ ;  /* 0x0000000005210210 */ /* 0x000fe20007ffe0ff */
[----:B------:R-:W-:Y:S01]  /*7230*/  @P0 IMAD.MOV.U32 R11, RZ, RZ, R6 ;  /* 0x000000ffff0b0224 */ /* 0x000fe200078e0006 */
[----:B------:R3:W-:Y:S01]  /*7240*/  STS [R171+0x7400], R42 ;  /* 0x0074002aab007388 */ /* 0x0007e20000000800 */
[----:B------:R-:W-:-:S02]  /*7250*/  LEA R4, R169, UR5, 0x1 ;  /* 0x00000005a9047c11 */ /* 0x000fc4000f8e08ff */
[----:B----4-:R-:W-:Y:S01]  /*7260*/  SHF.R.S32.HI R10, RZ, 0x1f, R168 ;  /* 0x0000001fff0a7819 */ /* 0x010fe200000114a8 */
[----:B------:R3:W-:Y:S01]  /*7270*/  STS [R170+0x7000], R44 ;  /* 0x0070002caa007388 */ /* 0x0007e20000000800 */
[----:B------:R-:W1:Y:S03]  /*7280*/  S2R R13, SR_TID.X ;  /* 0x00000000000d7919 */ /* 0x000e660000002100 */
[----:B------:R3:W-:Y:S01]  /*7290*/  STS [R170+0x7400], R46 ;  /* 0x0074002eaa007388 */ /* 0x0007e20000000800 */
[----:B------:R-:W-:Y:S05]  /*72a0*/  @P0 BRA `(.L_x_257) ;  /* 0x0000000000300947 */ /* 0x000fea0003800000 */
[----:B------:R-:W2:Y:S01]  /*72b0*/  LDC.64 R2, c[0x0][0x450] ;  /* 0x00011400ff027b82 */ /* 0x000ea20000000a00 */
[----:B------:R-:W-:-:S07]  /*72c0*/  SHF.R.S32.HI R0, RZ, 0x1f, R250 ;  /* 0x0000001fff007819 */ /* 0x000fce00000114fa */
[----:B------:R-:W4:Y:S01]  /*72d0*/  LDC.64 R8, c[0x0][0x438] ;  /* 0x00010e00ff087b82 */ /* 0x000f220000000a00 */
[-C--:B--2---:R-:W-:Y:S02]  /*72e0*/  IMAD R0, R0, R2.reuse, RZ ;  /* 0x0000000200007224 */ /* 0x084fe400078e02ff */
        /* <DEDUP_REMOVED lines=8> */
.L_x_257:
        /* <DEDUP_REMOVED lines=13> */
.L_x_258:
[----:B------:R-:W2:Y:S01]  /*7440*/  LDL.64 R52, [R1] ;  /* 0x0000000001347983 */ /* 0x000ea20000100a00 */
[----:B------:R-:W-:Y:S01]  /*7450*/  IMAD.SHL.U32 R5, R251, 0x40, RZ ;  /* 0x00000040fb057824 */ /* 0x000fe200078e00ff */
[--C-:B------:R-:W-:Y:S01]  /*7460*/  SHF.R.S32.HI R7, RZ, 0x1f, R214.reuse ;  /* 0x0000001fff077819 */ /* 0x100fe200000114d6 */
[----:B------:R-:W-:Y:S01]  /*7470*/  IMAD.MOV.U32 R6, RZ, RZ, R214 ;  /* 0x000000ffff067224 */ /* 0x000fe200078e00d6 */
[----:B------:R-:W-:Y:S01]  /*7480*/  BAR.SYNC.DEFER_BLOCKING 0x0 ;  /* 0x0000000000007b1d */ /* 0x000fe20000010000 */
[----:B-1----:R-:W-:Y:S02]  /*7490*/  SHF.R.S32.HI R10, RZ, 0x1f, R13 ;  /* 0x0000001fff0a7819 */ /* 0x002fe4000001140d */
[----:B------:R-:W-:Y:S01]  /*74a0*/  SHF.R.S32.HI R18, RZ, 0x1f, R5 ;  /* 0x0000001fff127819 */ /* 0x000fe20000011405 */
[-C--:B------:R-:W-:Y:S01]  /*74b0*/  IMAD.WIDE.U32 R8, R5, R2.reuse, R6 ;  /* 0x0000000205087225 */ /* 0x080fe200078e0006 */
[----:B------:R-:W-:Y:S01]  /*74c0*/  LEA.HI R13, R10, R13, RZ, 0x3 ;  /* 0x0000000d0a0d7211 */ /* 0x000fe200078f18ff */
[----:B------:R-:W-:Y:S01]  /*74d0*/  ULDC.64 UR6, c[0x0][0x468] ;  /* 0x00011a0000067ab9 */ /* 0x000fe20000000a00 */
[----:B------:R-:W-:Y:S01]  /*74e0*/  BSSY B0, `(.L_x_259) ;  /* 0x0000026000007945 */ /* 0x000fe20003800000 */
[----:B------:R-:W-:Y:S01]  /*74f0*/  IMAD R0, R18, R2, RZ ;  /* 0x0000000212007224 */ /* 0x000fe200078e02ff */
[----:B------:R-:W-:-:S03]  /*7500*/  IADD3 R8, P0, R11, R8, RZ ;  /* 0x000000080b087210 */ /* 0x000fc60007f1e0ff */
[----:B------:R-:W-:Y:S01]  /*7510*/  IMAD R10, R5, R3, R0 ;  /* 0x00000003050a7224 */ /* 0x000fe200078e0200 */
[----:B------:R-:W-:-:S04]  /*7520*/  SHF.R.S32.HI R0, RZ, 0x3, R13 ;  /* 0x00000003ff007819 */ /* 0x000fc8000001140d */
[----:B------:R-:W-:Y:S01]  /*7530*/  IADD3.X R9, R12, R9, R10, P0, !PT ;  /* 0x000000090c097210 */ /* 0x000fe200007fe40a */
[----:B------:R-:W-:Y:S01]  /*7540*/  IMAD R10, R251, -0x40, R208 ;  /* 0xffffffc0fb0a7824 */ /* 0x000fe200078e02d0 */
[----:B------:R-:W-:Y:S01]  /*7550*/  SHF.R.S32.HI R34, RZ, 0x1f, R0 ;  /* 0x0000001fff227819 */ /* 0x000fe20000011400 */
[----:B------:R-:W-:-:S03]  /*7560*/  VIADD R12, R0, 0x20 ;  /* 0x00000020000c7836 */ /* 0x000fc60000000000 */
[-C--:B------:R-:W-:Y:S01]  /*7570*/  ISETP.GE.AND P3, PT, R0, R10.reuse, PT ;  /* 0x0000000a0000720c */ /* 0x080fe20003f66270 */
[----:B------:R1:W4:Y:S01]  /*7580*/  LDS.128 R28, [R4+0xd000] ;  /* 0x00d00000041c7984 */ /* 0x0003220000000c00 */
[----:B------:R-:W-:-:S03]  /*7590*/  ISETP.GE.AND P2, PT, R12, R10, PT ;  /* 0x0000000a0c00720c */ /* 0x000fc60003f46270 */
[----:B---3--:R1:W3:Y:S04]  /*75a0*/  LDS.128 R40, [R4+0x10000] ;  /* 0x0100000004287984 */ /* 0x0082e80000000c00 */
        /* <DEDUP_REMOVED lines=8> */
[----:B-1-34-:R-:W-:Y:S06]  /*7630*/  @P3 BRA `(.L_x_260) ;  /* 0x0000000000403947 */ /* 0x01afec0003800000 */
        /* <DEDUP_REMOVED lines=14> */
[----:B-1----:R1:W-:Y:S04]  /*7720*/  @!P0 STG.E.128 desc[UR16][R10.64+0x80], R24 ;  /* 0x000080180a008986 */ /* 0x0023e8000c101d10 */
[----:B--2---:R1:W-:Y:S02]  /*7730*/  @!P1 STG.E.128 desc[UR16][R10.64], R20 ;  /* 0x000000140a009986 */ /* 0x0043e4000c101d10 */
.L_x_260:
[----:B------:R-:W-:Y:S05]  /*7740*/  BSYNC B0 ;  /* 0x0000000000007941 */ /* 0x000fea0003800000 */
.L_x_259:
[----:B-1----:R1:W2:Y:S01]  /*7750*/  LDS.128 R20, [R4+0xf000] ;  /* 0x00f0000004147984 */ /* 0x0022a20000000c00 */
[----:B------:R-:W-:Y:S04]  /*7760*/  BSSY B0, `(.L_x_261) ;  /* 0x0000011000007945 */ /* 0x000fe80003800000 */
[----:B------:R-:W-:Y:S05]  /*7770*/  @P2 BRA `(.L_x_262) ;  /* 0x00000000003c2947 */ /* 0x000fea0003800000 */
[----:B-1----:R-:W-:Y:S01]  /*7780*/  IADD3 R4, P0, R0, 0x20, RZ ;  /* 0x0000002000047810 */ /* 0x002fe20007f1e0ff */
        /* <DEDUP_REMOVED lines=13> */
[----:B--2---:R3:W-:Y:S02]  /*7860*/  @!P0 STG.E.128 desc[UR16][R2.64+0x80], R20 ;  /* 0x0000801402008986 */ /* 0x0047e4000c101d10 */
.L_x_262:
[----:B------:R-:W-:Y:S05]  /*7870*/  BSYNC B0 ;  /* 0x0000000000007941 */ /* 0x000fea0003800000 */
.L_x_261:
[-C--:B---3--:R-:W-:Y:S01]  /*7880*/  IMAD.WIDE.U32 R2, R5, R16.reuse, R6 ;  /* 0x0000001005027225 */ /* 0x088fe200078e0006 */
[----:B------:R-:W-:Y:S01]  /*7890*/  ULDC.64 UR6, c[0x0][0x470] ;  /* 0x00011c0000067ab9 */ /* 0x000fe20000000a00 */
[----:B------:R-:W-:Y:S02]  /*78a0*/  BSSY B0, `(.L_x_263) ;  /* 0x0000018000007945 */ /* 0x000fe40003800000 */
[----:B-1----:R-:W-:Y:S01]  /*78b0*/  IMAD R4, R18, R16, RZ ;  /* 0x0000001012047224 */ /* 0x002fe200078e02ff */
        /* <DEDUP_REMOVED lines=13> */
[C---:B------:R-:W-:Y:S01]  /*7990*/  IMAD.WIDE.U32 R6, R0.reuse, R16, R4 ;  /* 0x0000001000067225 */ /* 0x040fe200078e0004 */
[----:B------:R-:W-:Y:S01]  /*79a0*/  ISETP.GE.AND P0, PT, R229, UR4, PT ;  /* 0x00000004e5007c0c */ /* 0x000fe2000bf06270 */
[----:B------:R-:W-:Y:S02]  /*79b0*/  ULDC.64 UR6, c[0x0][0x3f8] ;  /* 0x0000fe0000067ab9 */ /* 0x000fe40000000a00 */
[----:B------:R-:W-:-:S04]  /*79c0*/  IMAD R4, R0, R17, R9 ;  /* 0x0000001100047224 */ /* 0x000fc800078e0209 */
[----:B------:R-:W-:Y:S01]  /*79d0*/  IMAD.IADD R5, R4, 0x1, R7 ;  /* 0x0000000104057824 */ /* 0x000fe200078e0207 */
[----:B------:R-:W-:-:S04]  /*79e0*/  LEA R4, P3, R6, UR6, 0x1 ;  /* 0x0000000606047c11 */ /* 0x000fc8000f8608ff */
[----:B------:R-:W-:-:S05]  /*79f0*/  LEA.HI.X R5, R6, UR7, R5, 0x1, P3 ;  /* 0x0000000706057c11 */ /* 0x000fca00098f0c05 */
[----:B------:R1:W-:Y:S04]  /*7a00*/  @!P1 STG.E.128 desc[UR16][R4.64], R40 ;  /* 0x0000002804009986 */ /* 0x0003e8000c101d10 */
[----:B------:R1:W-:Y:S02]  /*7a10*/  @!P0 STG.E.128 desc[UR16][R4.64+0x80], R36 ;  /* 0x0000802404008986 */ /* 0x0003e4000c101d10 */
.L_x_264:
[----:B------:R-:W-:Y:S05]  /*7a20*/  BSYNC B0 ;  /* 0x0000000000007941 */ /* 0x000fea0003800000 */
.L_x_263:
        /* <DEDUP_REMOVED lines=16> */
.L_x_233:
[----:B------:R-:W-:Y:S05]  /*7b30*/  BSYNC B1 ;  /* 0x0000000000017941 */ /* 0x000fea0003800000 */
.L_x_219:
[----:B------:R-:W4:Y:S02]  /*7b40*/  LDC R0, c[0x0][0xc] ;  /* 0x00000300ff007b82 */ /* 0x000f240000000800 */
[----:B----4-:R-:W-:-:S04]  /*7b50*/  IADD3 R251, R0, R251, RZ ;  /* 0x000000fb00fb7210 */ /* 0x010fc80007ffe0ff */
[----:B------:R-:W-:-:S13]  /*7b60*/  ISETP.GE.AND P0, PT, R251, UR14, PT ;  /* 0x0000000efb007c0c */ /* 0x000fda000bf06270 */
[----:B------:R-:W-:Y:S05]  /*7b70*/  @P0 BRA `(.L_x_265) ;  /* 0x0000000000040947 */ /* 0x000fea0003800000 */
[----:B------:R-:W-:Y:S05]  /*7b80*/  BRA `(.L_x_266) ;  /* 0xffffff8c005c7947 */ /* 0x000fea000383ffff */
.L_x_265:
[----:B------:R-:W-:Y:S05]  /*7b90*/  EXIT ;  /* 0x000000000000794d */ /* 0x000fea0003800000 */
.L_x_267:
        /* <DEDUP_REMOVED lines=14> */
.L_x_2056:


//--------------------- .text._ZN5flash44flash_bwd_dq_dk_dv_loop_seqk_parallel_kernelI23Flash_bwd_kernel_traitsILi128ELi64ELi128ELi8ELi2ELi4ELi2ELb0ELb0EN7cutlass10bfloat16_tE19Flash_kernel_traitsILi128ELi64ELi128ELi8ES3_EELb0ELb0ELb0ELb0ELb0ELb1ELb0EEEvNS_16Flash_bwd_paramsE --------------------------
	.section	.text._ZN5flash44flash_bwd_dq_dk_dv_loop_seqk_parallel_kernelI23Flash_bwd_kernel_traitsILi128ELi64ELi128ELi8ELi2ELi4ELi2ELb0ELb0EN7cutlass10bfloat16_tE19Flash_kernel_traitsILi128ELi64ELi128ELi8ES3_EELb0ELb0ELb0ELb0ELb0ELb1ELb0EEEvNS_16Flash_bwd_paramsE,"ax",@progbits
	.align	128
        .global         _ZN5flash44flash_bwd_dq_dk_dv_loop_seqk_parallel_kernelI23Flash_bwd_kernel_traitsILi128ELi64ELi128ELi8ELi2ELi4ELi2ELb0ELb0EN7cutlass10bfloat16_tE19Flash_kernel_traitsILi128ELi64ELi128ELi8ES3_EELb0ELb0ELb0ELb0ELb0ELb1ELb0EEEvNS_16Flash_bwd_paramsE
        .type           _ZN5flash44flash_bwd_dq_dk_dv_loop_seqk_parallel_kernelI23Flash_bwd_kernel_traitsILi128ELi64ELi128ELi8ELi2ELi4ELi2ELb0ELb0EN7cutlass10bfloat16_tE19Flash_kernel_traitsILi128ELi64ELi128ELi8ES3_EELb0ELb0ELb0ELb0ELb0ELb1ELb0EEEvNS_16Flash_bwd_paramsE,@function
        .size           _ZN5flash44flash_bwd_dq_dk_dv_loop_seqk_parallel_kernelI23Flash_bwd_kernel_traitsILi128ELi64ELi128ELi8ELi2ELi4ELi2ELb0ELb0EN7cutlass10bfloat16_tE19Flash_kernel_traitsILi128ELi64ELi128ELi8ES3_EELb0ELb0ELb0ELb0ELb0ELb1ELb0EEEvNS_16Flash_bwd_paramsE,(.L_x_2057 - _ZN5flash44flash_bwd_dq_dk_dv_loop_seqk_parallel_kernelI23Flash_bwd_kernel_traitsILi128ELi64ELi128ELi8ELi2ELi4ELi2ELb0ELb0EN7cutlass10bfloat16_tE19Flash_kernel_traitsILi128ELi64ELi128ELi8ES3_EELb0ELb0ELb0ELb0ELb0ELb1ELb0EEEvNS_16Flash_bwd_paramsE)
        .other          _ZN5flash44flash_bwd_dq_dk_dv_loop_seqk_parallel_kernelI23Flash_bwd_kernel_traitsILi128ELi64ELi128ELi8ELi2ELi4ELi2ELb0ELb0EN7cutlass10bfloat16_tE19Flash_kernel_traitsILi128ELi64ELi128ELi8ES3_EELb0ELb0ELb0ELb0ELb0ELb1ELb0EEEvNS_16Flash_bwd_paramsE,@"STO_CUDA_ENTRY STV_DEFAULT"
_ZN5flash44flash_bwd_dq_dk_dv_loop_seqk_parallel_kernelI23Flash_bwd_kernel_traitsILi128ELi64ELi128ELi8ELi2ELi4ELi2ELb0ELb0EN7cutlass10bfloat16_tE19Flash_kernel_traitsILi128ELi64ELi128ELi8ES3_EELb0ELb0ELb0ELb0ELb0ELb1ELb0EEEvNS_16Flash_bwd_paramsE:
.text._ZN5flash44flash_bwd_dq_dk_dv_loop_seqk_parallel_kernelI23Flash_bwd_kernel_traitsILi128ELi64ELi128ELi8ELi2ELi4ELi2ELb0ELb0EN7cutlass10bfloat16_tE19Flash_kernel_traitsILi128ELi64ELi128ELi8ES3_EELb0ELb0ELb0ELb0ELb0ELb1ELb0EEEvNS_16Flash_bwd_paramsE:
[----:B------:R-:W1:Y:S08]  /*0000*/  LDC R1, c[0x0][0x28] ;  /* 0x00000a00ff017b82 */ /* 0x000e700000000800 */
[----:B------:R-:W2:Y:S01]  /*0010*/  S2UR UR24, SR_CTAID.X ;  /* 0x00000000001879c3 */ /* 0x000ea20000002500 */
[----:B------:R-:W-:Y:S01]  /*0020*/  ULDC UR4, c[0x0][0x2c8] ;  /* 0x0000b20000047ab9 */ /* 0x000fe20000000800 */
[----:B-1----:R-:W-:Y:S01]  /*0030*/  VIADD R1, R1, 0xfffffff0 ;  /* 0xfffffff001017836 */ /* 0x002fe20000000000 */
[----:B------:R-:W-:-:S04]  /*0040*/  UIADD3 UR5, UR4, 0x7f, URZ ;  /* 0x0000007f04057890 */ /* 0x000fc8000fffe03f */
[----:B------:R-:W-:-:S04]  /*0050*/  USHF.R.S32.HI UR4, URZ, 0x1f, UR5 ;  /* 0x0000001f3f047899 */ /* 0x000fc80008011405 */
[----:B------:R-:W-:-:S04]  /*0060*/  ULEA.HI UR4, UR4, UR5, URZ, 0x7 ;  /* 0x0000000504047291 */ /* 0x000fc8000f8f383f */
[----:B------:R-:W-:-:S06]  /*0070*/  USHF.R.S32.HI UR6, URZ, 0x7, UR4 ;  /* 0x000000073f067899 */ /* 0x000fcc0008011404 */
[----:B------:R-:W-:Y:S01]  /*0080*/  MOV R0, UR6 ;  /* 0x0000000600007c02 */ /* 0x000fe20008000f00 */
[----:B--2---:R-:W-:-:S04]  /*0090*/  UISETP.GE.AND UP0, UPT, UR24, UR6, UPT ;  /* 0x000000061800728c */ /* 0x004fc8000bf06270 */
[----:B------:R1:W-:Y:S02]  /*00a0*/  STL [R1+0xc], R0 ;  /* 0x00000c0001007387 */ /* 0x0003e40000100800 */
[----:B------:R-:W-:-:S13]  /*00b0*/  PLOP3.LUT P0, PT, PT, PT, UP0, 0x80, 0x0 ;  /* 0x000000000000781c */ /* 0x000fda0003f0f008 */
[----:B------:R-:W-:Y:S05]  /*00c0*/  @P0 EXIT ;  /* 0x000000000000094d */ /* 0x000fea0003800000 */
[----:B------:R-:W2:Y:S01]  /*00d0*/  S2R R16, SR_TID.X ;  /* 0x0000000000107919 */ /* 0x000ea20000002100 */
[----:B------:R-:W3:Y:S01]  /*00e0*/  S2UR UR4, SR_CgaCtaId ;  /* 0x00000000000479c3 */ /* 0x000ee20000008800 */
[----:B------:R-:W-:Y:S01]  /*00f0*/  UMOV UR5, 0x400 ;  /* 0x0000040000057882 */ /* 0x000fe20000000000 */
[----:B------:R-:W-:Y:S01]  /*0100*/  IMAD.MOV.U32 R251, RZ, RZ, 0x20 ;  /* 0x00000020fffb7424 */ /* 0x000fe200078e00ff */
[----:B------:R-:W-:Y:S01]  /*0110*/  UMOV UR60, 0xffffc000 ;  /* 0xffffc000003c7882 */ /* 0x000fe20000000000 */
[----:B------:R-:W-:-:S04]  /*0120*/  IMAD.MOV.U32 R229, RZ, RZ, -0x10 ;  /* 0xfffffff0ffe57424 */ /* 0x000fc800078e00ff */
[----:B------:R-:W4:Y:S08]  /*0130*/  S2UR UR44, SR_CTAID.Y ;  /* 0x00000000002c79c3 */ /* 0x000f300000002600 */
[----:B------:R-:W5:Y:S01]  /*0140*/  S2UR UR57, SR_CTAID.Z ;  /* 0x00000000003979c3 */ /* 0x000f620000002700 */
[----:B---3--:R-:W-:Y:S01]  /*0150*/  ULEA UR4, UR4, UR5, 0x18 ;  /* 0x0000000504047291 */ /* 0x008fe2000f8ec03f */
[----:B--2---:R-:W-:Y:S01]  /*0160*/  SHF.R.S32.HI R12, RZ, 0x1f, R16 ;  /* 0x0000001fff0c7819 */ /* 0x004fe20000011410 */
[----:B------:R-:W-:Y:S01]  /*0170*/  IMAD.SHL.U32 R250, R16, 0x2, RZ ;  /* 0x0000000210fa7824 */ /* 0x000fe200078e00ff */
[----:B----4-:R-:W-:-:S02]  /*0180*/  USHF.L.U32 UR5, UR44, 0x7, URZ ;  /* 0x000000072c057899 */ /* 0x010fc4000800063f */
[CC--:B------:R-:W-:Y:S02]  /*0190*/  LEA.HI R4, R12.reuse, R16.reuse, RZ, 0x5 ;  /* 0x000000100c047211 */ /* 0x0c0fe400078f28ff */
[----:B------:R-:W-:Y:S02]  /*01a0*/  LEA.HI R5, R12, R16, RZ, 0x4 ;  /* 0x000000100c057211 */ /* 0x000fe400078f20ff */
[--C-:B------:R-:W-:Y:S01]  /*01b0*/  SHF.R.S32.HI R6, RZ, 0x5, R4.reuse ;  /* 0x00000005ff067819 */ /* 0x100fe20000011404 */
[----:B-----5:R-:W-:Y:S01]  /*01c0*/  USHF.R.S32.HI UR6, URZ, 0x1f, UR57 ;  /* 0x0000001f3f067899 */ /* 0x020fe20008011439 */
[----:B-1----:R-:W-:Y:S02]  /*01d0*/  SHF.R.S32.HI R0, RZ, 0x1f, R4 ;  /* 0x0000001fff007819 */ /* 0x002fe40000011404 */
[----:B------:R-:W-:Y:S02]  /*01e0*/  SHF.R.S32.HI R7, RZ, 0x4, R5 ;  /* 0x00000004ff077819 */ /* 0x000fe40000011405 */
[----:B------:R-:W-:-:S02]  /*01f0*/  LEA.HI R3, R4, R6, RZ, 0x1 ;  /* 0x0000000604037211 */ /* 0x000fc400078f08ff */
[----:B------:R-:W-:Y:S02]  /*0200*/  LEA.HI R0, R0, R6, RZ, 0x2 ;  /* 0x0000000600007211 */ /* 0x000fe400078f10ff */
[----:B------:R-:W-:Y:S02]  /*0210*/  LEA.HI R2, R5, R7, RZ, 0x1 ;  /* 0x0000000705027211 */ /* 0x000fe400078f08ff */
[----:B------:R-:W-:Y:S02]  /*0220*/  LOP3.LUT R3, R3, 0xfffffffe, RZ, 0xc0, !PT ;  /* 0xfffffffe03037812 */ /* 0x000fe400078ec0ff */
[----:B------:R-:W-:Y:S02]  /*0230*/  LOP3.LUT R0, R0, 0xfffffffc, RZ, 0xc0, !PT ;  /* 0xfffffffc00007812 */ /* 0x000fe400078ec0ff */
[----:B------:R-:W-:Y:S01]  /*0240*/  LOP3.LUT R2, R2, 0xfffffffe, RZ, 0xc0, !PT ;  /* 0xfffffffe02027812 */ /* 0x000fe200078ec0ff */
[----:B------:R-:W-:Y:S01]  /*0250*/  IMAD.IADD R14, R6, 0x1, -R3 ;  /* 0x00000001060e7824 */ /* 0x000fe200078e0a03 */
[-C--:B------:R-:W-:Y:S01]  /*0260*/  LEA.HI R19, R12, R16.reuse, RZ, 0x3 ;  /* 0x000000100c137211 */ /* 0x080fe200078f18ff */
[----:B------:R-:W-:Y:S01]  /*0270*/  IMAD.IADD R11, R6, 0x1, -R0 ;  /* 0x00000001060b7824 */ /* 0x000fe200078e0a00 */
[----:B------:R-:W-:Y:S01]  /*0280*/  LOP3.LUT R3, R4, 0xffffffe0, RZ, 0xc0, !PT ;  /* 0xffffffe004037812 */ /* 0x000fe200078ec0ff */
[----:B------:R-:W-:Y:S01]  /*0290*/  IMAD.IADD R10, R7, 0x1, -R2 ;  /* 0x00000001070a7824 */ /* 0x000fe200078e0a02 */
[----:B------:R-:W-:-:S02]  /*02a0*/  LEA.HI R15, R12, R16, RZ, 0x2 ;  /* 0x000000100c0f7211 */ /* 0x000fc400078f10ff */
[----:B------:R-:W-:Y:S01]  /*02b0*/  LOP3.LUT R0, R19, 0xfffffff8, RZ, 0xc0, !PT ;  /* 0xfffffff813007812 */ /* 0x000fe200078ec0ff */
[C---:B------:R-:W-:Y:S01]  /*02c0*/  IMAD.IADD R3, R16.reuse, 0x1, -R3 ;  /* 0x0000000110037824 */ /* 0x040fe200078e0a03 */
[----:B------:R-:W-:Y:S02]  /*02d0*/  SHF.R.S32.HI R4, RZ, 0x3, R19 ;  /* 0x00000003ff047819 */ /* 0x000fe40000011413 */
[----:B------:R-:W-:Y:S01]  /*02e0*/  LOP3.LUT R2, R5, 0xfffffff0, RZ, 0xc0, !PT ;  /* 0xfffffff005027812 */ /* 0x000fe200078ec0ff */
[----:B------:R-:W-:Y:S01]  /*02f0*/  IMAD.IADD R0, R16, 0x1, -R0 ;  /* 0x0000000110007824 */ /* 0x000fe200078e0a00 */
[--C-:B------:R-:W-:Y:S01]  /*0300*/  SHF.R.S32.HI R7, RZ, 0x2, R15.reuse ;  /* 0x00000002ff077819 */ /* 0x100fe2000001140f */
[----:B------:R-:W-:Y:S01]  /*0310*/  IMAD.SHL.U32 R4, R4, 0x40, RZ ;  /* 0x0000004004047824 */ /* 0x000fe200078e00ff */
[----:B------:R-:W-:Y:S01]  /*0320*/  SHF.R.S32.HI R5, RZ, 0x1f, R15 ;  /* 0x0000001fff057819 */ /* 0x000fe2000001140f */
[----:B------:R-:W-:Y:S01]  /*0330*/  IMAD.IADD R2, R16, 0x1, -R2 ;  /* 0x0000000110027824 */ /* 0x000fe200078e0a02 */
[----:B------:R-:W-:Y:S01]  /*0340*/  SHF.R.S32.HI R8, RZ, 0x1f, R3 ;  /* 0x0000001fff087819 */ /* 0x000fe20000011403 */
[----:B------:R-:W-:Y:S01]  /*0350*/  IMAD.SHL.U32 R6, R0, 0x8, RZ ;  /* 0x0000000800067824 */ /* 0x000fe200078e00ff */
[----:B------:R-:W-:-:S02]  /*0360*/  LEA.HI R5, R5, R7, RZ, 0x3 ;  /* 0x0000000705057211 */ /* 0x000fc400078f18ff */
[----:B------:R-:W-:Y:S02]  /*0370*/  LOP3.LUT R4, R4, 0x1c0, RZ, 0xc0, !PT ;  /* 0x000001c004047812 */ /* 0x000fe400078ec0ff */
[----:B------:R-:W-:Y:S02]  /*0380*/  LOP3.LUT R5, R5, 0xfffffff8, RZ, 0xc0, !PT ;  /* 0xfffffff805057812 */ /* 0x000fe400078ec0ff */
[----:B------:R-:W-:Y:S02]  /*0390*/  SHF.R.S32.HI R9, RZ, 0x1f, R2 ;  /* 0x0000001fff097819 */ /* 0x000fe40000011402 */
[----:B------:R-:W-:Y:S01]  /*03a0*/  LOP3.LUT R6, R4, 0x38, R6, 0xf8, !PT ;  /* 0x0000003804067812 */ /* 0x000fe200078ef806 */
[----:B------:R-:W-:Y:S01]  /*03b0*/  IMAD.IADD R7, R7, 0x1, -R5 ;  /* 0x0000000107077824 */ /* 0x000fe200078e0a05 */
[----:B------:R-:W-:Y:S02]  /*03c0*/  SHF.R.U32.HI R4, RZ, 0x3, R4 ;  /* 0x00000003ff047819 */ /* 0x000fe40000011604 */
[----:B------:R-:W-:-:S02]  /*03d0*/  LEA.HI R13, R9, R2, RZ, 0x3 ;  /* 0x00000002090d7211 */ /* 0x000fc400078f18ff */
[----:B------:R-:W-:Y:S01]  /*03e0*/  LOP3.LUT R246, R6, R4, RZ, 0x3c, !PT ;  /* 0x0000000406f67212 */ /* 0x000fe200078e3cff */
[----:B------:R-:W-:Y:S01]  /*03f0*/  IMAD.SHL.U32 R6, R10, 0x200, RZ ;  /* 0x000002000a067824 */ /* 0x000fe200078e00ff */
[----:B------:R-:W-:Y:S02]  /*0400*/  LOP3.LUT R4, R13, 0xfffffff8, RZ, 0xc0, !PT ;  /* 0xfffffff80d047812 */ /* 0x000fe400078ec0ff */
[----:B------:R-:W-:Y:S02]  /*0410*/  LEA.HI R17, R8, R3, RZ, 0x2 ;  /* 0x0000000308117211 */ /* 0x000fe400078f10ff */
[----:B------:R-:W-:Y:S01]  /*0420*/  LOP3.LUT P4, RZ, R0, 0x2, RZ, 0xc0, !PT ;  /* 0x0000000200ff7812 */ /* 0x000fe2000788c0ff */
[----:B------:R-:W-:Y:S01]  /*0430*/  IMAD.IADD R18, R2, 0x1, -R4 ;  /* 0x0000000102127824 */ /* 0x000fe200078e0a04 */
[C---:B------:R-:W-:Y:S01]  /*0440*/  LOP3.LUT P3, RZ, R0.reuse, 0x4, RZ, 0xc0, !PT ;  /* 0x0000000400ff7812 */ /* 0x040fe2000786c0ff */
[----:B------:R-:W-:Y:S01]  /*0450*/  IMAD.SHL.U32 R0, R0, 0x40, RZ ;  /* 0x0000004000007824 */ /* 0x000fe200078e00ff */
[----:B------:R-:W-:Y:S01]  /*0460*/  LOP3.LUT R3, R7, 0x1, RZ, 0xc0, !PT ;  /* 0x0000000107037812 */ /* 0x000fe200078ec0ff */
[----:B------:R-:W-:Y:S01]  /*0470*/  IMAD.SHL.U32 R2, R11, 0x10, RZ ;  /* 0x000000100b027824 */ /* 0x000fe200078e00ff */
[----:B------:R-:W-:-:S02]  /*0480*/  LEA.HI R5, R12, R16, RZ, 0x7 ;  /* 0x000000100c057211 */ /* 0x000fc400078f38ff */
[----:B------:R-:W-:Y:S02]  /*0490*/  ISETP.NE.U32.AND P0, PT, R3, 0x1, PT ;  /* 0x000000010300780c */ /* 0x000fe40003f05070 */
[----:B------:R-:W-:Y:S02]  /*04a0*/  LOP3.LUT R0, R0, 0x1c0, RZ, 0xc0, !PT ;  /* 0x000001c000007812 */ /* 0x000fe400078ec0ff */
[----:B------:R-:W-:Y:S02]  /*04b0*/  LOP3.LUT R3, R15, 0x7ffffffc, RZ, 0xc0, !PT ;  /* 0x7ffffffc0f037812 */ /* 0x000fe400078ec0ff */
[C---:B------:R-:W-:Y:S02]  /*04c0*/  LOP3.LUT R214, R0.reuse, 0x8, R19, 0xf8, !PT ;  /* 0x0000000800d67812 */ /* 0x040fe400078ef813 */
[----:B------:R-:W-:Y:S02]  /*04d0*/  LOP3.LUT R2, R0, 0x30, R2, 0xf8, !PT ;  /* 0x0000003000027812 */ /* 0x000fe400078ef802 */
[----:B------:R-:W-:Y:S01]  /*04e0*/  SHF.R.U32.HI R210, RZ, 0x3, R0 ;  /* 0x00000003ffd27819 */ /* 0x000fe20000011600 */
[----:B------:R-:W-:Y:S01]  /*04f0*/  IMAD.IADD R0, R16, 0x1, -R3 ;  /* 0x0000000110007824 */ /* 0x000fe200078e0a03 */
[----:B------:R-:W-:-:S02]  /*0500*/  LEA.HI R4, R12, R16, RZ, 0x6 ;  /* 0x000000100c047211 */ /* 0x000fc400078f30ff */
[----:B------:R-:W-:Y:S01]  /*0510*/  LOP3.LUT R12, R2, 0x8, R19, 0xf8, !PT ;  /* 0x00000008020c7812 */ /* 0x000fe200078ef813 */
[----:B------:R-:W-:Y:S01]  /*0520*/  IMAD.SHL.U32 R2, R0, 0x2, RZ ;  /* 0x0000000200027824 */ /* 0x000fe200078e00ff */
[----:B------:R-:W-:Y:S02]  /*0530*/  SHF.R.S32.HI R0, RZ, 0x7, R5 ;  /* 0x00000007ff007819 */ /* 0x000fe40000011405 */
[----:B------:R-:W-:Y:S01]  /*0540*/  SHF.R.S32.HI R4, RZ, 0x6, R4 ;  /* 0x00000006ff047819 */ /* 0x000fe20000011404 */
[--C-:B------:R-:W-:Y:S01]  /*0550*/  IMAD R9, R11, 0x400, R2.reuse ;  /* 0x000004000b097824 */ /* 0x100fe200078e0202 */
[----:B------:R-:W-:Y:S01]  /*0560*/  LOP3.LUT R214, R214, R210, RZ, 0x3c, !PT ;  /* 0x000000d2d6d67212 */ /* 0x000fe200078e3cff */
[----:B------:R-:W-:Y:S01]  /*0570*/  IMAD R8, R0, 0x1000, R2 ;  /* 0x0000100000087824 */ /* 0x000fe200078e0202 */
[----:B------:R-:W-:Y:S01]  /*0580*/  R2P PR, R7, 0x6 ;  /* 0x0000000607007804 */ /* 0x000fe20000000000 */
[----:B------:R-:W-:Y:S01]  /*0590*/  IMAD R3, R4, 0x800, R6 ;  /* 0x0000080004037824 */ /* 0x000fe200078e0206 */
[----:B------:R-:W-:Y:S01]  /*05a0*/  LOP3.LUT R210, R6, R12, R210, 0xf6, !PT ;  /* 0x0000000c06d27212 */ /* 0x000fe200078ef6d2 */
[----:B------:R-:W-:Y:S01]  /*05b0*/  IMAD.SHL.U32 R2, R10, 0x20, RZ ;  /* 0x000000200a027824 */ /* 0x000fe200078e00ff */
[----:B------:R-:W-:Y:S01]  /*05c0*/  SEL R213, R251, 0xffffffe0, !P4 ;  /* 0xffffffe0fbd57807 */ /* 0x000fe20006000000 */
[----:B------:R-:W-:Y:S01]  /*05d0*/  IMAD.IADD R214, R3, 0x1, R214 ;  /* 0x0000000103d67824 */ /* 0x000fe200078e02d6 */
[----:B------:R-:W-:Y:S01]  /*05e0*/  SEL R251, R251, 0xffffffe0, !P1 ;  /* 0xffffffe0fbfb7807 */ /* 0x000fe20004800000 */
[----:B------:R-:W-:Y:S01]  /*05f0*/  IMAD.SHL.U32 R5, R0, 0x8, RZ ;  /* 0x0000000800057824 */ /* 0x000fe200078e00ff */
[----:B------:R-:W-:Y:S01]  /*0600*/  LOP3.LUT R0, R2, 0x20, RZ, 0xc0, !PT ;  /* 0x0000002002007812 */ /* 0x000fe200078ec0ff */
[----:B------:R-:W-:Y:S01]  /*0610*/  IMAD.SHL.U32 R3, R4, 0x8, RZ ;  /* 0x0000000804037824 */ /* 0x000fe200078e00ff */
[----:B------:R-:W-:Y:S01]  /*0620*/  SEL R229, R229, 0x10, !P0 ;  /* 0x00000010e5e57807 */ /* 0x000fe20004000000 */
[----:B------:R-:W-:Y:S01]  /*0630*/  IMAD.SHL.U32 R2, R7, 0x40, RZ ;  /* 0x0000004007027824 */ /* 0x000fe200078e00ff */
[----:B------:R-:W-:Y:S01]  /*0640*/  LEA R210, R210, UR4, 0x1 ;  /* 0x00000004d2d27c11 */ /* 0x000fe2000f8e08ff */
[----:B------:R-:W-:Y:S01]  /*0650*/  IMAD R246, R4, 0x200, R246 ;  /* 0x0000020004f67824 */ /* 0x000fe200078e02f6 */
[----:B------:R-:W-:Y:S01]  /*0660*/  LOP3.LUT R209, R0, 0x18, R3, 0xf8, !PT ;  /* 0x0000001800d17812 */ /* 0x000fe200078ef803 */
[----:B------:R-:W-:Y:S01]  /*0670*/  IMAD.SHL.U32 R4, R4, 0x20, RZ ;  /* 0x0000002004047824 */ /* 0x000fe200078e00ff */
[----:B------:R-:W-:Y:S01]  /*0680*/  LOP3.LUT R0, R2, 0x1c0, RZ, 0xc0, !PT ;  /* 0x000001c002007812 */ /* 0x000fe200078ec0ff */
[----:B------:R-:W-:Y:S01]  /*0690*/  IMAD.SHL.U32 R214, R214, 0x2, RZ ;  /* 0x00000002d6d67824 */ /* 0x000fe200078e00ff */
[----:B------:R-:W-:Y:S01]  /*06a0*/  LOP3.LUT R2, R5, 0x8, RZ, 0xc0, !PT ;  /* 0x0000000805027812 */ /* 0x000fe200078ec0ff */
[----:B------:R-:W-:Y:S01]  /*06b0*/  IMAD.SHL.U32 R5, R10, 0x10, RZ ;  /* 0x000000100a057824 */ /* 0x000fe200078e00ff */
[----:B------:R-:W-:-:S02]  /*06c0*/  SHF.R.U32.HI R3, RZ, 0x3, R0 ;  /* 0x00000003ff037819 */ /* 0x000fc40000011600 */
[----:B------:R-:W-:Y:S02]  /*06d0*/  LOP3.LUT R250, R4, 0x6, R250, 0xf8, !PT ;  /* 0x0000000604fa7812 */ /* 0x000fe400078ef8fa */
[----:B------:R-:W-:Y:S02]  /*06e0*/  LOP3.LUT R7, R2, 0x10, R5, 0xf8, !PT ;  /* 0x0000001002077812 */ /* 0x000fe400078ef805 */
[----:B------:R-:W-:Y:S02]  /*06f0*/  LOP3.LUT R4, R0, 0x20, R4, 0xf8, !PT ;  /* 0x0000002000047812 */ /* 0x000fe400078ef804 */
[----:B------:R-:W-:Y:S01]  /*0700*/  LOP3.LUT R5, R3, R0, R2, 0x1e, !PT ;  /* 0x0000000003057212 */ /* 0x000fe200078e1e02 */
[----:B------:R-:W-:Y:S01]  /*0710*/  IMAD R2, R14, 0x400, R8 ;  /* 0x000004000e027824 */ /* 0x000fe200078e0208 */
[----:B------:R-:W-:Y:S02]  /*0720*/  SHF.R.S32.HI R0, RZ, 0x2, R17 ;  /* 0x00000002ff007819 */ /* 0x000fe40000011411 */
[----:B------:R-:W-:Y:S01]  /*0730*/  LOP3.LUT R3, R4, R3, RZ, 0x3c, !PT ;  /* 0x0000000304037212 */ /* 0x000fe200078e3cff */
[----:B------:R-:W-:-:S02]  /*0740*/  IMAD.IADD R9, R9, 0x1, R5 ;  /* 0x0000000109097824 */ /* 0x000fc400078e0205 */
[----:B------:R-:W-:Y:S02]  /*0750*/  IMAD R20, R14, 0x10, R0 ;  /* 0x000000100e147824 */ /* 0x000fe400078e0200 */
[----:B------:R-:W-:Y:S02]  /*0760*/  IMAD.SHL.U32 R5, R18, 0x40, RZ ;  /* 0x0000004012057824 */ /* 0x000fe400078e00ff */
[----:B------:R-:W-:Y:S01]  /*0770*/  IMAD.IADD R230, R3, 0x1, R2 ;  /* 0x0000000103e67824 */ /* 0x000fe200078e0202 */
[----:B------:R1:W-:Y:S01]  /*0780*/  STL [R1], R20 ;  /* 0x0000001401007387 */ /* 0x0003e20000100800 */
[----:B------:R-:W-:Y:S01]  /*0790*/  VIADD R2, R20, 0xffffffc0 ;  /* 0xffffffc014027836 */ /* 0x000fe20000000000 */
[----:B------:R-:W-:Y:S01]  /*07a0*/  LOP3.LUT R5, R5, 0x1c0, RZ, 0xc0, !PT ;  /* 0x000001c005057812 */ /* 0x000fe200078ec0ff */
[----:B------:R-:W-:Y:S01]  /*07b0*/  IMAD.SHL.U32 R4, R10, 0x8, RZ ;  /* 0x000000080a047824 */ /* 0x000fe200078e00ff */
[----:B------:R-:W-:Y:S01]  /*07c0*/  LEA R230, R230, UR4, 0x1 ;  /* 0x00000004e6e67c11 */ /* 0x000fe2000f8e08ff */
[----:B------:R-:W-:Y:S01]  /*07d0*/  IMAD.SHL.U32 R0, R13, 0x40, RZ ;  /* 0x000000400d007824 */ /* 0x000fe200078e00ff */
[----:B------:R-:W-:-:S02]  /*07e0*/  SHF.R.S32.HI R3, RZ, 0x1f, R2 ;  /* 0x0000001fff037819 */ /* 0x000fc40000011402 */
[----:B------:R-:W-:Y:S01]  /*07f0*/  LOP3.LUT R4, R5, 0x8, R4, 0xf8, !PT ;  /* 0x0000000805047812 */ /* 0x000fe200078ef804 */
[C---:B------:R-:W-:Y:S01]  /*0800*/  IMAD.IADD R228, R230.reuse, 0x1, R251 ;  /* 0x00000001e6e47824 */ /* 0x040fe200078e02fb */
[----:B------:R-:W-:Y:S01]  /*0810*/  SHF.R.U32.HI R6, RZ, 0x3, R5 ;  /* 0x00000003ff067819 */ /* 0x000fe20000011605 */
[----:B------:R-:W-:Y:S01]  /*0820*/  IMAD.IADD R231, R230, 0x1, R229 ;  /* 0x00000001e6e77824 */ /* 0x000fe200078e02e5 */
[----:B------:R-:W-:Y:S01]  /*0830*/  SHF.L.U64.HI R249, R2, 0x2, R3 ;  /* 0x0000000202f97819 */ /* 0x000fe20000010203 */
[----:B------:R-:W-:Y:S01]  /*0840*/  IMAD.IADD R229, R229, 0x1, R228 ;  /* 0x00000001e5e57824 */ /* 0x000fe200078e02e4 */
[----:B------:R-:W-:Y:S02]  /*0850*/  LOP3.LUT R0, R0, 0xfffffe00, RZ, 0xc0, !PT ;  /* 0xfffffe0000007812 */ /* 0x000fe400078ec0ff */
[----:B------:R-:W-:Y:S02]  /*0860*/  LOP3.LUT R2, R4, R6, RZ, 0x3c, !PT ;  /* 0x0000000604027212 */ /* 0x000fe400078e3cff */
[--C-:B------:R-:W-:Y:S01]  /*0870*/  LOP3.LUT R4, R6, R7, R5.reuse, 0x1e, !PT ;  /* 0x0000000706047212 */ /* 0x100fe200078e1e05 */
[----:B------:R-:W-:Y:S01]  /*0880*/  IMAD R3, R14, 0x400, R0 ;  /* 0x000004000e037824 */ /* 0x000fe200078e0200 */
[----:B------:R-:W-:-:S02]  /*0890*/  LOP3.LUT R209, R6, R209, R5, 0x1e, !PT ;  /* 0x000000d106d17212 */ /* 0x000fc400078e1e05 */
[-C--:B------:R-:W-:Y:S01]  /*08a0*/  LOP3.LUT R220, R4, R0.reuse, RZ, 0xfc, !PT ;  /* 0x0000000004dc7212 */ /* 0x080fe200078efcff */
[----:B------:R-:W-:Y:S01]  /*08b0*/  IMAD.IADD R218, R3, 0x1, R2 ;  /* 0x0000000103da7824 */ /* 0x000fe200078e0202 */
[----:B------:R-:W-:Y:S01]  /*08c0*/  LOP3.LUT R209, R209, R0, RZ, 0xfc, !PT ;  /* 0x00000000d1d17212 */ /* 0x000fe200078efcff */
[----:B------:R-:W-:Y:S01]  /*08d0*/  IMAD.U32 R0, RZ, RZ, UR5 ;  /* 0x00000005ff007e24 */ /* 0x000fe2000f8e00ff */
[----:B------:R-:W-:Y:S01]  /*08e0*/  USHF.R.S32.HI UR5, URZ, 0x1f, UR57 ;  /* 0x0000001f3f057899 */ /* 0x000fe20008011439 */
[----:B------:R-:W-:Y:S01]  /*08f0*/  IMAD.U32 R2, RZ, RZ, UR6 ;  /* 0x00000006ff027e24 */ /* 0x000fe2000f8e00ff */
[----:B------:R-:W-:-:S04]  /*0900*/  USHF.R.S32.HI UR6, URZ, 0x1f, UR44 ;  /* 0x0000001f3f067899 */ /* 0x000fc8000801142c */
[----:B------:R-:W-:Y:S01]  /*0910*/  IMAD.U32 R2, RZ, RZ, UR5 ;  /* 0x00000005ff027e24 */ /* 0x000fe2000f8e00ff */
[----:B------:R-:W-:Y:S01]  /*0920*/  UIADD3 UR5, UR4, 0xc000, URZ ;  /* 0x0000c00004057890 */ /* 0x000fe2000fffe03f */
[----:B------:R-:W-:Y:S02]  /*0930*/  IMAD.U32 R0, RZ, RZ, UR6 ;  /* 0x00000006ff007e24 */ /* 0x000fe4000f8e00ff */
[----:B------:R-:W-:Y:S01]  /*0940*/  IMAD.U32 R2, RZ, RZ, UR6 ;  /* 0x00000006ff027e24 */ /* 0x000fe2000f8e00ff */
[----:B------:R-:W-:Y:S01]  /*0950*/  USHF.R.S32.HI UR6, URZ, 0x1f, UR57 ;  /* 0x0000001f3f067899 */ /* 0x000fe20008011439 */
[----:B------:R-:W-:Y:S01]  /*0960*/  IMAD.MOV.U32 R0, RZ, RZ, 0x40 ;  /* 0x00000040ff007424 */ /* 0x000fe200078e00ff */
[----:B------:R-:W-:Y:S01]  /*0970*/  LEA R247, R9, UR5, 0x1 ;  /* 0x0000000509f77c11 */ /* 0x000fe2000f8e08ff */
[----:B------:R-:W-:Y:S01]  /*0980*/  VIADD R216, R214, UR5 ;  /* 0x00000005d6d87c36 */ /* 0x000fe20008000000 */
[----:B------:R-:W-:Y:S02]  /*0990*/  LEA R209, R209, UR5, 0x1 ;  /* 0x00000005d1d17c11 */ /* 0x000fe4000f8e08ff */
[C---:B------:R-:W-:Y:S01]  /*09a0*/  SEL R215, R0.reuse, 0xffffffc0, !P3 ;  /* 0xffffffc000d77807 */ /* 0x040fe20005800000 */
[----:B------:R-:W-:Y:S01]  /*09b0*/  IMAD.U32 R2, RZ, RZ, UR6 ;  /* 0x00000006ff027e24 */ /* 0x000fe2000f8e00ff */
[----:B------:R-:W-:Y:S01]  /*09c0*/  SEL R0, R0, 0xffffffc0, !P2 ;  /* 0xffffffc000007807 */ /* 0x000fe20005000000 */
[----:B------:R-:W-:Y:S01]  /*09d0*/  VIADD R2, R247, 0x420 ;  /* 0x00000420f7027836 */ /* 0x000fe20000000000 */
[----:B------:R-:W-:Y:S01]  /*09e0*/  ULDC.64 UR6, c[0x0][0x208] ;  /* 0x0000820000067ab9 */ /* 0x000fe20000000a00 */
[----:B------:R-:W-:-:S02]  /*09f0*/  IMAD.IADD R251, R251, 0x1, R247 ;  /* 0x00000001fbfb7824 */ /* 0x000fc400078e02f7 */
[C---:B------:R-:W-:Y:S02]  /*0a00*/  @P1 VIADD R2, R247.reuse, 0x3e0 ;  /* 0x000003e0f7021836 */ /* 0x040fe40000000000 */
[--C-:B------:R-:W-:Y:S02]  /*0a10*/  IMAD.IADD R248, R247, 0x1, R0.reuse ;  /* 0x00000001f7f87824 */ /* 0x100fe400078e0200 */
[----:B------:R-:W-:Y:S01]  /*0a20*/  IMAD.IADD R252, R251, 0x1, R0 ;  /* 0x00000001fbfc7824 */ /* 0x000fe200078e0200 */
[----:B------:R1:W-:Y:S01]  /*0a30*/  STL [R1+0x8], R2 ;  /* 0x0000080201007387 */ /* 0x0003e20000100800 */
[----:B------:R-:W-:Y:S02]  /*0a40*/  IMAD.IADD R0, R0, 0x1, R2 ;  /* 0x0000000100007824 */ /* 0x000fe400078e0202 */
[C---:B------:R-:W-:Y:S02]  /*0a50*/  IMAD.IADD R213, R216.reuse, 0x1, R213 ;  /* 0x00000001d8d57824 */ /* 0x040fe400078e02d5 */
[--C-:B------:R-:W-:Y:S01]  /*0a60*/  IMAD.IADD R216, R216, 0x1, R215.reuse ;  /* 0x00000001d8d87824 */ /* 0x100fe200078e02d7 */
[----:B------:R1:W-:Y:S01]  /*0a70*/  STL [R1+0x4], R0 ;  /* 0x0000040001007387 */ /* 0x0003e20000100800 */
[----:B------:R-:W-:-:S07]  /*0a80*/  IMAD.IADD R215, R213, 0x1, R215 ;  /* 0x00000001d5d77824 */ /* 0x000fce00078e02d7 */
.L_x_312:
        /* <DEDUP_REMOVED lines=13> */
[----:B------:R-:W-:Y:S02]  /*0b60*/  @UP4 UIADD3 UR10, UP1, UR16, UR10, URZ ;  /* 0x0000000a100a4290 */ /* 0x000fe4000ff3e03f */
[----:B------:R-:W-:Y:S02]  /*0b70*/  UIADD3 UR15, UP2, UR16, UR12, URZ ;  /* 0x0000000c100f7290 */ /* 0x000fe4000ff5e03f */
[----:B------:R-:W-:Y:S01]  /*0b80*/  @UP3 UIADD3.X UR9, UR5, UR9, URZ, UP0, !UPT ;  /* 0x0000000905093290 */ /* 0x000fe200087fe43f */
[----:B-1----:R-:W-:Y:S01]  /*0b90*/  IMAD.U32 R2, RZ, RZ, UR8 ;  /* 0x00000008ff027e24 */ /* 0x002fe2000f8e00ff */
[----:B------:R-:W-:Y:S01]  /*0ba0*/  UISETP.NE.U32.AND UP0, UPT, UR12, URZ, UPT ;  /* 0x0000003f0c00728c */ /* 0x000fe2000bf05070 */
[----:B------:R-:W-:Y:S01]  /*0bb0*/  IMAD.U32 R4, RZ, RZ, UR10 ;  /* 0x0000000aff047e24 */ /* 0x000fe2000f8e00ff */
[----:B------:R-:W-:-:S02]  /*0bc0*/  @UP4 UIADD3.X UR11, UR5, UR11, URZ, UP1, !UPT ;  /* 0x0000000b050b4290 */ /* 0x000fc40008ffe43f */
[----:B------:R-:W-:Y:S01]  /*0bd0*/  UIADD3.X UR14, UR5, UR13, URZ, UP2, !UPT ;  /* 0x0000000d050e7290 */ /* 0x000fe200097fe43f */
[----:B------:R-:W-:Y:S01]  /*0be0*/  IMAD.U32 R3, RZ, RZ, UR9 ;  /* 0x00000009ff037e24 */ /* 0x000fe2000f8e00ff */
[----:B------:R-:W-:Y:S01]  /*0bf0*/  UISETP.NE.AND.EX UP2, UPT, UR13, URZ, UPT, UP0 ;  /* 0x0000003f0d00728c */ /* 0x000fe2000bf45300 */
[----:B------:R-:W-:Y:S02]  /*0c00*/  ULDC.U8 UR17, c[0x0][0x3c2] ;  /* 0x0000f08000117ab9 */ /* 0x000fe40000000000 */
[----:B------:R-:W-:Y:S01]  /*0c10*/  ULDC.64 UR12, c[0x0][0x2f8] ;  /* 0x0000be00000c7ab9 */ /* 0x000fe20000000a00 */
[----:B------:R-:W-:Y:S01]  /*0c20*/  UISETP.NE.AND UP1, UPT, UR17, URZ, UPT ;  /* 0x0000003f1100728c */ /* 0x000fe2000bf25270 */
[----:B------:R-:W-:Y:S01]  /*0c30*/  IMAD.U32 R5, RZ, RZ, UR11 ;  /* 0x0000000bff057e24 */ /* 0x000fe2000f8e00ff */
[----:B------:R-:W-:Y:S01]  /*0c40*/  UISETP.EQ.U32.AND UP4, UPT, UR12, URZ, UPT ;  /* 0x0000003f0c00728c */ /* 0x000fe2000bf82070 */
[----:B------:R-:W-:-:S03]  /*0c50*/  PLOP3.LUT P3, PT, PT, PT, UP2, 0x80, 0x0 ;  /* 0x000000000000781c */ /* 0x000fc60003f6f028 */
[----:B------:R-:W-:Y:S01]  /*0c60*/  UISETP.EQ.OR.EX UP4, UPT, UR13, URZ, !UP1, UP4 ;  /* 0x0000003f0d00728c */ /* 0x000fe2000cf82740 */
[----:B--23--:R-:W2:Y:S01]  /*0c70*/  @P1 LDG.E R7, desc[UR6][R4.64] ;  /* 0x0000000604071981 */ /* 0x00cea2000c1e1900 */
[----:B------:R-:W-:-:S04]  /*0c80*/  UIADD3 UR8, UP0, UR16, UR12, URZ ;  /* 0x0000000c10087290 */ /* 0x000fc8000ff1e03f */
[----:B------:R-:W-:Y:S01]  /*0c90*/  PLOP3.LUT P2, PT, PT, PT, UP4, 0x80, 0x0 ;  /* 0x000000000000781c */ /* 0x000fe20003f4f048 */
[----:B------:R-:W-:Y:S01]  /*0ca0*/  UIADD3.X UR5, UR5, UR13, URZ, UP0, !UPT ;  /* 0x0000000d05057290 */ /* 0x000fe200087fe43f */
[----:B------:R1:W3:Y:S02]  /*0cb0*/  @P0 LDG.E R5, desc[UR6][R2.64] ;  /* 0x0000000602050981 */ /* 0x0002e4000c1e1900 */
[----:B-1----:R-:W-:Y:S02]  /*0cc0*/  IMAD.U32 R2, RZ, RZ, UR15 ;  /* 0x0000000fff027e24 */ /* 0x002fe4000f8e00ff */
[----:B------:R-:W-:-:S05]  /*0cd0*/  IMAD.U32 R3, RZ, RZ, UR14 ;  /* 0x0000000eff037e24 */ /* 0x000fca000f8e00ff */
[----:B------:R-:W4:Y:S04]  /*0ce0*/  @P3 LDG.E R6, desc[UR6][R2.64] ;  /* 0x0000000602063981 */ /* 0x000f28000c1e1900 */
[----:B-----5:R1:W5:Y:S02]  /*0cf0*/  @P3 LDG.E R0, desc[UR6][R2.64+0x4] ;  /* 0x0000040602003981 */ /* 0x020364000c1e1900 */
[----:B-1----:R-:W-:Y:S01]  /*0d00*/  IMAD.U32 R2, RZ, RZ, UR8 ;  /* 0x00000008ff027e24 */ /* 0x002fe2000f8e00ff */
[----:B------:R-:W-:Y:S01]  /*0d10*/  UMOV UR15, URZ ;  /* 0x0000003f000f7c82 */ /* 0x000fe20008000000 */
[----:B------:R-:W-:Y:S01]  /*0d20*/  IMAD.U32 R3, RZ, RZ, UR5 ;  /* 0x00000005ff037e24 */ /* 0x000fe2000f8e00ff */
[----:B------:R-:W-:Y:S01]  /*0d30*/  @!UP3 ULDC.64 UR8, c[0x0][0x318] ;  /* 0x0000c6000008bab9 */ /* 0x000fe20000000a00 */
[----:B------:R-:W-:-:S03]  /*0d40*/  @!UP3 ULDC UR5, c[0x0][0x2cc] ;  /* 0x0000b3000005bab9 */ /* 0x000fc60000000800 */
[----:B------:R-:W5:Y:S01]  /*0d50*/  @!P2 LDG.E R4, desc[UR6][R2.64] ;  /* 0x000000060204a981 */ /* 0x000f62000c1e1900 */
[----:B------:R-:W-:Y:S01]  /*0d60*/  @!UP3 UISETP.NE.U32.AND UP0, UPT, UR8, URZ, UPT ;  /* 0x0000003f0800b28c */ /* 0x000fe2000bf05070 */
[----:B------:R-:W-:Y:S02]  /*0d70*/  UMOV UR25, 0xffffffff ;  /* 0xffffffff00197882 */ /* 0x000fe40000000000 */
[----:B------:R-:W-:Y:S01]  /*0d80*/  UMOV UR8, 0xffffffff ;  /* 0xffffffff00087882 */ /* 0x000fe20000000000 */
[----:B------:R-:W-:Y:S02]  /*0d90*/  @!UP3 UISETP.NE.AND.EX UP0, UPT, UR9, URZ, UPT, UP0 ;  /* 0x0000003f0900b28c */ /* 0x000fe4000bf05300 */
[----:B------:R-:W-:Y:S02]  /*0da0*/  USHF.L.U32 UR30, UR24, 0x7, URZ ;  /* 0x00000007181e7899 */ /* 0x000fe4000800063f */
[----:B------:R-:W-:Y:S01]  /*0db0*/  @!UP3 USEL UR10, UR5, URZ, UP0 ;  /* 0x0000003f050ab287 */ /* 0x000fe20008000000 */
[----:B------:R-:W-:Y:S01]  /*0dc0*/  ULDC UR9, c[0x0][0x2c8] ;  /* 0x0000b20000097ab9 */ /* 0x000fe20000000800 */
[----:B--2---:R-:W-:-:S02]  /*0dd0*/  @P1 R2UR UR15, R7 ;  /* 0x00000000070f12ca */ /* 0x004fc400000e0000 */
[----:B---3--:R-:W-:Y:S02]  /*0de0*/  @P0 R2UR UR11, R5 ;  /* 0x00000000050b02ca */ /* 0x008fe400000e0000 */
[----:B------:R-:W-:-:S04]  /*0df0*/  ISETP.NE.U32.AND P0, PT, RZ, UR12, PT ;  /* 0x0000000cff007c0c */ /* 0x000fc8000bf05070 */
[----:B------:R-:W-:-:S07]  /*0e00*/  ISETP.NE.AND.EX P0, PT, RZ, UR13, PT, P0 ;  /* 0x0000000dff007c0c */ /* 0x000fce000bf05300 */
[----:B------:R-:W-:Y:S01]  /*0e10*/  @UP3 UIADD3 UR5, UR11, -UR15, URZ ;  /* 0x8000000f0b053290 */ /* 0x000fe2000fffe03f */
[----:B----4-:R-:W-:Y:S02]  /*0e20*/  @P3 R2UR UR8, R6 ;  /* 0x00000000060832ca */ /* 0x010fe400000e0000 */
        /* <DEDUP_REMOVED lines=9> */
.L_x_268:
        /* <DEDUP_REMOVED lines=8> */
[----:B------:R-:W-:Y:S01]  /*0f40*/  IABS R4, UR57 ;  /* 0x0000003900047c13 */ /* 0x000fe20008000000 */
[----:B------:R-:W-:Y:S01]  /*0f50*/  ULDC.64 UR10, c[0x0][0x228] ;  /* 0x00008a00000a7ab9 */ /* 0x000fe20000000a00 */
[----:B------:R-:W-:Y:S01]  /*0f60*/  ULDC.64 UR12, c[0x0][0x488] ;  /* 0x00012200000c7ab9 */ /* 0x000fe20000000a00 */
[----:B------:R-:W-:Y:S02]  /*0f70*/  UIMAD.WIDE.U32 UR18, UR44, UR10, URZ ;  /* 0x0000000a2c1272a5 */ /* 0x000fe4000f8e003f */
[----:B------:R-:W-:Y:S01]  /*0f80*/  UIMAD UR10, UR58, UR10, URZ ;  /* 0x0000000a3a0a72a4 */ /* 0x000fe2000f8e023f */
[----:B------:R-:W2:Y:S01]  /*0f90*/  S2UR UR9, SR_CTAID.X ;  /* 0x00000000000979c3 */ /* 0x000ea20000002500 */
[----:B------:R-:W-:Y:S02]  /*0fa0*/  UISETP.NE.AND UP0, UPT, UR25, -0x1, UPT ;  /* 0xffffffff1900788c */ /* 0x000fe4000bf05270 */
[----:B------:R-:W-:-:S02]  /*0fb0*/  UIMAD UR23, UR44, UR11, UR10 ;  /* 0x0000000b2c1772a4 */ /* 0x000fc4000f8e020a */
[----:B------:R-:W-:Y:S01]  /*0fc0*/  USHF.L.U32 UR14, UR44, 0x7, URZ ;  /* 0x000000072c0e7899 */ /* 0x000fe2000800063f */
[----:B------:R-:W-:Y:S01]  /*0fd0*/  @!UP1 ULDC.64 UR10, c[0x0][0x418] ;  /* 0x00010600000a9ab9 */ /* 0x000fe20000000a00 */
[----:B------:R-:W-:Y:S01]  /*0fe0*/  USHF.L.U64.HI UR20, UR44, 0x7, UR58 ;  /* 0x000000072c147899 */ /* 0x000fe2000801023a */
[----:B------:R-:W-:Y:S01]  /*0ff0*/  ULDC UR59, c[0x0][0x2d4] ;  /* 0x0000b500003b7ab9 */ /* 0x000fe20000000800 */
[----:B------:R-:W-:Y:S01]  /*1000*/  ULDC.64 UR36, c[0x0][0x240] ;  /* 0x0000900000247ab9 */ /* 0x000fe20000000a00 */
[----:B------:R-:W-:Y:S01]  /*1010*/  ULDC UR43, c[0x0][0x2dc] ;  /* 0x0000b700002b7ab9 */ /* 0x000fe20000000800 */
[----:B------:R-:W-:Y:S01]  /*1020*/  ULDC UR61, c[0x0][0x270] ;  /* 0x00009c00003d7ab9 */ /* 0x000fe20000000800 */
[----:B------:R-:W-:Y:S01]  /*1030*/  USHF.R.S32.HI UR33, URZ, 0x1f, UR59 ;  /* 0x0000001f3f217899 */ /* 0x000fe2000801143b */
[----:B-1----:R-:W-:Y:S01]  /*1040*/  IABS R5, R6 ;  /* 0x0000000600057213 */ /* 0x002fe20000000000 */
[----:B------:R-:W-:Y:S01]  /*1050*/  @!UP1 UIMAD.WIDE.U32 UR38, UR44, UR10, URZ ;  /* 0x0000000a2c2692a5 */ /* 0x000fe2000f8e003f */
[----:B------:R-:W-:Y:S01]  /*1060*/  ISETP.NE.AND P3, PT, R6, RZ, PT ;  /* 0x000000ff0600720c */ /* 0x000fe20003f65270 */
[----:B------:R-:W-:Y:S01]  /*1070*/  USEL UR29, UR14, URZ, UP2 ;  /* 0x0000003f0e1d7287 */ /* 0x000fe20009000000 */
[----:B------:R-:W1:Y:S01]  /*1080*/  I2F.RP R2, R5 ;  /* 0x0000000500027306 */ /* 0x000e620000209400 */
[----:B------:R-:W-:-:S02]  /*1090*/  UIMAD.WIDE.U32 UR16, UR8, UR36, URZ ;  /* 0x00000024081072a5 */ /* 0x000fc4000f8e003f */
[----:B------:R-:W-:Y:S02]  /*10a0*/  @UP0 UIADD3 UR14, UR15, UR25, URZ ;  /* 0x000000190f0e0290 */ /* 0x000fe4000fffe03f */
[----:B--2---:R-:W-:Y:S02]  /*10b0*/  UIMAD.WIDE.U32 UR26, UR9, UR12, URZ ;  /* 0x0000000c091a72a5 */ /* 0x004fe4000f8e003f */
[----:B------:R-:W-:Y:S02]  /*10c0*/  UIMAD UR50, UR57, UR43, URZ ;  /* 0x0000002b393272a4 */ /* 0x000fe4000f8e023f */
[----:B------:R-:W-:Y:S02]  /*10d0*/  UIMAD UR49, UR9, UR13, UR27 ;  /* 0x0000000d093172a4 */ /* 0x000fe4000f8e021b */
[----:B------:R-:W-:Y:S01]  /*10e0*/  @!UP1 UIMAD UR9, UR58, UR10, URZ ;  /* 0x0000000a3a0992a4 */ /* 0x000fe2000f8e023f */
[----:B------:R-:W-:Y:S01]  /*10f0*/  @UP1 ULDC.64 UR12, c[0x0][0x420] ;  /* 0x00010800000c1ab9 */ /* 0x000fe20000000a00 */
[----:B------:R-:W-:Y:S01]  /*1100*/  USEL UR31, UR20, URZ, UP2 ;  /* 0x0000003f141f7287 */ /* 0x000fe20009000000 */
[----:B-1----:R-:W1:Y:S01]  /*1110*/  MUFU.RCP R2, R2 ;  /* 0x0000000200027308 */ /* 0x002e620000001000 */
[----:B------:R-:W-:-:S02]  /*1120*/  @!UP1 UIMAD UR28, UR44, UR11, UR9 ;  /* 0x0000000b2c1c92a4 */ /* 0x000fc4000f8e0209 */
[----:B------:R-:W-:Y:S02]  /*1130*/  UIADD3 UR9, UR32, 0x3f, URZ ;  /* 0x0000003f20097890 */ /* 0x000fe4000fffe03f */
[----:B------:R-:W-:Y:S02]  /*1140*/  UIMAD.WIDE UR10, UR43, UR61, URZ ;  /* 0x0000003d2b0a72a5 */ /* 0x000fe4000f8e023f */
[----:B------:R-:W-:Y:S02]  /*1150*/  USHF.R.S32.HI UR21, URZ, 0x1f, UR9 ;  /* 0x0000001f3f157899 */ /* 0x000fe40008011409 */
[----:B------:R-:W-:Y:S02]  /*1160*/  @UP1 UIMAD.WIDE.U32 UR40, UR8, UR12, URZ ;  /* 0x0000000c082812a5 */ /* 0x000fe4000f8e003f */
[----:B------:R-:W-:Y:S01]  /*1170*/  ULEA.HI UR43, UR21, UR9, URZ, 0x6 ;  /* 0x00000009152b7291 */ /* 0x000fe2000f8f303f */
[----:B------:R-:W-:Y:S02]  /*1180*/  ULDC.U8 UR35, c[0x0][0x3d8] ;  /* 0x0000f60000237ab9 */ /* 0x000fe40000000000 */
[----:B------:R-:W-:Y:S01]  /*1190*/  @UP0 ULDC.64 UR20, c[0x0][0x248] ;  /* 0x0000920000140ab9 */ /* 0x000fe20000000a00 */
[----:B------:R-:W-:Y:S01]  /*11a0*/  UIMAD UR9, UR33, UR44, URZ ;  /* 0x0000002c210972a4 */ /* 0x000fe2000f8e023f */
[----:B-1----:R-:W-:Y:S01]  /*11b0*/  VIADD R2, R2, 0xffffffe ;  /* 0x0ffffffe02027836 */ /* 0x002fe20000000000 */
[----:B------:R-:W-:-:S02]  /*11c0*/  USEL UR55, UR18, UR16, !UP1 ;  /* 0x0000001012377287 */ /* 0x000fc4000c800000 */
[----:B------:R-:W-:Y:S01]  /*11d0*/  UIADD3 UR23, UR19, UR23, URZ ;  /* 0x0000001713177290 */ /* 0x000fe2000fffe03f */
[----:B------:R-:W1:Y:S01]  /*11e0*/  F2I.FTZ.U32.TRUNC.NTZ R3, R2 ;  /* 0x0000000200037305 */ /* 0x000e62000021f000 */
[----:B------:R-:W-:Y:S02]  /*11f0*/  UISETP.NE.AND UP3, UPT, UR35, URZ, UPT ;  /* 0x0000003f2300728c */ /* 0x000fe4000bf65270 */
[----:B------:R-:W-:Y:S02]  /*1200*/  @UP0 UIMAD.WIDE.U32 UR18, UR14, UR20, URZ ;  /* 0x000000140e1202a5 */ /* 0x000fe4000f8e003f */
[----:B------:R-:W-:Y:S02]  /*1210*/  @UP1 UIMAD UR47, UR8, UR13, UR41 ;  /* 0x0000000d082f12a4 */ /* 0x000fe4000f8e0229 */
[----:B------:R-:W-:Y:S02]  /*1220*/  UIMAD UR22, UR8, UR37, URZ ;  /* 0x00000025081672a4 */ /* 0x000fe4000f8e023f */
[----:B------:R-:W-:-:S02]  /*1230*/  @UP0 UIMAD UR14, UR14, UR21, URZ ;  /* 0x000000150e0e02a4 */ /* 0x000fc4000f8e023f */
[----:B------:R-:W-:Y:S02]  /*1240*/  UIMAD.WIDE.U32 UR12, UR44, UR59, URZ ;  /* 0x0000003b2c0c72a5 */ /* 0x000fe4000f8e003f */
[----:B------:R-:W-:Y:S01]  /*1250*/  UIMAD UR9, UR58, UR59, UR9 ;  /* 0x0000003b3a0972a4 */ /* 0x000fe2000f8e0209 */
[--C-:B-1----:R-:W-:Y:S01]  /*1260*/  IMAD.MOV R0, RZ, RZ, -R3.reuse ;  /* 0x000000ffff007224 */ /* 0x102fe200078e0a03 */
[----:B------:R-:W-:Y:S01]  /*1270*/  @UP1 UIADD3 UR23, UR17, UR22, URZ ;  /* 0x0000001611171290 */ /* 0x000fe2000fffe03f */
[----:B------:R-:W-:Y:S01]  /*1280*/  IMAD.MOV.U32 R2, RZ, RZ, RZ ;  /* 0x000000ffff027224 */ /* 0x000fe200078e00ff */
[----:B------:R-:W-:Y:S01]  /*1290*/  @UP0 UIADD3 UR48, UR19, UR14, URZ ;  /* 0x0000000e13300290 */ /* 0x000fe2000fffe03f */
[----:B------:R-:W-:Y:S01]  /*12a0*/  IMAD R0, R0, R5, RZ ;  /* 0x0000000500007224 */ /* 0x000fe200078e02ff */
[----:B------:R-:W-:Y:S02]  /*12b0*/  UIMAD.WIDE.U32 UR16, UR10, UR12, URZ ;  /* 0x0000000c0a1072a5 */ /* 0x000fe4000f8e003f */
[----:B------:R-:W-:Y:S01]  /*12c0*/  UIMAD UR14, UR11, UR12, URZ ;  /* 0x0000000c0b0e72a4 */ /* 0x000fe2000f8e023f */
[----:B------:R-:W-:Y:S01]  /*12d0*/  IMAD.HI.U32 R0, R3, R0, R2 ;  /* 0x0000000003007227 */ /* 0x000fe200078e0002 */
[----:B------:R-:W-:Y:S01]  /*12e0*/  MOV R2, R4 ;  /* 0x0000000400027202 */ /* 0x000fe20000000f00 */
[----:B------:R-:W-:-:S02]  /*12f0*/  UIADD3 UR9, UR13, UR9, URZ ;  /* 0x000000090d097290 */ /* 0x000fc4000fffe03f */
[----:B------:R-:W-:Y:S02]  /*1300*/  UIMAD.WIDE.U32 UR12, UR10, UR8, URZ ;  /* 0x000000080a0c72a5 */ /* 0x000fe4000f8e003f */
[----:B------:R-:W-:Y:S01]  /*1310*/  IMAD.HI.U32 R0, R0, R2, RZ ;  /* 0x0000000200007227 */ /* 0x000fe200078e00ff */
[----:B------:R-:W-:Y:S01]  /*1320*/  ULDC UR34, c[0x0][0x2c4] ;  /* 0x0000b10000227ab9 */ /* 0x000fe20000000800 */
[----:B------:R-:W-:Y:S01]  /*1330*/  @UP0 UMOV UR46, UR18 ;  /* 0x00000012002e0c82 */ /* 0x000fe20008000000 */
[----:B------:R-:W-:Y:S01]  /*1340*/  UIMAD UR9, UR10, UR9, UR14 ;  /* 0x000000090a0972a4 */ /* 0x000fe2000f8e020e */
[----:B------:R-:W-:Y:S01]  /*1350*/  IMAD.MOV R3, RZ, RZ, -R0 ;  /* 0x000000ffff037224 */ /* 0x000fe200078e0a00 */
[----:B------:R-:W-:Y:S02]  /*1360*/  @UP3 UIMAD UR18, UR44, UR34, URZ ;  /* 0x000000222c1232a4 */ /* 0x000fe4000f8e023f */
[----:B------:R-:W-:Y:S01]  /*1370*/  USEL UR56, UR16, UR12, !UP1 ;  /* 0x0000000c10387287 */ /* 0x000fe2000c800000 */
[----:B------:R-:W-:Y:S01]  /*1380*/  IMAD R2, R5, R3, R2 ;  /* 0x0000000305027224 */ /* 0x000fe200078e0202 */
[----:B------:R-:W-:-:S02]  /*1390*/  ULOP3.LUT UR12, UR43, 0xffffffc0, URZ, 0xc0, !UPT ;  /* 0xffffffc02b0c7892 */ /* 0x000fc4000f8ec03f */
[----:B------:R-:W-:Y:S02]  /*13a0*/  UIADD3 UR45, UR17, UR9, URZ ;  /* 0x00000009112d7290 */ /* 0x000fe4000fffe03f */
[----:B------:R-:W-:Y:S01]  /*13b0*/  ISETP.GT.U32.AND P1, PT, R5, R2, PT ;  /* 0x000000020500720c */ /* 0x000fe20003f24070 */
[----:B------:R-:W-:Y:S02]  /*13c0*/  @UP3 USEL UR9, UR18, UR8, !UP1 ;  /* 0x0000000812093287 */ /* 0x000fe4000c800000 */
[----:B------:R-:W-:Y:S01]  /*13d0*/  UIADD3 UR18, UR12, -0x40, URZ ;  /* 0xffffffc00c127890 */ /* 0x000fe2000fffe03f */
[----:B------:R-:W-:Y:S01]  /*13e0*/  @UP3 ULDC UR19, c[0x0][0x2e4] ;  /* 0x0000b90000133ab9 */ /* 0x000fe20000000800 */
[----:B------:R-:W-:Y:S02]  /*13f0*/  @!UP3 UIMAD UR14, UR44, UR61, UR57 ;  /* 0x0000003d2c0eb2a4 */ /* 0x000fe4000f8e0239 */
[----:B------:R-:W-:Y:S02]  /*1400*/  @UP3 UIMAD UR22, UR57, UR19, UR9 ;  /* 0x00000013391632a4 */ /* 0x000fe4000f8e0209 */
[----:B------:R-:W-:-:S02]  /*1410*/  USHF.R.S32.HI UR19, URZ, 0x1f, UR18 ;  /* 0x0000001f3f137899 */ /* 0x000fc40008011412 */
[----:B------:R-:W-:Y:S02]  /*1420*/  UIADD3 UR9, UP2, UR18, UR29, URZ ;  /* 0x0000001d12097290 */ /* 0x000fe4000ff5e03f */
[----:B------:R-:W-:Y:S01]  /*1430*/  @!P1 IMAD.IADD R2, R2, 0x1, -R5 ;  /* 0x0000000102029824 */ /* 0x000fe200078e0a05 */
[----:B------:R-:W-:Y:S01]  /*1440*/  UIMAD UR12, UR11, UR8, URZ ;  /* 0x000000080b0c72a4 */ /* 0x000fe2000f8e023f */
[----:B------:R-:W-:Y:S01]  /*1450*/  @!P1 IADD3 R0, R0, 0x1, RZ ;  /* 0x0000000100009810 */ /* 0x000fe20007ffe0ff */
[----:B------:R-:W-:Y:S01]  /*1460*/  @!UP3 UIMAD UR22, UR14, UR34, URZ ;  /* 0x000000220e16b2a4 */ /* 0x000fe2000f8e023f */
[----:B------:R-:W-:Y:S01]  /*1470*/  PLOP3.LUT P1, PT, PT, PT, UP0, 0x80, 0x0 ;  /* 0x000000000000781c */ /* 0x000fe20003f2f008 */
[----:B------:R-:W-:Y:S01]  /*1480*/  UIADD3.X UR14, UR19, UR31, URZ, UP2, !UPT ;  /* 0x0000001f130e7290 */ /* 0x000fe200097fe43f */
[----:B------:R-:W-:Y:S01]  /*1490*/  ISETP.GE.U32.AND P0, PT, R2, R5, PT ;  /* 0x000000050200720c */ /* 0x000fe20003f06070 */
[----:B------:R-:W-:Y:S01]  /*14a0*/  UIMAD UR11, UR11, UR9, URZ ;  /* 0x000000090b0b72a4 */ /* 0x000fe2000f8e023f */
[----:B------:R-:W-:Y:S01]  /*14b0*/  LOP3.LUT R2, R6, UR57, RZ, 0x3c, !PT ;  /* 0x0000003906027c12 */ /* 0x000fe2000f8e3cff */
[----:B------:R-:W-:-:S02]  /*14c0*/  @UP0 UIADD3 UR27, UR15, UR25, URZ ;  /* 0x000000190f1b0290 */ /* 0x000fc4000fffe03f */
[----:B------:R-:W-:Y:S01]  /*14d0*/  @UP1 UIADD3 UR45, UR13, UR12, URZ ;  /* 0x0000000c0d2d1290 */ /* 0x000fe2000fffe03f */
[----:B------:R-:W-:Y:S01]  /*14e0*/  ISETP.GE.AND P2, PT, R2, RZ, PT ;  /* 0x000000ff0200720c */ /* 0x000fe20003f46270 */
[----:B------:R-:W-:Y:S01]  /*14f0*/  UIMAD.WIDE.U32 UR34, UR10, UR9, URZ ;  /* 0x000000090a2272a5 */ /* 0x000fe2000f8e003f */
[----:B------:R-:W-:Y:S01]  /*1500*/  @UP0 ULDC.64 UR12, c[0x0][0x250] ;  /* 0x00009400000c0ab9 */ /* 0x000fe20000000a00 */
[----:B------:R-:W-:Y:S01]  /*1510*/  UIMAD UR9, UR10, UR14, UR11 ;  /* 0x0000000e0a0972a4 */ /* 0x000fe2000f8e020b */
[----:B------:R-:W-:Y:S01]  /*1520*/  ULDC.U8 UR42, c[0x0][0x480] ;  /* 0x00012000002a7ab9 */ /* 0x000fe20000000000 */
[----:B------:R-:W-:Y:S02]  /*1530*/  @UP0 UIMAD.WIDE.U32 UR10, UR27, UR12, URZ ;  /* 0x0000000c1b0a02a5 */ /* 0x000fe4000f8e003f */
[----:B------:R-:W-:Y:S01]  /*1540*/  @P0 VIADD R0, R0, 0x1 ;  /* 0x0000000100000836 */ /* 0x000fe20000000000 */
[----:B------:R-:W-:Y:S01]  /*1550*/  UISETP.NE.AND UP5, UPT, UR42, URZ, UPT ;  /* 0x0000003f2a00728c */ /* 0x000fe2000bfa5270 */
[----:B------:R-:W-:Y:S01]  /*1560*/  PLOP3.LUT P0, PT, PT, PT, UP3, 0x80, 0x0 ;  /* 0x000000000000781c */ /* 0x000fe20003f0f038 */
[----:B------:R-:W-:-:S02]  /*1570*/  @UP0 UIMAD UR14, UR27, UR13, URZ ;  /* 0x0000000d1b0e02a4 */ /* 0x000fc4000f8e023f */
[----:B------:R-:W-:Y:S01]  /*1580*/  USEL UR51, UR49, URZ, UP5 ;  /* 0x0000003f31337287 */ /* 0x000fe2000a800000 */
[----:B------:R-:W-:Y:S01]  /*1590*/  @!P2 IADD3 R0, -R0, RZ, RZ ;  /* 0x000000ff0000a210 */ /* 0x000fe20007ffe1ff */
[----:B------:R-:W-:Y:S01]  /*15a0*/  USHF.R.S32.HI UR53, URZ, 0x1f, UR30 ;  /* 0x0000001f3f357899 */ /* 0x000fe2000801141e */
[----:B------:R-:W-:Y:S01]  /*15b0*/  @!P3 LOP3.LUT R0, RZ, R6, RZ, 0x33, !PT ;  /* 0x00000006ff00b212 */ /* 0x000fe200078e33ff */
[----:B------:R-:W-:Y:S02]  /*15c0*/  @!UP1 UIADD3 UR47, UR39, UR28, URZ ;  /* 0x0000001c272f9290 */ /* 0x000fe4000fffe03f */
[----:B------:R-:W-:Y:S02]  /*15d0*/  USHF.R.S32.HI UR54, URZ, 0x1f, UR50 ;  /* 0x0000001f3f367899 */ /* 0x000fe40008011432 */
[----:B------:R-:W-:Y:S02]  /*15e0*/  USEL UR52, UR26, URZ, UP5 ;  /* 0x0000003f1a347287 */ /* 0x000fe4000a800000 */
[----:B------:R-:W-:-:S02]  /*15f0*/  @UP0 UIADD3 UR42, UR11, UR14, URZ ;  /* 0x0000000e0b2a0290 */ /* 0x000fc4000fffe03f */
[----:B------:R-:W-:Y:S01]  /*1600*/  UIADD3 UR49, UR35, UR9, URZ ;  /* 0x0000000923317290 */ /* 0x000fe2000fffe03f */
        /* <DEDUP_REMOVED lines=14> */
.L_x_270:
[----:B------:R-:W-:Y:S05]  /*16f0*/  @P1 BRA `(.L_x_271) ;  /* 0x0000000000301947 */ /* 0x000fea0003800000 */
        /* <DEDUP_REMOVED lines=12> */
.L_x_271:
        /* <DEDUP_REMOVED lines=11> */
.L_x_272:
[----:B------:R-:W-:-:S04]  /*1870*/  UIMAD UR8, UR44, UR61, UR57 ;  /* 0x0000003d2c0872a4 */ /* 0x000fc8000f8e0239 */
[----:B------:R-:W-:-:S12]  /*1880*/  UIMAD UR8, UR8, UR59, URZ ;  /* 0x0000003b080872a4 */ /* 0x000fd8000f8e023f */
.L_x_273:
[----:B------:R-:W1:Y:S01]  /*1890*/  S2R R38, SR_TID.X ;  /* 0x0000000000267919 */ /* 0x000e620000002100 */
[----:B------:R-:W2:Y:S01]  /*18a0*/  LDC.64 R14, c[0x0][0x420] ;  /* 0x00010800ff0e7b82 */ /* 0x000ea20000000a00 */
[----:B------:R-:W-:Y:S01]  /*18b0*/  ULDC UR10, c[0x0][0x2dc] ;  /* 0x0000b700000a7ab9 */ /* 0x000fe20000000800 */
[----:B------:R-:W-:Y:S01]  /*18c0*/  UIADD3 UR14, UR18, UR8, URZ ;  /* 0x00000008120e7290 */ /* 0x000fe2000fffe03f */
[----:B------:R-:W-:Y:S01]  /*18d0*/  BSSY B1, `(.L_x_269) ;  /* 0x00007f1000017945 */ /* 0x000fe20003800000 */
[----:B------:R-:W-:Y:S02]  /*18e0*/  USHF.R.S32.HI UR27, URZ, 0x1f, UR57 ;  /* 0x0000001f3f1b7899 */ /* 0x000fe40008011439 */
[----:B------:R-:W-:Y:S01]  /*18f0*/  UIMAD UR8, UR10, UR61, URZ ;  /* 0x0000003d0a0872a4 */ /* 0x000fe2000f8e023f */
[----:B------:R-:W-:Y:S02]  /*1900*/  ULDC.64 UR16, c[0x0][0x258] ;  /* 0x0000960000107ab9 */ /* 0x000fe40000000a00 */
[----:B------:R-:W-:Y:S01]  /*1910*/  ULDC.64 UR10, c[0x0][0x428] ;  /* 0x00010a00000a7ab9 */ /* 0x000fe20000000a00 */
[----:B------:R-:W-:-:S02]  /*1920*/  UIADD3 UR26, UR18, UR22, URZ ;  /* 0x00000016121a7290 */ /* 0x000fc4000fffe03f */
[----:B------:R-:W-:Y:S01]  /*1930*/  UISETP.GE.AND UP4, UPT, UR32, 0x1, UPT ;  /* 0x000000012000788c */ /* 0x000fe2000bf86270 */
[----:B------:R-:W-:Y:S01]  /*1940*/  ULDC.64 UR28, c[0x0][0x3e0] ;  /* 0x0000f800001c7ab9 */ /* 0x000fe20000000a00 */
[----:B------:R-:W-:Y:S01]  /*1950*/  ULDC.64 UR38, c[0x0][0x2b0] ;  /* 0x0000ac0000267ab9 */ /* 0x000fe20000000a00 */
[----:B------:R-:W-:Y:S01]  /*1960*/  ULDC.64 UR40, c[0x0][0x478] ;  /* 0x00011e0000287ab9 */ /* 0x000fe20000000a00 */
[----:B------:R-:W-:Y:S01]  /*1970*/  ULEA.HI.SX32 UR31, UR43, 0xffffffff, 0x1a ;  /* 0xffffffff2b1f7891 */ /* 0x000fe2000f8fd23f */
[----:B-1----:R-:W-:-:S04]  /*1980*/  SHF.R.S32.HI R39, RZ, 0x1f, R38 ;  /* 0x0000001fff277819 */ /* 0x002fc80000011426 */
[CC--:B------:R-:W-:Y:S02]  /*1990*/  LEA.HI R2, R39.reuse, R38.reuse, RZ, 0x3 ;  /* 0x0000002627027211 */ /* 0x0c0fe400078f18ff */
[----:B------:R-:W-:Y:S02]  /*19a0*/  LEA.HI R11, R39, R38, RZ, 0x5 ;  /* 0x00000026270b7211 */ /* 0x000fe400078f28ff */
[----:B------:R-:W-:Y:S02]  /*19b0*/  LOP3.LUT R3, R2, 0xfffffff8, RZ, 0xc0, !PT ;  /* 0xfffffff802037812 */ /* 0x000fe400078ec0ff */
[----:B------:R-:W-:-:S03]  /*19c0*/  SHF.R.S32.HI R2, RZ, 0x3, R2 ;  /* 0x00000003ff027819 */ /* 0x000fc60000011402 */
[----:B------:R-:W-:Y:S01]  /*19d0*/  IMAD.IADD R3, R38, 0x1, -R3 ;  /* 0x0000000126037824 */ /* 0x000fe200078e0a03 */
[----:B------:R-:W-:Y:S02]  /*19e0*/  SHF.R.S32.HI R35, RZ, 0x1f, R2 ;  /* 0x0000001fff237819 */ /* 0x000fe40000011402 */
[----:B------:R-:W-:Y:S01]  /*19f0*/  IADD3 R8, P0, R2, UR18, RZ ;  /* 0x0000001202087c10 */ /* 0x000fe2000ff1e0ff */
[----:B------:R-:W-:-:S03]  /*1a00*/  IMAD.SHL.U32 R4, R3, 0x8, RZ ;  /* 0x0000000803047824 */ /* 0x000fc600078e00ff */
[----:B------:R-:W-:Y:S02]  /*1a10*/  IADD3.X R3, R35, UR19, RZ, P0, !PT ;  /* 0x0000001323037c10 */ /* 0x000fe400087fe4ff */
[--C-:B------:R-:W-:Y:S02]  /*1a20*/  SHF.R.S32.HI R5, RZ, 0x1f, R4.reuse ;  /* 0x0000001fff057819 */ /* 0x100fe40000011404 */
[----:B------:R-:W-:Y:S01]  /*1a30*/  IADD3 R6, P0, R4, UR9, RZ ;  /* 0x0000000904067c10 */ /* 0x000fe2000ff1e0ff */
[----:B------:R-:W-:Y:S01]  /*1a40*/  IMAD R9, R3, UR36, RZ ;  /* 0x0000002403097c24 */ /* 0x000fe2000f8e02ff */
[----:B------:R-:W-:Y:S01]  /*1a50*/  UIMAD UR9, UR27, UR10, URZ ;  /* 0x0000000a1b0972a4 */ /* 0x000fe2000f8e023f */
[----:B--2---:R-:W-:Y:S01]  /*1a60*/  IMAD R3, R14, UR19, RZ ;  /* 0x000000130e037c24 */ /* 0x004fe2000f8e02ff */
[----:B------:R-:W-:Y:S01]  /*1a70*/  IADD3.X R7, R5, UR47, RZ, P0, !PT ;  /* 0x0000002f05077c10 */ /* 0x000fe200087fe4ff */
[C---:B------:R-:W-:Y:S01]  /*1a80*/  IMAD R10, R8.reuse, UR37, R9 ;  /* 0x00000025080a7c24 */ /* 0x040fe2000f8e0209 */
[----:B------:R-:W-:Y:S01]  /*1a90*/  UIMAD UR11, UR57, UR11, UR9 ;  /* 0x0000000b390b72a4 */ /* 0x000fe2000f8e0209 */
[----:B------:R-:W-:Y:S01]  /*1aa0*/  IMAD.WIDE.U32 R8, R8, UR36, R4 ;  /* 0x0000002408087c25 */ /* 0x000fe2000f8e0004 */
[----:B------:R-:W-:-:S02]  /*1ab0*/  UIMAD UR9, UR27, UR16, URZ ;  /* 0x000000101b0972a4 */ /* 0x000fc4000f8e023f */
[----:B------:R-:W-:Y:S01]  /*1ac0*/  UIMAD.WIDE UR26, UR26, 0x4, UR38 ;  /* 0x000000041a1a78a5 */ /* 0x000fe2000f8e0226 */
[----:B------:R-:W-:Y:S01]  /*1ad0*/  IMAD R3, R15, UR18, R3 ;  /* 0x000000120f037c24 */ /* 0x000fe2000f8e0203 */
[----:B------:R-:W-:Y:S01]  /*1ae0*/  IADD3 R8, P0, R8, UR55, RZ ;  /* 0x0000003708087c10 */ /* 0x000fe2000ff1e0ff */
[----:B------:R-:W-:Y:S01]  /*1af0*/  IMAD.WIDE.U32 R6, R14, UR18, R6 ;  /* 0x000000120e067c25 */ /* 0x000fe2000f8e0006 */
[----:B------:R-:W-:Y:S02]  /*1b00*/  UIMAD UR17, UR57, UR17, UR9 ;  /* 0x00000011391172a4 */ /* 0x000fe4000f8e0209 */
[----:B------:R-:W-:Y:S01]  /*1b10*/  IADD3.X R9, R9, UR23, R10, P0, !PT ;  /* 0x0000001709097c10 */ /* 0x000fe200087fe40a */
[----:B------:R-:W-:Y:S01]  /*1b20*/  IMAD.IADD R7, R7, 0x1, R3 ;  /* 0x0000000107077824 */ /* 0x000fe200078e0203 */
[----:B------:R-:W-:Y:S01]  /*1b30*/  LOP3.LUT R10, R11, 0xffffffe0, RZ, 0xc0, !PT ;  /* 0xffffffe00b0a7812 */ /* 0x000fe200078ec0ff */
[----:B------:R-:W-:Y:S01]  /*1b40*/  IMAD.U32 R3, RZ, RZ, UR10 ;  /* 0x0000000aff037e24 */ /* 0x000fe2000f8e00ff */
[----:B------:R-:W-:Y:S01]  /*1b50*/  SHF.R.S32.HI R11, RZ, 0x5, R11 ;  /* 0x00000005ff0b7819 */ /* 0x000fe2000001140b */
[----:B------:R-:W-:Y:S01]  /*1b60*/  ULDC.64 UR22, c[0x0][0x210] ;  /* 0x0000840000167ab9 */ /* 0x000fe20000000a00 */
[----:B------:R-:W-:Y:S01]  /*1b70*/  ULDC.64 UR18, c[0x0][0x400] ;  /* 0x0001000000127ab9 */ /* 0x000fe20000000a00 */
[----:B------:R-:W-:-:S02]  /*1b80*/  IMAD.IADD R10, R38, 0x1, -R10 ;  /* 0x00000001260a7824 */ /* 0x000fc400078e0a0a */
[----:B------:R-:W-:-:S04]  /*1b90*/  IMAD.WIDE.U32 R6, R3, UR57, R6 ;  /* 0x0000003903067c25 */ /* 0x000fc8000f8e0006 */
[----:B------:R-:W-:Y:S02]  /*1ba0*/  IMAD.U32 R3, RZ, RZ, UR16 ;  /* 0x00000010ff037e24 */ /* 0x000fe4000f8e00ff */
[----:B------:R-:W-:Y:S01]  /*1bb0*/  IMAD R10, R11, UR8, R10 ;  /* 0x000000080b0a7c24 */ /* 0x000fe2000f8e020a */
[----:B------:R-:W-:Y:S01]  /*1bc0*/  USHF.L.U32 UR8, UR8, 0x6, URZ ;  /* 0x0000000608087899 */ /* 0x000fe2000800063f */
[----:B------:R-:W-:-:S03]  /*1bd0*/  IMAD.WIDE.U32 R8, R3, UR57, R8 ;  /* 0x0000003903087c25 */ /* 0x000fc6000f8e0008 */
[----:B------:R-:W-:Y:S01]  /*1be0*/  UIADD3 UR9, UP3, UP2, UR34, UR8, UR50 ;  /* 0x0000000822097290 */ /* 0x000fe2000fa7e032 */
[----:B------:R-:W-:Y:S01]  /*1bf0*/  VIADD R11, R9, UR17 ;  /* 0x00000011090b7c36 */ /* 0x000fe20008000000 */
[----:B------:R-:W-:Y:S01]  /*1c00*/  USHF.R.S32.HI UR8, URZ, 0x1f, UR8 ;  /* 0x0000001f3f087899 */ /* 0x000fe20008011408 */
[C---:B------:R-:W-:Y:S01]  /*1c10*/  LEA R12, P0, R8.reuse, UR22, 0x1 ;  /* 0x00000016080c7c11 */ /* 0x040fe2000f8008ff */
[----:B------:R-:W-:Y:S01]  /*1c20*/  UIADD3 UR9, UP1, UP0, UR52, UR9, UR56 ;  /* 0x0000000934097290 */ /* 0x000fe2000f83e038 */
[----:B------:R-:W-:Y:S01]  /*1c30*/  VIADD R7, R7, UR11 ;  /* 0x0000000b07077c36 */ /* 0x000fe20008000000 */
[----:B------:R-:W-:Y:S01]  /*1c40*/  UIADD3.X UR8, UR49, UR8, UR54, UP3, UP2 ;  /* 0x0000000831087290 */ /* 0x000fe20009fe4436 */
[-C--:B------:R-:W-:Y:S01]  /*1c50*/  IMAD R3, R35, R14.reuse, RZ ;  /* 0x0000000e23037224 */ /* 0x080fe200078e02ff */
[----:B------:R-:W-:Y:S01]  /*1c60*/  LEA.HI.X R13, R8, UR23, R11, 0x1, P0 ;  /* 0x00000017080d7c11 */ /* 0x000fe200080f0c0b */
[----:B------:R-:W-:Y:S01]  /*1c70*/  IMAD.WIDE.U32 R6, R2, R14, R6 ;  /* 0x0000000e02067225 */ /* 0x000fe200078e0006 */
[----:B------:R-:W-:Y:S01]  /*1c80*/  PLOP3.LUT P0, PT, PT, PT, UP4, 0x80, 0x0 ;  /* 0x000000000000781c */ /* 0x000fe20003f0f048 */
[----:B------:R-:W-:-:S02]  /*1c90*/  UIADD3.X UR8, UR51, UR8, UR45, UP1, UP0 ;  /* 0x0000000833087290 */ /* 0x000fc40008fe042d */
[----:B------:R-:W-:Y:S01]  /*1ca0*/  IMAD R9, R2, R15, R3 ;  /* 0x0000000f02097224 */ /* 0x000fe200078e0203 */
[----:B------:R-:W-:Y:S01]  /*1cb0*/  IADD3 R3, P2, R10, UR9, RZ ;  /* 0x000000090a037c10 */ /* 0x000fe2000ff5e0ff */
[----:B------:R-:W-:Y:S01]  /*1cc0*/  UIMAD.WIDE UR22, UR14, 0x4, UR40 ;  /* 0x000000040e1678a5 */ /* 0x000fe2000f8e0228 */
[----:B------:R-:W-:Y:S01]  /*1cd0*/  LEA R8, P3, R6, UR28, 0x1 ;  /* 0x0000001c06087c11 */ /* 0x000fe2000f8608ff */
[----:B------:R-:W-:Y:S01]  /*1ce0*/  IMAD.IADD R9, R7, 0x1, R9 ;  /* 0x0000000107097824 */ /* 0x000fe200078e0209 */
[C---:B------:R-:W-:Y:S02]  /*1cf0*/  LEA R222, P1, R3.reuse, UR18, 0x2 ;  /* 0x0000001203de7c11 */ /* 0x040fe4000f8210ff */
[----:B------:R-:W-:Y:S02]  /*1d00*/  LEA.HI.X.SX32 R7, R10, UR8, 0x1, P2 ;  /* 0x000000080a077c11 */ /* 0x000fe400090f0eff */
[----:B------:R-:W-:Y:S02]  /*1d10*/  LEA.HI.X R9, R6, UR29, R9, 0x1, P3 ;  /* 0x0000001d06097c11 */ /* 0x000fe400098f0c09 */
[----:B------:R-:W-:Y:S01]  /*1d20*/  LEA.HI.X R223, R3, UR19, R7, 0x2, P1 ;  /* 0x0000001303df7c11 */ /* 0x000fe200088f1407 */
[----:B------:R-:W-:Y:S06]  /*1d30*/  @!P0 BRA `(.L_x_274) ;  /* 0x0000006c006c8947 */ /* 0x000fec0003800000 */
[----:B------:R-:W2:Y:S01]  /*1d40*/  LDL R164, [R1] ;  /* 0x0000000001a47983 */ /* 0x000ea20000100800 */
[----:B------:R-:W-:Y:S01]  /*1d50*/  UMOV UR8, UR31 ;  /* 0x0000001f00087c82 */ /* 0x000fe20008000000 */
[----:B------:R-:W-:Y:S01]  /*1d60*/  UIMAD UR10, UR24, -0x80, UR5 ;  /* 0xffffff80180a78a4 */ /* 0x000fe2000f8e0205 */
[C---:B------:R-:W-:Y:S01]  /*1d70*/  VIADD R7, R2.reuse, 0x20 ;  /* 0x0000002002077836 */ /* 0x040fe20000000000 */
[----:B------:R-:W-:Y:S01]  /*1d80*/  UIMAD UR9, UR8, -0x40, UR32 ;  /* 0xffffffc0080978a4 */ /* 0x000fe2000f8e0220 */
[C---:B------:R-:W-:Y:S01]  /*1d90*/  VIADD R3, R2.reuse, 0x40 ;  /* 0x0000004002037836 */ /* 0x040fe20000000000 */
[----:B------:R-:W-:Y:S01]  /*1da0*/  UIMAD UR14, UR53, UR20, URZ ;  /* 0x00000014350e72a4 */ /* 0x000fe2000f8e023f */
[----:B------:R-:W-:Y:S01]  /*1db0*/  IMAD.U32 R6, RZ, RZ, UR20 ;  /* 0x00000014ff067e24 */ /* 0x000fe2000f8e00ff */
[C---:B------:R-:W-:Y:S01]  /*1dc0*/  ISETP.GE.AND P4, PT, R7.reuse, UR10, PT ;  /* 0x0000000a07007c0c */ /* 0x040fe2000bf86270 */
[----:B------:R-:W-:Y:S01]  /*1dd0*/  VIADD R10, R2, 0x60 ;  /* 0x00000060020a7836 */ /* 0x000fe20000000000 */
[----:B------:R-:W-:Y:S01]  /*1de0*/  ISETP.GE.AND P6, PT, R7, UR9, PT ;  /* 0x0000000907007c0c */ /* 0x000fe2000bfc6270 */
[----:B------:R-:W-:Y:S01]  /*1df0*/  UIMAD UR14, UR30, UR21, UR14 ;  /* 0x000000151e0e72a4 */ /* 0x000fe2000f8e020e */
[----:B------:R-:W-:Y:S01]  /*1e00*/  ISETP.GE.AND P3, PT, R3, UR10, PT ;  /* 0x0000000a03007c0c */ /* 0x000fe2000bf66270 */
[----:B------:R-:W-:Y:S01]  /*1e10*/  IMAD.U32 R3, RZ, RZ, UR12 ;  /* 0x0000000cff037e24 */ /* 0x000fe2000f8e00ff */
[----:B------:R-:W-:Y:S01]  /*1e20*/  ISETP.GE.AND P1, PT, R10, UR10, PT ;  /* 0x0000000a0a007c0c */ /* 0x000fe2000bf26270 */
[----:B------:R-:W-:Y:S01]  /*1e30*/  IMAD.WIDE.U32 R6, R6, UR30, R4 ;  /* 0x0000001e06067c25 */ /* 0x000fe2000f8e0004 */
[----:B------:R-:W-:Y:S01]  /*1e40*/  UIMAD UR11, UR53, UR12, URZ ;  /* 0x0000000c350b72a4 */ /* 0x000fe2000f8e023f */
[----:B------:R-:W-:-:S02]  /*1e50*/  ULDC.64 UR18, c[0x0][0x260] ;  /* 0x0000980000127ab9 */ /* 0x000fc40000000a00 */
[----:B------:R-:W-:Y:S01]  /*1e60*/  IMAD.WIDE.U32 R4, R3, UR30, R4 ;  /* 0x0000001e03047c25 */ /* 0x000fe2000f8e0004 */
[----:B------:R-:W-:Y:S01]  /*1e70*/  IADD3 R10, P2, R6, UR46, RZ ;  /* 0x0000002e060a7c10 */ /* 0x000fe2000ff5e0ff */
[----:B------:R-:W-:Y:S01]  /*1e80*/  UIMAD UR11, UR30, UR13, UR11 ;  /* 0x0000000d1e0b72a4 */ /* 0x000fe2000f8e020b */
[----:B------:R-:W1:Y:S01]  /*1e90*/  @!P4 LDC.64 R20, c[0x0][0x218] ;  /* 0x00008600ff14cb82 */ /* 0x000e620000000a00 */
[----:B------:R-:W-:Y:S01]  /*1ea0*/  IMAD.MOV.U32 R226, RZ, RZ, R8 ;  /* 0x000000ffffe27224 */ /* 0x000fe200078e0008 */
[----:B------:R-:W-:Y:S01]  /*1eb0*/  IADD3 R6, P0, R4, UR33, RZ ;  /* 0x0000002104067c10 */ /* 0x000fe2000ff1e0ff */
[----:B------:R-:W-:Y:S01]  /*1ec0*/  IMAD.MOV.U32 R227, RZ, RZ, R9 ;  /* 0x000000ffffe37224 */ /* 0x000fe200078e0009 */
[----:B------:R-:W-:Y:S01]  /*1ed0*/  ULDC.64 UR16, c[0x0][0x268] ;  /* 0x00009a0000107ab9 */ /* 0x000fe20000000a00 */
[----:B------:R-:W-:Y:S01]  /*1ee0*/  IMAD.U32 R3, RZ, RZ, UR14 ;  /* 0x0000000eff037e24 */ /* 0x000fe2000f8e00ff */
[----:B------:R-:W-:Y:S01]  /*1ef0*/  USHF.L.U32 UR14, UR37, 0x6, URZ ;  /* 0x00000006250e7899 */ /* 0x000fe2000800063f */
[----:B------:R-:W-:Y:S01]  /*1f00*/  IMAD.WIDE.U32 R8, R14, 0x40, RZ ;  /* 0x000000400e087825 */ /* 0x000fe200078e00ff */
[----:B------:R-:W-:Y:S01]  /*1f10*/  UIMAD.WIDE.U32 UR28, UR36, 0x40, URZ ;  /* 0x00000040241c78a5 */ /* 0x000fe2000f8e003f */
[----:B------:R-:W3:Y:S01]  /*1f20*/  @!P3 LDC.64 R30, c[0x0][0x218] ;  /* 0x00008600ff1ebb82 */ /* 0x000ee20000000a00 */
[----:B------:R-:W-:Y:S01]  /*1f30*/  IADD3.X R11, R7, UR48, R3, P2, !PT ;  /* 0x00000030070b7c10 */ /* 0x000fe200097fe403 */
[----:B------:R-:W-:Y:S01]  /*1f40*/  IMAD.SHL.U32 R15, R15, 0x40, RZ ;  /* 0x000000400f0f7824 */ /* 0x000fe200078e00ff */
[----:B------:R-:W-:Y:S01]  /*1f50*/  @!P6 IADD3 R8, P2, R226, R8, RZ ;  /* 0x00000008e208e210 */ /* 0x000fe20007f5e0ff */
[----:B------:R-:W-:Y:S01]  /*1f60*/  IMAD.U32 R4, RZ, RZ, UR11 ;  /* 0x0000000bff047e24 */ /* 0x000fe2000f8e00ff */
[----:B------:R-:W-:Y:S01]  /*1f70*/  ULEA.HI UR11, UR8, UR8, URZ, 0x1 ;  /* 0x00000008080b7291 */ /* 0x000fe2000f8f083f */
[C---:B------:R-:W-:Y:S01]  /*1f80*/  IMAD R3, R16.reuse, UR18, RZ ;  /* 0x0000001210037c24 */ /* 0x040fe2000f8e02ff */
[----:B------:R-:W-:Y:S01]  /*1f90*/  @!P6 IADD3.X R9, R227, R9, R15, P2, !PT ;  /* 0x00000009e309e210 */ /* 0x000fe200017fe40f */
[----:B------:R-:W-:Y:S01]  /*1fa0*/  IMAD R14, R16, UR16, RZ ;  /* 0x00000010100e7c24 */ /* 0x000fe2000f8e02ff */
[----:B------:R-:W-:Y:S01]  /*1fb0*/  PLOP3.LUT P2, PT, PT, PT, UP5, 0x80, 0x0 ;  /* 0x000000000000781c */ /* 0x000fe20003f4f058 */
[----:B------:R-:W-:Y:S01]  /*1fc0*/  ULOP3.LUT UR11, UR11, 0xfffffffe, URZ, 0xc0, !UPT ;  /* 0xfffffffe0b0b7892 */ /* 0x000fe2000f8ec03f */
[----:B------:R-:W-:Y:S01]  /*1fd0*/  IADD3.X R7, R5, UR42, R4, P0, !PT ;  /* 0x0000002a05077c10 */ /* 0x000fe200087fe404 */
[----:B------:R-:W-:Y:S01]  /*1fe0*/  IMAD R15, R0, UR19, R3 ;  /* 0x00000013000f7c24 */ /* 0x000fe2000f8e0203 */
[----:B------:R-:W-:Y:S01]  /*1ff0*/  ISETP.GE.AND P0, PT, R2, UR9, PT ;  /* 0x0000000902007c0c */ /* 0x000fe2000bf06270 */
[----:B------:R-:W-:Y:S01]  /*2000*/  UIADD3 UR11, UR8, -UR11, URZ ;  /* 0x8000000b080b7290 */ /* 0x000fe2000fffe03f */
[----:B------:R-:W-:Y:S01]  /*2010*/  IMAD.WIDE.U32 R4, R0, UR18, R10 ;  /* 0x0000001200047c25 */ /* 0x000fe2000f8e000a */
[----:B------:R-:W4:Y:S02]  /*2020*/  @!P1 LDC.64 R32, c[0x0][0x218] ;  /* 0x00008600ff209b82 */ /* 0x000f240000000a00 */
[----:B------:R-:W-:Y:S01]  /*2030*/  UISETP.NE.AND UP0, UPT, UR11, 0x1, UPT ;  /* 0x000000010b00788c */ /* 0x000fe2000bf05270 */
[----:B------:R-:W-:-:S02]  /*2040*/  IMAD.MOV.U32 R224, RZ, RZ, R12 ;  /* 0x000000ffffe07224 */ /* 0x000fc400078e000c */
[----:B------:R-:W-:-:S03]  /*2050*/  IMAD R16, R0, UR17, R14 ;  /* 0x0000001100107c24 */ /* 0x000fc6000f8e020e */
[----:B------:R-:W-:Y:S01]  /*2060*/  @P2 BAR.SYNC.DEFER_BLOCKING 0x0 ;  /* 0x0000000000002b1d */ /* 0x000fe20000010000 */
[----:B------:R-:W-:Y:S01]  /*2070*/  @!P4 IADD3 R3, P2, R2, 0x20, RZ ;  /* 0x000000200203c810 */ /* 0x000fe20007f5e0ff */
[----:B------:R-:W-:Y:S01]  /*2080*/  IMAD.WIDE.U32 R6, R0, UR16, R6 ;  /* 0x0000001000067c25 */ /* 0x000fe2000f8e0006 */
[----:B------:R-:W-:Y:S02]  /*2090*/  LEA R0, R246, UR4, 0x1 ;  /* 0x00000004f6007c11 */ /* 0x000fe4000f8e08ff */
[----:B------:R-:W-:Y:S01]  /*20a0*/  @!P6 IADD3 R10, P5, R224, UR28, RZ ;  /* 0x0000001ce00aec10 */ /* 0x000fe2000ffbe0ff */
[----:B------:R-:W-:Y:S01]  /*20b0*/  VIADD R11, R246, 0x2000 ;  /* 0x00002000f60b7836 */ /* 0x000fe20000000000 */
[----:B------:R-:W-:Y:S01]  /*20c0*/  UMOV UR11, UR26 ;  /* 0x0000001a000b7c82 */ /* 0x000fe20008000000 */
[----:B------:R-:W-:Y:S01]  /*20d0*/  @!P4 IMAD.X R12, RZ, RZ, R35, P2 ;  /* 0x000000ffff0cc224 */ /* 0x000fe200010e0623 */
[----:B------:R-:W-:Y:S01]  /*20e0*/  PLOP3.LUT P2, PT, PT, PT, UP0, 0x80, 0x0 ;  /* 0x000000000000781c */ /* 0x000fe20003f4f008 */
[----:B------:R-:W-:-:S02]  /*20f0*/  IMAD.MOV.U32 R225, RZ, RZ, R13 ;  /* 0x000000ffffe17224 */ /* 0x000fc400078e000d */
[----:B------:R-:W-:Y:S01]  /*2100*/  IMAD.MOV.U32 R241, RZ, RZ, 0x7f800000 ;  /* 0x7f800000fff17424 */ /* 0x000fe200078e00ff */
[----:B------:R-:W-:Y:S01]  /*2110*/  SEL R13, R11, R246, !P2 ;  /* 0x000000f60b0d7207 */ /* 0x000fe20005000000 */
[----:B------:R-:W-:Y:S02]  /*2120*/  IMAD.U32 R14, RZ, RZ, UR14 ;  /* 0x0000000eff0e7e24 */ /* 0x000fe4000f8e00ff */
[----:B------:R-:W-:Y:S01]  /*2130*/  IMAD.MOV.U32 R242, RZ, RZ, 0x7f800000 ;  /* 0x7f800000fff27424 */ /* 0x000fe200078e00ff */
[----:B------:R-:W-:Y:S01]  /*2140*/  LEA R221, R13, UR4, 0x1 ;  /* 0x000000040ddd7c11 */ /* 0x000fe2000f8e08ff */
[----:B------:R-:W-:Y:S01]  /*2150*/  @!P4 IMAD R12, R12, UR20, RZ ;  /* 0x000000140c0ccc24 */ /* 0x000fe2000f8e02ff */
[----:B------:R-:W-:Y:S01]  /*2160*/  @!P6 IADD3.X R11, R225, UR29, R14, P5, !PT ;  /* 0x0000001de10bec10 */ /* 0x000fe2000affe40e */
[----:B------:R-:W-:Y:S01]  /*2170*/  IMAD.IADD R5, R5, 0x1, R15 ;  /* 0x0000000105057824 */ /* 0x000fe200078e020f */
[----:B------:R-:W-:Y:S01]  /*2180*/  ISETP.GE.AND P5, PT, R2, UR10, PT ;  /* 0x0000000a02007c0c */ /* 0x000fe2000bfa6270 */
[----:B------:R-:W-:Y:S01]  /*2190*/  @!P4 IMAD R12, R3, UR21, R12 ;  /* 0x00000015030ccc24 */ /* 0x000fe2000f8e020c */
[----:B------:R-:W-:Y:S01]  /*21a0*/  UMOV UR10, UR27 ;  /* 0x0000001b000a7c82 */ /* 0x000fe20008000000 */
[----:B------:R-:W-:Y:S01]  /*21b0*/  @P0 STS.128 [R0+0x8000], RZ ;  /* 0x008000ff00000388 */ /* 0x000fe20000000c00 */
[----:B------:R-:W-:-:S02]  /*21c0*/  IMAD.IADD R7, R7, 0x1, R16 ;  /* 0x0000000107077824 */ /* 0x000fc400078e0210 */
[----:B------:R-:W-:Y:S01]  /*21d0*/  IMAD.MOV.U32 R239, RZ, RZ, 0x7f800000 ;  /* 0x7f800000ffef7424 */ /* 0x000fe200078e00ff */
[----:B------:R-:W-:Y:S01]  /*21e0*/  @P0 STS.128 [R0+0xa000], RZ ;  /* 0x00a000ff00000388 */ /* 0x000fe20000000c00 */
[--C-:B------:R-:W-:Y:S02]  /*21f0*/  @!P4 IMAD.MOV.U32 R14, RZ, RZ, R6.reuse ;  /* 0x000000ffff0ec224 */ /* 0x100fe400078e0006 */
[----:B------:R-:W-:Y:S01]  /*2200*/  IMAD.MOV.U32 R240, RZ, RZ, 0x7f800000 ;  /* 0x7f800000fff07424 */ /* 0x000fe200078e00ff */
[----:B------:R-:W-:Y:S01]  /*2210*/  @!PT LDS RZ, [RZ] ;  /* 0x00000000fffff984 */ /* 0x000fe20000000800 */
[----:B------:R-:W-:Y:S01]  /*2220*/  @!PT LDS RZ, [RZ] ;  /* 0x00000000fffff984 */ /* 0x000fe20000000800 */
[----:B------:R-:W-:Y:S01]  /*2230*/  @!PT LDS RZ, [RZ] ;  /* 0x00000000fffff984 */ /* 0x000fe20000000800 */
[----:B------:R-:W-:Y:S01]  /*2240*/  @!P0 LDGSTS.E.BYPASS.LTC128B.128 [R0+0x8000], desc[UR6][R226.64] ;  /* 0x08000000e2008fae */ /* 0x000fe2000b901d46 */
[--C-:B------:R-:W-:Y:S01]  /*2250*/  @!P4 IMAD.MOV.U32 R15, RZ, RZ, R7.reuse ;  /* 0x000000ffff0fc224 */ /* 0x100fe200078e0007 */
[----:B------:R-:W3:Y:S01]  /*2260*/  @!P5 LDC.64 R26, c[0x0][0x218] ;  /* 0x00008600ff1adb82 */ /* 0x000ee20000000a00 */
[----:B------:R-:W-:Y:S01]  /*2270*/  @!P3 IMAD.MOV.U32 R22, RZ, RZ, R6 ;  /* 0x000000ffff16b224 */ /* 0x000fe200078e0006 */
[----:B------:R-:W-:Y:S01]  /*2280*/  @!P0 LDGSTS.E.BYPASS.LTC128B.128 [R0+0xa000], desc[UR6][R226.64+0x80] ;  /* 0x0a000080e2008fae */ /* 0x000fe2000b901d46 */
[----:B------:R-:W-:-:S02]  /*2290*/  @!P3 IMAD.MOV.U32 R23, RZ, RZ, R7 ;  /* 0x000000ffff17b224 */ /* 0x000fc400078e0007 */
[----:B------:R-:W-:Y:S01]  /*22a0*/  IMAD.MOV.U32 R219, RZ, RZ, 0x20 ;  /* 0x00000020ffdb7424 */ /* 0x000fe200078e00ff */
[----:B------:R-:W-:Y:S01]  /*22b0*/  @P6 STS.128 [R0+0x9000], RZ ;  /* 0x009000ff00006388 */ /* 0x000fe20000000c00 */
[--C-:B------:R-:W-:Y:S02]  /*22c0*/  @!P1 IMAD.MOV.U32 R36, RZ, RZ, R6.reuse ;  /* 0x000000ffff249224 */ /* 0x100fe400078e0006 */
[----:B------:R-:W-:Y:S01]  /*22d0*/  IMAD.MOV.U32 R217, RZ, RZ, 0x40 ;  /* 0x00000040ffd97424 */ /* 0x000fe200078e00ff */
[----:B------:R-:W-:Y:S01]  /*22e0*/  @P6 STS.128 [R0+0xb000], RZ ;  /* 0x00b000ff00006388 */ /* 0x000fe20000000c00 */
[--C-:B------:R-:W-:Y:S01]  /*22f0*/  @!P1 IMAD.MOV.U32 R37, RZ, RZ, R7.reuse ;  /* 0x000000ffff259224 */ /* 0x100fe200078e0007 */
[----:B------:R-:W-:Y:S01]  /*2300*/  CS2R R158, SRZ ;  /* 0x00000000009e7805 */ /* 0x000fe2000001ff00 */
[----:B------:R-:W-:Y:S01]  /*2310*/  @!P5 IMAD.WIDE.U32 R6, R2, UR12, R6 ;  /* 0x0000000c0206dc25 */ /* 0x000fe2000f8e0006 */
[----:B------:R-:W-:Y:S01]  /*2320*/  @!PT LDS RZ, [RZ] ;  /* 0x00000000fffff984 */ /* 0x000fe20000000800 */
[----:B------:R-:W-:Y:S01]  /*2330*/  @!PT LDS RZ, [RZ] ;  /* 0x00000000fffff984 */ /* 0x000fe20000000800 */
[----:B------:R-:W-:Y:S01]  /*2340*/  @!PT LDS RZ, [RZ] ;  /* 0x00000000fffff984 */ /* 0x000fe20000000800 */
[----:B------:R-:W-:Y:S01]  /*2350*/  @!P6 LDGSTS.E.BYPASS.LTC128B.128 [R0+0x9000], desc[UR6][R8.64] ;  /* 0x090000000800efae */ /* 0x000fe2000b901d46 */
[----:B------:R-:W-:-:S02]  /*2360*/  CS2R R156, SRZ ;  /* 0x00000000009c7805 */ /* 0x000fc4000001ff00 */
[----:B------:R-:W-:Y:S02]  /*2370*/  CS2R R162, SRZ ;  /* 0x0000000000a27805 */ /* 0x000fe4000001ff00 */
[----:B------:R-:W-:Y:S01]  /*2380*/  CS2R R160, SRZ ;  /* 0x0000000000a07805 */ /* 0x000fe2000001ff00 */
[----:B------:R1:W-:Y:S01]  /*2390*/  @!P6 LDGSTS.E.BYPASS.LTC128B.128 [R0+0xb000], desc[UR6][R8.64+0x80] ;  /* 0x0b0000800800efae */ /* 0x0003e2000b901d46 */
[----:B------:R-:W-:Y:S02]  /*23a0*/  CS2R R154, SRZ ;  /* 0x00000000009a7805 */ /* 0x000fe4000001ff00 */
[----:B------:R-:W-:Y:S02]  /*23b0*/  CS2R R152, SRZ ;  /* 0x0000000000987805 */ /* 0x000fe4000001ff00 */
[----:B------:R-:W-:Y:S01]  /*23c0*/  CS2R R150, SRZ ;  /* 0x0000000000967805 */ /* 0x000fe2000001ff00 */
[----:B------:R-:W-:Y:S01]  /*23d0*/  @P0 STS [R221], RZ ;  /* 0x000000ffdd000388 */ /* 0x000fe20000000800 */
[----:B------:R-:W-:-:S02]  /*23e0*/  CS2R R148, SRZ ;  /* 0x0000000000947805 */ /* 0x000fc4000001ff00 */
[----:B------:R-:W-:Y:S02]  /*23f0*/  CS2R R142, SRZ ;  /* 0x00000000008e7805 */ /* 0x000fe4000001ff00 */
[----:B------:R-:W-:Y:S01]  /*2400*/  CS2R R140, SRZ ;  /* 0x00000000008c7805 */ /* 0x000fe2000001ff00 */
[----:B------:R-:W-:Y:S01]  /*2410*/  @P0 STS [R221+0x4], RZ ;  /* 0x000004ffdd000388 */ /* 0x000fe20000000800 */
[----:B------:R-:W-:Y:S02]  /*2420*/  CS2R R146, SRZ ;  /* 0x0000000000927805 */ /* 0x000fe4000001ff00 */
[----:B------:R-:W-:Y:S02]  /*2430*/  CS2R R144, SRZ ;  /* 0x0000000000907805 */ /* 0x000fe4000001ff00 */
[----:B------:R-:W-:Y:S01]  /*2440*/  CS2R R138, SRZ ;  /* 0x00000000008a7805 */ /* 0x000fe2000001ff00 */
[----:B------:R-:W-:Y:S01]  /*2450*/  @P0 STS [R221+0x8], RZ ;  /* 0x000008ffdd000388 */ /* 0x000fe20000000800 */
        /* <DEDUP_REMOVED lines=13> */
[----:B------:R-:W-:Y:S01]  /*2530*/  CS2R R116, SRZ ;  /* 0x0000000000747805 */ /* 0x000fe2000001ff00 */
[----:B-1----:R-:W-:Y:S01]  /*2540*/  @!P4 IMAD.WIDE.U32 R8, R3, UR20, R4 ;  /* 0x000000140308cc25 */ /* 0x002fe2000f8e0004 */
[----:B------:R-:W-:Y:S01]  /*2550*/  @P0 STS [R221+0x2008], RZ ;  /* 0x002008ffdd000388 */ /* 0x000fe20000000800 */
[----:B------:R-:W-:Y:S02]  /*2560*/  CS2R R110, SRZ ;  /* 0x00000000006e7805 */ /* 0x000fe4000001ff00 */
[----:B------:R-:W-:Y:S01]  /*2570*/  CS2R R108, SRZ ;  /* 0x00000000006c7805 */ /* 0x000fe2000001ff00 */
[----:B------:R-:W-:Y:S01]  /*2580*/  @!P4 IMAD.IADD R12, R9, 0x1, R12 ;  /* 0x00000001090cc824 */ /* 0x000fe200078e020c */
[----:B------:R-:W-:Y:S01]  /*2590*/  @P0 STS [R221+0x200c], RZ ;  /* 0x00200cffdd000388 */ /* 0x000fe20000000800 */
[----:B------:R-:W-:Y:S01]  /*25a0*/  @!P5 IMAD.MOV.U32 R9, RZ, RZ, R5 ;  /* 0x000000ffff09d224 */ /* 0x000fe200078e0005 */
[----:B------:R-:W-:-:S02]  /*25b0*/  CS2R R114, SRZ ;  /* 0x0000000000727805 */ /* 0x000fc4000001ff00 */
[----:B------:R-:W-:Y:S01]  /*25c0*/  CS2R R112, SRZ ;  /* 0x0000000000707805 */ /* 0x000fe2000001ff00 */
[----:B------:R-:W-:Y:S01]  /*25d0*/  @!PT LDS RZ, [RZ] ;  /* 0x00000000fffff984 */ /* 0x000fe20000000800 */
[----:B------:R-:W-:Y:S01]  /*25e0*/  @!PT LDS RZ, [RZ] ;  /* 0x00000000fffff984 */ /* 0x000fe20000000800 */
[----:B------:R-:W-:Y:S01]  /*25f0*/  @!PT LDS RZ, [RZ] ;  /* 0x00000000fffff984 */ /* 0x000fe20000000800 */
[----:B------:R-:W-:Y:S01]  /*2600*/  @!P0 LDGSTS.E.BYPASS.LTC128B.128 [R221], desc[UR6][R224.64] ;  /* 0x00000000e0dd8fae */ /* 0x000fe2000b901d46 */
[----:B------:R-:W-:Y:S02]  /*2610*/  CS2R R106, SRZ ;  /* 0x00000000006a7805 */ /* 0x000fe4000001ff00 */
[----:B------:R-:W-:Y:S02]  /*2620*/  CS2R R104, SRZ ;  /* 0x0000000000687805 */ /* 0x000fe4000001ff00 */
[----:B------:R-:W-:Y:S01]  /*2630*/  CS2R R102, SRZ ;  /* 0x0000000000667805 */ /* 0x000fe2000001ff00 */
[----:B------:R-:W-:Y:S01]  /*2640*/  @!P0 LDGSTS.E.BYPASS.LTC128B.128 [R221+0x2000], desc[UR6][R224.64+0x80] ;  /* 0x02000080e0dd8fae */ /* 0x000fe2000b901d46 */
[----:B------:R-:W-:Y:S02]  /*2650*/  @!P4 LEA R20, P0, R8, R20, 0x1 ;  /* 0x000000140814c211 */ /* 0x000fe400078008ff */
[----:B------:R-:W-:-:S02]  /*2660*/  CS2R R100, SRZ ;  /* 0x0000000000647805 */ /* 0x000fc4000001ff00 */
[----:B------:R-:W-:Y:S01]  /*2670*/  CS2R R94, SRZ ;  /* 0x00000000005e7805 */ /* 0x000fe2000001ff00 */
[----:B------:R-:W-:Y:S01]  /*2680*/  @P6 STS [R221+0x1000], RZ ;  /* 0x001000ffdd006388 */ /* 0x000fe20000000800 */
[----:B------:R-:W-:Y:S01]  /*2690*/  @!P4 LEA.HI.X R21, R8, R21, R12, 0x1, P0 ;  /* 0x000000150815c211 */ /* 0x000fe200000f0c0c */
[----:B------:R-:W-:Y:S01]  /*26a0*/  @!P5 IMAD.MOV.U32 R8, RZ, RZ, R4 ;  /* 0x000000ffff08d224 */ /* 0x000fe200078e0004 */
[----:B------:R-:W-:Y:S01]  /*26b0*/  CS2R R92, SRZ ;  /* 0x00000000005c7805 */ /* 0x000fe2000001ff00 */
[----:B------:R-:W-:Y:S01]  /*26c0*/  @P6 STS [R221+0x1004], RZ ;  /* 0x001004ffdd006388 */ /* 0x000fe20000000800 */
[----:B------:R-:W-:Y:S01]  /*26d0*/  CS2R R98, SRZ ;  /* 0x0000000000627805 */ /* 0x000fe2000001ff00 */
[----:B------:R-:W-:Y:S01]  /*26e0*/  @!P5 IMAD.WIDE.U32 R8, R2, UR20, R8 ;  /* 0x000000140208dc25 */ /* 0x000fe2000f8e0008 */
        /* <DEDUP_REMOVED lines=36> */
[----:B------:R-:W-:Y:S01]  /*2930*/  @P5 STS.128 [R0+0xc000], RZ ;  /* 0x00c000ff00005388 */ /* 0x000fe20000000c00 */
[----:B------:R-:W-:-:S02]  /*2940*/  CS2R R42, SRZ ;  /* 0x00000000002a7805 */ /* 0x000fc4000001ff00 */
[----:B------:R-:W-:Y:S01]  /*2950*/  CS2R R40, SRZ ;  /* 0x0000000000287805 */ /* 0x000fe2000001ff00 */
[----:B------:R-:W-:Y:S01]  /*2960*/  ULDC UR16, c[0x0][0x2dc] ;  /* 0x0000b70000107ab9 */ /* 0x000fe20000000800 */
[----:B------:R-:W-:Y:S01]  /*2970*/  @P5 STS.128 [R0+0x10000], RZ ;  /* 0x010000ff00005388 */ /* 0x000fe20000000c00 */
[----:B-1----:R-:W-:Y:S02]  /*2980*/  @!P1 IMAD.MOV.U32 R10, RZ, RZ, R4 ;  /* 0x000000ffff0a9224 */ /* 0x002fe400078e0004 */
[----:B------:R-:W-:Y:S02]  /*2990*/  @!P1 IMAD.MOV.U32 R11, RZ, RZ, R5 ;  /* 0x000000ffff0b9224 */ /* 0x000fe400078e0005 */
[----:B--2---:R-:W-:-:S05]  /*29a0*/  VIADD R3, R164, 0x8 ;  /* 0x00000008a4037836 */ /* 0x004fca0000000000 */
[----:B------:R-:W-:Y:S02]  /*29b0*/  ISETP.GE.AND P6, PT, R3, UR9, PT ;  /* 0x0000000903007c0c */ /* 0x000fe4000bfc6270 */
[----:B------:R-:W-:-:S05]  /*29c0*/  @!P3 IADD3 R3, P0, R2, 0x40, RZ ;  /* 0x000000400203b810 */ /* 0x000fca0007f1e0ff */
[----:B------:R-:W-:Y:S01]  /*29d0*/  @!P3 IMAD.X R13, RZ, RZ, R35, P0 ;  /* 0x000000ffff0db224 */ /* 0x000fe200000e0623 */
[----:B------:R-:W-:Y:S01]  /*29e0*/  @!P1 IADD3 R12, P0, R2, 0x60, RZ ;  /* 0x00000060020c9810 */ /* 0x000fe20007f1e0ff */
[----:B------:R-:W-:-:S04]  /*29f0*/  @!P3 IMAD.WIDE.U32 R4, R3, UR20, R4 ;  /* 0x000000140304bc25 */ /* 0x000fc8000f8e0004 */
[----:B------:R-:W-:Y:S02]  /*2a00*/  @!P3 IMAD R13, R13, UR20, RZ ;  /* 0x000000140d0dbc24 */ /* 0x000fe4000f8e02ff */
[----:B------:R-:W-:Y:S01]  /*2a10*/  @!P1 IMAD.X R17, RZ, RZ, R35, P0 ;  /* 0x000000ffff119224 */ /* 0x000fe200000e0623 */
[C---:B------:R-:W-:Y:S01]  /*2a20*/  @!P4 IADD3 R18, P0, R2.reuse, 0x20, RZ ;  /* 0x000000200212c810 */ /* 0x040fe20007f1e0ff */
[----:B------:R-:W-:Y:S02]  /*2a30*/  @!P3 IMAD R29, R3, UR21, R13 ;  /* 0x00000015031dbc24 */ /* 0x000fe4000f8e020d */
[----:B------:R-:W-:Y:S02]  /*2a40*/  @!P5 IMAD R3, R35, UR20, RZ ;  /* 0x000000142303dc24 */ /* 0x000fe4000f8e02ff */
[----:B------:R-:W-:Y:S01]  /*2a50*/  @!P4 IMAD.X R24, RZ, RZ, R35, P0 ;  /* 0x000000ffff18c224 */ /* 0x000fe200000e0623 */
[----:B------:R-:W-:Y:S01]  /*2a60*/  @!P3 IADD3 R16, P0, R2, 0x40, RZ ;  /* 0x000000400210b810 */ /* 0x000fe20007f1e0ff */
[----:B------:R-:W-:-:S02]  /*2a70*/  @!P1 IMAD R13, R17, UR20, RZ ;  /* 0x00000014110d9c24 */ /* 0x000fc4000f8e02ff */
[----:B------:R-:W-:Y:S02]  /*2a80*/  @!P5 IMAD R17, R2, UR21, R3 ;  /* 0x000000150211dc24 */ /* 0x000fe4000f8e0203 */
[C---:B------:R-:W-:Y:S02]  /*2a90*/  @!P1 IMAD R28, R12.reuse, UR21, R13 ;  /* 0x000000150c1c9c24 */ /* 0x040fe4000f8e020d */
[----:B------:R-:W-:-:S04]  /*2aa0*/  @!P1 IMAD.WIDE.U32 R12, R12, UR20, R10 ;  /* 0x000000140c0c9c25 */ /* 0x000fc8000f8e000a */
[----:B------:R-:W-:Y:S01]  /*2ab0*/  @!P3 IMAD.X R19, RZ, RZ, R35, P0 ;  /* 0x000000ffff13b224 */ /* 0x000fe200000e0623 */
[----:B---3--:R-:W-:Y:S01]  /*2ac0*/  @!P5 LEA R10, P0, R8, R26, 0x1 ;  /* 0x0000001a080ad211 */ /* 0x008fe200078008ff */
[----:B------:R-:W-:Y:S02]  /*2ad0*/  @!P4 IMAD R3, R24, UR12, RZ ;  /* 0x0000000c1803cc24 */ /* 0x000fe4000f8e02ff */
[----:B------:R-:W-:Y:S01]  /*2ae0*/  @!P5 IMAD.IADD R11, R9, 0x1, R17 ;  /* 0x00000001090bd824 */ /* 0x000fe200078e0211 */
[----:B------:R-:W1:Y:S01]  /*2af0*/  @!P5 LDC.64 R24, c[0x0][0x220] ;  /* 0x00008800ff18db82 */ /* 0x000e620000000a00 */
[----:B------:R-:W-:Y:S02]  /*2b00*/  @!P3 IMAD R9, R19, UR12, RZ ;  /* 0x0000000c1309bc24 */ /* 0x000fe4000f8e02ff */
[----:B------:R-:W-:Y:S01]  /*2b10*/  @!P4 IMAD R34, R18, UR13, R3 ;  /* 0x0000000d1222cc24 */ /* 0x000fe2000f8e0203 */
[----:B------:R-:W-:Y:S01]  /*2b20*/  @!P5 LEA.HI.X R11, R8, R27, R11, 0x1, P0 ;  /* 0x0000001b080bd211 */ /* 0x000fe200000f0c0b */
[----:B------:R-:W-:Y:S01]  /*2b30*/  @!P4 IMAD.WIDE.U32 R18, R18, UR12, R14 ;  /* 0x0000000c1212cc25 */ /* 0x000fe2000f8e000e */
[----:B------:R-:W-:-:S03]  /*2b40*/  @!P3 LEA R14, P0, R4, R30, 0x1 ;  /* 0x0000001e040eb211 */ /* 0x000fc600078008ff */
[----:B------:R-:W-:Y:S01]  /*2b50*/  @!P3 IMAD.IADD R5, R5, 0x1, R29 ;  /* 0x000000010505b824 */ /* 0x000fe200078e021d */
[----:B------:R-:W-:Y:S01]  /*2b60*/  @!PT LDS RZ, [RZ] ;  /* 0x00000000fffff984 */ /* 0x000fe20000000800 */
[----:B------:R-:W-:Y:S01]  /*2b70*/  @!PT LDS RZ, [RZ] ;  /* 0x00000000fffff984 */ /* 0x000fe20000000800 */
[----:B------:R-:W-:Y:S01]  /*2b80*/  @!PT LDS RZ, [RZ] ;  /* 0x00000000fffff984 */ /* 0x000fe20000000800 */
[----:B------:R-:W-:Y:S01]  /*2b90*/  @!P5 LDGSTS.E.BYPASS.LTC128B.128 [R0+0xc000], desc[UR6][R10.64] ;  /* 0x0c0000000a00dfae */ /* 0x000fe2000b901d46 */
[----:B------:R-:W-:Y:S02]  /*2ba0*/  @!P5 IMAD R3, R35, UR12, RZ ;  /* 0x0000000c2303dc24 */ /* 0x000fe4000f8e02ff */
[----:B------:R-:W-:Y:S01]  /*2bb0*/  @!P3 IMAD R26, R16, UR13, R9 ;  /* 0x0000000d101abc24 */ /* 0x000fe2000f8e0209 */
[----:B------:R-:W-:Y:S01]  /*2bc0*/  @!P3 LEA.HI.X R15, R4, R31, R5, 0x1, P0 ;  /* 0x0000001f040fb211 */ /* 0x000fe200000f0c05 */
[----:B------:R-:W-:Y:S01]  /*2bd0*/  @!P5 IMAD R4, R2, UR13, R3 ;  /* 0x0000000d0204dc24 */ /* 0x000fe2000f8e0203 */
[----:B----4-:R-:W-:Y:S01]  /*2be0*/  @!P1 LEA R8, P0, R12, R32, 0x1 ;  /* 0x000000200c089211 */ /* 0x010fe200078008ff */
[----:B------:R-:W-:Y:S01]  /*2bf0*/  @!P1 IMAD.IADD R3, R13, 0x1, R28 ;  /* 0x000000010d039824 */ /* 0x000fe200078e021c */
[----:B------:R2:W-:Y:S01]  /*2c00*/  @!P5 LDGSTS.E.BYPASS.LTC128B.128 [R0+0x10000], desc[UR6][R10.64+0x80] ;  /* 0x100000800a00dfae */ /* 0x0005e2000b901d46 */
[----:B------:R-:W-:-:S03]  /*2c10*/  @!P3 IMAD.WIDE.U32 R16, R16, UR12, R22 ;  /* 0x0000000c1010bc25 */ /* 0x000fc6000f8e0016 */
[----:B------:R-:W-:Y:S01]  /*2c20*/  @P4 STS.128 [R0+0xd000], RZ ;  /* 0x00d000ff00004388 */ /* 0x000fe20000000c00 */
[----:B------:R-:W-:Y:S01]  /*2c30*/  @!P1 LEA.HI.X R9, R12, R33, R3, 0x1, P0 ;  /* 0x000000210c099211 */ /* 0x000fe200000f0c03 */
[----:B------:R-:W-:Y:S01]  /*2c40*/  @!P5 IMAD.IADD R3, R7, 0x1, R4 ;  /* 0x000000010703d824 */ /* 0x000fe200078e0204 */
[----:B------:R-:W3:Y:S01]  /*2c50*/  @!P4 LDC.64 R12, c[0x0][0x220] ;  /* 0x00008800ff0ccb82 */ /* 0x000ee20000000a00 */
[----:B------:R-:W-:Y:S01]  /*2c60*/  @P4 STS.128 [R0+0x11000], RZ ;  /* 0x011000ff00004388 */ /* 0x000fe20000000c00 */
[----:B-1----:R-:W-:-:S03]  /*2c70*/  @!P5 LEA R4, P0, R6, R24, 0x1 ;  /* 0x000000180604d211 */ /* 0x002fc600078008ff */
[----:B------:R-:W-:Y:S01]  /*2c80*/  @!PT LDS RZ, [RZ] ;  /* 0x00000000fffff984 */ /* 0x000fe20000000800 */
[----:B------:R-:W-:Y:S01]  /*2c90*/  @!PT LDS RZ, [RZ] ;  /* 0x00000000fffff984 */ /* 0x000fe20000000800 */
[----:B------:R-:W-:Y:S01]  /*2ca0*/  @!PT LDS RZ, [RZ] ;  /* 0x00000000fffff984 */ /* 0x000fe20000000800 */
[----:B------:R-:W-:Y:S01]  /*2cb0*/  @!P4 LDGSTS.E.BYPASS.LTC128B.128 [R0+0xd000], desc[UR6][R20.64] ;  /* 0x0d0000001400cfae */ /* 0x000fe2000b901d46 */
[----:B------:R-:W-:Y:S02]  /*2cc0*/  @!P5 LEA.HI.X R5, R6, R25, R3, 0x1, P0 ;  /* 0x000000190605d211 */ /* 0x000fe400000f0c03 */
[----:B------:R-:W-:Y:S01]  /*2cd0*/  @!P1 IADD3 R2, P0, R2, 0x60, RZ ;  /* 0x0000006002029810 */ /* 0x000fe20007f1e0ff */
[----:B------:R1:W-:Y:S04]  /*2ce0*/  @!P4 LDGSTS.E.BYPASS.LTC128B.128 [R0+0x11000], desc[UR6][R20.64+0x80] ;  /* 0x110000801400cfae */ /* 0x0003e8000b901d46 */
[----:B------:R-:W-:Y:S01]  /*2cf0*/  @P3 STS.128 [R0+0xe000], RZ ;  /* 0x00e000ff00003388 */ /* 0x000fe20000000c00 */
[----:B------:R-:W-:-:S03]  /*2d00*/  @!P1 IMAD.X R3, RZ, RZ, R35, P0 ;  /* 0x000000ffff039224 */ /* 0x000fc600000e0623 */
[----:B------:R-:W-:Y:S01]  /*2d10*/  @P3 STS.128 [R0+0x12000], RZ ;  /* 0x012000ff00003388 */ /* 0x000fe20000000c00 */
[----:B------:R-:W-:Y:S02]  /*2d20*/  @!P1 IMAD R3, R3, UR12, RZ ;  /* 0x0000000c03039c24 */ /* 0x000fe4000f8e02ff */
[----:B--2---:R-:W-:Y:S01]  /*2d30*/  VIADD R10, R164, 0x28 ;  /* 0x00000028a40a7836 */ /* 0x004fe20000000000 */
[----:B------:R-:W-:Y:S01]  /*2d40*/  @!PT LDS RZ, [RZ] ;  /* 0x00000000fffff984 */ /* 0x000fe20000000800 */
[----:B------:R-:W-:Y:S01]  /*2d50*/  @!PT LDS RZ, [RZ] ;  /* 0x00000000fffff984 */ /* 0x000fe20000000800 */
[----:B------:R-:W-:Y:S01]  /*2d60*/  @!PT LDS RZ, [RZ] ;  /* 0x00000000fffff984 */ /* 0x000fe20000000800 */
[----:B------:R-:W-:Y:S01]  /*2d70*/  @!P3 LDGSTS.E.BYPASS.LTC128B.128 [R0+0xe000], desc[UR6][R14.64] ;  /* 0x0e0000000e00bfae */ /* 0x000fe2000b901d46 */
[C---:B------:R-:W-:Y:S02]  /*2d80*/  @!P1 IMAD R11, R2.reuse, UR13, R3 ;  /* 0x0000000d020b9c24 */ /* 0x040fe4000f8e0203 */
[----:B------:R-:W-:Y:S01]  /*2d90*/  @!P1 IMAD.WIDE.U32 R2, R2, UR12, R36 ;  /* 0x0000000c02029c25 */ /* 0x000fe2000f8e0024 */
[----:B------:R2:W-:Y:S03]  /*2da0*/  @!P3 LDGSTS.E.BYPASS.LTC128B.128 [R0+0x12000], desc[UR6][R14.64+0x80] ;  /* 0x120000800e00bfae */ /* 0x0005e6000b901d46 */
[----:B------:R-:W-:Y:S01]  /*2db0*/  @!P1 IMAD.IADD R3, R3, 0x1, R11 ;  /* 0x0000000103039824 */ /* 0x000fe200078e020b */
[----:B------:R-:W-:Y:S04]  /*2dc0*/  @P1 STS.128 [R0+0xf000], RZ ;  /* 0x00f000ff00001388 */ /* 0x000fe80000000c00 */
[----:B------:R-:W-:Y:S01]  /*2dd0*/  @P1 STS.128 [R0+0x13000], RZ ;  /* 0x013000ff00001388 */ /* 0x000fe20000000c00 */
[----:B-1----:R-:W1:Y:S03]  /*2de0*/  @!P3 LDC.64 R20, c[0x0][0x220] ;  /* 0x00008800ff14bb82 */ /* 0x002e660000000a00 */
[----:B------:R-:W-:Y:S01]  /*2df0*/  @!PT LDS RZ, [RZ] ;  /* 0x00000000fffff984 */ /* 0x000fe20000000800 */
[----:B------:R-:W-:Y:S01]  /*2e00*/  @!PT LDS RZ, [RZ] ;  /* 0x00000000fffff984 */ /* 0x000fe20000000800 */
[----:B------:R-:W-:Y:S01]  /*2e10*/  @!PT LDS RZ, [RZ] ;  /* 0x00000000fffff984 */ /* 0x000fe20000000800 */
[----:B------:R-:W-:Y:S04]  /*2e20*/  @!P1 LDGSTS.E.BYPASS.LTC128B.128 [R0+0xf000], desc[UR6][R8.64] ;  /* 0x0f00000008009fae */ /* 0x000fe8000b901d46 */
[----:B------:R3:W-:Y:S04]  /*2e30*/  @!P1 LDGSTS.E.BYPASS.LTC128B.128 [R0+0x13000], desc[UR6][R8.64+0x80] ;  /* 0x1300008008009fae */ /* 0x0007e8000b901d46 */
[----:B------:R-:W-:Y:S04]  /*2e40*/  @P5 STS.128 [R0+0x14000], RZ ;  /* 0x014000ff00005388 */ /* 0x000fe80000000c00 */
[----:B------:R-:W-:Y:S01]  /*2e50*/  @P5 STS.128 [R0+0x18000], RZ ;  /* 0x018000ff00005388 */ /* 0x000fe20000000c00 */
[----:B--2---:R-:W2:Y:S03]  /*2e60*/  @!P1 LDC.64 R14, c[0x0][0x220] ;  /* 0x00008800ff0e9b82 */ /* 0x004ea60000000a00 */
[----:B------:R-:W-:Y:S01]  /*2e70*/  @!PT LDS RZ, [RZ] ;  /* 0x00000000fffff984 */ /* 0x000fe20000000800 */
[----:B------:R-:W-:Y:S01]  /*2e80*/  @!PT LDS RZ, [RZ] ;  /* 0x00000000fffff984 */ /* 0x000fe20000000800 */
[----:B------:R-:W-:Y:S01]  /*2e90*/  @!PT LDS RZ, [RZ] ;  /* 0x00000000fffff984 */ /* 0x000fe20000000800 */
[----:B------:R-:W-:Y:S04]  /*2ea0*/  @!P5 LDGSTS.E.BYPASS.LTC128B.128 [R0+0x14000], desc[UR6][R4.64] ;  /* 0x140000000400dfae */ /* 0x000fe8000b901d46 */
[----:B------:R4:W-:Y:S01]  /*2eb0*/  @!P5 LDGSTS.E.BYPASS.LTC128B.128 [R0+0x18000], desc[UR6][R4.64+0x80] ;  /* 0x180000800400dfae */ /* 0x0009e2000b901d46 */
[----:B-1----:R-:W-:-:S03]  /*2ec0*/  @!P3 LEA R6, P0, R16, R20, 0x1 ;  /* 0x000000141006b211 */ /* 0x002fc600078008ff */
[----:B------:R-:W-:Y:S04]  /*2ed0*/  @P4 STS.128 [R0+0x15000], RZ ;  /* 0x015000ff00004388 */ /* 0x000fe80000000c00 */
[----:B------:R-:W-:Y:S01]  /*2ee0*/  @P4 STS.128 [R0+0x19000], RZ ;  /* 0x019000ff00004388 */ /* 0x000fe20000000c00 */
[----:B---3--:R-:W-:Y:S01]  /*2ef0*/  @!P4 LEA R8, P5, R18, R12, 0x1 ;  /* 0x0000000c1208c211 */ /* 0x008fe200078a08ff */
[----:B----4-:R-:W-:Y:S02]  /*2f00*/  @!P4 IMAD.IADD R4, R19, 0x1, R34 ;  /* 0x000000011304c824 */ /* 0x010fe400078e0222 */
[----:B------:R-:W-:-:S03]  /*2f10*/  @!P3 IMAD.IADD R5, R17, 0x1, R26 ;  /* 0x000000011105b824 */ /* 0x000fc600078e021a */
[----:B------:R-:W-:Y:S02]  /*2f20*/  @!P4 LEA.HI.X R9, R18, R13, R4, 0x1, P5 ;  /* 0x0000000d1209c211 */ /* 0x000fe400028f0c04 */
[----:B------:R-:W-:Y:S01]  /*2f30*/  @!P3 LEA.HI.X R7, R16, R21, R5, 0x1, P0 ;  /* 0x000000151007b211 */ /* 0x000fe200000f0c05 */
[----:B------:R-:W-:Y:S01]  /*2f40*/  VIADD R5, R164, 0x20 ;  /* 0x00000020a4057836 */ /* 0x000fe20000000000 */
[----:B--2---:R-:W-:Y:S01]  /*2f50*/  @!P1 LEA R4, P0, R2, R14, 0x1 ;  /* 0x0000000e02049211 */ /* 0x004fe200078008ff */
[----:B------:R-:W-:Y:S01]  /*2f60*/  @!PT LDS RZ, [RZ] ;  /* 0x00000000fffff984 */ /* 0x000fe20000000800 */
[----:B------:R-:W-:Y:S01]  /*2f70*/  @!PT LDS RZ, [RZ] ;  /* 0x00000000fffff984 */ /* 0x000fe20000000800 */
[----:B------:R-:W-:Y:S01]  /*2f80*/  @!PT LDS RZ, [RZ] ;  /* 0x00000000fffff984 */ /* 0x000fe20000000800 */
[----:B------:R-:W-:Y:S01]  /*2f90*/  @!P4 LDGSTS.E.BYPASS.LTC128B.128 [R0+0x15000], desc[UR6][R8.64] ;  /* 0x150000000800cfae */ /* 0x000fe2000b901d46 */
[----:B------:R-:W-:-:S03]  /*2fa0*/  ISETP.GE.AND P5, PT, R164, UR9, PT ;  /* 0x00000009a4007c0c */ /* 0x000fc6000bfa6270 */
[----:B------:R-:W-:Y:S01]  /*2fb0*/  @!P4 LDGSTS.E.BYPASS.LTC128B.128 [R0+0x19000], desc[UR6][R8.64+0x80] ;  /* 0x190000800800cfae */ /* 0x000fe2000b901d46 */
[----:B------:R-:W-:Y:S02]  /*2fc0*/  ISETP.GE.AND P4, PT, R5, UR9, PT ;  /* 0x0000000905007c0c */ /* 0x000fe4000bf86270 */
[----:B------:R-:W-:Y:S01]  /*2fd0*/  @!P1 LEA.HI.X R5, R2, R15, R3, 0x1, P0 ;  /* 0x0000000f02059211 */ /* 0x000fe200000f0c03 */
[----:B------:R-:W-:Y:S01]  /*2fe0*/  @P3 STS.128 [R0+0x16000], RZ ;  /* 0x016000ff00003388 */ /* 0x000fe20000000c00 */
[----:B------:R-:W-:Y:S01]  /*2ff0*/  ISETP.GE.AND P0, PT, R10, UR9, PT ;  /* 0x000000090a007c0c */ /* 0x000fe2000bf06270 */
[----:B------:R-:W-:Y:S02]  /*3000*/  IMAD.SHL.U32 R2, R164, 0x4, RZ ;  /* 0x00000004a4027824 */ /* 0x000fe400078e00ff */
[----:B------:R-:W-:Y:S04]  /*3010*/  @P3 STS.128 [R0+0x1a000], RZ ;  /* 0x01a000ff00003388 */ /* 0x000fe80000000c00 */
[----:B------:R-:W-:Y:S01]  /*3020*/  @!PT LDS RZ, [RZ] ;  /* 0x00000000fffff984 */ /* 0x000fe20000000800 */
[----:B------:R-:W-:Y:S01]  /*3030*/  @!PT LDS RZ, [RZ] ;  /* 0x00000000fffff984 */ /* 0x000fe20000000800 */
[----:B------:R-:W-:Y:S01]  /*3040*/  @!PT LDS RZ, [RZ] ;  /* 0x00000000fffff984 */ /* 0x000fe20000000800 */
[----:B------:R-:W-:Y:S04]  /*3050*/  @!P3 LDGSTS.E.BYPASS.LTC128B.128 [R0+0x16000], desc[UR6][R6.64] ;  /* 0x160000000600bfae */ /* 0x000fe8000b901d46 */
[----:B------:R1:W-:Y:S01]  /*3060*/  @!P3 LDGSTS.E.BYPASS.LTC128B.128 [R0+0x1a000], desc[UR6][R6.64+0x80] ;  /* 0x1a0000800600bfae */ /* 0x0003e2000b901d46 */
[----:B------:R-:W-:-:S03]  /*3070*/  IADD3 R2, P3, R2, UR11, RZ ;  /* 0x0000000b02027c10 */ /* 0x000fc6000ff7e0ff */
[----:B------:R-:W-:Y:S04]  /*3080*/  @P1 STS.128 [R0+0x17000], RZ ;  /* 0x017000ff00001388 */ /* 0x000fe80000000c00 */
[----:B------:R2:W-:Y:S04]  /*3090*/  @P1 STS.128 [R0+0x1b000], RZ ;  /* 0x01b000ff00001388 */ /* 0x0005e80000000c00 */
[----:B------:R-:W-:Y:S01]  /*30a0*/  @!PT LDS RZ, [RZ] ;  /* 0x00000000fffff984 */ /* 0x000fe20000000800 */
[----:B------:R-:W-:Y:S01]  /*30b0*/  @!PT LDS RZ, [RZ] ;  /* 0x00000000fffff984 */ /* 0x000fe20000000800 */
[----:B------:R-:W-:Y:S01]  /*30c0*/  @!PT LDS RZ, [RZ] ;  /* 0x00000000fffff984 */ /* 0x000fe20000000800 */
[----:B------:R-:W-:Y:S04]  /*30d0*/  @!P1 LDGSTS.E.BYPASS.LTC128B.128 [R0+0x17000], desc[UR6][R4.64] ;  /* 0x1700000004009fae */ /* 0x000fe8000b901d46 */
[----:B------:R2:W-:Y:S04]  /*30e0*/  @!P1 LDGSTS.E.BYPASS.LTC128B.128 [R0+0x1b000], desc[UR6][R4.64+0x80] ;  /* 0x1b00008004009fae */ /* 0x0005e8000b901d46 */
[----:B------:R-:W0:Y:S01]  /*30f0*/  LDGDEPBAR ;  /* 0x00000000000079af */ /* 0x000e220000000000 */
[----:B-1----:R-:W-:-:S04]  /*3100*/  SHF.R.S32.HI R6, RZ, 0x1f, R164 ;  /* 0x0000001fff067819 */ /* 0x002fc800000114a4 */
[----:B------:R-:W-:-:S04]  /*3110*/  SHF.L.U64.HI R3, R164, 0x2, R6 ;  /* 0x00000002a4037819 */ /* 0x000fc80000010206 */
[----:B------:R-:W-:-:S05]  /*3120*/  IADD3.X R3, R3, UR10, RZ, P3, !PT ;  /* 0x0000000a03037c10 */ /* 0x000fca0009ffe4ff */
[----:B------:R-:W5:Y:S01]  /*3130*/  @!P5 LDG.E R241, desc[UR6][R2.64] ;  /* 0x0000000602f1d981 */ /* 0x000f62000c1e1900 */
[----:B--2---:R-:W-:-:S03]  /*3140*/  SHF.R.S32.HI R0, RZ, 0x1f, R10 ;  /* 0x0000001fff007819 */ /* 0x004fc6000001140a */
[----:B------:R-:W5:Y:S01]  /*3150*/  @!P6 LDG.E R242, desc[UR6][R2.64+0x20] ;  /* 0x0000200602f2e981 */ /* 0x000f62000c1e1900 */
[----:B------:R-:W-:-:S03]  /*3160*/  @!P0 LEA R4, P1, R10, UR11, 0x2 ;  /* 0x0000000b0a048c11 */ /* 0x000fc6000f8210ff */
[----:B------:R1:W5:Y:S01]  /*3170*/  @!P4 LDG.E R239, desc[UR6][R2.64+0x80] ;  /* 0x0000800602efc981 */ /* 0x000362000c1e1900 */
[----:B------:R-:W-:Y:S02]  /*3180*/  @!P0 LEA.HI.X R5, R10, UR10, R0, 0x2, P1 ;  /* 0x0000000a0a058c11 */ /* 0x000fe400088f1400 */
[----:B------:R-:W-:-:S03]  /*3190*/  LEA.HI R0, R39, R38, RZ, 0x4 ;  /* 0x0000002627007211 */ /* 0x000fc600078f20ff */
[----:B------:R2:W5:Y:S01]  /*31a0*/  @!P0 LDG.E R240, desc[UR6][R4.64] ;  /* 0x0000000604f08981 */ /* 0x000562000c1e1900 */
[----:B------:R-:W-:-:S05]  /*31b0*/  LOP3.LUT R0, R0, 0xfffffff0, RZ, 0xc0, !PT ;  /* 0xfffffff000007812 */ /* 0x000fca00078ec0ff */
[----:B------:R-:W-:-:S05]  /*31c0*/  IMAD.IADD R0, R38, 0x1, -R0 ;  /* 0x0000000126007824 */ /* 0x000fca00078e0a00 */
[----:B-1----:R-:W-:-:S04]  /*31d0*/  SHF.R.S32.HI R2, RZ, 0x1f, R0 ;  /* 0x0000001fff027819 */ /* 0x002fc80000011400 */
[----:B------:R-:W-:-:S04]  /*31e0*/  LEA.HI R2, R2, R0, RZ, 0x3 ;  /* 0x0000000002027211 */ /* 0x000fc800078f18ff */
[----:B------:R-:W-:-:S05]  /*31f0*/  LOP3.LUT R2, R2, 0xfffffff8, RZ, 0xc0, !PT ;  /* 0xfffffff802027812 */ /* 0x000fca00078ec0ff */
[----:B------:R-:W-:Y:S02]  /*3200*/  IMAD.IADD R0, R0, 0x1, -R2 ;  /* 0x0000000100007824 */ /* 0x000fe400078e0a02 */
[----:B------:R-:W-:-:S03]  /*3210*/  VIADD R2, R218, 0x2000 ;  /* 0x00002000da027836 */ /* 0x000fc60000000000 */
[C---:B------:R-:W-:Y:S02]  /*3220*/  LOP3.LUT P0, RZ, R0.reuse, 0x2, RZ, 0xc0, !PT ;  /* 0x0000000200ff7812 */ /* 0x040fe4000780c0ff */
[----:B------:R-:W-:Y:S01]  /*3230*/  LOP3.LUT P1, RZ, R0, 0x4, RZ, 0xc0, !PT ;  /* 0x0000000400ff7812 */ /* 0x000fe2000782c0ff */
[----:B------:R-:W-:Y:S01]  /*3240*/  VIADD R0, R220, 0x2000 ;  /* 0x00002000dc007836 */ /* 0x000fe20000000000 */
[----:B------:R-:W-:Y:S01]  /*3250*/  UIADD3 UR9, UR30, 0x80, URZ ;  /* 0x000000801e097890 */ /* 0x000fe2000fffe03f */
[----:B------:R-:W-:Y:S01]  /*3260*/  VIADD R3, R164, 0xffffffc0 ;  /* 0xffffffc0a4037836 */ /* 0x000fe20000000000 */
[----:B------:R-:W-:Y:S02]  /*3270*/  SEL R2, R2, R218, !P2 ;  /* 0x000000da02027207 */ /* 0x000fe40005000000 */
[----:B------:R-:W-:Y:S01]  /*3280*/  SEL R0, R0, R220, !P2 ;  /* 0x000000dc00007207 */ /* 0x000fe20005000000 */
[----:B------:R-:W-:Y:S01]  /*3290*/  IMAD.SHL.U32 R245, R164, 0x4, RZ ;  /* 0x00000004a4f57824 */ /* 0x000fe200078e00ff */
[----:B------:R-:W-:-:S02]  /*32a0*/  CS2R R38, SRZ ;  /* 0x0000000000267805 */ /* 0x000fc4000001ff00 */
[----:B------:R-:W-:Y:S02]  /*32b0*/  CS2R R36, SRZ ;  /* 0x0000000000247805 */ /* 0x000fe4000001ff00 */
[----:B------:R-:W-:Y:S01]  /*32c0*/  SHF.L.U64.HI R244, R164, 0x2, R6 ;  /* 0x00000002a4f47819 */ /* 0x000fe20000010206 */
[----:B------:R-:W-:Y:S01]  /*32d0*/  IMAD.SHL.U32 R243, R3, 0x4, RZ ;  /* 0x0000000403f37824 */ /* 0x000fe200078e00ff */
[----:B------:R-:W-:Y:S02]  /*32e0*/  LEA R212, R2, UR4, 0x1 ;  /* 0x0000000402d47c11 */ /* 0x000fe4000f8e08ff */
[----:B------:R-:W-:Y:S02]  /*32f0*/  LEA R211, R0, UR4, 0x1 ;  /* 0x0000000400d37c11 */ /* 0x000fe4000f8e08ff */
[----:B------:R-:W-:Y:S02]  /*3300*/  SEL R219, R219, 0xffffffe0, !P0 ;  /* 0xffffffe0dbdb7807 */ /* 0x000fe40004000000 */
[----:B------:R-:W-:Y:S01]  /*3310*/  SEL R217, R217, 0xffffffc0, !P1 ;  /* 0xffffffc0d9d97807 */ /* 0x000fe20004800000 */
[----:B------:R-:W-:Y:S01]  /*3320*/  UISETP.GE.AND UP0, UPT, UR9, UR5, UPT ;  /* 0x000000050900728c */ /* 0x000fe2000bf06270 */
[----:B------:R-:W-:Y:S01]  /*3330*/  UMOV UR13, UR22 ;  /* 0x00000016000d7c82 */ /* 0x000fe20008000000 */
[----:B------:R-:W-:Y:S01]  /*3340*/  UMOV UR12, UR23 ;  /* 0x00000017000c7c82 */ /* 0x000fe20008000000 */
[----:B--2---:R-:W-:-:S08]  /*3350*/  ULDC UR9, c[0x0][0x2ec] ;  /* 0x0000bb0000097ab9 */ /* 0x004fd00000000800 */
.L_x_277:
[----:B------:R-:W0:Y:S01]  /*3360*/  LDGDEPBAR ;  /* 0x00000000000079af */ /* 0x000e220000000000 */
[C---:B------:R-:W-:Y:S01]  /*3370*/  IMAD.IADD R0, R212.reuse, 0x1, R219 ;  /* 0x00000001d4007824 */ /* 0x040fe200078e02db */
[----:B------:R-:W-:Y:S01]  /*3380*/  PLOP3.LUT P2, PT, PT, PT, UP0, 0x80, 0x0 ;  /* 0x000000000000781c */ /* 0x000fe20003f4f008 */
[--C-:B------:R-:W-:Y:S01]  /*3390*/  IMAD.IADD R3, R212, 0x1, R217.reuse ;  /* 0x00000001d4037824 */ /* 0x100fe200078e02d9 */
[----:B------:R-:W-:Y:S01]  /*33a0*/  PLOP3.LUT P4, PT, PT, PT, UP0, 0x80, 0x0 ;  /* 0x000000000000781c */ /* 0x000fe20003f8f008 */
[----:B------:R-:W-:Y:S01]  /*33b0*/  IMAD.IADD R2, R0, 0x1, R217 ;  /* 0x0000000100027824 */ /* 0x000fe200078e02d9 */
[----:B------:R-:W-:Y:S01]  /*33c0*/  PLOP3.LUT P6, PT, PT, PT, UP0, 0x80, 0x0 ;  /* 0x000000000000781c */ /* 0x000fe20003fcf008 */
[----:B------:R-:W-:Y:S01]  /*33d0*/  IMAD.MOV.U32 R208, RZ, RZ, 0x40 ;  /* 0x00000040ffd07424 */ /* 0x000fe200078e00ff */
[----:B------:R-:W-:Y:S01]  /*33e0*/  PLOP3.LUT P3, PT, PT, PT, UP0, 0x80, 0x0 ;  /* 0x000000000000781c */ /* 0x000fe20003f6f008 */
[----:B------:R-:W-:Y:S01]  /*33f0*/  UISETP.GE.AND UP3, UPT, UR8, 0x1, UPT ;  /* 0x000000010800788c */ /* 0x000fe2000bf66270 */
[----:B------:R-:W-:Y:S02]  /*3400*/  PLOP3.LUT P0, PT, PT, PT, UP0, 0x80, 0x0 ;  /* 0x000000000000781c */ /* 0x000fe40003f0f008 */
[----:B-----5:R-:W-:Y:S02]  /*3410*/  FSETP.NEU.FTZ.AND P5, PT, R241, -INF , PT ;  /* 0xff800000f100780b */ /* 0x020fe40003fbd000 */
[----:B------:R-:W-:Y:S01]  /*3420*/  SEL R217, R208, 0xffffffc0, !P1 ;  /* 0xffffffc0d0d97807 */ /* 0x000fe20004800000 */
[----:B------:R-:W-:Y:S04]  /*3430*/  DEPBAR.LE SB0, 0x0 ;  /* 0x000080000000791a */ /* 0x000fe80000000000 */
[----:B------:R-:W-:Y:S06]  /*3440*/  BAR.SYNC.DEFER_BLOCKING 0x0 ;  /* 0x0000000000007b1d */ /* 0x000fec0000010000 */
[----:B------:R-:W-:Y:S06]  /*3450*/  LDSM.16.M88.4 R32, [R212] ;  /* 0x00000000d420783b */ /* 0x000fec0000000200 */
[----:B------:R-:W1:Y:S06]  /*3460*/  LDSM.16.M88.4 R16, [R214+UR4+0xc000] ;  /* 0x00c00004d610783b */ /* 0x000e6c0008000200 */
[----:B------:R-:W2:Y:S06]  /*3470*/  LDSM.16.M88.4 R28, [R212+0x1000] ;  /* 0x00100000d41c783b */ /* 0x000eac0000000200 */
[----:B------:R-:W3:Y:S06]  /*3480*/  LDSM.16.M88.4 R164, [R214+UR4+0xc800] ;  /* 0x00c80004d6a4783b */ /* 0x000eec0008000200 */
[----:B------:R-:W-:Y:S06]  /*3490*/  LDSM.16.M88.4 R168, [R0] ;  /* 0x0000000000a8783b */ /* 0x000fec0000000200 */
[----:B------:R-:W4:Y:S06]  /*34a0*/  LDSM.16.M88.4 R172, [R213] ;  /* 0x00000000d5ac783b */ /* 0x000f2c0000000200 */
[----:B------:R-:W4:Y:S06]  /*34b0*/  LDSM.16.M88.4 R176, [R0+0x1000] ;  /* 0x0010000000b0783b */ /* 0x000f2c0000000200 */
[----:B------:R-:W4:Y:S01]  /*34c0*/  LDSM.16.M88.4 R180, [R213+0x800] ;  /* 0x00080000d5b4783b */ /* 0x000f220000000200 */
[-C--:B-1----:R-:W-:Y:S05]  /*34d0*/  HMMA.16816.F32.BF16 R4, R32, R16.reuse, RZ ;  /* 0x000000102004723c */ /* 0x082fea00000418ff */
[----:B------:R-:W-:Y:S01]  /*34e0*/  LDSM.16.M88.4 R184, [R216] ;  /* 0x00000000d8b8783b */ /* 0x000fe20000000200 */
[C---:B--2---:R-:W-:Y:S05]  /*34f0*/  HMMA.16816.F32.BF16 R8, R28.reuse, R16, RZ ;  /* 0x000000101c08723c */ /* 0x044fea00000418ff */
[----:B------:R-:W-:Y:S01]  /*3500*/  LDSM.16.M88.4 R188, [R3+0x1000] ;  /* 0x0010000003bc783b */ /* 0x000fe20000000200 */
[-C--:B------:R-:W-:Y:S05]  /*3510*/  HMMA.16816.F32.BF16 R12, R28, R18.reuse, RZ ;  /* 0x000000121c0c723c */ /* 0x080fea00000418ff */
[----:B------:R-:W-:Y:S01]  /*3520*/  LDSM.16.M88.4 R192, [R216+0x800] ;  /* 0x00080000d8c0783b */ /* 0x000fe20000000200 */
[C---:B------:R-:W-:Y:S05]  /*3530*/  HMMA.16816.F32.BF16 R16, R32.reuse, R18, RZ ;  /* 0x000000122010723c */ /* 0x040fea00000418ff */
[----:B------:R-:W-:Y:S01]  /*3540*/  LDSM.16.M88.4 R196, [R215] ;  /* 0x00000000d7c4783b */ /* 0x000fe20000000200 */
[-C--:B---3--:R-:W-:Y:S05]  /*3550*/  HMMA.16816.F32.BF16 R20, R32, R164.reuse, RZ ;  /* 0x000000a42014723c */ /* 0x088fea00000418ff */
[----:B------:R-:W-:Y:S01]  /*3560*/  LDSM.16.M88.4 R200, [R2+0x1000] ;  /* 0x0010000002c8783b */ /* 0x000fe20000000200 */
[C---:B------:R-:W-:Y:S06]  /*3570*/  HMMA.16816.F32.BF16 R24, R28.reuse, R164, RZ ;  /* 0x000000a41c18723c */ /* 0x040fec00000418ff */
[-C--:B------:R-:W-:Y:S06]  /*3580*/  HMMA.16816.F32.BF16 R28, R28, R166.reuse, RZ ;  /* 0x000000a61c1c723c */ /* 0x080fec00000418ff */
[----:B------:R-:W-:Y:S01]  /*3590*/  HMMA.16816.F32.BF16 R32, R32, R166, RZ ;  /* 0x000000a62020723c */ /* 0x000fe200000418ff */
[----:B------:R-:W1:Y:S05]  /*35a0*/  LDSM.16.M88.4 R164, [R3] ;  /* 0x0000000003a4783b */ /* 0x000e6a0000000200 */
[-C--:B----4-:R-:W-:Y:S06]  /*35b0*/  HMMA.16816.F32.BF16 R4, R168, R172.reuse, R4 ;  /* 0x000000aca804723c */ /* 0x090fec0000041804 */
[C---:B------:R-:W-:Y:S06]  /*35c0*/  HMMA.16816.F32.BF16 R8, R176.reuse, R172, R8 ;  /* 0x000000acb008723c */ /* 0x040fec0000041808 */
[-C--:B------:R-:W-:Y:S06]  /*35d0*/  HMMA.16816.F32.BF16 R12, R176, R174.reuse, R12 ;  /* 0x000000aeb00c723c */ /* 0x080fec000004180c */
[C---:B------:R-:W-:Y:S01]  /*35e0*/  HMMA.16816.F32.BF16 R16, R168.reuse, R174, R16 ;  /* 0x000000aea810723c */ /* 0x040fe20000041810 */
[----:B------:R-:W2:Y:S05]  /*35f0*/  LDSM.16.M88.4 R172, [R2] ;  /* 0x0000000002ac783b */ /* 0x000eaa0000000200 */
[-C--:B------:R-:W-:Y:S06]  /*3600*/  HMMA.16816.F32.BF16 R20, R168, R180.reuse, R20 ;  /* 0x000000b4a814723c */ /* 0x080fec0000041814 */
[C---:B------:R-:W-:Y:S06]  /*3610*/  HMMA.16816.F32.BF16 R24, R176.reuse, R180, R24 ;  /* 0x000000b4b018723c */ /* 0x040fec0000041818 */
[-C--:B------:R-:W-:Y:S01]  /*3620*/  HMMA.16816.F32.BF16 R28, R176, R182.reuse, R28 ;  /* 0x000000b6b01c723c */ /* 0x080fe2000004181c */
[----:B------:R-:W3:Y:S05]  /*3630*/  LDSM.16.M88.4 R176, [R215+0x800] ;  /* 0x00080000d7b0783b */ /* 0x000eea0000000200 */
[----:B------:R-:W-:Y:S01]  /*3640*/  HMMA.16816.F32.BF16 R32, R168, R182, R32 ;  /* 0x000000b6a820723c */ /* 0x000fe20000041820 */
[----:B------:R-:W-:Y:S05]  /*3650*/  LDSM.16.M88.4 R168, [R212+0x2000] ;  /* 0x00200000d4a8783b */ /* 0x000fea0000000200 */
[-C--:B-1----:R-:W-:Y:S01]  /*3660*/  HMMA.16816.F32.BF16 R4, R164, R184.reuse, R4 ;  /* 0x000000b8a404723c */ /* 0x082fe20000041804 */
[----:B------:R-:W1:Y:S05]  /*3670*/  LDSM.16.M88.4 R180, [R214+UR4+0x10000] ;  /* 0x01000004d6b4783b */ /* 0x000e6a0008000200 */
[C---:B------:R-:W-:Y:S06]  /*3680*/  HMMA.16816.F32.BF16 R8, R188.reuse, R184, R8 ;  /* 0x000000b8bc08723c */ /* 0x040fec0000041808 */
[-C--:B------:R-:W-:Y:S06]  /*3690*/  HMMA.16816.F32.BF16 R12, R188, R186.reuse, R12 ;  /* 0x000000babc0c723c */ /* 0x080fec000004180c */
[C---:B------:R-:W-:Y:S01]  /*36a0*/  HMMA.16816.F32.BF16 R16, R164.reuse, R186, R16 ;  /* 0x000000baa410723c */ /* 0x040fe20000041810 */
[----:B------:R-:W4:Y:S05]  /*36b0*/  LDSM.16.M88.4 R184, [R212+0x3000] ;  /* 0x00300000d4b8783b */ /* 0x000f2a0000000200 */
[-C--:B------:R-:W-:Y:S06]  /*36c0*/  HMMA.16816.F32.BF16 R20, R164, R192.reuse, R20 ;  /* 0x000000c0a414723c */ /* 0x080fec0000041814 */
[C---:B------:R-:W-:Y:S06]  /*36d0*/  HMMA.16816.F32.BF16 R24, R188.reuse, R192, R24 ;  /* 0x000000c0bc18723c */ /* 0x040fec0000041818 */
[-C--:B------:R-:W-:Y:S01]  /*36e0*/  HMMA.16816.F32.BF16 R28, R188, R194.reuse, R28 ;  /* 0x000000c2bc1c723c */ /* 0x080fe2000004181c */
[----:B------:R-:W-:Y:S05]  /*36f0*/  LDSM.16.M88.4 R188, [R0+0x2000] ;  /* 0x0020000000bc783b */ /* 0x000fea0000000200 */
[----:B------:R-:W-:Y:S01]  /*3700*/  HMMA.16816.F32.BF16 R32, R164, R194, R32 ;  /* 0x000000c2a420723c */ /* 0x000fe20000041820 */
[----:B------:R-:W4:Y:S05]  /*3710*/  LDSM.16.M88.4 R164, [R214+UR4+0x10800] ;  /* 0x01080004d6a4783b */ /* 0x000f2a0008000200 */
[-C--:B--2---:R-:W-:Y:S01]  /*3720*/  HMMA.16816.F32.BF16 R4, R172, R196.reuse, R4 ;  /* 0x000000c4ac04723c */ /* 0x084fe20000041804 */
[----:B------:R-:W2:Y:S05]  /*3730*/  LDSM.16.M88.4 R192, [R213+0x4000] ;  /* 0x00400000d5c0783b */ /* 0x000eaa0000000200 */
[C---:B------:R-:W-:Y:S06]  /*3740*/  HMMA.16816.F32.BF16 R8, R200.reuse, R196, R8 ;  /* 0x000000c4c808723c */ /* 0x040fec0000041808 */
[-C--:B------:R-:W-:Y:S06]  /*3750*/  HMMA.16816.F32.BF16 R12, R200, R198.reuse, R12 ;  /* 0x000000c6c80c723c */ /* 0x080fec000004180c */
[C---:B------:R-:W-:Y:S01]  /*3760*/  HMMA.16816.F32.BF16 R16, R172.reuse, R198, R16 ;  /* 0x000000c6ac10723c */ /* 0x040fe20000041810 */
[----:B------:R-:W2:Y:S05]  /*3770*/  LDSM.16.M88.4 R196, [R0+0x3000] ;  /* 0x0030000000c4783b */ /* 0x000eaa0000000200 */
[-C--:B---3--:R-:W-:Y:S06]  /*3780*/  HMMA.16816.F32.BF16 R20, R172, R176.reuse, R20 ;  /* 0x000000b0ac14723c */ /* 0x088fec0000041814 */
[C---:B------:R-:W-:Y:S06]  /*3790*/  HMMA.16816.F32.BF16 R24, R200.reuse, R176, R24 ;  /* 0x000000b0c818723c */ /* 0x040fec0000041818 */
[-C--:B------:R-:W-:Y:S01]  /*37a0*/  HMMA.16816.F32.BF16 R28, R200, R178.reuse, R28 ;  /* 0x000000b2c81c723c */ /* 0x080fe2000004181c */
[----:B------:R-:W-:Y:S05]  /*37b0*/  LDSM.16.M88.4 R200, [R216+0x4000] ;  /* 0x00400000d8c8783b */ /* 0x000fea0000000200 */
[----:B------:R-:W-:Y:S01]  /*37c0*/  HMMA.16816.F32.BF16 R32, R172, R178, R32 ;  /* 0x000000b2ac20723c */ /* 0x000fe20000041820 */
[----:B------:R-:W3:Y:S05]  /*37d0*/  LDSM.16.M88.4 R172, [R213+0x4800] ;  /* 0x00480000d5ac783b */ /* 0x000eea0000000200 */
[-C--:B-1----:R-:W-:Y:S01]  /*37e0*/  HMMA.16816.F32.BF16 R4, R168, R180.reuse, R4 ;  /* 0x000000b4a804723c */ /* 0x082fe20000041804 */
[----:B------:R-:W1:Y:S05]  /*37f0*/  LDSM.16.M88.4 R176, [R3+0x2000] ;  /* 0x0020000003b0783b */ /* 0x000e6a0000000200 */
[C---:B----4-:R-:W-:Y:S06]  /*3800*/  HMMA.16816.F32.BF16 R8, R184.reuse, R180, R8 ;  /* 0x000000b4b808723c */ /* 0x050fec0000041808 */
[-C--:B------:R-:W-:Y:S06]  /*3810*/  HMMA.16816.F32.BF16 R12, R184, R182.reuse, R12 ;  /* 0x000000b6b80c723c */ /* 0x080fec000004180c */
[C---:B------:R-:W-:Y:S01]  /*3820*/  HMMA.16816.F32.BF16 R16, R168.reuse, R182, R16 ;  /* 0x000000b6a810723c */ /* 0x040fe20000041810 */
[----:B------:R-:W-:Y:S05]  /*3830*/  LDSM.16.M88.4 R180, [R2+0x2000] ;  /* 0x0020000002b4783b */ /* 0x000fea0000000200 */
[-C--:B------:R-:W-:Y:S06]  /*3840*/  HMMA.16816.F32.BF16 R20, R168, R164.reuse, R20 ;  /* 0x000000a4a814723c */ /* 0x080fec0000041814 */
[C---:B------:R-:W-:Y:S06]  /*3850*/  HMMA.16816.F32.BF16 R24, R184.reuse, R164, R24 ;  /* 0x000000a4b818723c */ /* 0x040fec0000041818 */
[-C--:B------:R-:W-:Y:S01]  /*3860*/  HMMA.16816.F32.BF16 R28, R184, R166.reuse, R28 ;  /* 0x000000a6b81c723c */ /* 0x080fe2000004181c */
[----:B------:R-:W-:Y:S05]  /*3870*/  LDSM.16.M88.4 R184, [R215+0x4000] ;  /* 0x00400000d7b8783b */ /* 0x000fea0000000200 */
[----:B------:R-:W-:Y:S01]  /*3880*/  HMMA.16816.F32.BF16 R32, R168, R166, R32 ;  /* 0x000000a6a820723c */ /* 0x000fe20000041820 */
[----:B------:R4:W1:Y:S05]  /*3890*/  LDSM.16.M88.4 R164, [R3+0x3000] ;  /* 0x0030000003a4783b */ /* 0x00086a0000000200 */
[-C--:B--2---:R-:W-:Y:S01]  /*38a0*/  HMMA.16816.F32.BF16 R4, R188, R192.reuse, R4 ;  /* 0x000000c0bc04723c */ /* 0x084fe20000041804 */
[----:B------:R-:W2:Y:S05]  /*38b0*/  LDSM.16.M88.4 R168, [R216+0x4800] ;  /* 0x00480000d8a8783b */ /* 0x000eaa0000000200 */
[C---:B------:R-:W-:Y:S06]  /*38c0*/  HMMA.16816.F32.BF16 R8, R196.reuse, R192, R8 ;  /* 0x000000c0c408723c */ /* 0x040fec0000041808 */
[-C--:B------:R-:W-:Y:S06]  /*38d0*/  HMMA.16816.F32.BF16 R12, R196, R194.reuse, R12 ;  /* 0x000000c2c40c723c */ /* 0x080fec000004180c */
[C---:B------:R-:W-:Y:S05]  /*38e0*/  HMMA.16816.F32.BF16 R16, R188.reuse, R194, R16 ;  /* 0x000000c2bc10723c */ /* 0x040fea0000041810 */
[----:B----4-:R-:W-:Y:S01]  /*38f0*/  FMUL.FTZ R3, R242, 1.4426950216293334961 ;  /* 0x3fb8aa3bf2037820 */ /* 0x010fe20000410000 */
[-C--:B---3--:R-:W-:Y:S06]  /*3900*/  HMMA.16816.F32.BF16 R20, R188, R172.reuse, R20 ;  /* 0x000000acbc14723c */ /* 0x088fec0000041814 */
[C---:B------:R-:W-:Y:S06]  /*3910*/  HMMA.16816.F32.BF16 R24, R196.reuse, R172, R24 ;  /* 0x000000acc418723c */ /* 0x040fec0000041818 */
[-C--:B------:R-:W-:Y:S06]  /*3920*/  HMMA.16816.F32.BF16 R28, R196, R174.reuse, R28 ;  /* 0x000000aec41c723c */ /* 0x080fec000004181c */
[----:B------:R-:W-:Y:S01]  /*3930*/  HMMA.16816.F32.BF16 R32, R188, R174, R32 ;  /* 0x000000aebc20723c */ /* 0x000fe20000041820 */
[----:B------:R3:W4:Y:S05]  /*3940*/  LDSM.16.M88.4 R172, [R2+0x3000] ;  /* 0x0030000002ac783b */ /* 0x00072a0000000200 */
[-C--:B-1----:R-:W-:Y:S06]  /*3950*/  HMMA.16816.F32.BF16 R4, R176, R200.reuse, R4 ;  /* 0x000000c8b004723c */ /* 0x082fec0000041804 */
[C---:B------:R-:W-:Y:S06]  /*3960*/  HMMA.16816.F32.BF16 R8, R164.reuse, R200, R8 ;  /* 0x000000c8a408723c */ /* 0x040fec0000041808 */
[-C--:B------:R-:W-:Y:S06]  /*3970*/  HMMA.16816.F32.BF16 R12, R164, R202.reuse, R12 ;  /* 0x000000caa40c723c */ /* 0x080fec000004180c */
[C---:B------:R-:W-:Y:S05]  /*3980*/  HMMA.16816.F32.BF16 R16, R176.reuse, R202, R16 ;  /* 0x000000cab010723c */ /* 0x040fea0000041810 */
[----:B---3--:R-:W-:Y:S01]  /*3990*/  FMUL.FTZ R2, R239, 1.4426950216293334961 ;  /* 0x3fb8aa3bef027820 */ /* 0x008fe20000410000 */
[-C--:B--2---:R-:W-:Y:S06]  /*39a0*/  HMMA.16816.F32.BF16 R20, R176, R168.reuse, R20 ;  /* 0x000000a8b014723c */ /* 0x084fec0000041814 */
[C---:B------:R-:W-:Y:S06]  /*39b0*/  HMMA.16816.F32.BF16 R24, R164.reuse, R168, R24 ;  /* 0x000000a8a418723c */ /* 0x040fec0000041818 */
[-C--:B------:R-:W-:Y:S06]  /*39c0*/  HMMA.16816.F32.BF16 R28, R164, R170.reuse, R28 ;  /* 0x000000aaa41c723c */ /* 0x080fec000004181c */
[----:B------:R-:W-:Y:S01]  /*39d0*/  HMMA.16816.F32.BF16 R32, R176, R170, R32 ;  /* 0x000000aab020723c */ /* 0x000fe20000041820 */
[----:B------:R-:W-:Y:S04]  /*39e0*/  IMAD.U32 R165, RZ, RZ, UR24 ;  /* 0x00000018ffa57e24 */ /* 0x000fe8000f8e00ff */
[----:B------:R-:W-:Y:S01]  /*39f0*/  @P2 IMAD R165, R165, 0x80, R250 ;  /* 0x00000080a5a52824 */ /* 0x000fe200078e02fa */
[-C--:B------:R-:W-:Y:S01]  /*3a00*/  HMMA.16816.F32.BF16 R4, R180, R184.reuse, R4 ;  /* 0x000000b8b404723c */ /* 0x080fe20000041804 */
[----:B------:R-:W-:Y:S04]  /*3a10*/  PLOP3.LUT P2, PT, PT, PT, UP0, 0x80, 0x0 ;  /* 0x000000000000781c */ /* 0x000fe80003f4f008 */
[----:B------:R-:W-:Y:S01]  /*3a20*/  @P4 VIADD R0, R165, 0x1 ;  /* 0x00000001a5004836 */ /* 0x000fe20000000000 */
[C---:B----4-:R-:W-:Y:S01]  /*3a30*/  HMMA.16816.F32.BF16 R8, R172.reuse, R184, R8 ;  /* 0x000000b8ac08723c */ /* 0x050fe20000041808 */
[----:B------:R-:W-:Y:S03]  /*3a40*/  PLOP3.LUT P4, PT, PT, PT, UP0, 0x80, 0x0 ;  /* 0x000000000000781c */ /* 0x000fe60003f8f008 */
[----:B------:R-:W-:Y:S01]  /*3a50*/  @P6 ISETP.GE.AND P6, PT, R0, UR5, PT ;  /* 0x0000000500006c0c */ /* 0x000fe2000bfc6270 */
[----:B------:R-:W-:Y:S01]  /*3a60*/  FMUL.FTZ R164, R241, 1.4426950216293334961 ;  /* 0x3fb8aa3bf1a47820 */ /* 0x000fe20000410000 */
[-C--:B------:R-:W-:Y:S03]  /*3a70*/  HMMA.16816.F32.BF16 R12, R172, R186.reuse, R12 ;  /* 0x000000baac0c723c */ /* 0x080fe6000004180c */
[----:B------:R-:W-:Y:S02]  /*3a80*/  @P3 ISETP.GE.AND P3, PT, R165, UR5, PT ;  /* 0x00000005a5003c0c */ /* 0x000fe4000bf66270 */
[----:B------:R-:W-:Y:S01]  /*3a90*/  FSEL R164, R164, RZ, P5 ;  /* 0x000000ffa4a47208 */ /* 0x000fe20002800000 */
[C---:B------:R-:W-:Y:S01]  /*3aa0*/  HMMA.16816.F32.BF16 R16, R180.reuse, R186, R16 ;  /* 0x000000bab410723c */ /* 0x040fe20000041810 */
[----:B------:R-:W-:Y:S04]  /*3ab0*/  PLOP3.LUT P5, PT, PT, PT, UP0, 0x80, 0x0 ;  /* 0x000000000000781c */ /* 0x000fe80003faf008 */
[----:B------:R-:W-:Y:S01]  /*3ac0*/  FMUL.FTZ R0, R240, 1.4426950216293334961 ;  /* 0x3fb8aa3bf0007820 */ /* 0x000fe20000410000 */
[----:B------:R-:W-:Y:S02]  /*3ad0*/  @P2 FSEL R5, R5, -INF , !P6 ;  /* 0xff80000005052808 */ /* 0x000fe40007000000 */
[----:B------:R-:W-:Y:S03]  /*3ae0*/  FSETP.NEU.FTZ.AND P2, PT, R242, -INF , PT ;  /* 0xff800000f200780b */ /* 0x000fe60003f5d000 */
[----:B------:R-:W-:Y:S01]  /*3af0*/  @P0 FSEL R4, R4, -INF , !P3 ;  /* 0xff80000004040808 */ /* 0x000fe20005800000 */
[--C-:B------:R-:W-:Y:S01]  /*3b00*/  FFMA.FTZ R5, R5, UR9, -R164.reuse ;  /* 0x0000000905057c23 */ /* 0x100fe200080108a4 */
[----:B------:R-:W-:Y:S02]  /*3b10*/  PLOP3.LUT P0, PT, PT, PT, UP0, 0x80, 0x0 ;  /* 0x000000000000781c */ /* 0x000fe40003f0f008 */
[----:B------:R-:W-:Y:S01]  /*3b20*/  FSEL R3, R3, RZ, P2 ;  /* 0x000000ff03037208 */ /* 0x000fe20001000000 */
[----:B------:R-:W-:Y:S01]  /*3b30*/  FFMA.FTZ R4, R4, UR9, -R164 ;  /* 0x0000000904047c23 */ /* 0x000fe200080108a4 */
[----:B------:R-:W-:Y:S01]  /*3b40*/  PLOP3.LUT P2, PT, PT, PT, UP0, 0x80, 0x0 ;  /* 0x000000000000781c */ /* 0x000fe20003f4f008 */
[----:B------:R-:W-:Y:S01]  /*3b50*/  MUFU.EX2 R206, R5 ;  /* 0x0000000500ce7308 */ /* 0x000fe20000000800 */
[----:B------:R-:W-:Y:S02]  /*3b60*/  @P4 FSEL R6, R6, -INF , !P3 ;  /* 0xff80000006064808 */ /* 0x000fe40005800000 */
[----:B------:R-:W-:Y:S02]  /*3b70*/  FSETP.NEU.FTZ.AND P4, PT, R239, -INF , PT ;  /* 0xff800000ef00780b */ /* 0x000fe40003f9d000 */
[----:B------:R-:W-:Y:S01]  /*3b80*/  @P5 FSEL R9, R9, -INF , !P6 ;  /* 0xff80000009095808 */ /* 0x000fe20007000000 */
[--C-:B------:R-:W-:Y:S01]  /*3b90*/  FFMA.FTZ R6, R6, UR9, -R3.reuse ;  /* 0x0000000906067c23 */ /* 0x100fe20008010803 */
[----:B------:R-:W-:Y:S03]  /*3ba0*/  FSEL R2, R2, RZ, P4 ;  /* 0x000000ff02027208 */ /* 0x000fe60002000000 */
[----:B------:R-:W-:Y:S01]  /*3bb0*/  MUFU.EX2 R207, R4 ;  /* 0x0000000400cf7308 */ /* 0x000fe20000000800 */
[----:B------:R-:W-:Y:S02]  /*3bc0*/  @P0 FSEL R7, R7, -INF , !P6 ;  /* 0xff80000007070808 */ /* 0x000fe40007000000 */
[----:B------:R-:W-:Y:S01]  /*3bd0*/  PLOP3.LUT P0, PT, PT, PT, UP0, 0x80, 0x0 ;  /* 0x000000000000781c */ /* 0x000fe20003f0f008 */
[--C-:B------:R-:W-:Y:S01]  /*3be0*/  FFMA.FTZ R9, R9, UR9, -R2.reuse ;  /* 0x0000000909097c23 */ /* 0x100fe20008010802 */
[----:B------:R-:W-:Y:S01]  /*3bf0*/  @P2 FSEL R8, R8, -INF , !P3 ;  /* 0xff80000008082808 */ /* 0x000fe20005800000 */
[--C-:B------:R-:W-:Y:S01]  /*3c00*/  FFMA.FTZ R7, R7, UR9, -R3.reuse ;  /* 0x0000000907077c23 */ /* 0x100fe20008010803 */
[----:B------:R-:W-:Y:S03]  /*3c10*/  PLOP3.LUT P4, PT, PT, PT, UP0, 0x80, 0x0 ;  /* 0x000000000000781c */ /* 0x000fe60003f8f008 */
[----:B------:R-:W-:Y:S01]  /*3c20*/  MUFU.EX2 R205, R6 ;  /* 0x0000000600cd7308 */ /* 0x000fe20000000800 */
[----:B------:R-:W-:Y:S01]  /*3c30*/  FSETP.NEU.FTZ.AND P2, PT, R240, -INF , PT ;  /* 0xff800000f000780b */ /* 0x000fe20003f5d000 */
[----:B------:R-:W-:Y:S01]  /*3c40*/  FFMA.FTZ R8, R8, UR9, -R2 ;  /* 0x0000000908087c23 */ /* 0x000fe20008010802 */
[----:B------:R-:W-:Y:S02]  /*3c50*/  PLOP3.LUT P5, PT, PT, PT, UP0, 0x80, 0x0 ;  /* 0x000000000000781c */ /* 0x000fe40003faf008 */
[----:B------:R-:W-:Y:S02]  /*3c60*/  FSEL R0, R0, RZ, P2 ;  /* 0x000000ff00007208 */ /* 0x000fe40001000000 */
[----:B------:R-:W-:Y:S03]  /*3c70*/  PLOP3.LUT P2, PT, PT, PT, UP0, 0x80, 0x0 ;  /* 0x000000000000781c */ /* 0x000fe60003f4f008 */
[----:B------:R1:W-:Y:S01]  /*3c80*/  MUFU.EX2 R238, R7 ;  /* 0x0000000700ee7308 */ /* 0x0003e20000000800 */
[----:B------:R-:W-:Y:S02]  /*3c90*/  @P0 FSEL R10, R10, -INF , !P3 ;  /* 0xff8000000a0a0808 */ /* 0x000fe40005800000 */
[----:B------:R-:W-:Y:S02]  /*3ca0*/  PLOP3.LUT P3, PT, PT, PT, UP0, 0x80, 0x0 ;  /* 0x000000000000781c */ /* 0x000fe40003f6f008 */
[----:B------:R-:W-:Y:S01]  /*3cb0*/  PLOP3.LUT P0, PT, PT, PT, UP0, 0x80, 0x0 ;  /* 0x000000000000781c */ /* 0x000fe20003f0f008 */
[--C-:B------:R-:W-:Y:S04]  /*3cc0*/  FFMA.FTZ R10, R10, UR9, -R0.reuse ;  /* 0x000000090a0a7c23 */ /* 0x100fe80008010800 */
[----:B------:R2:W-:Y:S01]  /*3cd0*/  MUFU.EX2 R195, R8 ;  /* 0x0000000800c37308 */ /* 0x0005e20000000800 */
[----:B------:R-:W-:Y:S02]  /*3ce0*/  @P5 FSEL R11, R11, -INF , !P6 ;  /* 0xff8000000b0b5808 */ /* 0x000fe40007000000 */
[----:B------:R-:W-:Y:S02]  /*3cf0*/  PLOP3.LUT P5, PT, PT, PT, UP0, 0x80, 0x0 ;  /* 0x000000000000781c */ /* 0x000fe40003faf008 */
[----:B------:R-:W-:Y:S01]  /*3d00*/  PLOP3.LUT P6, PT, PT, PT, UP0, 0x80, 0x0 ;  /* 0x000000000000781c */ /* 0x000fe20003fcf008 */
[----:B------:R-:W-:Y:S04]  /*3d10*/  FFMA.FTZ R11, R11, UR9, -R0 ;  /* 0x000000090b0b7c23 */ /* 0x000fe80008010800 */
[----:B------:R-:W-:Y:S01]  /*3d20*/  MUFU.EX2 R193, R9 ;  /* 0x0000000900c17308 */ /* 0x000fe20000000800 */
[----:B-1----:R-:W1:Y:S09]  /*3d30*/  LDSM.16.M88.4 R4, [R215+0x4800] ;  /* 0x00480000d704783b */ /* 0x002e720000000200 */
[----:B------:R-:W-:Y:S01]  /*3d40*/  MUFU.EX2 R198, R10 ;  /* 0x0000000a00c67308 */ /* 0x000fe20000000800 */
[C---:B--2---:R-:W-:Y:S01]  /*3d50*/  @P4 VIADD R8, R165.reuse, 0x8 ;  /* 0x00000008a5084836 */ /* 0x044fe20000000000 */
[----:B------:R-:W-:Y:S04]  /*3d60*/  PLOP3.LUT P4, PT, PT, PT, UP0, 0x80, 0x0 ;  /* 0x000000000000781c */ /* 0x000fe80003f8f008 */
[----:B------:R-:W-:Y:S01]  /*3d70*/  @P3 ISETP.GE.AND P3, PT, R8, UR5, PT ;  /* 0x0000000508003c0c */ /* 0x000fe2000bf66270 */
[C---:B------:R-:W-:Y:S01]  /*3d80*/  @P0 VIADD R8, R165.reuse, 0x9 ;  /* 0x00000009a5080836 */ /* 0x040fe20000000000 */
[----:B------:R-:W-:Y:S02]  /*3d90*/  PLOP3.LUT P0, PT, PT, PT, UP0, 0x80, 0x0 ;  /* 0x000000000000781c */ /* 0x000fe40003f0f008 */
[----:B------:R-:W-:Y:S01]  /*3da0*/  MUFU.EX2 R197, R11 ;  /* 0x0000000b00c57308 */ /* 0x000fe20000000800 */
[----:B------:R-:W-:Y:S02]  /*3db0*/  @P2 FSEL R12, R12, -INF , !P3 ;  /* 0xff8000000c0c2808 */ /* 0x000fe40005800000 */
[----:B------:R-:W-:Y:S02]  /*3dc0*/  PLOP3.LUT P2, PT, PT, PT, UP0, 0x80, 0x0 ;  /* 0x000000000000781c */ /* 0x000fe40003f4f008 */
[----:B------:R-:W-:Y:S01]  /*3dd0*/  @P4 ISETP.GE.AND P4, PT, R8, UR5, PT ;  /* 0x0000000508004c0c */ /* 0x000fe2000bf86270 */
[----:B------:R-:W-:Y:S02]  /*3de0*/  @P6 VIADD R8, R165, 0x10 ;  /* 0x00000010a5086836 */ /* 0x000fe40000000000 */
[--C-:B------:R-:W-:Y:S01]  /*3df0*/  FFMA.FTZ R12, R12, UR9, -R2.reuse ;  /* 0x000000090c0c7c23 */ /* 0x100fe20008010802 */
[----:B------:R-:W-:Y:S02]  /*3e00*/  PLOP3.LUT P6, PT, PT, PT, UP0, 0x80, 0x0 ;  /* 0x000000000000781c */ /* 0x000fe40003fcf008 */
[----:B------:R-:W-:Y:S01]  /*3e10*/  @P5 FSEL R13, R13, -INF , !P4 ;  /* 0xff8000000d0d5808 */ /* 0x000fe20006000000 */
[----:B------:R-:W-:Y:S01]  /*3e20*/  MUFU.EX2 R192, R12 ;  /* 0x0000000c00c07308 */ /* 0x000fe20000000800 */
[----:B------:R-:W-:Y:S02]  /*3e30*/  @P0 FSEL R14, R14, -INF , !P3 ;  /* 0xff8000000e0e0808 */ /* 0x000fe40005800000 */
[----:B------:R-:W-:Y:S01]  /*3e40*/  PLOP3.LUT P0, PT, PT, PT, UP0, 0x80, 0x0 ;  /* 0x000000000000781c */ /* 0x000fe20003f0f008 */
[----:B------:R-:W-:Y:S01]  /*3e50*/  FFMA.FTZ R13, R13, UR9, -R2 ;  /* 0x000000090d0d7c23 */ /* 0x000fe20008010802 */
[----:B------:R-:W-:Y:S01]  /*3e60*/  PLOP3.LUT P5, PT, PT, PT, UP0, 0x80, 0x0 ;  /* 0x000000000000781c */ /* 0x000fe20003faf008 */
[--C-:B------:R-:W-:Y:S01]  /*3e70*/  FFMA.FTZ R14, R14, UR9, -R0.reuse ;  /* 0x000000090e0e7c23 */ /* 0x100fe20008010800 */
[----:B------:R-:W-:Y:S03]  /*3e80*/  @P2 FSEL R15, R15, -INF , !P4 ;  /* 0xff8000000f0f2808 */ /* 0x000fe60006000000 */
[----:B------:R-:W-:Y:S01]  /*3e90*/  MUFU.EX2 R191, R13 ;  /* 0x0000000d00bf7308 */ /* 0x000fe20000000800 */
[----:B------:R-:W-:Y:S01]  /*3ea0*/  PLOP3.LUT P2, PT, PT, PT, UP0, 0x80, 0x0 ;  /* 0x000000000000781c */ /* 0x000fe20003f4f008 */
[-C--:B-1----:R-:W-:Y:S03]  /*3eb0*/  HMMA.16816.F32.BF16 R20, R180, R4.reuse, R20 ;  /* 0x00000004b414723c */ /* 0x082fe60000041814 */
[----:B------:R-:W-:Y:S01]  /*3ec0*/  FFMA.FTZ R15, R15, UR9, -R0 ;  /* 0x000000090f0f7c23 */ /* 0x000fe20008010800 */
[----:B------:R-:W-:Y:S04]  /*3ed0*/  @P0 FSEL R17, R17, -INF , !P4 ;  /* 0xff80000011110808 */ /* 0x000fe80006000000 */
[----:B------:R-:W-:Y:S01]  /*3ee0*/  MUFU.EX2 R196, R14 ;  /* 0x0000000e00c47308 */ /* 0x000fe20000000800 */
[C---:B------:R-:W-:Y:S01]  /*3ef0*/  HMMA.16816.F32.BF16 R24, R172.reuse, R4, R24 ;  /* 0x00000004ac18723c */ /* 0x040fe20000041818 */
[----:B------:R-:W-:Y:S03]  /*3f00*/  PLOP3.LUT P0, PT, PT, PT, UP0, 0x80, 0x0 ;  /* 0x000000000000781c */ /* 0x000fe60003f0f008 */
[----:B------:R-:W-:Y:S02]  /*3f10*/  @P5 FSEL R16, R16, -INF , !P3 ;  /* 0xff80000010105808 */ /* 0x000fe40005800000 */
[-C--:B------:R-:W-:Y:S01]  /*3f20*/  HMMA.16816.F32.BF16 R28, R172, R6.reuse, R28 ;  /* 0x00000006ac1c723c */ /* 0x080fe2000004181c */
[----:B------:R-:W-:Y:S02]  /*3f30*/  PLOP3.LUT P5, PT, PT, PT, UP0, 0x80, 0x0 ;  /* 0x000000000000781c */ /* 0x000fe40003faf008 */
[----:B------:R-:W-:Y:S02]  /*3f40*/  MUFU.EX2 R194, R15 ;  /* 0x0000000f00c27308 */ /* 0x000fe40000000800 */
[----:B------:R-:W-:Y:S01]  /*3f50*/  @P2 FSEL R18, R18, -INF , !P3 ;  /* 0xff80000012122808 */ /* 0x000fe20005800000 */
[----:B------:R-:W-:Y:S01]  /*3f60*/  HMMA.16816.F32.BF16 R32, R180, R6, R32 ;  /* 0x00000006b420723c */ /* 0x000fe20000041820 */
[----:B------:R-:W-:Y:S02]  /*3f70*/  PLOP3.LUT P3, PT, PT, PT, UP0, 0x80, 0x0 ;  /* 0x000000000000781c */ /* 0x000fe40003f6f008 */
[----:B------:R-:W-:Y:S02]  /*3f80*/  PLOP3.LUT P2, PT, PT, PT, UP0, 0x80, 0x0 ;  /* 0x000000000000781c */ /* 0x000fe40003f4f008 */
[----:B------:R-:W-:Y:S01]  /*3f90*/  @P0 FSEL R19, R19, -INF , !P4 ;  /* 0xff80000013130808 */ /* 0x000fe20006000000 */
[--C-:B------:R-:W-:Y:S01]  /*3fa0*/  FFMA.FTZ R18, R18, UR9, -R3.reuse ;  /* 0x0000000912127c23 */ /* 0x100fe20008010803 */
[----:B------:R-:W-:Y:S01]  /*3fb0*/  PLOP3.LUT P0, PT, PT, PT, UP0, 0x80, 0x0 ;  /* 0x000000000000781c */ /* 0x000fe20003f0f008 */
[--C-:B------:R-:W-:Y:S01]  /*3fc0*/  FFMA.FTZ R16, R16, UR9, -R164.reuse ;  /* 0x0000000910107c23 */ /* 0x100fe200080108a4 */
[----:B------:R-:W-:Y:S01]  /*3fd0*/  @P5 ISETP.GE.AND P5, PT, R8, UR5, PT ;  /* 0x0000000508005c0c */ /* 0x000fe2000bfa6270 */
[----:B------:R-:W-:Y:S01]  /*3fe0*/  MUFU.EX2 R237, R18 ;  /* 0x0000001200ed7308 */ /* 0x000fe20000000800 */
[----:B------:R-:W-:Y:S01]  /*3ff0*/  PLOP3.LUT P4, PT, PT, PT, UP0, 0x80, 0x0 ;  /* 0x000000000000781c */ /* 0x000fe20003f8f008 */
[--C-:B------:R-:W-:Y:S01]  /*4000*/  FFMA.FTZ R19, R19, UR9, -R3.reuse ;  /* 0x0000000913137c23 */ /* 0x100fe20008010803 */
[--C-:B------:R-:W-:Y:S01]  /*4010*/  FFMA.FTZ R17, R17, UR9, -R164.reuse ;  /* 0x0000000911117c23 */ /* 0x100fe200080108a4 */
[----:B------:R-:W-:Y:S01]  /*4020*/  @P3 VIADD R8, R165, 0x11 ;  /* 0x00000011a5083836 */ /* 0x000fe20000000000 */
[----:B------:R-:W-:Y:S02]  /*4030*/  PLOP3.LUT P3, PT, PT, PT, UP0, 0x80, 0x0 ;  /* 0x000000000000781c */ /* 0x000fe40003f6f008 */
[----:B------:R-:W-:Y:S03]  /*4040*/  @P2 FSEL R20, R20, -INF , !P5 ;  /* 0xff80000014142808 */ /* 0x000fe60006800000 */
[----:B------:R-:W-:Y:S01]  /*4050*/  MUFU.EX2 R233, R16 ;  /* 0x0000001000e97308 */ /* 0x000fe20000000800 */
[----:B------:R-:W-:Y:S02]  /*4060*/  @P6 ISETP.GE.AND P6, PT, R8, UR5, PT ;  /* 0x0000000508006c0c */ /* 0x000fe4000bfc6270 */
[----:B------:R-:W-:Y:S01]  /*4070*/  PLOP3.LUT P2, PT, PT, PT, UP0, 0x80, 0x0 ;  /* 0x000000000000781c */ /* 0x000fe20003f4f008 */
[--C-:B------:R-:W-:Y:S01]  /*4080*/  FFMA.FTZ R20, R20, UR9, -R164.reuse ;  /* 0x0000000914147c23 */ /* 0x100fe200080108a4 */
[----:B------:R-:W-:Y:S02]  /*4090*/  @P0 FSEL R21, R21, -INF , !P6 ;  /* 0xff80000015150808 */ /* 0x000fe40007000000 */
[----:B------:R-:W-:Y:S03]  /*40a0*/  PLOP3.LUT P0, PT, PT, PT, UP0, 0x80, 0x0 ;  /* 0x000000000000781c */ /* 0x000fe60003f0f008 */
[----:B------:R-:W-:Y:S01]  /*40b0*/  MUFU.EX2 R232, R17 ;  /* 0x0000001100e87308 */ /* 0x000fe20000000800 */
[----:B------:R-:W-:Y:S01]  /*40c0*/  @P4 FSEL R26, R26, -INF , !P5 ;  /* 0xff8000001a1a4808 */ /* 0x000fe20006800000 */
[----:B------:R-:W-:Y:S01]  /*40d0*/  FFMA.FTZ R21, R21, UR9, -R164 ;  /* 0x0000000915157c23 */ /* 0x000fe200080108a4 */
[----:B------:R-:W-:Y:S02]  /*40e0*/  @P3 FSEL R23, R23, -INF , !P6 ;  /* 0xff80000017173808 */ /* 0x000fe40007000000 */
[----:B------:R-:W-:Y:S01]  /*40f0*/  PLOP3.LUT P3, PT, PT, PT, UP0, 0x80, 0x0 ;  /* 0x000000000000781c */ /* 0x000fe20003f6f008 */
[----:B------:R-:W-:Y:S01]  /*4100*/  FFMA.FTZ R26, R26, UR9, -R0 ;  /* 0x000000091a1a7c23 */ /* 0x000fe20008010800 */
[----:B------:R-:W-:Y:S01]  /*4110*/  PLOP3.LUT P4, PT, PT, PT, UP0, 0x80, 0x0 ;  /* 0x000000000000781c */ /* 0x000fe20003f8f008 */
[--C-:B------:R-:W-:Y:S01]  /*4120*/  FFMA.FTZ R23, R23, UR9, -R3.reuse ;  /* 0x0000000917177c23 */ /* 0x100fe20008010803 */
[----:B------:R-:W-:Y:S01]  /*4130*/  @P2 FSEL R22, R22, -INF , !P5 ;  /* 0xff80000016162808 */ /* 0x000fe20006800000 */
[----:B------:R-:W1:Y:S01]  /*4140*/  MUFU.EX2 R236, R19 ;  /* 0x0000001300ec7308 */ /* 0x000e620000000800 */
[----:B------:R-:W-:Y:S02]  /*4150*/  PLOP3.LUT P2, PT, PT, PT, UP0, 0x80, 0x0 ;  /* 0x000000000000781c */ /* 0x000fe40003f4f008 */
[----:B------:R-:W-:Y:S01]  /*4160*/  @P0 FSEL R24, R24, -INF , !P5 ;  /* 0xff80000018180808 */ /* 0x000fe20006800000 */
[--C-:B------:R-:W-:Y:S01]  /*4170*/  FFMA.FTZ R22, R22, UR9, -R3.reuse ;  /* 0x0000000916167c23 */ /* 0x100fe20008010803 */
[----:B------:R-:W-:Y:S02]  /*4180*/  PLOP3.LUT P0, PT, PT, PT, UP0, 0x80, 0x0 ;  /* 0x000000000000781c */ /* 0x000fe40003f0f008 */
[----:B------:R-:W-:Y:S01]  /*4190*/  PLOP3.LUT P5, PT, PT, PT, UP0, 0x80, 0x0 ;  /* 0x000000000000781c */ /* 0x000fe20003faf008 */
[--C-:B------:R-:W-:Y:S01]  /*41a0*/  FFMA.FTZ R24, R24, UR9, -R2.reuse ;  /* 0x0000000918187c23 */ /* 0x100fe20008010802 */
[----:B------:R-:W-:Y:S01]  /*41b0*/  @P3 FSEL R25, R25, -INF , !P6 ;  /* 0xff80000019193808 */ /* 0x000fe20007000000 */
[----:B------:R-:W-:Y:S01]  /*41c0*/  MUFU.EX2 R204, R20 ;  /* 0x0000001400cc7308 */ /* 0x000fe20000000800 */
[----:B------:R-:W-:Y:S03]  /*41d0*/  PLOP3.LUT P3, PT, PT, PT, UP0, 0x80, 0x0 ;  /* 0x000000000000781c */ /* 0x000fe60003f6f008 */
[----:B------:R-:W-:Y:S01]  /*41e0*/  @P2 VIADD R4, R165, 0x18 ;  /* 0x00000018a5042836 */ /* 0x000fe20000000000 */
[----:B------:R-:W-:Y:S01]  /*41f0*/  PLOP3.LUT P2, PT, PT, PT, UP0, 0x80, 0x0 ;  /* 0x000000000000781c */ /* 0x000fe20003f4f008 */
[----:B------:R-:W-:Y:S01]  /*4200*/  FFMA.FTZ R25, R25, UR9, -R2 ;  /* 0x0000000919197c23 */ /* 0x000fe20008010802 */
[----:B-1----:R-:W-:Y:S01]  /*4210*/  F2FP.BF16.F32.PACK_AB R5, R236, R237 ;  /* 0x000000edec05723e */ /* 0x002fe200000010ff */
[----:B------:R-:W-:Y:S01]  /*4220*/  @P0 VIADD R165, R165, 0x19 ;  /* 0x00000019a5a50836 */ /* 0x000fe20000000000 */
[----:B------:R-:W-:Y:S01]  /*4230*/  PLOP3.LUT P0, PT, PT, PT, UP0, 0x80, 0x0 ;  /* 0x000000000000781c */ /* 0x000fe20003f0f008 */
[----:B------:R-:W-:Y:S01]  /*4240*/  MUFU.EX2 R203, R21 ;  /* 0x0000001500cb7308 */ /* 0x000fe20000000800 */
[----:B------:R-:W-:Y:S02]  /*4250*/  @P4 ISETP.GE.AND P4, PT, R4, UR5, PT ;  /* 0x0000000504004c0c */ /* 0x000fe4000bf86270 */
[----:B------:R-:W-:Y:S02]  /*4260*/  @P5 ISETP.GE.AND P5, PT, R165, UR5, PT ;  /* 0x00000005a5005c0c */ /* 0x000fe4000bfa6270 */
[----:B------:R-:W-:Y:S02]  /*4270*/  @P3 FSEL R27, R27, -INF , !P6 ;  /* 0xff8000001b1b3808 */ /* 0x000fe40007000000 */
[----:B------:R-:W-:Y:S03]  /*4280*/  PLOP3.LUT P3, PT, PT, PT, UP0, 0x80, 0x0 ;  /* 0x000000000000781c */ /* 0x000fe60003f6f008 */
[----:B------:R-:W-:Y:S01]  /*4290*/  MUFU.EX2 R235, R22 ;  /* 0x0000001600eb7308 */ /* 0x000fe20000000800 */
[----:B------:R-:W-:Y:S01]  /*42a0*/  @P2 FSEL R28, R28, -INF , !P4 ;  /* 0xff8000001c1c2808 */ /* 0x000fe20006000000 */
[----:B------:R-:W-:Y:S01]  /*42b0*/  FFMA.FTZ R27, R27, UR9, -R0 ;  /* 0x000000091b1b7c23 */ /* 0x000fe20008010800 */
[----:B------:R-:W-:Y:S02]  /*42c0*/  PLOP3.LUT P2, PT, PT, PT, UP0, 0x80, 0x0 ;  /* 0x000000000000781c */ /* 0x000fe40003f4f008 */
[----:B------:R-:W-:Y:S01]  /*42d0*/  @P0 FSEL R29, R29, -INF , !P5 ;  /* 0xff8000001d1d0808 */ /* 0x000fe20006800000 */
[--C-:B------:R-:W-:Y:S01]  /*42e0*/  FFMA.FTZ R28, R28, UR9, -R2.reuse ;  /* 0x000000091c1c7c23 */ /* 0x100fe20008010802 */
[----:B------:R-:W-:Y:S03]  /*42f0*/  PLOP3.LUT P0, PT, PT, PT, UP0, 0x80, 0x0 ;  /* 0x000000000000781c */ /* 0x000fe60003f0f008 */
[----:B------:R-:W-:Y:S01]  /*4300*/  MUFU.EX2 R234, R23 ;  /* 0x0000001700ea7308 */ /* 0x000fe20000000800 */
[----:B------:R-:W-:Y:S01]  /*4310*/  F2FP.BF16.F32.PACK_AB R4, R193, R195 ;  /* 0x000000c3c104723e */ /* 0x000fe200000010ff */
[----:B------:R-:W-:Y:S01]  /*4320*/  FFMA.FTZ R2, R29, UR9, -R2 ;  /* 0x000000091d027c23 */ /* 0x000fe20008010802 */
[----:B------:R-:W-:Y:S02]  /*4330*/  @P3 FSEL R32, R32, -INF , !P4 ;  /* 0xff80000020203808 */ /* 0x000fe40006000000 */
[----:B------:R-:W-:Y:S05]  /*4340*/  PLOP3.LUT P3, PT, PT, PT, UP0, 0x80, 0x0 ;  /* 0x000000000000781c */ /* 0x000fea0003f6f008 */
[----:B------:R1:W-:Y:S01]  /*4350*/  MUFU.EX2 R183, R2 ;  /* 0x0000000200b77308 */ /* 0x0003e20000000800 */
[----:B------:R-:W-:Y:S01]  /*4360*/  @P2 FSEL R33, R33, -INF , !P5 ;  /* 0xff80000021212808 */ /* 0x000fe20006800000 */
[--C-:B------:R-:W-:Y:S01]  /*4370*/  FFMA.FTZ R32, R32, UR9, -R164.reuse ;  /* 0x0000000920207c23 */ /* 0x100fe200080108a4 */
[----:B------:R-:W-:Y:S02]  /*4380*/  PLOP3.LUT P2, PT, PT, PT, UP0, 0x80, 0x0 ;  /* 0x000000000000781c */ /* 0x000fe40003f4f008 */
[----:B------:R-:W-:Y:S01]  /*4390*/  @P0 FSEL R34, R34, -INF , !P4 ;  /* 0xff80000022220808 */ /* 0x000fe20006000000 */
[----:B------:R-:W-:Y:S01]  /*43a0*/  FFMA.FTZ R164, R33, UR9, -R164 ;  /* 0x0000000921a47c23 */ /* 0x000fe200080108a4 */
[----:B------:R-:W-:Y:S03]  /*43b0*/  PLOP3.LUT P0, PT, PT, PT, UP0, 0x80, 0x0 ;  /* 0x000000000000781c */ /* 0x000fe60003f0f008 */
[----:B------:R-:W-:Y:S01]  /*43c0*/  MUFU.EX2 R200, R32 ;  /* 0x0000002000c87308 */ /* 0x000fe20000000800 */
[--C-:B------:R-:W-:Y:S01]  /*43d0*/  FFMA.FTZ R34, R34, UR9, -R3.reuse ;  /* 0x0000000922227c23 */ /* 0x100fe20008010803 */
[----:B------:R-:W-:Y:S05]  /*43e0*/  @P3 FSEL R35, R35, -INF , !P5 ;  /* 0xff80000023233808 */ /* 0x000fea0006800000 */
[----:B------:R-:W-:Y:S01]  /*43f0*/  FFMA.FTZ R3, R35, UR9, -R3 ;  /* 0x0000000923037c23 */ /* 0x000fe20008010803 */
[----:B-1----:R-:W-:Y:S02]  /*4400*/  F2FP.BF16.F32.PACK_AB R2, R206, R207 ;  /* 0x000000cfce02723e */ /* 0x002fe400000010ff */
[----:B------:R-:W-:Y:S01]  /*4410*/  MUFU.EX2 R199, R164 ;  /* 0x000000a400c77308 */ /* 0x000fe20000000800 */
[----:B------:R-:W-:Y:S02]  /*4420*/  @P2 FSEL R30, R30, -INF , !P4 ;  /* 0xff8000001e1e2808 */ /* 0x000fe40006000000 */
[----:B------:R-:W-:Y:S01]  /*4430*/  @P0 FSEL R31, R31, -INF , !P5 ;  /* 0xff8000001f1f0808 */ /* 0x000fe20006800000 */
[----:B------:R1:W-:Y:S01]  /*4440*/  STS [R230+0x20000], R2 ;  /* 0x02000002e6007388 */ /* 0x0003e20000000800 */
[----:B------:R-:W-:Y:S01]  /*4450*/  IADD3 R180, P0, R245, UR13, RZ ;  /* 0x0000000df5b47c10 */ /* 0x000fe2000ff1e0ff */
[--C-:B------:R-:W-:Y:S04]  /*4460*/  FFMA.FTZ R30, R30, UR9, -R0.reuse ;  /* 0x000000091e1e7c23 */ /* 0x100fe80008010800 */
[----:B------:R2:W-:Y:S01]  /*4470*/  MUFU.EX2 R201, R3 ;  /* 0x0000000300c97308 */ /* 0x0005e20000000800 */
[----:B------:R-:W-:Y:S01]  /*4480*/  FFMA.FTZ R0, R31, UR9, -R0 ;  /* 0x000000091f007c23 */ /* 0x000fe20008010800 */
[----:B------:R-:W-:Y:S02]  /*4490*/  IADD3.X R181, R244, UR12, RZ, P0, !PT ;  /* 0x0000000cf4b57c10 */ /* 0x000fe400087fe4ff */
[----:B------:R-:W-:Y:S06]  /*44a0*/  PLOP3.LUT P0, PT, PT, PT, UP3, 0x80, 0x0 ;  /* 0x000000000000781c */ /* 0x000fec0003f0f038 */
[----:B------:R-:W3:Y:S10]  /*44b0*/  MUFU.EX2 R202, R34 ;  /* 0x0000002200ca7308 */ /* 0x000ef40000000800 */
[----:B------:R3:W-:Y:S01]  /*44c0*/  MUFU.EX2 R184, R0 ;  /* 0x0000000000b87308 */ /* 0x0007e20000000800 */
[----:B--2---:R-:W-:Y:S02]  /*44d0*/  F2FP.BF16.F32.PACK_AB R3, R238, R205 ;  /* 0x000000cdee03723e */ /* 0x004fe400000010ff */
[----:B-1----:R-:W-:Y:S03]  /*44e0*/  F2FP.BF16.F32.PACK_AB R2, R232, R233 ;  /* 0x000000e9e802723e */ /* 0x002fe600000010ff */
[----:B------:R1:W-:Y:S04]  /*44f0*/  STS [R230+0x20400], R3 ;  /* 0x02040003e6007388 */ /* 0x0003e80000000800 */
[----:B------:R-:W-:Y:S02]  /*4500*/  MUFU.EX2 R188, R24 ;  /* 0x0000001800bc7308 */ /* 0x000fe40000000800 */
[----:B------:R2:W-:Y:S06]  /*4510*/  STS [R231+0x20000], R2 ;  /* 0x02000002e7007388 */ /* 0x0005ec0000000800 */
[----:B------:R4:W-:Y:S02]  /*4520*/  STS [R231+0x20400], R5 ;  /* 0x02040005e7007388 */ /* 0x0009e40000000800 */
[----:B------:R-:W4:Y:S01]  /*4530*/  MUFU.EX2 R187, R25 ;  /* 0x0000001900bb7308 */ /* 0x000f220000000800 */
[----:B---3--:R-:W-:Y:S03]  /*4540*/  F2FP.BF16.F32.PACK_AB R0, R201, R202 ;  /* 0x000000cac900723e */ /* 0x008fe600000010ff */
[----:B------:R3:W-:Y:S06]  /*4550*/  STS [R230+0x21000], R4 ;  /* 0x02100004e6007388 */ /* 0x0007ec0000000800 */
[----:B------:R-:W-:Y:S01]  /*4560*/  MUFU.EX2 R190, R26 ;  /* 0x0000001a00be7308 */ /* 0x000fe20000000800 */
[----:B-1----:R-:W-:Y:S09]  /*4570*/  F2FP.BF16.F32.PACK_AB R3, R197, R198 ;  /* 0x000000c6c503723e */ /* 0x002ff200000010ff */
[----:B------:R-:W1:Y:S01]  /*4580*/  MUFU.EX2 R189, R27 ;  /* 0x0000001b00bd7308 */ /* 0x000e620000000800 */
[----:B--2---:R-:W-:Y:S01]  /*4590*/  F2FP.BF16.F32.PACK_AB R2, R191, R192 ;  /* 0x000000c0bf02723e */ /* 0x004fe200000010ff */
[----:B------:R2:W-:Y:S01]  /*45a0*/  STS [R230+0x21400], R3 ;  /* 0x02140003e6007388 */ /* 0x0005e20000000800 */
[----:B----4-:R-:W-:Y:S05]  /*45b0*/  F2FP.BF16.F32.PACK_AB R5, R194, R196 ;  /* 0x000000c4c205723e */ /* 0x010fea00000010ff */
[----:B------:R4:W-:Y:S02]  /*45c0*/  STS [R231+0x21000], R2 ;  /* 0x02100002e7007388 */ /* 0x0009e40000000800 */
[----:B------:R-:W1:Y:S01]  /*45d0*/  MUFU.EX2 R185, R28 ;  /* 0x0000001c00b97308 */ /* 0x000e620000000800 */
[----:B---3--:R-:W-:Y:S03]  /*45e0*/  F2FP.BF16.F32.PACK_AB R4, R203, R204 ;  /* 0x000000cccb04723e */ /* 0x008fe600000010ff */
[----:B------:R3:W-:Y:S06]  /*45f0*/  STS [R231+0x21400], R5 ;  /* 0x02140005e7007388 */ /* 0x0007ec0000000800 */
[----:B------:R1:W-:Y:S01]  /*4600*/  STS [R228+0x20000], R4 ;  /* 0x02000004e4007388 */ /* 0x0003e20000000800 */
[----:B------:R-:W1:Y:S01]  /*4610*/  MUFU.EX2 R186, R30 ;  /* 0x0000001e00ba7308 */ /* 0x000e620000000800 */
[----:B--2---:R-:W-:Y:S02]  /*4620*/  F2FP.BF16.F32.PACK_AB R3, R234, R235 ;  /* 0x000000ebea03723e */ /* 0x004fe400000010ff */
[----:B----4-:R-:W-:Y:S03]  /*4630*/  F2FP.BF16.F32.PACK_AB R2, R199, R200 ;  /* 0x000000c8c702723e */ /* 0x010fe600000010ff */
[----:B------:R2:W-:Y:S01]  /*4640*/  STS [R228+0x20400], R3 ;  /* 0x02040003e4007388 */ /* 0x0005e20000000800 */
[----:B---3--:R-:W-:Y:S05]  /*4650*/  F2FP.BF16.F32.PACK_AB R5, R187, R188 ;  /* 0x000000bcbb05723e */ /* 0x008fea00000010ff */
[----:B------:R3:W-:Y:S01]  /*4660*/  STS [R229+0x20000], R2 ;  /* 0x02000002e5007388 */ /* 0x0007e20000000800 */
[----:B-1----:R-:W-:Y:S05]  /*4670*/  F2FP.BF16.F32.PACK_AB R4, R189, R190 ;  /* 0x000000bebd04723e */ /* 0x002fea00000010ff */
[----:B------:R1:W-:Y:S06]  /*4680*/  STS [R229+0x20400], R0 ;  /* 0x02040000e5007388 */ /* 0x0003ec0000000800 */
[----:B------:R-:W-:Y:S06]  /*4690*/  STS [R228+0x21000], R5 ;  /* 0x02100005e4007388 */ /* 0x000fec0000000800 */
[----:B------:R-:W-:Y:S01]  /*46a0*/  STS [R228+0x21400], R4 ;  /* 0x02140004e4007388 */ /* 0x000fe20000000800 */
[----:B--2---:R-:W-:Y:S02]  /*46b0*/  F2FP.BF16.F32.PACK_AB R3, R183, R185 ;  /* 0x000000b9b703723e */ /* 0x004fe400000010ff */
[----:B---3--:R-:W-:Y:S03]  /*46c0*/  F2FP.BF16.F32.PACK_AB R2, R184, R186 ;  /* 0x000000bab802723e */ /* 0x008fe600000010ff */
[----:B------:R-:W-:Y:S01]  /*46d0*/  STS [R229+0x21000], R3 ;  /* 0x02100003e5007388 */ /* 0x000fe20000000800 */
[C---:B-1----:R-:W-:Y:S05]  /*46e0*/  LEA R0, R218.reuse, UR4, 0x1 ;  /* 0x00000004da007c11 */ /* 0x042fea000f8e08ff */
[----:B------:R1:W-:Y:S06]  /*46f0*/  STS [R229+0x21400], R2 ;  /* 0x02140002e5007388 */ /* 0x0003ec0000000800 */
[----:B------:R-:W-:Y:S06]  /*4700*/  LDSM.16.M88.4 R32, [R0+0x8000] ;  /* 0x008000000020783b */ /* 0x000fec0000000200 */
[----:B------:R-:W2:Y:S06]  /*4710*/  LDSM.16.M88.4 R16, [R214+UR4+0x14000] ;  /* 0x01400004d610783b */ /* 0x000eac0008000200 */
[----:B------:R-:W3:Y:S06]  /*4720*/  LDSM.16.M88.4 R28, [R0+0x9000] ;  /* 0x00900000001c783b */ /* 0x000eec0000000200 */
[----:B------:R-:W4:Y:S01]  /*4730*/  LDSM.16.M88.4 R164, [R214+UR4+0x14800] ;  /* 0x01480004d6a4783b */ /* 0x000f220008000200 */
[----:B-1----:R-:W-:Y:S05]  /*4740*/  LEA R2, R218, UR4, 0x1 ;  /* 0x00000004da027c11 */ /* 0x002fea000f8e08ff */
[----:B------:R-:W-:Y:S01]  /*4750*/  LDSM.16.M88.4 R172, [R213+0x8000] ;  /* 0x00800000d5ac783b */ /* 0x000fe20000000200 */
[--C-:B------:R-:W-:Y:S02]  /*4760*/  IMAD.IADD R3, R219, 0x1, R2.reuse ;  /* 0x00000001db037824 */ /* 0x100fe400078e0202 */
[C---:B------:R-:W-:Y:S02]  /*4770*/  IMAD.IADD R208, R217.reuse, 0x1, R2 ;  /* 0x00000001d9d07824 */ /* 0x040fe400078e0202 */
[----:B------:R-:W-:Y:S01]  /*4780*/  IMAD.IADD R2, R217, 0x1, R3 ;  /* 0x00000001d9027824 */ /* 0x000fe200078e0203 */
[----:B------:R-:W1:Y:S06]  /*4790*/  LDSM.16.M88.4 R168, [R3+0x8000] ;  /* 0x0080000003a8783b */ /* 0x000e6c0000000200 */
[----:B------:R-:W1:Y:S01]  /*47a0*/  LDSM.16.M88.4 R176, [R3+0x9000] ;  /* 0x0090000003b0783b */ /* 0x000e620000000200 */
[-C--:B--2---:R-:W-:Y:S06]  /*47b0*/  HMMA.16816.F32.BF16 R4, R32, R16.reuse, RZ ;  /* 0x000000102004723c */ /* 0x084fec00000418ff */
[C---:B---3--:R-:W-:Y:S06]  /*47c0*/  HMMA.16816.F32.BF16 R8, R28.reuse, R16, RZ ;  /* 0x000000101c08723c */ /* 0x048fec00000418ff */
[-C--:B------:R-:W-:Y:S06]  /*47d0*/  HMMA.16816.F32.BF16 R12, R28, R18.reuse, RZ ;  /* 0x000000121c0c723c */ /* 0x080fec00000418ff */
[C---:B------:R-:W-:Y:S06]  /*47e0*/  HMMA.16816.F32.BF16 R16, R32.reuse, R18, RZ ;  /* 0x000000122010723c */ /* 0x040fec00000418ff */
[-C--:B----4-:R-:W-:Y:S06]  /*47f0*/  HMMA.16816.F32.BF16 R20, R32, R164.reuse, RZ ;  /* 0x000000a42014723c */ /* 0x090fec00000418ff */
[C---:B------:R-:W-:Y:S06]  /*4800*/  HMMA.16816.F32.BF16 R24, R28.reuse, R164, RZ ;  /* 0x000000a41c18723c */ /* 0x040fec00000418ff */
[-C--:B------:R-:W-:Y:S06]  /*4810*/  HMMA.16816.F32.BF16 R28, R28, R166.reuse, RZ ;  /* 0x000000a61c1c723c */ /* 0x080fec00000418ff */
[----:B------:R-:W-:Y:S01]  /*4820*/  HMMA.16816.F32.BF16 R32, R32, R166, RZ ;  /* 0x000000a62020723c */ /* 0x000fe200000418ff */
[----:B------:R-:W2:Y:S05]  /*4830*/  LDSM.16.M88.4 R164, [R213+0x8800] ;  /* 0x00880000d5a4783b */ /* 0x000eaa0000000200 */
[-C--:B-1----:R-:W-:Y:S06]  /*4840*/  HMMA.16816.F32.BF16 R4, R168, R172.reuse, R4 ;  /* 0x000000aca804723c */ /* 0x082fec0000041804 */
[C---:B------:R-:W-:Y:S06]  /*4850*/  HMMA.16816.F32.BF16 R8, R176.reuse, R172, R8 ;  /* 0x000000acb008723c */ /* 0x040fec0000041808 */
[-C--:B------:R-:W-:Y:S06]  /*4860*/  HMMA.16816.F32.BF16 R12, R176, R174.reuse, R12 ;  /* 0x000000aeb00c723c */ /* 0x080fec000004180c */
[C---:B------:R-:W-:Y:S01]  /*4870*/  HMMA.16816.F32.BF16 R16, R168.reuse, R174, R16 ;  /* 0x000000aea810723c */ /* 0x040fe20000041810 */
[----:B------:R-:W-:Y:S05]  /*4880*/  LDSM.16.M88.4 R172, [R208+0x8000] ;  /* 0x00800000d0ac783b */ /* 0x000fea0000000200 */
[-C--:B--2---:R-:W-:Y:S06]  /*4890*/  HMMA.16816.F32.BF16 R20, R168, R164.reuse, R20 ;  /* 0x000000a4a814723c */ /* 0x084fec0000041814 */
[C---:B------:R-:W-:Y:S06]  /*48a0*/  HMMA.16816.F32.BF16 R24, R176.reuse, R164, R24 ;  /* 0x000000a4b018723c */ /* 0x040fec0000041818 */
[-C--:B------:R-:W-:Y:S01]  /*48b0*/  HMMA.16816.F32.BF16 R28, R176, R166.reuse, R28 ;  /* 0x000000a6b01c723c */ /* 0x080fe2000004181c */
[----:B------:R-:W2:Y:S06]  /*48c0*/  LDG.E R179, desc[UR6][R180.64] ;  /* 0x00000006b4b37981 */ /* 0x000eac000c1e1900 */
[----:B------:R-:W3:Y:S01]  /*48d0*/  LDG.E R178, desc[UR6][R180.64+0x20] ;  /* 0x00002006b4b27981 */ /* 0x000ee2000c1e1900 */
[----:B------:R-:W-:Y:S05]  /*48e0*/  HMMA.16816.F32.BF16 R32, R168, R166, R32 ;  /* 0x000000a6a820723c */ /* 0x000fea0000041820 */
[----:B------:R-:W1:Y:S06]  /*48f0*/  LDSM.16.M88.4 R164, [R216+0x8000] ;  /* 0x00800000d8a4783b */ /* 0x000e6c0000000200 */
[----:B------:R-:W4:Y:S06]  /*4900*/  LDSM.16.M88.4 R168, [R208+0x9000] ;  /* 0x00900000d0a8783b */ /* 0x000f2c0000000200 */
[----:B------:R-:W5:Y:S01]  /*4910*/  LDG.E R177, desc[UR6][R180.64+0x80] ;  /* 0x00008006b4b17981 */ /* 0x000f62000c1e1900 */
[-C--:B-1----:R-:W-:Y:S06]  /*4920*/  HMMA.16816.F32.BF16 R4, R172, R164.reuse, R4 ;  /* 0x000000a4ac04723c */ /* 0x082fec0000041804 */
[C---:B----4-:R-:W-:Y:S06]  /*4930*/  HMMA.16816.F32.BF16 R8, R168.reuse, R164, R8 ;  /* 0x000000a4a808723c */ /* 0x050fec0000041808 */
[-C--:B------:R-:W-:Y:S06]  /*4940*/  HMMA.16816.F32.BF16 R12, R168, R166.reuse, R12 ;  /* 0x000000a6a80c723c */ /* 0x080fec000004180c */
[C---:B------:R-:W-:Y:S01]  /*4950*/  HMMA.16816.F32.BF16 R16, R172.reuse, R166, R16 ;  /* 0x000000a6ac10723c */ /* 0x040fe20000041810 */
[----:B------:R-:W1:Y:S05]  /*4960*/  LDSM.16.M88.4 R164, [R216+0x8800] ;  /* 0x00880000d8a4783b */ /* 0x000e6a0000000200 */
[-C--:B-1----:R-:W-:Y:S06]  /*4970*/  HMMA.16816.F32.BF16 R20, R172, R164.reuse, R20 ;  /* 0x000000a4ac14723c */ /* 0x082fec0000041814 */
[C---:B------:R-:W-:Y:S06]  /*4980*/  HMMA.16816.F32.BF16 R24, R168.reuse, R164, R24 ;  /* 0x000000a4a818723c */ /* 0x040fec0000041818 */
[-C--:B------:R-:W-:Y:S01]  /*4990*/  HMMA.16816.F32.BF16 R28, R168, R166.reuse, R28 ;  /* 0x000000a6a81c723c */ /* 0x080fe2000004181c */
[----:B------:R-:W-:Y:S05]  /*49a0*/  LDSM.16.M88.4 R168, [R2+0x8000] ;  /* 0x0080000002a8783b */ /* 0x000fea0000000200 */
[----:B------:R-:W-:Y:S01]  /*49b0*/  HMMA.16816.F32.BF16 R32, R172, R166, R32 ;  /* 0x000000a6ac20723c */ /* 0x000fe20000041820 */
[----:B------:R-:W1:Y:S06]  /*49c0*/  LDSM.16.M88.4 R164, [R215+0x8000] ;  /* 0x00800000d7a4783b */ /* 0x000e6c0000000200 */
[----:B------:R-:W4:Y:S01]  /*49d0*/  LDSM.16.M88.4 R172, [R2+0x9000] ;  /* 0x0090000002ac783b */ /* 0x000f220000000200 */
        /* <DEDUP_REMOVED lines=10> */
[----:B------:R-:W1:Y:S06]  /*4a80*/  LDSM.16.M88.4 R164, [R214+UR4+0x18000] ;  /* 0x01800004d6a4783b */ /* 0x000e6c0008000200 */
[----:B------:R4:W1:Y:S06]  /*4a90*/  LDSM.16.M88.4 R168, [R0+0xb000] ;  /* 0x00b0000000a8783b */ /* 0x00086c0000000200 */
[----:B----4-:R4:W5:Y:S01]  /*4aa0*/  LDG.E R0, desc[UR6][R180.64+0xa0] ;  /* 0x0000a006b4007981 */ /* 0x010962000c1e1900 */
[-C--:B-1----:R-:W-:Y:S06]  /*4ab0*/  HMMA.16816.F32.BF16 R4, R172, R164.reuse, R4 ;  /* 0x000000a4ac04723c */ /* 0x082fec0000041804 */
[C---:B------:R-:W-:Y:S06]  /*4ac0*/  HMMA.16816.F32.BF16 R8, R168.reuse, R164, R8 ;  /* 0x000000a4a808723c */ /* 0x040fec0000041808 */
[-C--:B------:R-:W-:Y:S06]  /*4ad0*/  HMMA.16816.F32.BF16 R12, R168, R166.reuse, R12 ;  /* 0x000000a6a80c723c */ /* 0x080fec000004180c */
[C---:B------:R-:W-:Y:S01]  /*4ae0*/  HMMA.16816.F32.BF16 R16, R172.reuse, R166, R16 ;  /* 0x000000a6ac10723c */ /* 0x040fe20000041810 */
[----:B------:R-:W1:Y:S05]  /*4af0*/  LDSM.16.M88.4 R164, [R214+UR4+0x18800] ;  /* 0x01880004d6a4783b */ /* 0x000e6a0008000200 */
[-C--:B-1----:R-:W-:Y:S06]  /*4b00*/  HMMA.16816.F32.BF16 R20, R172, R164.reuse, R20 ;  /* 0x000000a4ac14723c */ /* 0x082fec0000041814 */
[C---:B------:R-:W-:Y:S06]  /*4b10*/  HMMA.16816.F32.BF16 R24, R168.reuse, R164, R24 ;  /* 0x000000a4a818723c */ /* 0x040fec0000041818 */
[-C--:B------:R-:W-:Y:S01]  /*4b20*/  HMMA.16816.F32.BF16 R28, R168, R166.reuse, R28 ;  /* 0x000000a6a81c723c */ /* 0x080fe2000004181c */
[----:B------:R-:W-:Y:S05]  /*4b30*/  LDSM.16.M88.4 R168, [R3+0xa000] ;  /* 0x00a0000003a8783b */ /* 0x000fea0000000200 */
[----:B------:R-:W-:Y:S01]  /*4b40*/  HMMA.16816.F32.BF16 R32, R172, R166, R32 ;  /* 0x000000a6ac20723c */ /* 0x000fe20000041820 */
[----:B------:R-:W1:Y:S06]  /*4b50*/  LDSM.16.M88.4 R164, [R213+0xc000] ;  /* 0x00c00000d5a4783b */ /* 0x000e6c0000000200 */
[----:B------:R-:W2:Y:S01]  /*4b60*/  LDSM.16.M88.4 R172, [R3+0xb000] ;  /* 0x00b0000003ac783b */ /* 0x000ea20000000200 */
[-C--:B-1----:R-:W-:Y:S06]  /*4b70*/  HMMA.16816.F32.BF16 R4, R168, R164.reuse, R4 ;  /* 0x000000a4a804723c */ /* 0x082fec0000041804 */
[C---:B--2---:R-:W-:Y:S06]  /*4b80*/  HMMA.16816.F32.BF16 R8, R172.reuse, R164, R8 ;  /* 0x000000a4ac08723c */ /* 0x044fec0000041808 */
        /* <DEDUP_REMOVED lines=27> */
[C---:B------:R-:W-:Y:S01]  /*4d40*/  FADD.FTZ R4, -R179.reuse, R4 ;  /* 0x00000004b3047221 */ /* 0x040fe20000010100 */
[----:B------:R-:W-:Y:S01]  /*4d50*/  FADD.FTZ R5, -R179, R5 ;  /* 0x00000005b3057221 */ /* 0x000fe20000010100 */
[----:B---3--:R-:W-:Y:S03]  /*4d60*/  FADD.FTZ R6, -R178, R6 ;  /* 0x00000006b2067221 */ /* 0x008fe60000010100 */
[----:B----4-:R-:W-:Y:S01]  /*4d70*/  FMUL.FTZ R181, R207, R4 ;  /* 0x00000004cfb57220 */ /* 0x010fe20000410000 */
[----:B------:R-:W-:Y:S02]  /*4d80*/  IMAD.U32 R4, RZ, RZ, UR4 ;  /* 0x00000004ff047e24 */ /* 0x000fe4000f8e00ff */
[----:B------:R-:W-:Y:S01]  /*4d90*/  FMUL.FTZ R180, R206, R5 ;  /* 0x00000005ceb47220 */ /* 0x000fe20000410000 */
[----:B------:R-:W-:Y:S09]  /*4da0*/  FMUL.FTZ R182, R205, R6 ;  /* 0x00000006cdb67220 */ /* 0x000ff20000410000 */
[C---:B------:R-:W-:Y:S01]  /*4db0*/  FADD.FTZ R6, -R179.reuse, R16 ;  /* 0x00000010b3067221 */ /* 0x040fe20000010100 */
[----:B------:R-:W-:Y:S01]  /*4dc0*/  F2FP.BF16.F32.PACK_AB R16, R180, R181 ;  /* 0x000000b5b410723e */ /* 0x000fe200000010ff */
[----:B------:R-:W-:Y:S01]  /*4dd0*/  FADD.FTZ R5, -R179, R17 ;  /* 0x00000011b3057221 */ /* 0x000fe20000010100 */
[----:B------:R-:W-:Y:S01]  /*4de0*/  FADD.FTZ R19, -R178, R19 ;  /* 0x00000013b2137221 */ /* 0x000fe20000010100 */
[----:B------:R-:W-:Y:S02]  /*4df0*/  FMUL.FTZ R6, R233, R6 ;  /* 0x00000006e9067220 */ /* 0x000fe40000410000 */
[----:B------:R-:W-:Y:S01]  /*4e00*/  FMUL.FTZ R5, R232, R5 ;  /* 0x00000005e8057220 */ /* 0x000fe20000410000 */
[-C--:B-1----:R-:W-:Y:S06]  /*4e10*/  HMMA.16816.F32.BF16 R20, R164, R168.reuse, R20 ;  /* 0x000000a8a414723c */ /* 0x082fec0000041814 */
[C---:B------:R-:W-:Y:S06]  /*4e20*/  HMMA.16816.F32.BF16 R24, R172.reuse, R168, R24 ;  /* 0x000000a8ac18723c */ /* 0x040fec0000041818 */
[-C--:B------:R-:W-:Y:S06]  /*4e30*/  HMMA.16816.F32.BF16 R28, R172, R170.reuse, R28 ;  /* 0x000000aaac1c723c */ /* 0x080fec000004181c */
[----:B------:R-:W-:Y:S05]  /*4e40*/  HMMA.16816.F32.BF16 R32, R164, R170, R32 ;  /* 0x000000aaa420723c */ /* 0x000fea0000041820 */
[----:B------:R-:W-:Y:S02]  /*4e50*/  IMAD.SHL.U32 R172, R220, 0x2, RZ ;  /* 0x00000002dcac7824 */ /* 0x000fe400078e00ff */
[C---:B------:R-:W-:Y:S01]  /*4e60*/  FADD.FTZ R20, -R179.reuse, R20 ;  /* 0x00000014b3147221 */ /* 0x040fe20000010100 */
[----:B------:R-:W-:Y:S03]  /*4e70*/  FADD.FTZ R21, -R179, R21 ;  /* 0x00000015b3157221 */ /* 0x000fe60000010100 */
[----:B------:R-:W-:Y:S01]  /*4e80*/  FADD.FTZ R17, -R178, R23 ;  /* 0x00000017b2117221 */ /* 0x000fe20000010100 */
[----:B------:R-:W-:Y:S01]  /*4e90*/  IADD3 R4, R172, 0x8000, R4 ;  /* 0x00008000ac047810 */ /* 0x000fe20007ffe004 */
[----:B------:R-:W-:Y:S02]  /*4ea0*/  FMUL.FTZ R21, R203, R21 ;  /* 0x00000015cb157220 */ /* 0x000fe40000410000 */
[----:B------:R-:W-:Y:S02]  /*4eb0*/  FMUL.FTZ R17, R234, R17 ;  /* 0x00000011ea117220 */ /* 0x000fe40000410000 */
[C---:B------:R-:W-:Y:S02]  /*4ec0*/  VIADD R176, R4.reuse, 0x40 ;  /* 0x0000004004b07836 */ /* 0x040fe40000000000 */
[----:B------:R-:W-:Y:S02]  /*4ed0*/  @P1 VIADD R176, R4, 0xffffffc0 ;  /* 0xffffffc004b01836 */ /* 0x000fe40000000000 */
[----:B------:R-:W-:Y:S01]  /*4ee0*/  FMUL.FTZ R4, R204, R20 ;  /* 0x00000014cc047220 */ /* 0x000fe20000410000 */
[----:B------:R-:W-:Y:S01]  /*4ef0*/  F2FP.BF16.F32.PACK_AB R20, R5, R6 ;  /* 0x000000060514723e */ /* 0x000fe200000010ff */
[C---:B------:R-:W-:Y:S01]  /*4f00*/  FADD.FTZ R6, -R178.reuse, R7 ;  /* 0x00000007b2067221 */ /* 0x040fe20000010100 */
[----:B------:R-:W-:Y:S01]  /*4f10*/  FADD.FTZ R7, -R178, R22 ;  /* 0x00000016b2077221 */ /* 0x000fe20000010100 */
[C---:B------:R-:W-:Y:S01]  /*4f20*/  FADD.FTZ R5, -R179.reuse, R32 ;  /* 0x00000020b3057221 */ /* 0x040fe20000010100 */
[----:B------:R-:W-:Y:S01]  /*4f30*/  FADD.FTZ R33, -R179, R33 ;  /* 0x00000021b3217221 */ /* 0x000fe20000010100 */
[----:B------:R-:W-:Y:S01]  /*4f40*/  F2FP.BF16.F32.PACK_AB R21, R21, R4 ;  /* 0x000000041515723e */ /* 0x000fe200000010ff */
        /* <DEDUP_REMOVED lines=19> */
[----:B------:R-:W-:Y:S01]  /*5080*/  VIADD R221, R221, UR14 ;  /* 0x0000000edddd7c36 */ /* 0x000fe20008000000 */
[----:B------:R-:W-:Y:S01]  /*5090*/  IADD3 R212, R212, UR14, RZ ;  /* 0x0000000ed4d47c10 */ /* 0x000fe2000fffe0ff */
[C---:B-1----:R-:W-:Y:S05]  /*50a0*/  IMAD.U32 R4, R23.reuse, -0x40, RZ ;  /* 0xffffffc017047824 */ /* 0x042fea00078e00ff */
[C---:B------:R-:W-:Y:S04]  /*50b0*/  LEA R5, P2, R4.reuse, R224, 0x1 ;  /* 0x000000e004057211 */ /* 0x040fe800078408ff */
[----:B------:R-:W-:Y:S01]  /*50c0*/  LEA.HI.X.SX32 R4, R4, R225, 0x1, P2 ;  /* 0x000000e104047211 */ /* 0x000fe200010f0eff */
[----:B------:R-:W-:Y:S03]  /*50d0*/  IMAD.MOV.U32 R224, RZ, RZ, R5 ;  /* 0x000000ffffe07224 */ /* 0x000fe600078e0005 */
[----:B------:R-:W-:Y:S02]  /*50e0*/  MOV R225, R4 ;  /* 0x0000000400e17202 */ /* 0x000fe40000000f00 */
        /* <DEDUP_REMOVED lines=10> */
.L_x_275:
[----:B------:R2:W-:Y:S01]  /*5190*/  STS [R230+0x1c400], R6 ;  /* 0x01c40006e6007388 */ /* 0x0005e20000000800 */
[----:B-1----:R-:W-:Y:S01]  /*51a0*/  F2FP.BF16.F32.PACK_AB R4, R32, R33 ;  /* 0x000000212004723e */ /* 0x002fe200000010ff */
[C---:B-----5:R-:W-:Y:S01]  /*51b0*/  FADD.FTZ R8, -R177.reuse, R8 ;  /* 0x00000008b1087221 */ /* 0x060fe20000010100 */
[----:B------:R-:W-:Y:S01]  /*51c0*/  FADD.FTZ R9, -R177, R9 ;  /* 0x00000009b1097221 */ /* 0x000fe20000010100 */
[----:B------:R-:W-:Y:S01]  /*51d0*/  STS [R230+0x1c000], R16 ;  /* 0x01c00010e6007388 */ /* 0x000fe20000000800 */
[C---:B------:R-:W-:Y:S01]  /*51e0*/  FADD.FTZ R11, -R0.reuse, R11 ;  /* 0x0000000b000b7221 */ /* 0x040fe20000010100 */
[C---:B------:R-:W-:Y:S01]  /*51f0*/  FADD.FTZ R10, -R0.reuse, R10 ;  /* 0x0000000a000a7221 */ /* 0x040fe20000010100 */
[----:B------:R-:W-:Y:S01]  /*5200*/  FMUL.FTZ R5, R193, R9 ;  /* 0x00000009c1057220 */ /* 0x000fe20000410000 */
[----:B------:R1:W-:Y:S01]  /*5210*/  STS [R231+0x1c400], R4 ;  /* 0x01c40004e7007388 */ /* 0x0003e20000000800 */
[C---:B------:R-:W-:Y:S01]  /*5220*/  FADD.FTZ R12, -R177.reuse, R12 ;  /* 0x0000000cb10c7221 */ /* 0x040fe20000010100 */
[----:B------:R-:W-:Y:S01]  /*5230*/  FADD.FTZ R13, -R177, R13 ;  /* 0x0000000db10d7221 */ /* 0x000fe20000010100 */
[----:B------:R-:W-:Y:S01]  /*5240*/  FADD.FTZ R15, -R0, R15 ;  /* 0x0000000f000f7221 */ /* 0x000fe20000010100 */
[----:B------:R-:W-:Y:S01]  /*5250*/  STS [R231+0x1c000], R20 ;  /* 0x01c00014e7007388 */ /* 0x000fe20000000800 */
[----:B------:R-:W-:Y:S01]  /*5260*/  FMUL.FTZ R10, R198, R10 ;  /* 0x0000000ac60a7220 */ /* 0x000fe20000410000 */
[----:B------:R-:W-:Y:S01]  /*5270*/  FADD.FTZ R14, -R0, R14 ;  /* 0x0000000e000e7221 */ /* 0x000fe20000010100 */
[----:B------:R-:W-:Y:S01]  /*5280*/  FMUL.FTZ R12, R192, R12 ;  /* 0x0000000cc00c7220 */ /* 0x000fe20000410000 */
[----:B------:R-:W-:Y:S01]  /*5290*/  FMUL.FTZ R9, R191, R13 ;  /* 0x0000000dbf097220 */ /* 0x000fe20000410000 */
[C---:B------:R-:W-:Y:S01]  /*52a0*/  FADD.FTZ R24, -R177.reuse, R24 ;  /* 0x00000018b1187221 */ /* 0x040fe20000010100 */
[----:B------:R-:W-:Y:S01]  /*52b0*/  FMUL.FTZ R14, R196, R14 ;  /* 0x0000000ec40e7220 */ /* 0x000fe20000410000 */
[----:B------:R-:W-:Y:S01]  /*52c0*/  FADD.FTZ R25, -R177, R25 ;  /* 0x00000019b1197221 */ /* 0x000fe20000010100 */
[C---:B------:R-:W-:Y:S01]  /*52d0*/  FADD.FTZ R26, -R0.reuse, R26 ;  /* 0x0000001a001a7221 */ /* 0x040fe20000010100 */
[----:B------:R-:W-:Y:S01]  /*52e0*/  F2FP.BF16.F32.PACK_AB R9, R9, R12 ;  /* 0x0000000c0909723e */ /* 0x000fe200000010ff */
[----:B------:R-:W-:Y:S01]  /*52f0*/  FADD.FTZ R27, -R0, R27 ;  /* 0x0000001b001b7221 */ /* 0x000fe20000010100 */
[----:B------:R-:W-:Y:S01]  /*5300*/  F2FP.BF16.F32.PACK_AB R17, R17, R7 ;  /* 0x000000071111723e */ /* 0x000fe200000010ff */
[----:B------:R-:W-:Y:S01]  /*5310*/  FADD.FTZ R28, -R177, R28 ;  /* 0x0000001cb11c7221 */ /* 0x000fe20000010100 */
[----:B--2---:R-:W-:Y:S01]  /*5320*/  FMUL.FTZ R6, R195, R8 ;  /* 0x00000008c3067220 */ /* 0x004fe20000410000 */
[----:B------:R-:W-:Y:S01]  /*5330*/  FADD.FTZ R29, -R177, R29 ;  /* 0x0000001db11d7221 */ /* 0x000fe20000010100 */
[----:B------:R-:W-:Y:S01]  /*5340*/  FMUL.FTZ R24, R188, R24 ;  /* 0x00000018bc187220 */ /* 0x000fe20000410000 */
[----:B------:R-:W-:Y:S01]  /*5350*/  FMUL.FTZ R8, R187, R25 ;  /* 0x00000019bb087220 */ /* 0x000fe20000410000 */
[----:B------:R-:W-:Y:S01]  /*5360*/  FADD.FTZ R31, -R0, R31 ;  /* 0x0000001f001f7221 */ /* 0x000fe20000010100 */
[----:B------:R-:W-:Y:S01]  /*5370*/  FMUL.FTZ R26, R190, R26 ;  /* 0x0000001abe1a7220 */ /* 0x000fe20000410000 */
[----:B------:R-:W-:Y:S01]  /*5380*/  FMUL.FTZ R27, R189, R27 ;  /* 0x0000001bbd1b7220 */ /* 0x000fe20000410000 */
[----:B------:R-:W-:Y:S01]  /*5390*/  FADD.FTZ R30, -R0, R30 ;  /* 0x0000001e001e7221 */ /* 0x000fe20000010100 */
[----:B-1----:R-:W-:Y:S01]  /*53a0*/  F2FP.BF16.F32.PACK_AB R4, R5, R6 ;  /* 0x000000060504723e */ /* 0x002fe200000010ff */
[----:B------:R-:W-:Y:S01]  /*53b0*/  FMUL.FTZ R6, R197, R11 ;  /* 0x0000000bc5067220 */ /* 0x000fe20000410000 */
[----:B------:R-:W-:Y:S01]  /*53c0*/  FMUL.FTZ R5, R194, R15 ;  /* 0x0000000fc2057220 */ /* 0x000fe20000410000 */
[----:B------:R-:W-:Y:S01]  /*53d0*/  F2FP.BF16.F32.PACK_AB R16, R19, R22 ;  /* 0x000000161310723e */ /* 0x000fe200000010ff */
[----:B------:R-:W-:Y:S01]  /*53e0*/  FMUL.FTZ R28, R185, R28 ;  /* 0x0000001cb91c7220 */ /* 0x000fe20000410000 */
[----:B------:R1:W-:Y:S01]  /*53f0*/  STS [R230+0x1d000], R4 ;  /* 0x01d00004e6007388 */ /* 0x0003e20000000800 */
[----:B------:R-:W-:Y:S01]  /*5400*/  F2FP.BF16.F32.PACK_AB R6, R6, R10 ;  /* 0x0000000a0606723e */ /* 0x000fe200000010ff */
[----:B------:R-:W-:Y:S01]  /*5410*/  FMUL.FTZ R7, R183, R29 ;  /* 0x0000001db7077220 */ /* 0x000fe20000410000 */
[----:B------:R-:W-:Y:S01]  /*5420*/  F2FP.BF16.F32.PACK_AB R5, R5, R14 ;  /* 0x0000000e0505723e */ /* 0x000fe200000010ff */
[----:B------:R-:W-:Y:S01]  /*5430*/  FMUL.FTZ R30, R186, R30 ;  /* 0x0000001eba1e7220 */ /* 0x000fe20000410000 */
[----:B------:R-:W-:Y:S01]  /*5440*/  FMUL.FTZ R0, R184, R31 ;  /* 0x0000001fb8007220 */ /* 0x000fe20000410000 */
[----:B------:R-:W-:Y:S01]  /*5450*/  STS [R230+0x1d400], R6 ;  /* 0x01d40006e6007388 */ /* 0x000fe20000000800 */
[----:B------:R-:W-:Y:S02]  /*5460*/  F2FP.BF16.F32.PACK_AB R8, R8, R24 ;  /* 0x000000180808723e */ /* 0x000fe400000010ff */
[----:B------:R-:W-:Y:S01]  /*5470*/  F2FP.BF16.F32.PACK_AB R7, R7, R28 ;  /* 0x0000001c0707723e */ /* 0x000fe200000010ff */
[----:B------:R-:W-:Y:S01]  /*5480*/  STS [R231+0x1d000], R9 ;  /* 0x01d00009e7007388 */ /* 0x000fe20000000800 */
[----:B------:R-:W-:Y:S03]  /*5490*/  F2FP.BF16.F32.PACK_AB R0, R0, R30 ;  /* 0x0000001e0000723e */ /* 0x000fe600000010ff */
[----:B------:R-:W-:Y:S04]  /*54a0*/  STS [R231+0x1d400], R5 ;  /* 0x01d40005e7007388 */ /* 0x000fe80000000800 */
[----:B------:R-:W-:Y:S04]  /*54b0*/  STS [R228+0x1c000], R21 ;  /* 0x01c00015e4007388 */ /* 0x000fe80000000800 */
[----:B------:R-:W-:Y:S01]  /*54c0*/  STS [R228+0x1c400], R17 ;  /* 0x01c40011e4007388 */ /* 0x000fe20000000800 */
[----:B-1----:R-:W-:Y:S03]  /*54d0*/  F2FP.BF16.F32.PACK_AB R4, R27, R26 ;  /* 0x0000001a1b04723e */ /* 0x002fe600000010ff */
[----:B------:R-:W-:Y:S04]  /*54e0*/  STS [R229+0x1c000], R18 ;  /* 0x01c00012e5007388 */ /* 0x000fe80000000800 */
[----:B------:R-:W-:Y:S04]  /*54f0*/  STS [R229+0x1c400], R16 ;  /* 0x01c40010e5007388 */ /* 0x000fe80000000800 */
[----:B------:R-:W-:Y:S04]  /*5500*/  STS [R228+0x1d000], R8 ;  /* 0x01d00008e4007388 */ /* 0x000fe80000000800 */
[----:B------:R-:W-:Y:S04]  /*5510*/  STS [R228+0x1d400], R4 ;  /* 0x01d40004e4007388 */ /* 0x000fe80000000800 */
[----:B------:R-:W-:Y:S04]  /*5520*/  STS [R229+0x1d000], R7 ;  /* 0x01d00007e5007388 */ /* 0x000fe80000000800 */
[----:B------:R-:W-:Y:S01]  /*5530*/  STS [R229+0x1d400], R0 ;  /* 0x01d40000e5007388 */ /* 0x000fe20000000800 */
[----:B------:R-:W-:Y:S06]  /*5540*/  BAR.SYNC.DEFER_BLOCKING 0x0 ;  /* 0x0000000000007b1d */ /* 0x000fec0000010000 */
[----:B------:R-:W-:Y:S04]  /*5550*/  LDSM.16.MT88.4 R4, [R210+0x20000] ;  /* 0x02000000d204783b */ /* 0x000fe80000004200 */
[----:B------:R-:W1:Y:S04]  /*5560*/  LDSM.16.MT88.4 R8, [R172+UR4+0x8000] ;  /* 0x00800004ac08783b */ /* 0x000e680008004200 */
[----:B------:R-:W2:Y:S04]  /*5570*/  LDSM.16.MT88.4 R12, [R210+0x22000] ;  /* 0x02200000d20c783b */ /* 0x000ea80000004200 */
[----:B------:R-:W3:Y:S04]  /*5580*/  LDSM.16.MT88.4 R16, [R176] ;  /* 0x00000000b010783b */ /* 0x000ee80000004200 */
[----:B------:R-:W4:Y:S04]  /*5590*/  LDSM.16.MT88.4 R20, [R172+UR4+0xa000] ;  /* 0x00a00004ac14783b */ /* 0x000f280008004200 */
[----:B------:R-:W4:Y:S04]  /*55a0*/  LDSM.16.MT88.4 R24, [R176+0x2000] ;  /* 0x00200000b018783b */ /* 0x000f280000004200 */
[----:B------:R-:W-:Y:S04]  /*55b0*/  LDSM.16.MT88.4 R28, [R210+0x20800] ;  /* 0x02080000d21c783b */ /* 0x000fe80000004200 */
[----:B------:R-:W4:Y:S04]  /*55c0*/  LDSM.16.MT88.4 R32, [R172+UR4+0x8800] ;  /* 0x00880004ac20783b */ /* 0x000f280008004200 */
[----:B------:R-:W4:Y:S04]  /*55d0*/  LDSM.16.MT88.4 R164, [R210+0x22800] ;  /* 0x02280000d2a4783b */ /* 0x000f280000004200 */
[----:B------:R-:W-:Y:S01]  /*55e0*/  LDSM.16.MT88.4 R168, [R176+0x3000] ;  /* 0x00300000b0a8783b */ /* 0x000fe20000004200 */
[-C--:B-1----:R-:W-:Y:S06]  /*55f0*/  HMMA.16816.F32.BF16 R36, R4, R8.reuse, R36 ;  /* 0x000000080424723c */ /* 0x082fec0000041824 */
[C---:B--2---:R-:W-:Y:S06]  /*5600*/  HMMA.16816.F32.BF16 R40, R12.reuse, R8, R40 ;  /* 0x000000080c28723c */ /* 0x044fec0000041828 */
[-C--:B------:R-:W-:Y:S06]  /*5610*/  HMMA.16816.F32.BF16 R44, R12, R10.reuse, R44 ;  /* 0x0000000a0c2c723c */ /* 0x080fec000004182c */
[C---:B------:R-:W-:Y:S01]  /*5620*/  HMMA.16816.F32.BF16 R48, R4.reuse, R10, R48 ;  /* 0x0000000a0430723c */ /* 0x040fe20000041830 */
[----:B------:R-:W1:Y:S05]  /*5630*/  LDSM.16.MT88.4 R8, [R176+0x800] ;  /* 0x00080000b008783b */ /* 0x000e6a0000004200 */
[-C--:B---3--:R-:W-:Y:S06]  /*5640*/  HMMA.16816.F32.BF16 R52, R4, R16.reuse, R52 ;  /* 0x000000100434723c */ /* 0x088fec0000041834 */
[C---:B------:R-:W-:Y:S06]  /*5650*/  HMMA.16816.F32.BF16 R56, R12.reuse, R16, R56 ;  /* 0x000000100c38723c */ /* 0x040fec0000041838 */
[-C--:B------:R-:W-:Y:S06]  /*5660*/  HMMA.16816.F32.BF16 R60, R12, R18.reuse, R60 ;  /* 0x000000120c3c723c */ /* 0x080fec000004183c */
[C---:B------:R-:W-:Y:S01]  /*5670*/  HMMA.16816.F32.BF16 R64, R4.reuse, R18, R64 ;  /* 0x000000120440723c */ /* 0x040fe20000041840 */
[----:B------:R-:W2:Y:S05]  /*5680*/  LDSM.16.MT88.4 R16, [R172+UR4+0xa800] ;  /* 0x00a80004ac10783b */ /* 0x000eaa0008004200 */
[-C--:B----4-:R-:W-:Y:S06]  /*5690*/  HMMA.16816.F32.BF16 R68, R4, R20.reuse, R68 ;  /* 0x000000140444723c */ /* 0x090fec0000041844 */
[C---:B------:R-:W-:Y:S06]  /*56a0*/  HMMA.16816.F32.BF16 R72, R12.reuse, R20, R72 ;  /* 0x000000140c48723c */ /* 0x040fec0000041848 */
[-C--:B------:R-:W-:Y:S06]  /*56b0*/  HMMA.16816.F32.BF16 R76, R12, R22.reuse, R76 ;  /* 0x000000160c4c723c */ /* 0x080fec000004184c */
[C---:B------:R-:W-:Y:S01]  /*56c0*/  HMMA.16816.F32.BF16 R80, R4.reuse, R22, R80 ;  /* 0x000000160450723c */ /* 0x040fe20000041850 */
[----:B------:R-:W3:Y:S05]  /*56d0*/  LDSM.16.MT88.4 R20, [R176+0x2800] ;  /* 0x00280000b014783b */ /* 0x000eea0000004200 */
[-C--:B------:R-:W-:Y:S06]  /*56e0*/  HMMA.16816.F32.BF16 R84, R4, R24.reuse, R84 ;  /* 0x000000180454723c */ /* 0x080fec0000041854 */
[C---:B------:R-:W-:Y:S06]  /*56f0*/  HMMA.16816.F32.BF16 R88, R12.reuse, R24, R88 ;  /* 0x000000180c58723c */ /* 0x040fec0000041858 */
[-C--:B------:R-:W-:Y:S01]  /*5700*/  HMMA.16816.F32.BF16 R92, R12, R26.reuse, R92 ;  /* 0x0000001a0c5c723c */ /* 0x080fe2000004185c */
[----:B------:R-:W-:Y:S05]  /*5710*/  LDSM.16.MT88.4 R12, [R172+UR4+0x9000] ;  /* 0x00900004ac0c783b */ /* 0x000fea0008004200 */
[----:B------:R-:W-:Y:S01]  /*5720*/  HMMA.16816.F32.BF16 R96, R4, R26, R96 ;  /* 0x0000001a0460723c */ /* 0x000fe20000041860 */
[----:B------:R-:W4:Y:S04]  /*5730*/  LDSM.16.MT88.4 R4, [R210+0x21000] ;  /* 0x02100000d204783b */ /* 0x000f280000004200 */
[----:B------:R-:W4:Y:S01]  /*5740*/  LDSM.16.MT88.4 R24, [R210+0x23000] ;  /* 0x02300000d218783b */ /* 0x000f220000004200 */
[-C--:B------:R-:W-:Y:S06]  /*5750*/  HMMA.16816.F32.BF16 R36, R28, R32.reuse, R36 ;  /* 0x000000201c24723c */ /* 0x080fec0000041824 */
[C---:B------:R-:W-:Y:S06]  /*5760*/  HMMA.16816.F32.BF16 R40, R164.reuse, R32, R40 ;  /* 0x00000020a428723c */ /* 0x040fec0000041828 */
[-C--:B------:R-:W-:Y:S06]  /*5770*/  HMMA.16816.F32.BF16 R44, R164, R34.reuse, R44 ;  /* 0x00000022a42c723c */ /* 0x080fec000004182c */
[C---:B------:R-:W-:Y:S01]  /*5780*/  HMMA.16816.F32.BF16 R48, R28.reuse, R34, R48 ;  /* 0x000000221c30723c */ /* 0x040fe20000041830 */
[----:B------:R-:W-:Y:S05]  /*5790*/  LDSM.16.MT88.4 R32, [R172+UR4+0xb000] ;  /* 0x00b00004ac20783b */ /* 0x000fea0008004200 */
[-C--:B-1----:R-:W-:Y:S06]  /*57a0*/  HMMA.16816.F32.BF16 R52, R28, R8.reuse, R52 ;  /* 0x000000081c34723c */ /* 0x082fec0000041834 */
[C---:B------:R-:W-:Y:S06]  /*57b0*/  HMMA.16816.F32.BF16 R56, R164.reuse, R8, R56 ;  /* 0x00000008a438723c */ /* 0x040fec0000041838 */
[-C--:B------:R-:W-:Y:S06]  /*57c0*/  HMMA.16816.F32.BF16 R60, R164, R10.reuse, R60 ;  /* 0x0000000aa43c723c */ /* 0x080fec000004183c */
[C---:B------:R-:W-:Y:S01]  /*57d0*/  HMMA.16816.F32.BF16 R64, R28.reuse, R10, R64 ;  /* 0x0000000a1c40723c */ /* 0x040fe20000041840 */
[----:B------:R-:W1:Y:S05]  /*57e0*/  LDSM.16.MT88.4 R8, [R176+0x1000] ;  /* 0x00100000b008783b */ /* 0x000e6a0000004200 */
[-C--:B--2---:R-:W-:Y:S06]  /*57f0*/  HMMA.16816.F32.BF16 R68, R28, R16.reuse, R68 ;  /* 0x000000101c44723c */ /* 0x084fec0000041844 */
[C---:B------:R-:W-:Y:S06]  /*5800*/  HMMA.16816.F32.BF16 R72, R164.reuse, R16, R72 ;  /* 0x00000010a448723c */ /* 0x040fec0000041848 */
[-C--:B------:R-:W-:Y:S06]  /*5810*/  HMMA.16816.F32.BF16 R76, R164, R18.reuse, R76 ;  /* 0x00000012a44c723c */ /* 0x080fec000004184c */
[C---:B------:R-:W-:Y:S01]  /*5820*/  HMMA.16816.F32.BF16 R80, R28.reuse, R18, R80 ;  /* 0x000000121c50723c */ /* 0x040fe20000041850 */
[----:B------:R-:W-:Y:S05]  /*5830*/  LDSM.16.MT88.4 R16, [R210+0x21800] ;  /* 0x02180000d210783b */ /* 0x000fea0000004200 */
[-C--:B---3--:R-:W-:Y:S06]  /*5840*/  HMMA.16816.F32.BF16 R84, R28, R20.reuse, R84 ;  /* 0x000000141c54723c */ /* 0x088fec0000041854 */
[C---:B------:R-:W-:Y:S06]  /*5850*/  HMMA.16816.F32.BF16 R88, R164.reuse, R20, R88 ;  /* 0x00000014a458723c */ /* 0x040fec0000041858 */
[-C--:B------:R-:W-:Y:S01]  /*5860*/  HMMA.16816.F32.BF16 R92, R164, R22.reuse, R92 ;  /* 0x00000016a45c723c */ /* 0x080fe2000004185c */
[----:B------:R-:W-:Y:S04]  /*5870*/  LDSM.16.MT88.4 R164, [R176+0x1800] ;  /* 0x00180000b0a4783b */ /* 0x000fe80000004200 */
[----:B------:R-:W-:Y:S01]  /*5880*/  LDSM.16.MT88.4 R176, [R176+0x3800] ;  /* 0x00380000b0b0783b */ /* 0x000fe20000004200 */
[----:B------:R-:W-:Y:S03]  /*5890*/  HMMA.16816.F32.BF16 R96, R28, R22, R96 ;  /* 0x000000161c60723c */ /* 0x000fe60000041860 */
[----:B------:R-:W2:Y:S03]  /*58a0*/  LDSM.16.MT88.4 R20, [R172+UR4+0x9800] ;  /* 0x00980004ac14783b */ /* 0x000ea60008004200 */
[-C--:B----4-:R-:W-:Y:S01]  /*58b0*/  HMMA.16816.F32.BF16 R36, R4, R12.reuse, R36 ;  /* 0x0000000c0424723c */ /* 0x090fe20000041824 */
[----:B------:R-:W3:Y:S04]  /*58c0*/  LDSM.16.MT88.4 R28, [R210+0x23800] ;  /* 0x02380000d21c783b */ /* 0x000ee80000004200 */
[----:B------:R-:W4:Y:S01]  /*58d0*/  LDSM.16.MT88.4 R172, [R172+UR4+0xb800] ;  /* 0x00b80004acac783b */ /* 0x000f220008004200 */
[C---:B------:R-:W-:Y:S01]  /*58e0*/  HMMA.16816.F32.BF16 R40, R24.reuse, R12, R40 ;  /* 0x0000000c1828723c */ /* 0x040fe20000041828 */
[----:B------:R-:W-:Y:S05]  /*58f0*/  BAR.SYNC.DEFER_BLOCKING 0x0 ;  /* 0x0000000000007b1d */ /* 0x000fea0000010000 */
[-C--:B------:R-:W-:Y:S06]  /*5900*/  HMMA.16816.F32.BF16 R44, R24, R14.reuse, R44 ;  /* 0x0000000e182c723c */ /* 0x080fec000004182c */
[C---:B------:R-:W-:Y:S06]  /*5910*/  HMMA.16816.F32.BF16 R48, R4.reuse, R14, R48 ;  /* 0x0000000e0430723c */ /* 0x040fec0000041830 */
[-C--:B-1----:R-:W-:Y:S06]  /*5920*/  HMMA.16816.F32.BF16 R52, R4, R8.reuse, R52 ;  /* 0x000000080434723c */ /* 0x082fec0000041834 */
[C---:B------:R-:W-:Y:S06]  /*5930*/  HMMA.16816.F32.BF16 R56, R24.reuse, R8, R56 ;  /* 0x000000081838723c */ /* 0x040fec0000041838 */
[-C--:B------:R-:W-:Y:S06]  /*5940*/  HMMA.16816.F32.BF16 R60, R24, R10.reuse, R60 ;  /* 0x0000000a183c723c */ /* 0x080fec000004183c */
        /* <DEDUP_REMOVED lines=8> */
[----:B------:R-:W-:Y:S06]  /*59d0*/  HMMA.16816.F32.BF16 R96, R4, R170, R96 ;  /* 0x000000aa0460723c */ /* 0x000fec0000041860 */
[-C--:B--2---:R-:W-:Y:S06]  /*59e0*/  HMMA.16816.F32.BF16 R36, R16, R20.reuse, R36 ;  /* 0x000000141024723c */ /* 0x084fec0000041824 */
[C---:B---3--:R-:W-:Y:S06]  /*59f0*/  HMMA.16816.F32.BF16 R40, R28.reuse, R20, R40 ;  /* 0x000000141c28723c */ /* 0x048fec0000041828 */
[-C--:B------:R-:W-:Y:S06]  /*5a00*/  HMMA.16816.F32.BF16 R44, R28, R22.reuse, R44 ;  /* 0x000000161c2c723c */ /* 0x080fec000004182c */
[C---:B------:R-:W-:Y:S06]  /*5a10*/  HMMA.16816.F32.BF16 R48, R16.reuse, R22, R48 ;  /* 0x000000161030723c */ /* 0x040fec0000041830 */
[-C--:B------:R-:W-:Y:S06]  /*5a20*/  HMMA.16816.F32.BF16 R52, R16, R164.reuse, R52 ;  /* 0x000000a41034723c */ /* 0x080fec0000041834 */
[C---:B------:R-:W-:Y:S06]  /*5a30*/  HMMA.16816.F32.BF16 R56, R28.reuse, R164, R56 ;  /* 0x000000a41c38723c */ /* 0x040fec0000041838 */
[-C--:B------:R-:W-:Y:S06]  /*5a40*/  HMMA.16816.F32.BF16 R60, R28, R166.reuse, R60 ;  /* 0x000000a61c3c723c */ /* 0x080fec000004183c */
[C---:B------:R-:W-:Y:S06]  /*5a50*/  HMMA.16816.F32.BF16 R64, R16.reuse, R166, R64 ;  /* 0x000000a61040723c */ /* 0x040fec0000041840 */
[-C--:B----4-:R-:W-:Y:S06]  /*5a60*/  HMMA.16816.F32.BF16 R68, R16, R172.reuse, R68 ;  /* 0x000000ac1044723c */ /* 0x090fec0000041844 */
[C---:B------:R-:W-:Y:S06]  /*5a70*/  HMMA.16816.F32.BF16 R72, R28.reuse, R172, R72 ;  /* 0x000000ac1c48723c */ /* 0x040fec0000041848 */
        /* <DEDUP_REMOVED lines=11> */
[C---:B-1----:R-:W-:Y:S05]  /*5b30*/  IMAD.U32 R0, R5.reuse, -0x40, RZ ;  /* 0xffffffc005007824 */ /* 0x042fea00078e00ff */
[C---:B------:R-:W-:Y:S04]  /*5b40*/  LEA R4, P2, R0.reuse, R226, 0x1 ;  /* 0x000000e200047211 */ /* 0x040fe800078408ff */
[----:B------:R-:W-:Y:S01]  /*5b50*/  LEA.HI.X.SX32 R0, R0, R227, 0x1, P2 ;  /* 0x000000e300007211 */ /* 0x000fe200010f0eff */
[----:B------:R-:W-:Y:S04]  /*5b60*/  IMAD.MOV.U32 R226, RZ, RZ, R4 ;  /* 0x000000ffffe27224 */ /* 0x000fe800078e0004 */
[----:B------:R-:W-:Y:S01]  /*5b70*/  IMAD.MOV.U32 R227, RZ, RZ, R0 ;  /* 0x000000ffffe37224 */ /* 0x000fe200078e0000 */
[----:B------:R-:W-:Y:S02]  /*5b80*/  LEA R0, R246, UR4, 0x1 ;  /* 0x00000004f6007c11 */ /* 0x000fe4000f8e08ff */
        /* <DEDUP_REMOVED lines=10> */
.L_x_276:
[----:B-1----:R-:W-:Y:S01]  /*5c30*/  LEA R0, R218, UR4, 0x1 ;  /* 0x00000004da007c11 */ /* 0x002fe2000f8e08ff */
[----:B------:R-:W-:Y:S01]  /*5c40*/  LDSM.16.MT88.4 R16, [R209] ;  /* 0x00000000d110783b */ /* 0x000fe20000004200 */
[----:B------:R-:W-:Y:S03]  /*5c50*/  ULOP3.LUT UR14, UR8, 0x1, URZ, 0xc0, !UPT ;  /* 0x00000001080e7892 */ /* 0x000fe6000f8ec03f */
[----:B------:R-:W1:Y:S01]  /*5c60*/  LDSM.16.M88.4 R32, [R0+0x1c000] ;  /* 0x01c000000020783b */ /* 0x000e620000000200 */
[----:B------:R-:W-:Y:S02]  /*5c70*/  UISETP.NE.U32.AND UP1, UPT, UR14, 0x1, UPT ;  /* 0x000000010e00788c */ /* 0x000fe4000bf25070 */
[----:B------:R-:W-:Y:S01]  /*5c80*/  UIADD3 UR14, UR8, -0x1, URZ ;  /* 0xffffffff080e7890 */ /* 0x000fe2000fffe03f */
[----:B------:R-:W2:Y:S04]  /*5c90*/  LDSM.16.M88.4 R28, [R0+0x1d000] ;  /* 0x01d00000001c783b */ /* 0x000ea80000000200 */
[----:B------:R-:W3:Y:S04]  /*5ca0*/  LDSM.16.MT88.4 R164, [R209+0x4000] ;  /* 0x00400000d1a4783b */ /* 0x000ee80000004200 */
[----:B------:R-:W-:Y:S04]  /*5cb0*/  LDSM.16.M88.4 R168, [R3+0x1c000] ;  /* 0x01c0000003a8783b */ /* 0x000fe80000000200 */
[----:B------:R-:W4:Y:S04]  /*5cc0*/  LDSM.16.MT88.4 R172, [R209+0x800] ;  /* 0x00080000d1ac783b */ /* 0x000f280000004200 */
[----:B------:R-:W4:Y:S04]  /*5cd0*/  LDSM.16.M88.4 R176, [R3+0x1d000] ;  /* 0x01d0000003b0783b */ /* 0x000f280000000200 */
[----:B------:R-:W4:Y:S04]  /*5ce0*/  LDSM.16.MT88.4 R180, [R209+0x4800] ;  /* 0x00480000d1b4783b */ /* 0x000f280000004200 */
[----:B------:R-:W-:Y:S04]  /*5cf0*/  LDSM.16.M88.4 R184, [R208+0x1c000] ;  /* 0x01c00000d0b8783b */ /* 0x000fe80000000200 */
[----:B------:R-:W4:Y:S04]  /*5d00*/  LDSM.16.MT88.4 R188, [R209+0x1000] ;  /* 0x00100000d1bc783b */ /* 0x000f280000004200 */
[----:B------:R-:W4:Y:S01]  /*5d10*/  LDSM.16.M88.4 R192, [R208+0x1d000] ;  /* 0x01d00000d0c0783b */ /* 0x000f220000000200 */
[-C--:B-1----:R-:W-:Y:S03]  /*5d20*/  HMMA.16816.F32.BF16 R4, R32, R16.reuse, RZ ;  /* 0x000000102004723c */ /* 0x082fe600000418ff */
[----:B------:R-:W1:Y:S04]  /*5d30*/  LDSM.16.MT88.4 R196, [R209+0x5000] ;  /* 0x00500000d1c4783b */ /* 0x000e680000004200 */
[----:B------:R-:W-:Y:S01]  /*5d40*/  LDSM.16.M88.4 R200, [R2+0x1d000] ;  /* 0x01d0000002c8783b */ /* 0x000fe20000000200 */
[C---:B--2---:R-:W-:Y:S03]  /*5d50*/  HMMA.16816.F32.BF16 R8, R28.reuse, R16, RZ ;  /* 0x000000101c08723c */ /* 0x044fe600000418ff */
[----:B------:R-:W-:Y:S03]  /*5d60*/  LDSM.16.MT88.4 R204, [R209+0x5800] ;  /* 0x00580000d1cc783b */ /* 0x000fe60000004200 */
[-C--:B------:R-:W-:Y:S06]  /*5d70*/  HMMA.16816.F32.BF16 R12, R28, R18.reuse, RZ ;  /* 0x000000121c0c723c */ /* 0x080fec00000418ff */
[C---:B------:R-:W-:Y:S06]  /*5d80*/  HMMA.16816.F32.BF16 R16, R32.reuse, R18, RZ ;  /* 0x000000122010723c */ /* 0x040fec00000418ff */
[-C--:B---3--:R-:W-:Y:S06]  /*5d90*/  HMMA.16816.F32.BF16 R20, R32, R164.reuse, RZ ;  /* 0x000000a42014723c */ /* 0x088fec00000418ff */
[C---:B------:R-:W-:Y:S06]  /*5da0*/  HMMA.16816.F32.BF16 R24, R28.reuse, R164, RZ ;  /* 0x000000a41c18723c */ /* 0x040fec00000418ff */
[-C--:B------:R-:W-:Y:S06]  /*5db0*/  HMMA.16816.F32.BF16 R28, R28, R166.reuse, RZ ;  /* 0x000000a61c1c723c */ /* 0x080fec00000418ff */
[----:B------:R-:W-:Y:S01]  /*5dc0*/  HMMA.16816.F32.BF16 R32, R32, R166, RZ ;  /* 0x000000a62020723c */ /* 0x000fe200000418ff */
[----:B------:R-:W-:Y:S05]  /*5dd0*/  LDSM.16.M88.4 R164, [R2+0x1c000] ;  /* 0x01c0000002a4783b */ /* 0x000fea0000000200 */
[-C--:B----4-:R-:W-:Y:S06]  /*5de0*/  HMMA.16816.F32.BF16 R4, R168, R172.reuse, R4 ;  /* 0x000000aca804723c */ /* 0x090fec0000041804 */
[C---:B------:R-:W-:Y:S06]  /*5df0*/  HMMA.16816.F32.BF16 R8, R176.reuse, R172, R8 ;  /* 0x000000acb008723c */ /* 0x040fec0000041808 */
[-C--:B------:R-:W-:Y:S06]  /*5e00*/  HMMA.16816.F32.BF16 R12, R176, R174.reuse, R12 ;  /* 0x000000aeb00c723c */ /* 0x080fec000004180c */
[C---:B------:R-:W-:Y:S01]  /*5e10*/  HMMA.16816.F32.BF16 R16, R168.reuse, R174, R16 ;  /* 0x000000aea810723c */ /* 0x040fe20000041810 */
[----:B------:R-:W2:Y:S05]  /*5e20*/  LDSM.16.MT88.4 R172, [R209+0x1800] ;  /* 0x00180000d1ac783b */ /* 0x000eaa0000004200 */
[-C--:B------:R-:W-:Y:S06]  /*5e30*/  HMMA.16816.F32.BF16 R20, R168, R180.reuse, R20 ;  /* 0x000000b4a814723c */ /* 0x080fec0000041814 */
[C---:B------:R-:W-:Y:S06]  /*5e40*/  HMMA.16816.F32.BF16 R24, R176.reuse, R180, R24 ;  /* 0x000000b4b018723c */ /* 0x040fec0000041818 */
[-C--:B------:R-:W-:Y:S01]  /*5e50*/  HMMA.16816.F32.BF16 R28, R176, R182.reuse, R28 ;  /* 0x000000b6b01c723c */ /* 0x080fe2000004181c */
[----:B------:R-:W-:Y:S05]  /*5e60*/  LDSM.16.MT88.4 R176, [R209+0x2000] ;  /* 0x00200000d1b0783b */ /* 0x000fea0000004200 */
[----:B------:R-:W-:Y:S01]  /*5e70*/  HMMA.16816.F32.BF16 R32, R168, R182, R32 ;  /* 0x000000b6a820723c */ /* 0x000fe20000041820 */
[----:B------:R-:W3:Y:S04]  /*5e80*/  LDSM.16.M88.4 R168, [R0+0x1e000] ;  /* 0x01e0000000a8783b */ /* 0x000ee80000000200 */
[----:B------:R-:W4:Y:S01]  /*5e90*/  LDSM.16.M88.4 R180, [R0+0x1f000] ;  /* 0x01f0000000b4783b */ /* 0x000f220000000200 */
[-C--:B------:R-:W-:Y:S06]  /*5ea0*/  HMMA.16816.F32.BF16 R4, R184, R188.reuse, R4 ;  /* 0x000000bcb804723c */ /* 0x080fec0000041804 */
[C---:B------:R-:W-:Y:S06]  /*5eb0*/  HMMA.16816.F32.BF16 R8, R192.reuse, R188, R8 ;  /* 0x000000bcc008723c */ /* 0x040fec0000041808 */
[-C--:B------:R-:W-:Y:S06]  /*5ec0*/  HMMA.16816.F32.BF16 R12, R192, R190.reuse, R12 ;  /* 0x000000bec00c723c */ /* 0x080fec000004180c */
[C---:B------:R-:W-:Y:S01]  /*5ed0*/  HMMA.16816.F32.BF16 R16, R184.reuse, R190, R16 ;  /* 0x000000beb810723c */ /* 0x040fe20000041810 */
[----:B------:R-:W4:Y:S05]  /*5ee0*/  LDSM.16.MT88.4 R188, [R209+0x6000] ;  /* 0x00600000d1bc783b */ /* 0x000f2a0000004200 */
[-C--:B-1----:R-:W-:Y:S06]  /*5ef0*/  HMMA.16816.F32.BF16 R20, R184, R196.reuse, R20 ;  /* 0x000000c4b814723c */ /* 0x082fec0000041814 */
[C---:B------:R-:W-:Y:S06]  /*5f00*/  HMMA.16816.F32.BF16 R24, R192.reuse, R196, R24 ;  /* 0x000000c4c018723c */ /* 0x040fec0000041818 */
[-C--:B------:R-:W-:Y:S01]  /*5f10*/  HMMA.16816.F32.BF16 R28, R192, R198.reuse, R28 ;  /* 0x000000c6c01c723c */ /* 0x080fe2000004181c */
[----:B------:R-:W-:Y:S05]  /*5f20*/  LDSM.16.M88.4 R192, [R3+0x1f000] ;  /* 0x01f0000003c0783b */ /* 0x000fea0000000200 */
[----:B------:R-:W-:Y:S01]  /*5f30*/  HMMA.16816.F32.BF16 R32, R184, R198, R32 ;  /* 0x000000c6b820723c */ /* 0x000fe20000041820 */
[----:B------:R-:W-:Y:S04]  /*5f40*/  LDSM.16.MT88.4 R184, [R209+0x2800] ;  /* 0x00280000d1b8783b */ /* 0x000fe80000004200 */
[----:B------:R-:W-:Y:S01]  /*5f50*/  LDSM.16.MT88.4 R196, [R209+0x6800] ;  /* 0x00680000d1c4783b */ /* 0x000fe20000004200 */
[-C--:B--2---:R-:W-:Y:S06]  /*5f60*/  HMMA.16816.F32.BF16 R4, R164, R172.reuse, R4 ;  /* 0x000000aca404723c */ /* 0x084fec0000041804 */
[C---:B------:R-:W-:Y:S06]  /*5f70*/  HMMA.16816.F32.BF16 R8, R200.reuse, R172, R8 ;  /* 0x000000acc808723c */ /* 0x040fec0000041808 */
[-C--:B------:R-:W-:Y:S06]  /*5f80*/  HMMA.16816.F32.BF16 R12, R200, R174.reuse, R12 ;  /* 0x000000aec80c723c */ /* 0x080fec000004180c */
[C---:B------:R-:W-:Y:S01]  /*5f90*/  HMMA.16816.F32.BF16 R16, R164.reuse, R174, R16 ;  /* 0x000000aea410723c */ /* 0x040fe20000041810 */
[----:B------:R-:W1:Y:S05]  /*5fa0*/  LDSM.16.M88.4 R172, [R3+0x1e000] ;  /* 0x01e0000003ac783b */ /* 0x000e6a0000000200 */
[-C--:B------:R-:W-:Y:S06]  /*5fb0*/  HMMA.16816.F32.BF16 R20, R164, R204.reuse, R20 ;  /* 0x000000cca414723c */ /* 0x080fec0000041814 */
[C---:B------:R-:W-:Y:S06]  /*5fc0*/  HMMA.16816.F32.BF16 R24, R200.reuse, R204, R24 ;  /* 0x000000ccc818723c */ /* 0x040fec0000041818 */
[-C--:B------:R-:W-:Y:S01]  /*5fd0*/  HMMA.16816.F32.BF16 R28, R200, R206.reuse, R28 ;  /* 0x000000cec81c723c */ /* 0x080fe2000004181c */
[----:B------:R-:W-:Y:S05]  /*5fe0*/  LDSM.16.M88.4 R200, [R208+0x1f000] ;  /* 0x01f00000d0c8783b */ /* 0x000fea0000000200 */
[----:B------:R-:W-:Y:S01]  /*5ff0*/  HMMA.16816.F32.BF16 R32, R164, R206, R32 ;  /* 0x000000cea420723c */ /* 0x000fe20000041820 */
[----:B------:R-:W-:Y:S04]  /*6000*/  LDSM.16.M88.4 R164, [R208+0x1e000] ;  /* 0x01e00000d0a4783b */ /* 0x000fe80000000200 */
[----:B------:R-:W-:Y:S01]  /*6010*/  LDSM.16.MT88.4 R204, [R209+0x7000] ;  /* 0x00700000d1cc783b */ /* 0x000fe20000004200 */
[-C--:B---3--:R-:W-:Y:S06]  /*6020*/  HMMA.16816.F32.BF16 R4, R168, R176.reuse, R4 ;  /* 0x000000b0a804723c */ /* 0x088fec0000041804 */
[C---:B----4-:R-:W-:Y:S06]  /*6030*/  HMMA.16816.F32.BF16 R8, R180.reuse, R176, R8 ;  /* 0x000000b0b408723c */ /* 0x050fec0000041808 */
        /* <DEDUP_REMOVED lines=9> */
[----:B------:R-:W-:Y:S01]  /*60d0*/  LDSM.16.MT88.4 R188, [R209+0x7800] ;  /* 0x00780000d1bc783b */ /* 0x000fe20000004200 */
[-C--:B-1----:R-:W-:Y:S06]  /*60e0*/  HMMA.16816.F32.BF16 R4, R172, R184.reuse, R4 ;  /* 0x000000b8ac04723c */ /* 0x082fec0000041804 */
[C---:B------:R-:W-:Y:S06]  /*60f0*/  HMMA.16816.F32.BF16 R8, R192.reuse, R184, R8 ;  /* 0x000000b8c008723c */ /* 0x040fec0000041808 */
[-C--:B------:R-:W-:Y:S06]  /*6100*/  HMMA.16816.F32.BF16 R12, R192, R186.reuse, R12 ;  /* 0x000000bac00c723c */ /* 0x080fec000004180c */
[C---:B------:R-:W-:Y:S01]  /*6110*/  HMMA.16816.F32.BF16 R16, R172.reuse, R186, R16 ;  /* 0x000000baac10723c */ /* 0x040fe20000041810 */
[----:B------:R-:W1:Y:S05]  /*6120*/  LDSM.16.M88.4 R184, [R2+0x1f000] ;  /* 0x01f0000002b8783b */ /* 0x000e6a0000000200 */
[-C--:B------:R-:W-:Y:S06]  /*6130*/  HMMA.16816.F32.BF16 R20, R172, R196.reuse, R20 ;  /* 0x000000c4ac14723c */ /* 0x080fec0000041814 */
[C---:B------:R-:W-:Y:S06]  /*6140*/  HMMA.16816.F32.BF16 R24, R192.reuse, R196, R24 ;  /* 0x000000c4c018723c */ /* 0x040fec0000041818 */
[-C--:B------:R-:W-:Y:S06]  /*6150*/  HMMA.16816.F32.BF16 R28, R192, R198.reuse, R28 ;  /* 0x000000c6c01c723c */ /* 0x080fec000004181c */
[----:B------:R-:W-:Y:S01]  /*6160*/  HMMA.16816.F32.BF16 R32, R172, R198, R32 ;  /* 0x000000c6ac20723c */ /* 0x000fe20000041820 */
[----:B------:R-:W4:Y:S05]  /*6170*/  LDC R173, c[0x0][0x270] ;  /* 0x00009c00ffad7b82 */ /* 0x000f2a0000000800 */
[-C--:B--2---:R-:W-:Y:S06]  /*6180*/  HMMA.16816.F32.BF16 R4, R164, R176.reuse, R4 ;  /* 0x000000b0a404723c */ /* 0x084fec0000041804 */
[C---:B------:R-:W-:Y:S06]  /*6190*/  HMMA.16816.F32.BF16 R8, R200.reuse, R176, R8 ;  /* 0x000000b0c808723c */ /* 0x040fec0000041808 */
[-C--:B------:R-:W-:Y:S05]  /*61a0*/  HMMA.16816.F32.BF16 R12, R200, R178.reuse, R12 ;  /* 0x000000b2c80c723c */ /* 0x080fea000004180c */
[----:B------:R-:W-:Y:S01]  /*61b0*/  IMAD.IADD R176, R217, 0x1, R211 ;  /* 0x00000001d9b07824 */ /* 0x000fe200078e02d3 */
[C---:B------:R-:W-:Y:S05]  /*61c0*/  HMMA.16816.F32.BF16 R16, R164.reuse, R178, R16 ;  /* 0x000000b2a410723c */ /* 0x040fea0000041810 */
[----:B----4-:R-:W-:Y:S01]  /*61d0*/  IMAD R173, R173, UR16, RZ ;  /* 0x00000010adad7c24 */ /* 0x010fe2000f8e02ff */
[-C--:B------:R-:W-:Y:S05]  /*61e0*/  HMMA.16816.F32.BF16 R20, R164, R204.reuse, R20 ;  /* 0x000000cca414723c */ /* 0x080fea0000041814 */
[C---:B------:R-:W-:Y:S01]  /*61f0*/  IMAD.U32 R0, R173.reuse, -0x40, RZ ;  /* 0xffffffc0ad007824 */ /* 0x040fe200078e00ff */
[C---:B------:R-:W-:Y:S05]  /*6200*/  HMMA.16816.F32.BF16 R24, R200.reuse, R204, R24 ;  /* 0x000000ccc818723c */ /* 0x040fea0000041818 */
[----:B------:R-:W-:Y:S01]  /*6210*/  IMAD.SHL.U32 R172, R173, 0x10, RZ ;  /* 0x00000010adac7824 */ /* 0x000fe200078e00ff */
[-C--:B------:R-:W-:Y:S06]  /*6220*/  HMMA.16816.F32.BF16 R28, R200, R206.reuse, R28 ;  /* 0x000000cec81c723c */ /* 0x080fec000004181c */
[----:B------:R-:W-:Y:S06]  /*6230*/  HMMA.16816.F32.BF16 R32, R164, R206, R32 ;  /* 0x000000cea420723c */ /* 0x000fec0000041820 */
[-C--:B---3--:R-:W-:Y:S05]  /*6240*/  HMMA.16816.F32.BF16 R4, R168, R180.reuse, R4 ;  /* 0x000000b4a804723c */ /* 0x088fea0000041804 */
[----:B------:R-:W-:Y:S01]  /*6250*/  @P0 IADD3 R166, P2, R243, UR11, RZ ;  /* 0x0000000bf3a60c10 */ /* 0x000fe2000ff5e0ff */
[C---:B-1----:R-:W-:Y:S01]  /*6260*/  HMMA.16816.F32.BF16 R8, R184.reuse, R180, R8 ;  /* 0x000000b4b808723c */ /* 0x042fe20000041808 */
[----:B------:R-:W-:Y:S04]  /*6270*/  @UP3 UIADD3 UR11, UP2, UR11, -0x100, URZ ;  /* 0xffffff000b0b3890 */ /* 0x000fe8000ff5e03f */
[----:B------:R-:W-:Y:S01]  /*6280*/  @P0 IADD3.X R167, R249, UR10, RZ, P2, !PT ;  /* 0x0000000af9a70c10 */ /* 0x000fe200097fe4ff */
[-C--:B------:R-:W-:Y:S01]  /*6290*/  HMMA.16816.F32.BF16 R12, R184, R182.reuse, R12 ;  /* 0x000000b6b80c723c */ /* 0x080fe2000004180c */
[----:B------:R-:W-:Y:S03]  /*62a0*/  @UP3 UIADD3.X UR10, UR10, -0x1, URZ, UP2, !UPT ;  /* 0xffffffff0a0a3890 */ /* 0x000fe600097fe43f */
[----:B------:R-:W5:Y:S01]  /*62b0*/  @P0 LDG.E R241, desc[UR6][R166.64] ;  /* 0x00000006a6f10981 */ /* 0x000f62000c1e1900 */
[C---:B------:R-:W-:Y:S01]  /*62c0*/  LEA R222, P2, R0.reuse, R222, 0x2 ;  /* 0x000000de00de7211 */ /* 0x040fe200078410ff */
[C---:B------:R-:W-:Y:S02]  /*62d0*/  HMMA.16816.F32.BF16 R16, R168.reuse, R182, R16 ;  /* 0x000000b6a810723c */ /* 0x040fe40000041810 */
[----:B------:R-:W5:Y:S03]  /*62e0*/  @P0 LDG.E R242, desc[UR6][R166.64+0x20] ;  /* 0x00002006a6f20981 */ /* 0x000f66000c1e1900 */
[----:B------:R-:W-:Y:S01]  /*62f0*/  LEA.HI.X.SX32 R223, R0, R223, 0x2, P2 ;  /* 0x000000df00df7211 */ /* 0x000fe200010f16ff */
[-C--:B------:R-:W-:Y:S01]  /*6300*/  HMMA.16816.F32.BF16 R20, R168, R188.reuse, R20 ;  /* 0x000000bca814723c */ /* 0x080fe20000041814 */
[----:B------:R-:W5:Y:S04]  /*6310*/  @P0 LDG.E R239, desc[UR6][R166.64+0x80] ;  /* 0x00008006a6ef0981 */ /* 0x000f68000c1e1900 */
[----:B------:R1:W5:Y:S01]  /*6320*/  @P0 LDG.E R240, desc[UR6][R166.64+0xa0] ;  /* 0x0000a006a6f00981 */ /* 0x000362000c1e1900 */
[C---:B------:R-:W-:Y:S05]  /*6330*/  HMMA.16816.F32.BF16 R24, R184.reuse, R188, R24 ;  /* 0x000000bcb818723c */ /* 0x040fea0000041818 */
[C---:B------:R-:W-:Y:S01]  /*6340*/  IMAD.SHL.U32 R0, R173.reuse, 0x8, RZ ;  /* 0x00000008ad007824 */ /* 0x040fe200078e00ff */
[-C--:B------:R-:W-:Y:S05]  /*6350*/  HMMA.16816.F32.BF16 R28, R184, R190.reuse, R28 ;  /* 0x000000beb81c723c */ /* 0x080fea000004181c */
[----:B------:R-:W-:Y:S01]  /*6360*/  IMAD.MOV.U32 R2, RZ, RZ, R222 ;  /* 0x000000ffff027224 */ /* 0x000fe200078e00de */
[----:B------:R-:W-:Y:S05]  /*6370*/  HMMA.16816.F32.BF16 R32, R168, R190, R32 ;  /* 0x000000bea820723c */ /* 0x000fea0000041820 */
[----:B------:R-:W-:Y:S01]  /*6380*/  IMAD.MOV.U32 R3, RZ, RZ, R223 ;  /* 0x000000ffff037224 */ /* 0x000fe200078e00df */
[CC--:B------:R-:W-:Y:S01]  /*6390*/  LEA R164, P2, R0.reuse, R2.reuse, 0x2 ;  /* 0x0000000200a47211 */ /* 0x0c0fe200078410ff */
[C---:B------:R-:W-:Y:S03]  /*63a0*/  IMAD R170, R173.reuse, 0x18, RZ ;  /* 0x00000018adaa7824 */ /* 0x040fe600078e02ff */
[----:B------:R2:W-:Y:S01]  /*63b0*/  REDG.E.ADD.F32.FTZ.RN.STRONG.GPU desc[UR6][R2.64], R4 ;  /* 0x00000004020079a6 */ /* 0x0005e2000c10f386 */
[-C--:B------:R-:W-:Y:S01]  /*63c0*/  LEA.HI.X.SX32 R165, R0, R3.reuse, 0x2, P2 ;  /* 0x0000000300a57211 */ /* 0x080fe200010f16ff */
[C---:B------:R-:W-:Y:S01]  /*63d0*/  IMAD.SHL.U32 R169, R173.reuse, 0x20, RZ ;  /* 0x00000020ada97824 */ /* 0x040fe200078e00ff */
[CC--:B-1----:R-:W-:Y:S01]  /*63e0*/  LEA R166, P0, R172.reuse, R2.reuse, 0x2 ;  /* 0x00000002aca67211 */ /* 0x0c2fe200078010ff */
[----:B------:R-:W-:Y:S02]  /*63f0*/  IMAD R171, R173, 0x30, RZ ;  /* 0x00000030adab7824 */ /* 0x000fe400078e02ff */
[----:B------:R1:W-:Y:S01]  /*6400*/  REDG.E.ADD.F32.FTZ.RN.STRONG.GPU desc[UR6][R164.64], R5 ;  /* 0x00000005a40079a6 */ /* 0x0003e2000c10f386 */
[-C--:B------:R-:W-:Y:S02]  /*6410*/  LEA.HI.X.SX32 R167, R172, R3.reuse, 0x2, P0 ;  /* 0x00000003aca77211 */ /* 0x080fe400000f16ff */
[CC--:B------:R-:W-:Y:S03]  /*6420*/  LEA R168, P0, R169.reuse, R2.reuse, 0x2 ;  /* 0x00000002a9a87211 */ /* 0x0c0fe600078010ff */
[----:B------:R3:W-:Y:S01]  /*6430*/  REDG.E.ADD.F32.FTZ.RN.STRONG.GPU desc[UR6][R166.64], R6 ;  /* 0x00000006a60079a6 */ /* 0x0007e2000c10f386 */
[-C--:B------:R-:W-:Y:S02]  /*6440*/  LEA.HI.X.SX32 R169, R169, R3.reuse, 0x2, P0 ;  /* 0x00000003a9a97211 */ /* 0x080fe400000f16ff */
[CC--:B--2---:R-:W-:Y:S04]  /*6450*/  LEA R4, P2, R170.reuse, R2.reuse, 0x2 ;  /* 0x00000002aa047211 */ /* 0x0c4fe800078410ff */
[-C--:B-1----:R-:W-:Y:S01]  /*6460*/  LEA.HI.X.SX32 R5, R170, R3.reuse, 0x2, P2 ;  /* 0x00000003aa057211 */ /* 0x082fe200010f16ff */
[C---:B------:R-:W-:Y:S04]  /*6470*/  IMAD R170, R173.reuse, 0x38, RZ ;  /* 0x00000038adaa7824 */ /* 0x040fe800078e02ff */
[----:B------:R1:W-:Y:S01]  /*6480*/  REDG.E.ADD.F32.FTZ.RN.STRONG.GPU desc[UR6][R4.64], R7 ;  /* 0x00000007040079a6 */ /* 0x0003e2000c10f386 */
[----:B---3--:R-:W-:Y:S01]  /*6490*/  IMAD R167, R173, 0x28, RZ ;  /* 0x00000028ada77824 */ /* 0x008fe200078e02ff */
[-C--:B------:R-:W-:Y:S02]  /*64a0*/  LEA R6, P2, R171, R2.reuse, 0x2 ;  /* 0x00000002ab067211 */ /* 0x080fe400078410ff */
[----:B------:R2:W-:Y:S02]  /*64b0*/  REDG.E.ADD.F32.FTZ.RN.STRONG.GPU desc[UR6][R168.64], R8 ;  /* 0x00000008a80079a6 */ /* 0x0005e4000c10f386 */
[CC--:B------:R-:W-:Y:S04]  /*64c0*/  LEA R166, P3, R167.reuse, R2.reuse, 0x2 ;  /* 0x00000002a7a67211 */ /* 0x0c0fe800078610ff */
[-C--:B------:R-:W-:Y:S05]  /*64d0*/  LEA.HI.X.SX32 R167, R167, R3.reuse, 0x2, P3 ;  /* 0x00000003a7a77211 */ /* 0x080fea00018f16ff */
[----:B------:R-:W-:Y:S01]  /*64e0*/  REDG.E.ADD.F32.FTZ.RN.STRONG.GPU desc[UR6][R166.64], R9 ;  /* 0x00000009a60079a6 */ /* 0x000fe2000c10f386 */
[-C--:B-1----:R-:W-:Y:S02]  /*64f0*/  LEA.HI.X.SX32 R7, R171, R3.reuse, 0x2, P2 ;  /* 0x00000003ab077211 */ /* 0x082fe400010f16ff */
[-C--:B------:R-:W-:Y:S01]  /*6500*/  LEA R4, P0, R170, R2.reuse, 0x2 ;  /* 0x00000002aa047211 */ /* 0x080fe200078010ff */
[----:B--2---:R-:W-:Y:S02]  /*6510*/  VIADD R168, R172, 0x20 ;  /* 0x00000020aca87836 */ /* 0x004fe40000000000 */
[----:B------:R1:W-:Y:S01]  /*6520*/  REDG.E.ADD.F32.FTZ.RN.STRONG.GPU desc[UR6][R6.64], R10 ;  /* 0x0000000a060079a6 */ /* 0x0003e2000c10f386 */
[-C--:B------:R-:W-:Y:S01]  /*6530*/  LEA.HI.X.SX32 R5, R170, R3.reuse, 0x2, P0 ;  /* 0x00000003aa057211 */ /* 0x080fe200000f16ff */
[----:B------:R-:W-:Y:S04]  /*6540*/  IMAD.IADD R8, R0, 0x1, R168 ;  /* 0x0000000100087824 */ /* 0x000fe800078e02a8 */
[----:B------:R2:W-:Y:S04]  /*6550*/  REDG.E.ADD.F32.FTZ.RN.STRONG.GPU desc[UR6][R4.64], R11 ;  /* 0x0000000b040079a6 */ /* 0x0005e8000c10f386 */
[----:B------:R3:W-:Y:S04]  /*6560*/  REDG.E.ADD.F32.FTZ.RN.STRONG.GPU desc[UR6][R2.64+0x80], R16 ;  /* 0x00008010020079a6 */ /* 0x0007e8000c10f386 */
[----:B------:R4:W-:Y:S01]  /*6570*/  REDG.E.ADD.F32.FTZ.RN.STRONG.GPU desc[UR6][R164.64+0x80], R17 ;  /* 0x00008011a40079a6 */ /* 0x0009e2000c10f386 */
[CC--:B-1----:R-:W-:Y:S04]  /*6580*/  LEA R6, P0, R168.reuse, R2.reuse, 0x2 ;  /* 0x00000002a8067211 */ /* 0x0c2fe800078010ff */
[-C--:B------:R-:W-:Y:S01]  /*6590*/  LEA.HI.X.SX32 R7, R168, R3.reuse, 0x2, P0 ;  /* 0x00000003a8077211 */ /* 0x080fe200000f16ff */
[----:B--2---:R-:W-:Y:S01]  /*65a0*/  IMAD.IADD R4, R0, 0x1, R8 ;  /* 0x0000000100047824 */ /* 0x004fe200078e0208 */
[----:B------:R-:W-:Y:S01]  /*65b0*/  LDSM.16.MT88.4 R168, [R176+0x3000] ;  /* 0x00300000b0a8783b */ /* 0x000fe20000004200 */
[-C--:B---3--:R-:W-:Y:S03]  /*65c0*/  LEA R16, P2, R8, R2.reuse, 0x2 ;  /* 0x0000000208107211 */ /* 0x088fe600078410ff */
[----:B------:R1:W-:Y:S01]  /*65d0*/  REDG.E.ADD.F32.FTZ.RN.STRONG.GPU desc[UR6][R6.64], R18 ;  /* 0x00000012060079a6 */ /* 0x0003e2000c10f386 */
[-C--:B------:R-:W-:Y:S01]  /*65e0*/  LEA R10, P0, R4, R2.reuse, 0x2 ;  /* 0x00000002040a7211 */ /* 0x080fe200078010ff */
[----:B------:R-:W-:Y:S01]  /*65f0*/  IMAD.IADD R5, R0, 0x1, R4 ;  /* 0x0000000100057824 */ /* 0x000fe200078e0204 */
[-C--:B----4-:R-:W-:Y:S02]  /*6600*/  LEA.HI.X.SX32 R17, R8, R3.reuse, 0x2, P2 ;  /* 0x0000000308117211 */ /* 0x090fe400010f16ff */
[-C--:B------:R-:W-:Y:S01]  /*6610*/  LEA.HI.X.SX32 R11, R4, R3.reuse, 0x2, P0 ;  /* 0x00000003040b7211 */ /* 0x080fe200000f16ff */
[C---:B------:R-:W-:Y:S01]  /*6620*/  IMAD.IADD R4, R0.reuse, 0x1, R5 ;  /* 0x0000000100047824 */ /* 0x040fe200078e0205 */
[CC--:B------:R-:W-:Y:S01]  /*6630*/  LEA R8, P0, R5.reuse, R2.reuse, 0x2 ;  /* 0x0000000205087211 */ /* 0x0c0fe200078010ff */
[----:B------:R-:W-:Y:S03]  /*6640*/  REDG.E.ADD.F32.FTZ.RN.STRONG.GPU desc[UR6][R16.64], R19 ;  /* 0x00000013100079a6 */ /* 0x000fe6000c10f386 */
[-C--:B------:R-:W-:Y:S01]  /*6650*/  LEA.HI.X.SX32 R9, R5, R3.reuse, 0x2, P0 ;  /* 0x0000000305097211 */ /* 0x080fe200000f16ff */
[----:B------:R2:W-:Y:S01]  /*6660*/  REDG.E.ADD.F32.FTZ.RN.STRONG.GPU desc[UR6][R10.64], R12 ;  /* 0x0000000c0a0079a6 */ /* 0x0005e2000c10f386 */
[----:B------:R-:W-:Y:S03]  /*6670*/  IMAD.IADD R5, R0, 0x1, R4 ;  /* 0x0000000100057824 */ /* 0x000fe600078e0204 */
[----:B------:R3:W-:Y:S01]  /*6680*/  REDG.E.ADD.F32.FTZ.RN.STRONG.GPU desc[UR6][R8.64], R13 ;  /* 0x0000000d080079a6 */ /* 0x0007e2000c10f386 */
[CC--:B-1----:R-:W-:Y:S04]  /*6690*/  LEA R6, P0, R4.reuse, R2.reuse, 0x2 ;  /* 0x0000000204067211 */ /* 0x0c2fe800078010ff */
[-C--:B------:R-:W-:Y:S02]  /*66a0*/  LEA.HI.X.SX32 R7, R4, R3.reuse, 0x2, P0 ;  /* 0x0000000304077211 */ /* 0x080fe400000f16ff */
[CC--:B------:R-:W-:Y:S03]  /*66b0*/  LEA R4, P0, R5.reuse, R2.reuse, 0x2 ;  /* 0x0000000205047211 */ /* 0x0c0fe600078010ff */
[----:B------:R1:W-:Y:S01]  /*66c0*/  REDG.E.ADD.F32.FTZ.RN.STRONG.GPU desc[UR6][R6.64], R14 ;  /* 0x0000000e060079a6 */ /* 0x0003e2000c10f386 */
[-C--:B------:R-:W-:Y:S01]  /*66d0*/  LEA.HI.X.SX32 R5, R5, R3.reuse, 0x2, P0 ;  /* 0x0000000305057211 */ /* 0x080fe200000f16ff */
[----:B--2---:R-:W-:Y:S04]  /*66e0*/  VIADD R10, R172, 0x40 ;  /* 0x00000040ac0a7836 */ /* 0x004fe80000000000 */
[----:B------:R2:W-:Y:S01]  /*66f0*/  REDG.E.ADD.F32.FTZ.RN.STRONG.GPU desc[UR6][R4.64], R15 ;  /* 0x0000000f040079a6 */ /* 0x0005e2000c10f386 */
[----:B---3--:R-:W-:Y:S03]  /*6700*/  IMAD.IADD R9, R0, 0x1, R10 ;  /* 0x0000000100097824 */ /* 0x008fe600078e020a */
[----:B------:R-:W-:Y:S02]  /*6710*/  REDG.E.ADD.F32.FTZ.RN.STRONG.GPU desc[UR6][R2.64+0x100], R20 ;  /* 0x00010014020079a6 */ /* 0x000fe4000c10f386 */
[CC--:B------:R-:W-:Y:S02]  /*6720*/  LEA R8, P2, R9.reuse, R2.reuse, 0x2 ;  /* 0x0000000209087211 */ /* 0x0c0fe400078410ff */
[----:B------:R-:W-:Y:S01]  /*6730*/  REDG.E.ADD.F32.FTZ.RN.STRONG.GPU desc[UR6][R164.64+0x100], R21 ;  /* 0x00010015a40079a6 */ /* 0x000fe2000c10f386 */
[CC--:B-1----:R-:W-:Y:S04]  /*6740*/  LEA R6, P0, R10.reuse, R2.reuse, 0x2 ;  /* 0x000000020a067211 */ /* 0x0c2fe800078010ff */
[-C--:B------:R-:W-:Y:S01]  /*6750*/  LEA.HI.X.SX32 R7, R10, R3.reuse, 0x2, P0 ;  /* 0x000000030a077211 */ /* 0x080fe200000f16ff */
[----:B--2---:R-:W-:Y:S01]  /*6760*/  IMAD.IADD R5, R0, 0x1, R9 ;  /* 0x0000000100057824 */ /* 0x004fe200078e0209 */
[-C--:B------:R-:W-:Y:S01]  /*6770*/  LEA.HI.X.SX32 R9, R9, R3.reuse, 0x2, P2 ;  /* 0x0000000309097211 */ /* 0x080fe200010f16ff */
[----:B------:R-:W-:Y:S02]  /*6780*/  VIADD R4, R172, 0x60 ;  /* 0x00000060ac047836 */ /* 0x000fe40000000000 */
[----:B------:R1:W-:Y:S01]  /*6790*/  REDG.E.ADD.F32.FTZ.RN.STRONG.GPU desc[UR6][R6.64], R22 ;  /* 0x00000016060079a6 */ /* 0x0003e2000c10f386 */
[CC--:B------:R-:W-:Y:S01]  /*67a0*/  LEA R14, P0, R5.reuse, R2.reuse, 0x2 ;  /* 0x00000002050e7211 */ /* 0x0c0fe200078010ff */
[C---:B------:R-:W-:Y:S02]  /*67b0*/  IMAD.IADD R18, R0.reuse, 0x1, R4 ;  /* 0x0000000100127824 */ /* 0x040fe400078e0204 */
[----:B------:R2:W-:Y:S01]  /*67c0*/  REDG.E.ADD.F32.FTZ.RN.STRONG.GPU desc[UR6][R8.64], R23 ;  /* 0x00000017080079a6 */ /* 0x0005e2000c10f386 */
[-C--:B------:R-:W-:Y:S03]  /*67d0*/  LEA.HI.X.SX32 R15, R5, R3.reuse, 0x2, P0 ;  /* 0x00000003050f7211 */ /* 0x080fe600000f16ff */
[----:B------:R-:W-:Y:S04]  /*67e0*/  LDSM.16.MT88.4 R20, [R211+0x2000] ;  /* 0x00200000d314783b */ /* 0x000fe80000004200 */
[----:B------:R3:W-:Y:S04]  /*67f0*/  REDG.E.ADD.F32.FTZ.RN.STRONG.GPU desc[UR6][R14.64], R24 ;  /* 0x000000180e0079a6 */ /* 0x0007e8000c10f386 */
[----:B------:R-:W-:Y:S01]  /*6800*/  LDSM.16.MT88.4 R172, [R211+0x3800] ;  /* 0x00380000d3ac783b */ /* 0x000fe20000004200 */
[C---:B-1----:R-:W-:Y:S02]  /*6810*/  IMAD.IADD R6, R0.reuse, 0x1, R5 ;  /* 0x0000000100067824 */ /* 0x042fe400078e0205 */
[C---:B------:R-:W-:Y:S02]  /*6820*/  IMAD.IADD R7, R0.reuse, 0x1, R18 ;  /* 0x0000000100077824 */ /* 0x040fe400078e0212 */
[----:B------:R-:W-:Y:S01]  /*6830*/  IMAD.IADD R5, R0, 0x1, R6 ;  /* 0x0000000100057824 */ /* 0x000fe200078e0206 */
[-C--:B------:R-:W-:Y:S03]  /*6840*/  LEA R12, P0, R6, R2.reuse, 0x2 ;  /* 0x00000002060c7211 */ /* 0x080fe600078010ff */
[----:B--2---:R-:W-:Y:S01]  /*6850*/  IMAD.IADD R9, R0, 0x1, R5 ;  /* 0x0000000100097824 */ /* 0x004fe200078e0205 */
[-C--:B------:R-:W-:Y:S02]  /*6860*/  LEA R10, P2, R5, R2.reuse, 0x2 ;  /* 0x00000002050a7211 */ /* 0x080fe400078410ff */
[-C--:B------:R-:W-:Y:S01]  /*6870*/  LEA.HI.X.SX32 R13, R6, R3.reuse, 0x2, P0 ;  /* 0x00000003060d7211 */ /* 0x080fe200000f16ff */
[C---:B------:R-:W-:Y:S01]  /*6880*/  IMAD.IADD R6, R0.reuse, 0x1, R7 ;  /* 0x0000000100067824 */ /* 0x040fe200078e0207 */
[-C--:B------:R-:W-:Y:S02]  /*6890*/  LEA R8, P0, R9, R2.reuse, 0x2 ;  /* 0x0000000209087211 */ /* 0x080fe400078010ff */
[-C--:B------:R-:W-:Y:S01]  /*68a0*/  LEA.HI.X.SX32 R11, R5, R3.reuse, 0x2, P2 ;  /* 0x00000003050b7211 */ /* 0x080fe200010f16ff */
[----:B------:R1:W-:Y:S01]  /*68b0*/  REDG.E.ADD.F32.FTZ.RN.STRONG.GPU desc[UR6][R12.64], R25 ;  /* 0x000000190c0079a6 */ /* 0x0003e2000c10f386 */
[-C--:B------:R-:W-:Y:S01]  /*68c0*/  LEA.HI.X.SX32 R9, R9, R3.reuse, 0x2, P0 ;  /* 0x0000000309097211 */ /* 0x080fe200000f16ff */
[----:B------:R-:W-:Y:S01]  /*68d0*/  IMAD.IADD R5, R0, 0x1, R6 ;  /* 0x0000000100057824 */ /* 0x000fe200078e0206 */
[-C--:B------:R-:W-:Y:S01]  /*68e0*/  LEA R16, P2, R4, R2.reuse, 0x2 ;  /* 0x0000000204107211 */ /* 0x080fe200078410ff */
[----:B------:R2:W-:Y:S01]  /*68f0*/  REDG.E.ADD.F32.FTZ.RN.STRONG.GPU desc[UR6][R10.64], R26 ;  /* 0x0000001a0a0079a6 */ /* 0x0005e2000c10f386 */
[-C--:B---3--:R-:W-:Y:S01]  /*6900*/  LEA R14, P0, R18, R2.reuse, 0x2 ;  /* 0x00000002120e7211 */ /* 0x088fe200078010ff */
[----:B------:R-:W-:Y:S01]  /*6910*/  IMAD.IADD R0, R0, 0x1, R5 ;  /* 0x0000000100007824 */ /* 0x000fe200078e0205 */
[-C--:B------:R-:W-:Y:S01]  /*6920*/  LEA.HI.X.SX32 R17, R4, R3.reuse, 0x2, P2 ;  /* 0x0000000304117211 */ /* 0x080fe200010f16ff */
[----:B------:R3:W-:Y:S01]  /*6930*/  REDG.E.ADD.F32.FTZ.RN.STRONG.GPU desc[UR6][R8.64], R27 ;  /* 0x0000001b080079a6 */ /* 0x0007e2000c10f386 */
[-C--:B------:R-:W-:Y:S02]  /*6940*/  LEA.HI.X.SX32 R15, R18, R3.reuse, 0x2, P0 ;  /* 0x00000003120f7211 */ /* 0x080fe400000f16ff */
[-C--:B------:R-:W-:Y:S01]  /*6950*/  LEA R4, P0, R0, R2.reuse, 0x2 ;  /* 0x0000000200047211 */ /* 0x080fe200078010ff */
[----:B------:R-:W-:Y:S04]  /*6960*/  REDG.E.ADD.F32.FTZ.RN.STRONG.GPU desc[UR6][R2.64+0x180], R32 ;  /* 0x00018020020079a6 */ /* 0x000fe8000c10f386 */
[----:B------:R-:W-:Y:S04]  /*6970*/  REDG.E.ADD.F32.FTZ.RN.STRONG.GPU desc[UR6][R164.64+0x180], R33 ;  /* 0x00018021a40079a6 */ /* 0x000fe8000c10f386 */
[----:B------:R-:W-:Y:S04]  /*6980*/  REDG.E.ADD.F32.FTZ.RN.STRONG.GPU desc[UR6][R16.64], R34 ;  /* 0x00000022100079a6 */ /* 0x000fe8000c10f386 */
[----:B------:R-:W-:Y:S01]  /*6990*/  REDG.E.ADD.F32.FTZ.RN.STRONG.GPU desc[UR6][R14.64], R35 ;  /* 0x000000230e0079a6 */ /* 0x000fe2000c10f386 */
[CC--:B-1----:R-:W-:Y:S03]  /*69a0*/  LEA R12, P4, R7.reuse, R2.reuse, 0x2 ;  /* 0x00000002070c7211 */ /* 0x0c2fe600078810ff */
[----:B------:R-:W-:Y:S01]  /*69b0*/  LDSM.16.MT88.4 R16, [R176] ;  /* 0x00000000b010783b */ /* 0x000fe20000004200 */
[CC--:B--2---:R-:W-:Y:S03]  /*69c0*/  LEA R10, P3, R6.reuse, R2.reuse, 0x2 ;  /* 0x00000002060a7211 */ /* 0x0c4fe600078610ff */
[----:B------:R-:W-:Y:S01]  /*69d0*/  LDSM.16.MT88.4 R24, [R176+0x2000] ;  /* 0x00200000b018783b */ /* 0x000fe20000004200 */
[-C--:B------:R-:W-:Y:S02]  /*69e0*/  LEA.HI.X.SX32 R13, R7, R3.reuse, 0x2, P4 ;  /* 0x00000003070d7211 */ /* 0x080fe400020f16ff */
[C---:B---3--:R-:W-:Y:S01]  /*69f0*/  LEA R8, P2, R5.reuse, R2, 0x2 ;  /* 0x0000000205087211 */ /* 0x048fe200078410ff */
[----:B------:R-:W-:Y:S01]  /*6a00*/  LDSM.16.MT88.4 R32, [R210+0x1c800] ;  /* 0x01c80000d220783b */ /* 0x000fe20000004200 */
[-C--:B------:R-:W-:Y:S02]  /*6a10*/  LEA.HI.X.SX32 R11, R6, R3.reuse, 0x2, P3 ;  /* 0x00000003060b7211 */ /* 0x080fe400018f16ff */
[-C--:B------:R-:W-:Y:S01]  /*6a20*/  LEA.HI.X.SX32 R9, R5, R3.reuse, 0x2, P2 ;  /* 0x0000000305097211 */ /* 0x080fe200010f16ff */
[----:B------:R-:W-:Y:S01]  /*6a30*/  REDG.E.ADD.F32.FTZ.RN.STRONG.GPU desc[UR6][R12.64], R28 ;  /* 0x0000001c0c0079a6 */ /* 0x000fe2000c10f386 */
[----:B------:R-:W-:Y:S01]  /*6a40*/  LEA.HI.X.SX32 R5, R0, R3, 0x2, P0 ;  /* 0x0000000300057211 */ /* 0x000fe200000f16ff */
[C---:B------:R-:W-:Y:S01]  /*6a50*/  VIADD R0, R211.reuse, 0xffffc000 ;  /* 0xffffc000d3007836 */ /* 0x040fe20000000000 */
[----:B------:R-:W-:Y:S01]  /*6a60*/  PLOP3.LUT P0, PT, PT, PT, UP1, 0x80, 0x0 ;  /* 0x000000000000781c */ /* 0x000fe20003f0f018 */
[----:B------:R-:W-:Y:S01]  /*6a70*/  REDG.E.ADD.F32.FTZ.RN.STRONG.GPU desc[UR6][R10.64], R29 ;  /* 0x0000001d0a0079a6 */ /* 0x000fe2000c10f386 */
[----:B------:R-:W-:Y:S01]  /*6a80*/  ISETP.LT.AND P2, PT, RZ, UR8, PT ;  /* 0x00000008ff007c0c */ /* 0x000fe2000bf41270 */
[----:B------:R-:W-:Y:S02]  /*6a90*/  @UP3 UIADD3 UR13, UP1, UR13, -0x100, URZ ;  /* 0xffffff000d0d3890 */ /* 0x000fe4000ff3e03f */
[----:B------:R-:W-:Y:S01]  /*6aa0*/  REDG.E.ADD.F32.FTZ.RN.STRONG.GPU desc[UR6][R8.64], R30 ;  /* 0x0000001e080079a6 */ /* 0x000fe2000c10f386 */
[----:B------:R-:W-:Y:S01]  /*6ab0*/  UMOV UR8, UR14 ;  /* 0x0000000e00087c82 */ /* 0x000fe20008000000 */
[----:B------:R-:W-:Y:S02]  /*6ac0*/  @UP3 UIADD3.X UR12, UR12, -0x1, URZ, UP1, !UPT ;  /* 0xffffffff0c0c3890 */ /* 0x000fe40008ffe43f */
[----:B------:R-:W-:Y:S04]  /*6ad0*/  REDG.E.ADD.F32.FTZ.RN.STRONG.GPU desc[UR6][R4.64], R31 ;  /* 0x0000001f040079a6 */ /* 0x000fe8000c10f386 */
[----:B------:R-:W-:Y:S01]  /*6ae0*/  LDSM.16.MT88.4 R4, [R210+0x1c000] ;  /* 0x01c00000d204783b */ /* 0x000fe20000004200 */
[----:B------:R-:W-:Y:S03]  /*6af0*/  @P0 VIADD R0, R211, 0x4000 ;  /* 0x00004000d3000836 */ /* 0x000fe60000000000 */
[----:B------:R-:W1:Y:S04]  /*6b00*/  LDSM.16.MT88.4 R8, [R211] ;  /* 0x00000000d308783b */ /* 0x000e680000004200 */
[----:B------:R-:W2:Y:S04]  /*6b10*/  LDSM.16.MT88.4 R12, [R210+0x1e000] ;  /* 0x01e00000d20c783b */ /* 0x000ea80000004200 */
[----:B------:R-:W3:Y:S04]  /*6b20*/  LDSM.16.MT88.4 R28, [R211+0x800] ;  /* 0x00080000d31c783b */ /* 0x000ee80000004200 */
[----:B------:R-:W4:Y:S01]  /*6b30*/  LDSM.16.MT88.4 R164, [R210+0x1e800] ;  /* 0x01e80000d2a4783b */ /* 0x000f220000004200 */
[-C--:B-1----:R-:W-:Y:S06]  /*6b40*/  HMMA.16816.F32.BF16 R100, R4, R8.reuse, R100 ;  /* 0x000000080464723c */ /* 0x082fec0000041864 */
[C---:B--2---:R-:W-:Y:S06]  /*6b50*/  HMMA.16816.F32.BF16 R104, R12.reuse, R8, R104 ;  /* 0x000000080c68723c */ /* 0x044fec0000041868 */
[-C--:B------:R-:W-:Y:S06]  /*6b60*/  HMMA.16816.F32.BF16 R108, R12, R10.reuse, R108 ;  /* 0x0000000a0c6c723c */ /* 0x080fec000004186c */
[C---:B------:R-:W-:Y:S01]  /*6b70*/  HMMA.16816.F32.BF16 R112, R4.reuse, R10, R112 ;  /* 0x0000000a0470723c */ /* 0x040fe20000041870 */
[----:B------:R-:W1:Y:S05]  /*6b80*/  LDSM.16.MT88.4 R8, [R176+0x800] ;  /* 0x00080000b008783b */ /* 0x000e6a0000004200 */
[-C--:B------:R-:W-:Y:S06]  /*6b90*/  HMMA.16816.F32.BF16 R116, R4, R16.reuse, R116 ;  /* 0x000000100474723c */ /* 0x080fec0000041874 */
[C---:B------:R-:W-:Y:S06]  /*6ba0*/  HMMA.16816.F32.BF16 R120, R12.reuse, R16, R120 ;  /* 0x000000100c78723c */ /* 0x040fec0000041878 */
[-C--:B------:R-:W-:Y:S06]  /*6bb0*/  HMMA.16816.F32.BF16 R124, R12, R18.reuse, R124 ;  /* 0x000000120c7c723c */ /* 0x080fec000004187c */
[C---:B------:R-:W-:Y:S01]  /*6bc0*/  HMMA.16816.F32.BF16 R128, R4.reuse, R18, R128 ;  /* 0x000000120480723c */ /* 0x040fe20000041880 */
[----:B------:R-:W2:Y:S05]  /*6bd0*/  LDSM.16.MT88.4 R16, [R211+0x2800] ;  /* 0x00280000d310783b */ /* 0x000eaa0000004200 */
[-C--:B------:R-:W-:Y:S06]  /*6be0*/  HMMA.16816.F32.BF16 R132, R4, R20.reuse, R132 ;  /* 0x000000140484723c */ /* 0x080fec0000041884 */
        /* <DEDUP_REMOVED lines=9> */
[----:B------:R-:W2:Y:S04]  /*6c80*/  LDSM.16.MT88.4 R4, [R210+0x1d000] ;  /* 0x01d00000d204783b */ /* 0x000ea80000004200 */
[----:B------:R-:W2:Y:S01]  /*6c90*/  LDSM.16.MT88.4 R24, [R210+0x1f000] ;  /* 0x01f00000d218783b */ /* 0x000ea20000004200 */
[-C--:B---3--:R-:W-:Y:S06]  /*6ca0*/  HMMA.16816.F32.BF16 R100, R32, R28.reuse, R100 ;  /* 0x0000001c2064723c */ /* 0x088fec0000041864 */
[C---:B----4-:R-:W-:Y:S06]  /*6cb0*/  HMMA.16816.F32.BF16 R104, R164.reuse, R28, R104 ;  /* 0x0000001ca468723c */ /* 0x050fec0000041868 */
[-C--:B------:R-:W-:Y:S06]  /*6cc0*/  HMMA.16816.F32.BF16 R108, R164, R30.reuse, R108 ;  /* 0x0000001ea46c723c */ /* 0x080fec000004186c */
[C---:B------:R-:W-:Y:S01]  /*6cd0*/  HMMA.16816.F32.BF16 R112, R32.reuse, R30, R112 ;  /* 0x0000001e2070723c */ /* 0x040fe20000041870 */
[----:B------:R-:W-:Y:S05]  /*6ce0*/  LDSM.16.MT88.4 R28, [R211+0x3000] ;  /* 0x00300000d31c783b */ /* 0x000fea0000004200 */
        /* <DEDUP_REMOVED lines=13> */
[----:B------:R-:W-:Y:S04]  /*6dc0*/  LDSM.16.MT88.4 R164, [R176+0x1800] ;  /* 0x00180000b0a4783b */ /* 0x000fe80000004200 */
[----:B------:R-:W-:Y:S01]  /*6dd0*/  LDSM.16.MT88.4 R176, [R176+0x3800] ;  /* 0x00380000b0b0783b */ /* 0x000fe20000004200 */
[----:B------:R-:W-:Y:S03]  /*6de0*/  HMMA.16816.F32.BF16 R160, R32, R22, R160 ;  /* 0x0000001620a0723c */ /* 0x000fe600000418a0 */
[----:B------:R2:W3:Y:S03]  /*6df0*/  LDSM.16.MT88.4 R20, [R211+0x1800] ;  /* 0x00180000d314783b */ /* 0x0004e60000004200 */
[-C--:B------:R-:W-:Y:S01]  /*6e00*/  HMMA.16816.F32.BF16 R100, R4, R12.reuse, R100 ;  /* 0x0000000c0464723c */ /* 0x080fe20000041864 */
[----:B------:R-:W4:Y:S05]  /*6e10*/  LDSM.16.MT88.4 R32, [R210+0x1f800] ;  /* 0x01f80000d220783b */ /* 0x000f2a0000004200 */
[C---:B------:R-:W-:Y:S06]  /*6e20*/  HMMA.16816.F32.BF16 R104, R24.reuse, R12, R104 ;  /* 0x0000000c1868723c */ /* 0x040fec0000041868 */
[-C--:B------:R-:W-:Y:S06]  /*6e30*/  HMMA.16816.F32.BF16 R108, R24, R14.reuse, R108 ;  /* 0x0000000e186c723c */ /* 0x080fec000004186c */
[C---:B------:R-:W-:Y:S05]  /*6e40*/  HMMA.16816.F32.BF16 R112, R4.reuse, R14, R112 ;  /* 0x0000000e0470723c */ /* 0x040fea0000041870 */
[----:B--2---:R-:W-:Y:S01]  /*6e50*/  IMAD.MOV.U32 R211, RZ, RZ, R0 ;  /* 0x000000ffffd37224 */ /* 0x004fe200078e0000 */
        /* <DEDUP_REMOVED lines=33> */
[----:B------:R-:W3:Y:S01]  /*7070*/  LDL R232, [R1+0x4] ;  /* 0x0000040001e87983 */ /* 0x000ee20000100800 */
        /* <DEDUP_REMOVED lines=45> */
[----:B------:R-:W-:Y:S01]  /*7350*/  STS [R247], R32 ;  /* 0x00000020f7007388 */ /* 0x000fe20000000800 */
[----:B------:R-:W-:Y:S01]  /*7360*/  FMUL.FTZ R134, R134, UR8 ;  /* 0x0000000886867c20 */ /* 0x000fe20008410000 */
[----:B------:R-:W-:Y:S01]  /*7370*/  FMUL.FTZ R15, R135, UR8 ;  /* 0x00000008870f7c20 */ /* 0x000fe20008410000 */
[----:B------:R-:W-:Y:S01]  /*7380*/  F2FP.BF16.F32.PACK_AB R20, R20, R128 ;  /* 0x000000801414723e */ /* 0x000fe200000010ff */
[----:B------:R-:W-:Y:S01]  /*7390*/  STS [R247+0x400], R31 ;  /* 0x0004001ff7007388 */ /* 0x000fe20000000800 */
[----:B------:R-:W-:Y:S01]  /*73a0*/  FMUL.FTZ R144, R144, UR8 ;  /* 0x0000000890907c20 */ /* 0x000fe20008410000 */
[----:B------:R-:W-:Y:S01]  /*73b0*/  FMUL.FTZ R12, R145, UR8 ;  /* 0x00000008910c7c20 */ /* 0x000fe20008410000 */
[----:B------:R-:W-:Y:S01]  /*73c0*/  FMUL.FTZ R146, R146, UR8 ;  /* 0x0000000892927c20 */ /* 0x000fe20008410000 */
[----:B------:R-:W-:Y:S01]  /*73d0*/  STS [R251], R28 ;  /* 0x0000001cfb007388 */ /* 0x000fe20000000800 */
        /* <DEDUP_REMOVED lines=35> */
[----:B------:R-:W-:Y:S01]  /*7610*/  UISETP.NE.AND UP0, UPT, UR25, -0x1, UPT ;  /* 0xffffffff1900788c */ /* 0x000fe2000bf05270 */
[----:B------:R-:W-:-:S02]  /*7620*/  F2FP.BF16.F32.PACK_AB R13, R13, R138 ;  /* 0x0000008a0d0d723e */ /* 0x000fc400000010ff */
[----:B------:R-:W-:Y:S02]  /*7630*/  F2FP.BF16.F32.PACK_AB R10, R10, R140 ;  /* 0x0000008c0a0a723e */ /* 0x000fe400000010ff */
[----:B------:R-:W-:Y:S02]  /*7640*/  F2FP.BF16.F32.PACK_AB R9, R9, R142 ;  /* 0x0000008e0909723e */ /* 0x000fe400000010ff */
[----:B------:R-:W-:Y:S02]  /*7650*/  F2FP.BF16.F32.PACK_AB R8, R8, R148 ;  /* 0x000000940808723e */ /* 0x000fe400000010ff */
[----:B------:R-:W-:Y:S02]  /*7660*/  F2FP.BF16.F32.PACK_AB R7, R7, R150 ;  /* 0x000000960707723e */ /* 0x000fe400000010ff */
[----:B------:R-:W-:Y:S01]  /*7670*/  F2FP.BF16.F32.PACK_AB R4, R4, R160 ;  /* 0x000000a00404723e */ /* 0x000fe200000010ff */
[----:B------:R-:W-:Y:S01]  /*7680*/  @UP0 UIADD3 UR12, UR15, UR25, URZ ;  /* 0x000000190f0c0290 */ /* 0x000fe2000fffe03f */
[----:B------:R-:W-:Y:S01]  /*7690*/  F2FP.BF16.F32.PACK_AB R3, R3, R162 ;  /* 0x000000a20303723e */ /* 0x000fe200000010ff */
[----:B------:R-:W-:Y:S01]  /*76a0*/  @UP0 ULDC.64 UR8, c[0x0][0x450] ;  /* 0x0001140000080ab9 */ /* 0x000fe20000000a00 */
[----:B------:R-:W-:Y:S01]  /*76b0*/  F2FP.BF16.F32.PACK_AB R6, R6, R152 ;  /* 0x000000980606723e */ /* 0x000fe200000010ff */
[----:B------:R-:W-:Y:S01]  /*76c0*/  @UP0 UIMAD.WIDE.U32 UR10, UR12, UR8, URZ ;  /* 0x000000080c0a02a5 */ /* 0x000fe2000f8e003f */
[----:B------:R-:W-:Y:S01]  /*76d0*/  F2FP.BF16.F32.PACK_AB R5, R5, R154 ;  /* 0x0000009a0505723e */ /* 0x000fe200000010ff */
[----:B------:R-:W-:Y:S01]  /*76e0*/  @UP0 UIMAD UR12, UR12, UR9, URZ ;  /* 0x000000090c0c02a4 */ /* 0x000fe2000f8e023f */
[----:B------:R-:W-:-:S02]  /*76f0*/  F2FP.BF16.F32.PACK_AB R2, R2, R156 ;  /* 0x0000009c0202723e */ /* 0x000fc400000010ff */
[----:B------:R-:W-:Y:S01]  /*7700*/  F2FP.BF16.F32.PACK_AB R0, R0, R158 ;  /* 0x0000009e0000723e */ /* 0x000fe200000010ff */
[----:B------:R-:W-:Y:S01]  /*7710*/  @UP0 UIADD3 UR21, UR11, UR12, URZ ;  /* 0x0000000c0b150290 */ /* 0x000fe2000fffe03f */
[----:B------:R-:W-:Y:S01]  /*7720*/  F2FP.BF16.F32.PACK_AB R36, R37, R36 ;  /* 0x000000242524723e */ /* 0x000fe200000010ff */
[----:B------:R-:W-:Y:S01]  /*7730*/  @UP0 UMOV UR20, UR10 ;  /* 0x0000000a00140c82 */ /* 0x000fe20008000000 */
        /* <DEDUP_REMOVED lines=31> */
[----:B------:R-:W-:Y:S01]  /*7930*/  PLOP3.LUT P0, PT, PT, PT, UP0, 0x80, 0x0 ;  /* 0x000000000000781c */ /* 0x000fe20003f0f008 */
[----:B--2---:R-:W-:Y:S04]  /*7940*/  STS [R233], R27 ;  /* 0x0000001be9007388 */ /* 0x004fe80000000800 */
[----:B------:R-:W-:Y:S04]  /*7950*/  STS [R247+0x2000], R30 ;  /* 0x0020001ef7007388 */ /* 0x000fe80000000800 */
[----:B------:R-:W-:Y:S04]  /*7960*/  STS [R247+0x2400], R29 ;  /* 0x0024001df7007388 */ /* 0x000fe80000000800 */
[----:B------:R-:W-:Y:S04]  /*7970*/  STS [R251+0x2000], R26 ;  /* 0x0020001afb007388 */ /* 0x000fe80000000800 */
[----:B------:R-:W-:Y:S04]  /*7980*/  STS [R251+0x2400], R25 ;  /* 0x00240019fb007388 */ /* 0x000fe80000000800 */
[----:B------:R-:W-:Y:S04]  /*7990*/  STS [R248], R24 ;  /* 0x00000018f8007388 */ /* 0x000fe80000000800 */
[----:B------:R-:W-:Y:S04]  /*79a0*/  STS [R248+0x400], R23 ;  /* 0x00040017f8007388 */ /* 0x000fe80000000800 */
[----:B------:R-:W-:Y:S04]  /*79b0*/  STS [R252], R20 ;  /* 0x00000014fc007388 */ /* 0x000fe80000000800 */
[----:B---3--:R-:W-:Y:S04]  /*79c0*/  STS [R232], R19 ;  /* 0x00000013e8007388 */ /* 0x008fe80000000800 */
        /* <DEDUP_REMOVED lines=20> */
[----:B------:R2:W-:Y:S04]  /*7b10*/  STS [R247+0x8000], R36 ;  /* 0x00800024f7007388 */ /* 0x0005e80000000800 */
[----:B------:R2:W-:Y:S04]  /*7b20*/  STS [R247+0x8400], R38 ;  /* 0x00840026f7007388 */ /* 0x0005e80000000800 */
[----:B------:R2:W-:Y:S04]  /*7b30*/  STS [R251+0x8000], R48 ;  /* 0x00800030fb007388 */ /* 0x0005e80000000800 */
[----:B------:R2:W-:Y:S04]  /*7b40*/  STS [R233+0x8000], R50 ;  /* 0x00800032e9007388 */ /* 0x0005e80000000800 */
[----:B------:R2:W-:Y:S04]  /*7b50*/  STS [R247+0xa000], R40 ;  /* 0x00a00028f7007388 */ /* 0x0005e80000000800 */
[----:B------:R2:W-:Y:S01]  /*7b60*/  STS [R247+0xa400], R42 ;  /* 0x00a4002af7007388 */ /* 0x0005e20000000800 */
[----:B-1----:R-:W1:Y:S03]  /*7b70*/  S2R R0, SR_TID.X ;  /* 0x0000000000007919 */ /* 0x002e660000002100 */
        /* <DEDUP_REMOVED lines=8> */
[----:B-1----:R-:W-:-:S03]  /*7c00*/  SHF.R.S32.HI R2, RZ, 0x1f, R0 ;  /* 0x0000001fff027819 */ /* 0x002fc60000011400 */
[----:B------:R2:W-:Y:S01]  /*7c10*/  STS [R252+0xa000], R60 ;  /* 0x00a0003cfc007388 */ /* 0x0005e20000000800 */
[----:B------:R-:W-:-:S03]  /*7c20*/  LEA.HI R2, R2, R0, RZ, 0x3 ;  /* 0x0000000002027211 */ /* 0x000fc600078f18ff */
        /* <DEDUP_REMOVED lines=23> */
[----:B------:R-:W-:-:S03]  /*7da0*/  UIMAD UR14, UR15, UR9, UR12 ;  /* 0x000000090f0e72a4 */ /* 0x000fc6000f8e020c */
[----:B------:R-:W-:Y:S01]  /*7db0*/  ULDC.64 UR12, c[0x0][0x438] ;  /* 0x00010e00000c7ab9 */ /* 0x000fe20000000a00 */
[----:B------:R-:W-:Y:S02]  /*7dc0*/  UIADD3 UR11, UR11, UR14, URZ ;  /* 0x0000000e0b0b7290 */ /* 0x000fe4000fffe03f */
[----:B------:R-:W-:Y:S02]  /*7dd0*/  UIMAD UR14, UR16, UR12, URZ ;  /* 0x0000000c100e72a4 */ /* 0x000fe4000f8e023f */
[----:B------:R-:W-:Y:S02]  /*7de0*/  UIMAD.WIDE.U32 UR10, UR44, UR12, UR10 ;  /* 0x0000000c2c0a72a5 */ /* 0x000fe4000f8e000a */
[----:B------:R-:W-:-:S04]  /*7df0*/  UIMAD UR13, UR44, UR13, UR14 ;  /* 0x0000000d2c0d72a4 */ /* 0x000fc8000f8e020e */
[----:B------:R-:W-:Y:S01]  /*7e00*/  UIADD3 UR21, UR11, UR13, URZ ;  /* 0x0000000d0b157290 */ /* 0x000fe2000fffe03f */
[----:B------:R-:W-:-:S11]  /*7e10*/  UMOV UR20, UR10 ;  /* 0x0000000a00147c82 */ /* 0x000fd60008000000 */
.L_x_278:
[----:B------:R-:W-:Y:S01]  /*7e20*/  @UP0 UIADD3 UR13, UR15, UR25, URZ ;  /* 0x000000190f0d0290 */ /* 0x000fe2000fffe03f */
[----:B------:R-:W-:Y:S01]  /*7e30*/  LOP3.LUT R3, R2, 0xfffffff8, RZ, 0xc0, !PT ;  /* 0xfffffff802037812 */ /* 0x000fe200078ec0ff */
[----:B------:R-:W-:Y:S01]  /*7e40*/  @UP0 ULDC.64 UR10, c[0x0][0x458] ;  /* 0x00011600000a0ab9 */ /* 0x000fe20000000a00 */
[----:B------:R-:W-:Y:S02]  /*7e50*/  USHF.L.U32 UR12, UR24, 0x7, URZ ;  /* 0x00000007180c7899 */ /* 0x000fe4000800063f */
[----:B------:R-:W-:Y:S01]  /*7e60*/  @UP0 UIMAD.WIDE.U32 UR16, UR13, UR10, URZ ;  /* 0x0000000a0d1002a5 */ /* 0x000fe2000f8e003f */
[----:B------:R-:W-:Y:S01]  /*7e70*/  IMAD.IADD R3, R0, 0x1, -R3 ;  /* 0x0000000100037824 */ /* 0x000fe200078e0a03 */
[----:B------:R-:W-:Y:S01]  /*7e80*/  @UP0 UIMAD UR13, UR13, UR11, URZ ;  /* 0x0000000b0d0d02a4 */ /* 0x000fe2000f8e023f */
[----:B------:R-:W-:-:S03]  /*7e90*/  LEA R0, R246, UR4, 0x1 ;  /* 0x00000004f6007c11 */ /* 0x000fc6000f8e08ff */
[----:B------:R-:W-:-:S03]  /*7ea0*/  @UP0 UIADD3 UR18, UR17, UR13, URZ ;  /* 0x0000000d11120290 */ /* 0x000fc6000fffe03f */
[----:B------:R-:W-:Y:S01]  /*7eb0*/  @UP0 UMOV UR17, UR16 ;  /* 0x0000001000110c82 */ /* 0x000fe20008000000 */
[----:B------:R-:W-:Y:S08]  /*7ec0*/  @P0 BRA `(.L_x_279) ;  /* 0x0000000000380947 */ /* 0x000ff00003800000 */
[----:B------:R-:W-:Y:S01]  /*7ed0*/  USHF.R.S32.HI UR13, URZ, 0x1f, UR15 ;  /* 0x0000001f3f0d7899 */ /* 0x000fe2000801140f */
[----:B------:R-:W-:Y:S01]  /*7ee0*/  ULDC.64 UR10, c[0x0][0x458] ;  /* 0x00011600000a7ab9 */ /* 0x000fe20000000a00 */
[----:B------:R-:W-:Y:S02]  /*7ef0*/  USHF.R.S32.HI UR22, URZ, 0x1f, UR44 ;  /* 0x0000001f3f167899 */ /* 0x000fe4000801142c */
[----:B------:R-:W-:Y:S02]  /*7f00*/  UIMAD UR13, UR13, UR10, URZ ;  /* 0x0000000a0d0d72a4 */ /* 0x000fe4000f8e023f */
[----:B------:R-:W-:Y:S02]  /*7f10*/  UIMAD.WIDE.U32 UR16, UR15, UR10, URZ ;  /* 0x0000000a0f1072a5 */ /* 0x000fe4000f8e003f */
[----:B------:R-:W-:Y:S01]  /*7f20*/  UIMAD UR13, UR15, UR11, UR13 ;  /* 0x0000000b0f0d72a4 */ /* 0x000fe2000f8e020d */
[----:B------:R-:W-:-:S03]  /*7f30*/  ULDC.64 UR18, c[0x0][0x440] ;  /* 0x0001100000127ab9 */ /* 0x000fc60000000a00 */
[----:B------:R-:W-:Y:S01]  /*7f40*/  UIADD3 UR15, UR17, UR13, URZ ;  /* 0x0000000d110f7290 */ /* 0x000fe2000fffe03f */
[----:B------:R-:W-:Y:S01]  /*7f50*/  UMOV UR14, UR16 ;  /* 0x00000010000e7c82 */ /* 0x000fe20008000000 */
[----:B------:R-:W-:Y:S02]  /*7f60*/  UIMAD UR13, UR22, UR18, URZ ;  /* 0x00000012160d72a4 */ /* 0x000fe4000f8e023f */
[----:B------:R-:W-:Y:S02]  /*7f70*/  UIMAD.WIDE.U32 UR14, UR44, UR18, UR14 ;  /* 0x000000122c0e72a5 */ /* 0x000fe4000f8e000e */
[----:B------:R-:W-:-:S04]  /*7f80*/  UIMAD UR13, UR44, UR19, UR13 ;  /* 0x000000132c0d72a4 */ /* 0x000fc8000f8e020d */
[----:B------:R-:W-:Y:S01]  /*7f90*/  UIADD3 UR18, UR15, UR13, URZ ;  /* 0x0000000d0f127290 */ /* 0x000fe2000fffe03f */
[----:B------:R-:W-:-:S11]  /*7fa0*/  UMOV UR17, UR14 ;  /* 0x0000000e00117c82 */ /* 0x000fd60008000000 */
.L_x_279:
[----:B------:R-:W-:Y:S01]  /*7fb0*/  BAR.SYNC.DEFER_BLOCKING 0x0 ;  /* 0x0000000000007b1d */ /* 0x000fe20000010000 */
[----:B------:R-:W-:Y:S01]  /*7fc0*/  IMAD.SHL.U32 R10, R3, 0x8, RZ ;  /* 0x00000008030a7824 */ /* 0x000fe200078e00ff */
[----:B------:R-:W-:Y:S01]  /*7fd0*/  USHF.R.S32.HI UR13, URZ, 0x1f, UR12 ;  /* 0x0000001f3f0d7899 */ /* 0x000fe2000801140c */
[----:B------:R-:W-:Y:S01]  /*7fe0*/  IMAD.U32 R3, RZ, RZ, UR8 ;  /* 0x00000008ff037e24 */ /* 0x000fe2000f8e00ff */
[----:B------:R-:W-:Y:S01]  /*7ff0*/  UIMAD UR5, UR24, -0x80, UR5 ;  /* 0xffffff80180578a4 */ /* 0x000fe2000f8e0205 */
[----:B------:R-:W-:Y:S01]  /*8000*/  SHF.R.S32.HI R2, RZ, 0x3, R2 ;  /* 0x00000003ff027819 */ /* 0x000fe20000011402 */
[----:B------:R-:W-:Y:S01]  /*8010*/  UIMAD UR14, UR13, UR8, URZ ;  /* 0x000000080d0e72a4 */ /* 0x000fe2000f8e023f */
[--C-:B------:R-:W-:Y:S01]  /*8020*/  SHF.R.S32.HI R11, RZ, 0x1f, R10.reuse ;  /* 0x0000001fff0b7819 */ /* 0x100fe2000001140a */
[----:B------:R-:W-:Y:S01]  /*8030*/  USHF.R.S32.HI UR16, URZ, 0x1f, UR57 ;  /* 0x0000001f3f107899 */ /* 0x000fe20008011439 */
[----:B------:R-:W-:Y:S01]  /*8040*/  BSSY B0, `(.L_x_280) ;  /* 0x000002a000007945 */ /* 0x000fe20003800000 */
[----:B------:R-:W-:Y:S01]  /*8050*/  UIMAD UR14, UR12, UR9, UR14 ;  /* 0x000000090c0e72a4 */ /* 0x000fe2000f8e020e */
[----:B------:R-:W-:Y:S01]  /*8060*/  ISETP.GE.AND P4, PT, R2, UR5, PT ;  /* 0x0000000502007c0c */ /* 0x000fe2000bf86270 */
[----:B------:R-:W-:Y:S01]  /*8070*/  IMAD.WIDE.U32 R4, R3, UR12, R10 ;  /* 0x0000000c03047c25 */ /* 0x000fe2000f8e000a */
[----:B------:R-:W-:-:S03]  /*8080*/  SHF.R.S32.HI R21, RZ, 0x1f, R2 ;  /* 0x0000001fff157819 */ /* 0x000fc60000011402 */
[----:B------:R-:W-:Y:S01]  /*8090*/  MOV R3, UR14 ;  /* 0x0000000e00037c02 */ /* 0x000fe20008000f00 */
[----:B------:R-:W-:Y:S01]  /*80a0*/  ULDC.64 UR14, c[0x0][0x468] ;  /* 0x00011a00000e7ab9 */ /* 0x000fe20000000a00 */
[----:B------:R-:W-:Y:S01]  /*80b0*/  IADD3 R4, P0, R4, UR20, RZ ;  /* 0x0000001404047c10 */ /* 0x000fe2000ff1e0ff */
[----:B------:R-:W-:Y:S01]  /*80c0*/  UIMAD UR16, UR16, UR14, URZ ;  /* 0x0000000e101072a4 */ /* 0x000fe2000f8e023f */
[----:B------:R-:W-:Y:S02]  /*80d0*/  VIADD R6, R2, 0x20 ;  /* 0x0000002002067836 */ /* 0x000fe40000000000 */
[----:B------:R-:W-:Y:S01]  /*80e0*/  IADD3.X R5, R5, UR21, R3, P0, !PT ;  /* 0x0000001505057c10 */ /* 0x000fe200087fe403 */
[----:B------:R-:W-:Y:S01]  /*80f0*/  IMAD.U32 R3, RZ, RZ, UR14 ;  /* 0x0000000eff037e24 */ /* 0x000fe2000f8e00ff */
[----:B------:R1:W3:Y:S01]  /*8100*/  LDS.128 R28, [R0+0xd000] ;  /* 0x00d00000001c7984 */ /* 0x0002e20000000c00 */
[----:B------:R-:W-:Y:S01]  /*8110*/  UIMAD UR15, UR57, UR15, UR16 ;  /* 0x0000000f390f72a4 */ /* 0x000fe2000f8e0210 */
[----:B------:R-:W-:Y:S01]  /*8120*/  ISETP.GE.AND P3, PT, R6, UR5, PT ;  /* 0x0000000506007c0c */ /* 0x000fe2000bf66270 */
[----:B------:R-:W-:Y:S01]  /*8130*/  IMAD.WIDE.U32 R4, R3, UR57, R4 ;  /* 0x0000003903047c25 */ /* 0x000fe2000f8e0004 */
[----:B------:R1:W4:Y:S03]  /*8140*/  LDS.128 R24, [R0+0x11000] ;  /* 0x0110000000187984 */ /* 0x0003260000000c00 */
[C---:B------:R-:W-:Y:S01]  /*8150*/  VIADD R7, R2.reuse, 0x40 ;  /* 0x0000004002077836 */ /* 0x040fe20000000000 */
[----:B--2---:R1:W2:Y:S01]  /*8160*/  LDS.128 R36, [R0+0x15000] ;  /* 0x0150000000247984 */ /* 0x0042a20000000c00 */
[----:B------:R-:W-:Y:S01]  /*8170*/  VIADD R6, R2, 0x60 ;  /* 0x0000006002067836 */ /* 0x000fe20000000000 */
[----:B------:R-:W-:-:S02]  /*8180*/  IADD3 R20, R5, UR15, RZ ;  /* 0x0000000f05147c10 */ /* 0x000fc4000fffe0ff */
[----:B------:R1:W1:Y:S01]  /*8190*/  LDS.128 R44, [R0+0x16000] ;  /* 0x01600000002c7984 */ /* 0x0002620000000c00 */
[----:B------:R-:W-:Y:S02]  /*81a0*/  ISETP.GE.AND P2, PT, R7, UR5, PT ;  /* 0x0000000507007c0c */ /* 0x000fe4000bf46270 */
[----:B------:R-:W-:Y:S01]  /*81b0*/  ISETP.GE.AND P1, PT, R6, UR5, PT ;  /* 0x0000000506007c0c */ /* 0x000fe2000bf26270 */
[----:B------:R1:W1:Y:S04]  /*81c0*/  LDS.128 R52, [R0+0x17000] ;  /* 0x0170000000347984 */ /* 0x0002680000000c00 */
[----:B------:R1:W1:Y:S04]  /*81d0*/  LDS.128 R32, [R0+0x19000] ;  /* 0x0190000000207984 */ /* 0x0002680000000c00 */
[----:B------:R1:W1:Y:S04]  /*81e0*/  LDS.128 R40, [R0+0x1a000] ;  /* 0x01a0000000287984 */ /* 0x0002680000000c00 */
[----:B------:R1:W1:Y:S01]  /*81f0*/  LDS.128 R48, [R0+0x1b000] ;  /* 0x01b0000000307984 */ /* 0x0002620000000c00 */
[----:B------:R-:W-:Y:S05]  /*8200*/  @P4 BRA `(.L_x_281) ;  /* 0x0000000000344947 */ /* 0x000fea0003800000 */
[----:B------:R-:W3:Y:S01]  /*8210*/  LDS.128 R12, [R0+0xc000] ;  /* 0x00c00000000c7984 */ /* 0x000ee20000000c00 */
[----:B------:R-:W-:Y:S01]  /*8220*/  MOV R6, R4 ;  /* 0x0000000400067202 */ /* 0x000fe20000000f00 */
[----:B------:R-:W-:Y:S01]  /*8230*/  IMAD R3, R21, UR8, RZ ;  /* 0x0000000815037c24 */ /* 0x000fe2000f8e02ff */
[----:B------:R-:W-:Y:S01]  /*8240*/  MOV R7, R20 ;  /* 0x0000001400077202 */ /* 0x000fe20000000f00 */
[----:B------:R-:W4:Y:S01]  /*8250*/  LDS.128 R16, [R0+0x10000] ;  /* 0x0100000000107984 */ /* 0x000f220000000c00 */
[----:B------:R-:W-:Y:S01]  /*8260*/  ULDC.64 UR14, c[0x0][0x3f0] ;  /* 0x0000fc00000e7ab9 */ /* 0x000fe20000000a00 */
[C---:B------:R-:W-:Y:S02]  /*8270*/  IMAD R3, R2.reuse, UR9, R3 ;  /* 0x0000000902037c24 */ /* 0x040fe4000f8e0203 */
[----:B------:R-:W-:-:S05]  /*8280*/  IMAD.WIDE.U32 R6, R2, UR8, R6 ;  /* 0x0000000802067c25 */ /* 0x000fca000f8e0006 */
[----:B------:R-:W-:Y:S02]  /*8290*/  IADD3 R3, R7, R3, RZ ;  /* 0x0000000307037210 */ /* 0x000fe40007ffe0ff */
[----:B------:R-:W-:-:S04]  /*82a0*/  LEA R8, P0, R6, UR14, 0x1 ;  /* 0x0000000e06087c11 */ /* 0x000fc8000f8008ff */
[----:B------:R-:W-:-:S05]  /*82b0*/  LEA.HI.X R9, R6, UR15, R3, 0x1, P0 ;  /* 0x0000000f06097c11 */ /* 0x000fca00080f0c03 */
[----:B---3--:R3:W-:Y:S04]  /*82c0*/  STG.E.128 desc[UR6][R8.64], R12 ;  /* 0x0000000c08007986 */ /* 0x0087e8000c101d06 */
[----:B----4-:R3:W-:Y:S02]  /*82d0*/  STG.E.128 desc[UR6][R8.64+0x80], R16 ;  /* 0x0000801008007986 */ /* 0x0107e4000c101d06 */
.L_x_281:
[----:B------:R-:W-:Y:S05]  /*82e0*/  BSYNC B0 ;  /* 0x0000000000007941 */ /* 0x000fea0003800000 */
.L_x_280:
[----:B------:R-:W-:Y:S04]  /*82f0*/  BSSY B0, `(.L_x_282) ;  /* 0x000000f000007945 */ /* 0x000fe80003800000 */
[----:B------:R-:W-:Y:S05]  /*8300*/  @P3 BRA `(.L_x_283) ;  /* 0x0000000000343947 */ /* 0x000fea0003800000 */
[----:B------:R-:W-:Y:S01]  /*8310*/  IADD3 R3, P0, R2, 0x20, RZ ;  /* 0x0000002002037810 */ /* 0x000fe20007f1e0ff */
[----:B------:R-:W-:Y:S01]  /*8320*/  ULDC.64 UR14, c[0x0][0x3f0] ;  /* 0x0000fc00000e7ab9 */ /* 0x000fe20000000a00 */
[----:B------:R-:W-:-:S03]  /*8330*/  MOV R7, R20 ;  /* 0x0000001400077202 */ /* 0x000fc60000000f00 */
[----:B------:R-:W-:-:S04]  /*8340*/  IMAD.X R6, RZ, RZ, R21, P0 ;  /* 0x000000ffff067224 */ /* 0x000fc800000e0615 */
[----:B---3--:R-:W-:Y:S02]  /*8350*/  IMAD R8, R6, UR8, RZ ;  /* 0x0000000806087c24 */ /* 0x008fe4000f8e02ff */
[----:B------:R-:W-:-:S04]  /*8360*/  IMAD.MOV.U32 R6, RZ, RZ, R4 ;  /* 0x000000ffff067224 */ /* 0x000fc800078e0004 */
[----:B------:R-:W-:-:S04]  /*8370*/  IMAD.WIDE.U32 R6, R3, UR8, R6 ;  /* 0x0000000803067c25 */ /* 0x000fc8000f8e0006 */
[----:B------:R-:W-:Y:S01]  /*8380*/  IMAD R3, R3, UR9, R8 ;  /* 0x0000000903037c24 */ /* 0x000fe2000f8e0208 */
[----:B------:R-:W-:-:S04]  /*8390*/  LEA R8, P0, R6, UR14, 0x1 ;  /* 0x0000000e06087c11 */ /* 0x000fc8000f8008ff */
[----:B------:R-:W-:-:S04]  /*83a0*/  IADD3 R3, R7, R3, RZ ;  /* 0x0000000307037210 */ /* 0x000fc80007ffe0ff */
[----:B------:R-:W-:-:S05]  /*83b0*/  LEA.HI.X R9, R6, UR15, R3, 0x1, P0 ;  /* 0x0000000f06097c11 */ /* 0x000fca00080f0c03 */
[----:B------:R3:W-:Y:S04]  /*83c0*/  STG.E.128 desc[UR6][R8.64], R28 ;  /* 0x0000001c08007986 */ /* 0x0007e8000c101d06 */
[----:B----4-:R3:W-:Y:S02]  /*83d0*/  STG.E.128 desc[UR6][R8.64+0x80], R24 ;  /* 0x0000801808007986 */ /* 0x0107e4000c101d06 */
.L_x_283:
[----:B------:R-:W-:Y:S05]  /*83e0*/  BSYNC B0 ;  /* 0x0000000000007941 */ /* 0x000fea0003800000 */
.L_x_282:
[----:B---3--:R3:W1:Y:S01]  /*83f0*/  LDS.128 R16, [R0+0xe000] ;  /* 0x00e0000000107984 */ /* 0x0086620000000c00 */
[----:B------:R-:W-:Y:S03]  /*8400*/  BSSY B0, `(.L_x_284) ;  /* 0x0000010000007945 */ /* 0x000fe60003800000 */
[----:B------:R3:W1:Y:S01]  /*8410*/  LDS.128 R12, [R0+0x12000] ;  /* 0x01200000000c7984 */ /* 0x0006620000000c00 */
[----:B------:R-:W-:Y:S05]  /*8420*/  @P2 BRA `(.L_x_285) ;  /* 0x0000000000342947 */ /* 0x000fea0003800000 */
[----:B------:R-:W-:Y:S01]  /*8430*/  IADD3 R3, P0, R2, 0x40, RZ ;  /* 0x0000004002037810 */ /* 0x000fe20007f1e0ff */
[----:B------:R-:W-:Y:S01]  /*8440*/  ULDC.64 UR14, c[0x0][0x3f0] ;  /* 0x0000fc00000e7ab9 */ /* 0x000fe20000000a00 */
[----:B------:R-:W-:-:S03]  /*8450*/  MOV R7, R20 ;  /* 0x0000001400077202 */ /* 0x000fc60000000f00 */
[----:B------:R-:W-:-:S04]  /*8460*/  IMAD.X R6, RZ, RZ, R21, P0 ;  /* 0x000000ffff067224 */ /* 0x000fc800000e0615 */
[----:B------:R-:W-:Y:S02]  /*8470*/  IMAD R8, R6, UR8, RZ ;  /* 0x0000000806087c24 */ /* 0x000fe4000f8e02ff */
[----:B------:R-:W-:-:S04]  /*8480*/  IMAD.MOV.U32 R6, RZ, RZ, R4 ;  /* 0x000000ffff067224 */ /* 0x000fc800078e0004 */
[----:B------:R-:W-:-:S04]  /*8490*/  IMAD.WIDE.U32 R6, R3, UR8, R6 ;  /* 0x0000000803067c25 */ /* 0x000fc8000f8e0006 */
[----:B------:R-:W-:Y:S01]  /*84a0*/  IMAD R3, R3, UR9, R8 ;  /* 0x0000000903037c24 */ /* 0x000fe2000f8e0208 */
[----:B------:R-:W-:-:S04]  /*84b0*/  LEA R8, P0, R6, UR14, 0x1 ;  /* 0x0000000e06087c11 */ /* 0x000fc8000f8008ff */
[----:B------:R-:W-:-:S04]  /*84c0*/  IADD3 R3, R7, R3, RZ ;  /* 0x0000000307037210 */ /* 0x000fc80007ffe0ff */
[----:B------:R-:W-:-:S05]  /*84d0*/  LEA.HI.X R9, R6, UR15, R3, 0x1, P0 ;  /* 0x0000000f06097c11 */ /* 0x000fca00080f0c03 */
[----:B-1----:R1:W-:Y:S04]  /*84e0*/  STG.E.128 desc[UR6][R8.64], R16 ;  /* 0x0000001008007986 */ /* 0x0023e8000c101d06 */
[----:B------:R1:W-:Y:S02]  /*84f0*/  STG.E.128 desc[UR6][R8.64+0x80], R12 ;  /* 0x0000800c08007986 */ /* 0x0003e4000c101d06 */
.L_x_285:
[----:B------:R-:W-:Y:S05]  /*8500*/  BSYNC B0 ;  /* 0x0000000000007941 */ /* 0x000fea0003800000 */
.L_x_284:
[----:B-1----:R1:W1:Y:S01]  /*8510*/  LDS.128 R16, [R0+0xf000] ;  /* 0x00f0000000107984 */ /* 0x0022620000000c00 */
[----:B------:R-:W-:Y:S03]  /*8520*/  BSSY B0, `(.L_x_286) ;  /* 0x0000010000007945 */ /* 0x000fe60003800000 */
[----:B------:R1:W1:Y:S01]  /*8530*/  LDS.128 R12, [R0+0x13000] ;  /* 0x01300000000c7984 */ /* 0x0002620000000c00 */
[----:B------:R-:W-:Y:S05]  /*8540*/  @P1 BRA `(.L_x_287) ;  /* 0x0000000000341947 */ /* 0x000fea0003800000 */
[----:B------:R-:W-:Y:S01]  /*8550*/  IADD3 R3, P0, R2, 0x60, RZ ;  /* 0x0000006002037810 */ /* 0x000fe20007f1e0ff */
[----:B------:R-:W-:Y:S01]  /*8560*/  IMAD.MOV.U32 R6, RZ, RZ, R4 ;  /* 0x000000ffff067224 */ /* 0x000fe200078e0004 */
[----:B------:R-:W-:Y:S01]  /*8570*/  MOV R7, R20 ;  /* 0x0000001400077202 */ /* 0x000fe20000000f00 */
[----:B------:R-:W-:Y:S02]  /*8580*/  ULDC.64 UR14, c[0x0][0x3f0] ;  /* 0x0000fc00000e7ab9 */ /* 0x000fe40000000a00 */
[----:B------:R-:W-:Y:S02]  /*8590*/  IMAD.X R5, RZ, RZ, R21, P0 ;  /* 0x000000ffff057224 */ /* 0x000fe400000e0615 */
[----:B------:R-:W-:-:S04]  /*85a0*/  IMAD.WIDE.U32 R6, R3, UR8, R6 ;  /* 0x0000000803067c25 */ /* 0x000fc8000f8e0006 */
[----:B------:R-:W-:Y:S01]  /*85b0*/  IMAD R5, R5, UR8, RZ ;  /* 0x0000000805057c24 */ /* 0x000fe2000f8e02ff */
[----:B------:R-:W-:-:S03]  /*85c0*/  LEA R4, P0, R6, UR14, 0x1 ;  /* 0x0000000e06047c11 */ /* 0x000fc6000f8008ff */
[----:B------:R-:W-:-:S05]  /*85d0*/  IMAD R3, R3, UR9, R5 ;  /* 0x0000000903037c24 */ /* 0x000fca000f8e0205 */
[----:B------:R-:W-:-:S04]  /*85e0*/  IADD3 R3, R7, R3, RZ ;  /* 0x0000000307037210 */ /* 0x000fc80007ffe0ff */
[----:B------:R-:W-:-:S05]  /*85f0*/  LEA.HI.X R5, R6, UR15, R3, 0x1, P0 ;  /* 0x0000000f06057c11 */ /* 0x000fca00080f0c03 */
[----:B-1----:R1:W-:Y:S04]  /*8600*/  STG.E.128 desc[UR6][R4.64], R16 ;  /* 0x0000001004007986 */ /* 0x0023e8000c101d06 */
[----:B------:R1:W-:Y:S02]  /*8610*/  STG.E.128 desc[UR6][R4.64+0x80], R12 ;  /* 0x0000800c04007986 */ /* 0x0003e4000c101d06 */
.L_x_287:
[----:B------:R-:W-:Y:S05]  /*8620*/  BSYNC B0 ;  /* 0x0000000000007941 */ /* 0x000fea0003800000 */
.L_x_286:
[----:B------:R-:W-:Y:S01]  /*8630*/  IMAD.U32 R3, RZ, RZ, UR10 ;  /* 0x0000000aff037e24 */ /* 0x000fe2000f8e00ff */
[----:B------:R-:W-:Y:S01]  /*8640*/  UIMAD UR13, UR13, UR10, URZ ;  /* 0x0000000a0d0d72a4 */ /* 0x000fe2000f8e023f */
[----:B-1----:R-:W1:Y:S01]  /*8650*/  LDS.128 R16, [R0+0x14000] ;  /* 0x0140000000107984 */ /* 0x002e620000000c00 */
[----:B------:R-:W-:Y:S01]  /*8660*/  USHF.R.S32.HI UR5, URZ, 0x1f, UR57 ;  /* 0x0000001f3f057899 */ /* 0x000fe20008011439 */
[----:B------:R-:W-:Y:S01]  /*8670*/  IMAD.WIDE.U32 R4, R3, UR12, R10 ;  /* 0x0000000c03047c25 */ /* 0x000fe2000f8e000a */
[----:B------:R-:W-:Y:S01]  /*8680*/  UIMAD UR12, UR12, UR11, UR13 ;  /* 0x0000000b0c0c72a4 */ /* 0x000fe2000f8e020d */
[----:B------:R3:W1:Y:S01]  /*8690*/  LDS.128 R12, [R0+0x18000] ;  /* 0x01800000000c7984 */ /* 0x0006620000000c00 */
[----:B------:R-:W-:Y:S01]  /*86a0*/  ULDC.64 UR8, c[0x0][0x470] ;  /* 0x00011c0000087ab9 */ /* 0x000fe20000000a00 */
[----:B------:R-:W-:Y:S01]  /*86b0*/  BSSY B0, `(.L_x_288) ;  /* 0x0000015000007945 */ /* 0x000fe20003800000 */
[----:B------:R-:W-:Y:S01]  /*86c0*/  IADD3 R4, P0, R4, UR17, RZ ;  /* 0x0000001104047c10 */ /* 0x000fe2000ff1e0ff */
[----:B------:R-:W-:Y:S01]  /*86d0*/  UIMAD UR5, UR5, UR8, URZ ;  /* 0x00000008050572a4 */ /* 0x000fe2000f8e023f */
[----:B------:R-:W-:-:S03]  /*86e0*/  IMAD.U32 R3, RZ, RZ, UR12 ;  /* 0x0000000cff037e24 */ /* 0x000fc6000f8e00ff */
[----:B------:R-:W-:Y:S02]  /*86f0*/  UIMAD UR9, UR57, UR9, UR5 ;  /* 0x00000009390972a4 */ /* 0x000fe4000f8e0205 */
[----:B------:R-:W-:Y:S02]  /*8700*/  IADD3.X R5, R5, UR18, R3, P0, !PT ;  /* 0x0000001205057c10 */ /* 0x000fe400087fe403 */
[----:B---3--:R-:W-:-:S05]  /*8710*/  MOV R0, UR8 ;  /* 0x0000000800007c02 */ /* 0x008fca0008000f00 */
[----:B------:R-:W-:-:S05]  /*8720*/  IMAD.WIDE.U32 R4, R0, UR57, R4 ;  /* 0x0000003900047c25 */ /* 0x000fca000f8e0004 */
[----:B------:R-:W-:Y:S01]  /*8730*/  IADD3 R3, R5, UR9, RZ ;  /* 0x0000000905037c10 */ /* 0x000fe2000fffe0ff */
[----:B------:R-:W-:Y:S06]  /*8740*/  @P4 BRA `(.L_x_289) ;  /* 0x00000000002c4947 */ /* 0x000fec0003800000 */
[----:B------:R-:W-:Y:S01]  /*8750*/  MOV R6, R4 ;  /* 0x0000000400067202 */ /* 0x000fe20000000f00 */
[----:B------:R-:W-:Y:S01]  /*8760*/  IMAD R0, R21, UR10, RZ ;  /* 0x0000000a15007c24 */ /* 0x000fe2000f8e02ff */
[----:B------:R-:W-:Y:S01]  /*8770*/  MOV R7, R3 ;  /* 0x0000000300077202 */ /* 0x000fe20000000f00 */
[----:B------:R-:W-:Y:S02]  /*8780*/  ULDC.64 UR8, c[0x0][0x3f8] ;  /* 0x0000fe0000087ab9 */ /* 0x000fe40000000a00 */
[C---:B------:R-:W-:Y:S02]  /*8790*/  IMAD R0, R2.reuse, UR11, R0 ;  /* 0x0000000b02007c24 */ /* 0x040fe4000f8e0200 */
[----:B------:R-:W-:-:S05]  /*87a0*/  IMAD.WIDE.U32 R6, R2, UR10, R6 ;  /* 0x0000000a02067c25 */ /* 0x000fca000f8e0006 */
[----:B------:R-:W-:Y:S02]  /*87b0*/  IADD3 R0, R7, R0, RZ ;  /* 0x0000000007007210 */ /* 0x000fe40007ffe0ff */
[----:B------:R-:W-:-:S04]  /*87c0*/  LEA R8, P0, R6, UR8, 0x1 ;  /* 0x0000000806087c11 */ /* 0x000fc8000f8008ff */
[----:B------:R-:W-:-:S05]  /*87d0*/  LEA.HI.X R9, R6, UR9, R0, 0x1, P0 ;  /* 0x0000000906097c11 */ /* 0x000fca00080f0c00 */
[----:B-1----:R3:W-:Y:S04]  /*87e0*/  STG.E.128 desc[UR6][R8.64], R16 ;  /* 0x0000001008007986 */ /* 0x0027e8000c101d06 */
[----:B------:R3:W-:Y:S02]  /*87f0*/  STG.E.128 desc[UR6][R8.64+0x80], R12 ;  /* 0x0000800c08007986 */ /* 0x0007e4000c101d06 */
.L_x_289:
[----:B------:R-:W-:Y:S05]  /*8800*/  BSYNC B0 ;  /* 0x0000000000007941 */ /* 0x000fea0003800000 */
.L_x_288:
        /* <DEDUP_REMOVED lines=13> */
[----:B--2---:R2:W-:Y:S04]  /*88e0*/  STG.E.128 desc[UR6][R8.64], R36 ;  /* 0x0000002408007986 */ /* 0x0045e8000c101d06 */
[----:B------:R2:W-:Y:S02]  /*88f0*/  STG.E.128 desc[UR6][R8.64+0x80], R32 ;  /* 0x0000802008007986 */ /* 0x0005e4000c101d06 */
.L_x_291:
[----:B------:R-:W-:Y:S05]  /*8900*/  BSYNC B0 ;  /* 0x0000000000007941 */ /* 0x000fea0003800000 */
.L_x_290:
[----:B------:R-:W-:Y:S04]  /*8910*/  BSSY B0, `(.L_x_292) ;  /* 0x000000f000007945 */ /* 0x000fe80003800000 */
[----:B------:R-:W-:Y:S05]  /*8920*/  @P2 BRA `(.L_x_293) ;  /* 0x0000000000342947 */ /* 0x000fea0003800000 */
[----:B------:R-:W-:Y:S01]  /*8930*/  IADD3 R0, P0, R2, 0x40, RZ ;  /* 0x0000004002007810 */ /* 0x000fe20007f1e0ff */
[----:B------:R-:W-:Y:S01]  /*8940*/  ULDC.64 UR8, c[0x0][0x3f8] ;  /* 0x0000fe0000087ab9 */ /* 0x000fe20000000a00 */
[----:B------:R-:W-:-:S03]  /*8950*/  MOV R7, R3 ;  /* 0x0000000300077202 */ /* 0x000fc60000000f00 */
[----:B------:R-:W-:-:S04]  /*8960*/  IMAD.X R6, RZ, RZ, R21, P0 ;  /* 0x000000ffff067224 */ /* 0x000fc800000e0615 */
[----:B--23--:R-:W-:Y:S02]  /*8970*/  IMAD R8, R6, UR10, RZ ;  /* 0x0000000a06087c24 */ /* 0x00cfe4000f8e02ff */
[----:B------:R-:W-:-:S04]  /*8980*/  IMAD.MOV.U32 R6, RZ, RZ, R4 ;  /* 0x000000ffff067224 */ /* 0x000fc800078e0004 */
[----:B------:R-:W-:-:S04]  /*8990*/  IMAD.WIDE.U32 R6, R0, UR10, R6 ;  /* 0x0000000a00067c25 */ /* 0x000fc8000f8e0006 */
[----:B------:R-:W-:Y:S01]  /*89a0*/  IMAD R0, R0, UR11, R8 ;  /* 0x0000000b00007c24 */ /* 0x000fe2000f8e0208 */
[----:B------:R-:W-:-:S04]  /*89b0*/  LEA R8, P0, R6, UR8, 0x1 ;  /* 0x0000000806087c11 */ /* 0x000fc8000f8008ff */
[----:B------:R-:W-:-:S04]  /*89c0*/  IADD3 R0, R7, R0, RZ ;  /* 0x0000000007007210 */ /* 0x000fc80007ffe0ff */
[----:B------:R-:W-:-:S05]  /*89d0*/  LEA.HI.X R9, R6, UR9, R0, 0x1, P0 ;  /* 0x0000000906097c11 */ /* 0x000fca00080f0c00 */
[----:B------:R2:W-:Y:S04]  /*89e0*/  STG.E.128 desc[UR6][R8.64], R44 ;  /* 0x0000002c08007986 */ /* 0x0005e8000c101d06 */
[----:B------:R2:W-:Y:S02]  /*89f0*/  STG.E.128 desc[UR6][R8.64+0x80], R40 ;  /* 0x0000802808007986 */ /* 0x0005e4000c101d06 */
.L_x_293:
[----:B------:R-:W-:Y:S05]  /*8a00*/  BSYNC B0 ;  /* 0x0000000000007941 */ /* 0x000fea0003800000 */
.L_x_292:
[----:B------:R-:W-:Y:S05]  /*8a10*/  @P1 BRA `(.L_x_294) ;  /* 0x0000000c00701947 */ /* 0x000fea0003800000 */
[----:B------:R-:W-:Y:S01]  /*8a20*/  IADD3 R0, P0, R2, 0x60, RZ ;  /* 0x0000006002007810 */ /* 0x000fe20007f1e0ff */
[----:B------:R-:W-:-:S03]  /*8a30*/  ULDC.64 UR8, c[0x0][0x3f8] ;  /* 0x0000fe0000087ab9 */ /* 0x000fc60000000a00 */
[----:B------:R-:W-:-:S05]  /*8a40*/  IADD3.X R2, RZ, R21, RZ, P0, !PT ;  /* 0x00000015ff027210 */ /* 0x000fca00007fe4ff */
[----:B------:R-:W-:Y:S01]  /*8a50*/  IMAD R6, R2, UR10, RZ ;  /* 0x0000000a02067c24 */ /* 0x000fe2000f8e02ff */
[----:B------:R-:W-:-:S05]  /*8a60*/  MOV R2, R4 ;  /* 0x0000000400027202 */ /* 0x000fca0000000f00 */
[----:B------:R-:W-:-:S04]  /*8a70*/  IMAD.WIDE.U32 R4, R0, UR10, R2 ;  /* 0x0000000a00047c25 */ /* 0x000fc8000f8e0002 */
[----:B------:R-:W-:Y:S01]  /*8a80*/  IMAD R0, R0, UR11, R6 ;  /* 0x0000000b00007c24 */ /* 0x000fe2000f8e0206 */
[----:B------:R-:W-:-:S04]  /*8a90*/  LEA R2, P0, R4, UR8, 0x1 ;  /* 0x0000000804027c11 */ /* 0x000fc8000f8008ff */
[----:B------:R-:W-:-:S04]  /*8aa0*/  IADD3 R0, R5, R0, RZ ;  /* 0x0000000005007210 */ /* 0x000fc80007ffe0ff */
[----:B------:R-:W-:-:S05]  /*8ab0*/  LEA.HI.X R3, R4, UR9, R0, 0x1, P0 ;  /* 0x0000000904037c11 */ /* 0x000fca00080f0c00 */
[----:B------:R1:W-:Y:S04]  /*8ac0*/  STG.E.128 desc[UR6][R2.64], R52 ;  /* 0x0000003402007986 */ /* 0x0003e8000c101d06 */
[----:B------:R1:W-:Y:S01]  /*8ad0*/  STG.E.128 desc[UR6][R2.64+0x80], R48 ;  /* 0x0000803002007986 */ /* 0x0003e2000c101d06 */
[----:B------:R-:W-:Y:S05]  /*8ae0*/  BRA `(.L_x_294) ;  /* 0x0000000c003c7947 */ /* 0x000fea0003800000 */
.L_x_274:
[----:B------:R-:W-:Y:S01]  /*8af0*/  UISETP.NE.AND UP0, UPT, UR25, -0x1, UPT ;  /* 0xffffffff1900788c */ /* 0x000fe2000bf05270 */
[----:B------:R-:W1:Y:S01]  /*8b00*/  S2R R0, SR_TID.X ;  /* 0x0000000000007919 */ /* 0x000e620000002100 */
[----:B------:R-:W-:-:S04]  /*8b10*/  USHF.L.U32 UR17, UR24, 0x7, URZ ;  /* 0x0000000718117899 */ /* 0x000fc8000800063f */
[----:B------:R-:W-:Y:S01]  /*8b20*/  PLOP3.LUT P0, PT, PT, PT, UP0, 0x80, 0x0 ;  /* 0x000000000000781c */ /* 0x000fe20003f0f008 */
[----:B------:R-:W-:-:S04]  /*8b30*/  USHF.R.S32.HI UR21, URZ, 0x1f, UR17 ;  /* 0x0000001f3f157899 */ /* 0x000fc80008011411 */
        /* <DEDUP_REMOVED lines=20> */
.L_x_295:
[----:B------:R-:W-:Y:S01]  /*8c80*/  @UP0 UIADD3 UR14, UR15, UR25, URZ ;  /* 0x000000190f0e0290 */ /* 0x000fe2000fffe03f */
[----:B-1----:R-:W-:Y:S01]  /*8c90*/  SHF.R.S32.HI R2, RZ, 0x1f, R0 ;  /* 0x0000001fff027819 */ /* 0x002fe20000011400 */
[----:B------:R-:W-:Y:S02]  /*8ca0*/  @UP0 ULDC.64 UR10, c[0x0][0x458] ;  /* 0x00011600000a0ab9 */ /* 0x000fe40000000a00 */
[----:B------:R-:W-:Y:S01]  /*8cb0*/  @UP0 UIMAD.WIDE.U32 UR12, UR14, UR10, URZ ;  /* 0x0000000a0e0c02a5 */ /* 0x000fe2000f8e003f */
[----:B------:R-:W-:Y:S01]  /*8cc0*/  LEA.HI R0, R2, R0, RZ, 0x3 ;  /* 0x0000000002007211 */ /* 0x000fe200078f18ff */
[----:B------:R-:W-:-:S03]  /*8cd0*/  @UP0 UIMAD UR14, UR14, UR11, URZ ;  /* 0x0000000b0e0e02a4 */ /* 0x000fc6000f8e023f */
[----:B------:R-:W-:Y:S01]  /*8ce0*/  SHF.R.S32.HI R0, RZ, 0x3, R0 ;  /* 0x00000003ff007819 */ /* 0x000fe20000011400 */
        /* <DEDUP_REMOVED lines=16> */
.L_x_296:
[----:B------:R-:W-:Y:S01]  /*8df0*/  UIMAD UR12, UR21, UR8, URZ ;  /* 0x00000008150c72a4 */ /* 0x000fe2000f8e023f */
[----:B------:R-:W-:Y:S01]  /*8e00*/  IMAD.U32 R2, RZ, RZ, UR8 ;  /* 0x00000008ff027e24 */ /* 0x000fe2000f8e00ff */
[----:B------:R-:W-:Y:S01]  /*8e10*/  UIMAD UR5, UR24, -0x80, UR5 ;  /* 0xffffff80180578a4 */ /* 0x000fe2000f8e0205 */
[----:B------:R-:W-:Y:S01]  /*8e20*/  VIADD R6, R0, 0x20 ;  /* 0x0000002000067836 */ /* 0x000fe20000000000 */
[----:B------:R-:W-:Y:S01]  /*8e30*/  UIMAD UR12, UR17, UR9, UR12 ;  /* 0x00000009110c72a4 */ /* 0x000fe2000f8e020c */
[----:B------:R-:W-:Y:S01]  /*8e40*/  IMAD.WIDE.U32 R2, R2, UR17, R4 ;  /* 0x0000001102027c25 */ /* 0x000fe2000f8e0004 */
[----:B------:R-:W-:Y:S01]  /*8e50*/  USHF.R.S32.HI UR14, URZ, 0x1f, UR57 ;  /* 0x0000001f3f0e7899 */ /* 0x000fe20008011439 */
[----:B------:R-:W-:Y:S01]  /*8e60*/  BSSY B0, `(.L_x_297) ;  /* 0x000001d000007945 */ /* 0x000fe20003800000 */
[----:B------:R-:W-:Y:S01]  /*8e70*/  ISETP.GE.AND P3, PT, R6, UR5, PT ;  /* 0x0000000506007c0c */ /* 0x000fe2000bf66270 */
[----:B------:R-:W-:Y:S01]  /*8e80*/  VIADD R7, R0, 0x40 ;  /* 0x0000004000077836 */ /* 0x000fe20000000000 */
[----:B------:R-:W-:Y:S01]  /*8e90*/  MOV R6, UR12 ;  /* 0x0000000c00067c02 */ /* 0x000fe20008000f00 */
[----:B------:R-:W-:Y:S01]  /*8ea0*/  ULDC.64 UR12, c[0x0][0x468] ;  /* 0x00011a00000c7ab9 */ /* 0x000fe20000000a00 */
[----:B------:R-:W-:Y:S01]  /*8eb0*/  IADD3 R2, P0, R2, UR19, RZ ;  /* 0x0000001302027c10 */ /* 0x000fe2000ff1e0ff */
[----:B------:R-:W-:Y:S01]  /*8ec0*/  UIMAD UR14, UR14, UR12, URZ ;  /* 0x0000000c0e0e72a4 */ /* 0x000fe2000f8e023f */
[----:B------:R-:W-:-:S02]  /*8ed0*/  ISETP.GE.AND P4, PT, R0, UR5, PT ;  /* 0x0000000500007c0c */ /* 0x000fc4000bf86270 */
[----:B------:R-:W-:Y:S01]  /*8ee0*/  IADD3.X R3, R3, UR20, R6, P0, !PT ;  /* 0x0000001403037c10 */ /* 0x000fe200087fe406 */
[----:B------:R-:W-:Y:S01]  /*8ef0*/  IMAD.U32 R6, RZ, RZ, UR12 ;  /* 0x0000000cff067e24 */ /* 0x000fe2000f8e00ff */
[----:B------:R-:W-:Y:S01]  /*8f00*/  UIMAD UR13, UR57, UR13, UR14 ;  /* 0x0000000d390d72a4 */ /* 0x000fe2000f8e020e */
[----:B------:R-:W-:Y:S01]  /*8f10*/  ISETP.GE.AND P2, PT, R7, UR5, PT ;  /* 0x0000000507007c0c */ /* 0x000fe2000bf46270 */
[----:B------:R-:W-:Y:S01]  /*8f20*/  VIADD R7, R0, 0x60 ;  /* 0x0000006000077836 */ /* 0x000fe20000000000 */
[----:B------:R-:W-:Y:S01]  /*8f30*/  SHF.R.S32.HI R11, RZ, 0x1f, R0 ;  /* 0x0000001fff0b7819 */ /* 0x000fe20000011400 */
[----:B------:R-:W-:-:S03]  /*8f40*/  IMAD.WIDE.U32 R2, R6, UR57, R2 ;  /* 0x0000003906027c25 */ /* 0x000fc6000f8e0002 */
[----:B------:R-:W-:Y:S02]  /*8f50*/  ISETP.GE.AND P1, PT, R7, UR5, PT ;  /* 0x0000000507007c0c */ /* 0x000fe4000bf26270 */
[----:B------:R-:W-:Y:S01]  /*8f60*/  IADD3 R10, R3, UR13, RZ ;  /* 0x0000000d030a7c10 */ /* 0x000fe2000fffe0ff */
[----:B------:R-:W-:Y:S10]  /*8f70*/  @P4 BRA `(.L_x_298) ;  /* 0x00000000002c4947 */ /* 0x000ff40003800000 */
        /* <DEDUP_REMOVED lines=9> */
[----:B------:R1:W-:Y:S04]  /*9010*/  STG.E.128 desc[UR6][R8.64], RZ ;  /* 0x000000ff08007986 */ /* 0x0003e8000c101d06 */
[----:B------:R1:W-:Y:S02]  /*9020*/  STG.E.128 desc[UR6][R8.64+0x80], RZ ;  /* 0x000080ff08007986 */ /* 0x0003e4000c101d06 */
.L_x_298:
[----:B------:R-:W-:Y:S05]  /*9030*/  BSYNC B0 ;  /* 0x0000000000007941 */ /* 0x000fea0003800000 */
.L_x_297:
[----:B------:R-:W-:Y:S04]  /*9040*/  BSSY B0, `(.L_x_299) ;  /* 0x000000f000007945 */ /* 0x000fe80003800000 */
[----:B------:R-:W-:Y:S05]  /*9050*/  @P3 BRA `(.L_x_300) ;  /* 0x0000000000343947 */ /* 0x000fea0003800000 */
[----:B-1----:R-:W-:Y:S01]  /*9060*/  IADD3 R8, P0, R0, 0x20, RZ ;  /* 0x0000002000087810 */ /* 0x002fe20007f1e0ff */
[----:B------:R-:W-:Y:S01]  /*9070*/  ULDC.64 UR12, c[0x0][0x3f0] ;  /* 0x0000fc00000c7ab9 */ /* 0x000fe20000000a00 */
[----:B------:R-:W-:-:S03]  /*9080*/  MOV R7, R10 ;  /* 0x0000000a00077202 */ /* 0x000fc60000000f00 */
[----:B------:R-:W-:-:S04]  /*9090*/  IMAD.X R6, RZ, RZ, R11, P0 ;  /* 0x000000ffff067224 */ /* 0x000fc800000e060b */
[----:B------:R-:W-:Y:S02]  /*90a0*/  IMAD R9, R6, UR8, RZ ;  /* 0x0000000806097c24 */ /* 0x000fe4000f8e02ff */
[----:B------:R-:W-:Y:S02]  /*90b0*/  IMAD.MOV.U32 R6, RZ, RZ, R2 ;  /* 0x000000ffff067224 */ /* 0x000fe400078e0002 */
[C---:B------:R-:W-:Y:S02]  /*90c0*/  IMAD R9, R8.reuse, UR9, R9 ;  /* 0x0000000908097c24 */ /* 0x040fe4000f8e0209 */
[----:B------:R-:W-:-:S03]  /*90d0*/  IMAD.WIDE.U32 R6, R8, UR8, R6 ;  /* 0x0000000808067c25 */ /* 0x000fc6000f8e0006 */
[----:B------:R-:W-:Y:S02]  /*90e0*/  LEA R8, P0, R6, UR12, 0x1 ;  /* 0x0000000c06087c11 */ /* 0x000fe4000f8008ff */
[----:B------:R-:W-:-:S04]  /*90f0*/  IADD3 R9, R9, R7, RZ ;  /* 0x0000000709097210 */ /* 0x000fc80007ffe0ff */
[----:B------:R-:W-:-:S05]  /*9100*/  LEA.HI.X R9, R6, UR13, R9, 0x1, P0 ;  /* 0x0000000d06097c11 */ /* 0x000fca00080f0c09 */
[----:B------:R2:W-:Y:S04]  /*9110*/  STG.E.128 desc[UR6][R8.64], RZ ;  /* 0x000000ff08007986 */ /* 0x0005e8000c101d06 */
[----:B------:R2:W-:Y:S02]  /*9120*/  STG.E.128 desc[UR6][R8.64+0x80], RZ ;  /* 0x000080ff08007986 */ /* 0x0005e4000c101d06 */
.L_x_300:
[----:B------:R-:W-:Y:S05]  /*9130*/  BSYNC B0 ;  /* 0x0000000000007941 */ /* 0x000fea0003800000 */
.L_x_299:
[----:B------:R-:W-:Y:S04]  /*9140*/  BSSY B0, `(.L_x_301) ;  /* 0x000000f000007945 */ /* 0x000fe80003800000 */
[----:B------:R-:W-:Y:S05]  /*9150*/  @P2 BRA `(.L_x_302) ;  /* 0x0000000000342947 */ /* 0x000fea0003800000 */
[----:B-12---:R-:W-:Y:S01]  /*9160*/  IADD3 R8, P0, R0, 0x40, RZ ;  /* 0x0000004000087810 */ /* 0x006fe20007f1e0ff */
        /* <DEDUP_REMOVED lines=12> */
.L_x_302:
[----:B------:R-:W-:Y:S05]  /*9230*/  BSYNC B0 ;  /* 0x0000000000007941 */ /* 0x000fea0003800000 */
.L_x_301:
[----:B------:R-:W-:Y:S04]  /*9240*/  BSSY B0, `(.L_x_303) ;  /* 0x000000f000007945 */ /* 0x000fe80003800000 */
[----:B------:R-:W-:Y:S05]  /*9250*/  @P1 BRA `(.L_x_304) ;  /* 0x0000000000341947 */ /* 0x000fea0003800000 */
[----:B------:R-:W-:Y:S01]  /*9260*/  IADD3 R3, P0, R0, 0x60, RZ ;  /* 0x0000006000037810 */ /* 0x000fe20007f1e0ff */
[----:B------:R-:W-:Y:S01]  /*9270*/  ULDC.64 UR12, c[0x0][0x3f0] ;  /* 0x0000fc00000c7ab9 */ /* 0x000fe20000000a00 */
[----:B------:R-:W-:-:S03]  /*9280*/  MOV R7, R10 ;  /* 0x0000000a00077202 */ /* 0x000fc60000000f00 */
[----:B------:R-:W-:-:S04]  /*9290*/  IMAD.X R6, RZ, RZ, R11, P0 ;  /* 0x000000ffff067224 */ /* 0x000fc800000e060b */
[----:B-123--:R-:W-:Y:S02]  /*92a0*/  IMAD R8, R6, UR8, RZ ;  /* 0x0000000806087c24 */ /* 0x00efe4000f8e02ff */
[----:B------:R-:W-:-:S04]  /*92b0*/  IMAD.MOV.U32 R6, RZ, RZ, R2 ;  /* 0x000000ffff067224 */ /* 0x000fc800078e0002 */
[----:B------:R-:W-:-:S04]  /*92c0*/  IMAD.WIDE.U32 R6, R3, UR8, R6 ;  /* 0x0000000803067c25 */ /* 0x000fc8000f8e0006 */
[----:B------:R-:W-:Y:S01]  /*92d0*/  IMAD R3, R3, UR9, R8 ;  /* 0x0000000903037c24 */ /* 0x000fe2000f8e0208 */
[----:B------:R-:W-:-:S04]  /*92e0*/  LEA R2, P0, R6, UR12, 0x1 ;  /* 0x0000000c06027c11 */ /* 0x000fc8000f8008ff */
[----:B------:R-:W-:-:S04]  /*92f0*/  IADD3 R3, R3, R7, RZ ;  /* 0x0000000703037210 */ /* 0x000fc80007ffe0ff */
[----:B------:R-:W-:-:S05]  /*9300*/  LEA.HI.X R3, R6, UR13, R3, 0x1, P0 ;  /* 0x0000000d06037c11 */ /* 0x000fca00080f0c03 */
[----:B------:R4:W-:Y:S04]  /*9310*/  STG.E.128 desc[UR6][R2.64], RZ ;  /* 0x000000ff02007986 */ /* 0x0009e8000c101d06 */
[----:B------:R4:W-:Y:S02]  /*9320*/  STG.E.128 desc[UR6][R2.64+0x80], RZ ;  /* 0x000080ff02007986 */ /* 0x0009e4000c101d06 */
.L_x_304:
[----:B------:R-:W-:Y:S05]  /*9330*/  BSYNC B0 ;  /* 0x0000000000007941 */ /* 0x000fea0003800000 */
.L_x_303:
[----:B------:R-:W-:Y:S01]  /*9340*/  UIMAD UR5, UR21, UR10, URZ ;  /* 0x0000000a150572a4 */ /* 0x000fe2000f8e023f */
[----:B----4-:R-:W-:Y:S01]  /*9350*/  IMAD.U32 R2, RZ, RZ, UR10 ;  /* 0x0000000aff027e24 */ /* 0x010fe2000f8e00ff */
[----:B------:R-:W-:Y:S01]  /*9360*/  USHF.R.S32.HI UR12, URZ, 0x1f, UR57 ;  /* 0x0000001f3f0c7899 */ /* 0x000fe20008011439 */
[----:B------:R-:W-:Y:S01]  /*9370*/  BSSY B0, `(.L_x_305) ;  /* 0x0000018000007945 */ /* 0x000fe20003800000 */
[----:B------:R-:W-:Y:S01]  /*9380*/  UIMAD UR5, UR17, UR11, UR5 ;  /* 0x0000000b110572a4 */ /* 0x000fe2000f8e0205 */
[----:B------:R-:W-:Y:S01]  /*9390*/  IMAD.WIDE.U32 R4, R2, UR17, R4 ;  /* 0x0000001102047c25 */ /* 0x000fe2000f8e0004 */
[----:B------:R-:W-:-:S04]  /*93a0*/  ULDC.64 UR8, c[0x0][0x470] ;  /* 0x00011c0000087ab9 */ /* 0x000fc80000000a00 */
[----:B------:R-:W-:Y:S01]  /*93b0*/  IMAD.U32 R3, RZ, RZ, UR5 ;  /* 0x00000005ff037e24 */ /* 0x000fe2000f8e00ff */
[----:B------:R-:W-:Y:S01]  /*93c0*/  IADD3 R2, P0, R4, UR16, RZ ;  /* 0x0000001004027c10 */ /* 0x000fe2000ff1e0ff */
[----:B------:R-:W-:Y:S01]  /*93d0*/  UIMAD UR5, UR12, UR8, URZ ;  /* 0x000000080c0572a4 */ /* 0x000fe2000f8e023f */
[----:B------:R-:W-:Y:S02]  /*93e0*/  MOV R4, UR8 ;  /* 0x0000000800047c02 */ /* 0x000fe40008000f00 */
[----:B------:R-:W-:Y:S01]  /*93f0*/  IADD3.X R3, R5, UR18, R3, P0, !PT ;  /* 0x0000001205037c10 */ /* 0x000fe200087fe403 */
[----:B------:R-:W-:Y:S02]  /*9400*/  UIMAD UR9, UR57, UR9, UR5 ;  /* 0x00000009390972a4 */ /* 0x000fe4000f8e0205 */
[----:B------:R-:W-:-:S05]  /*9410*/  IMAD.WIDE.U32 R2, R4, UR57, R2 ;  /* 0x0000003904027c25 */ /* 0x000fca000f8e0002 */
[----:B-123--:R-:W-:Y:S01]  /*9420*/  IADD3 R8, R3, UR9, RZ ;  /* 0x0000000903087c10 */ /* 0x00efe2000fffe0ff */
        /* <DEDUP_REMOVED lines=12> */
.L_x_306:
[----:B------:R-:W-:Y:S05]  /*94f0*/  BSYNC B0 ;  /* 0x0000000000007941 */ /* 0x000fea0003800000 */
.L_x_305:
        /* <DEDUP_REMOVED lines=15> */
.L_x_308:
[----:B------:R-:W-:Y:S05]  /*95f0*/  BSYNC B0 ;  /* 0x0000000000007941 */ /* 0x000fea0003800000 */
.L_x_307:
        /* <DEDUP_REMOVED lines=15> */
.L_x_310:
[----:B------:R-:W-:Y:S05]  /*96f0*/  BSYNC B0 ;  /* 0x0000000000007941 */ /* 0x000fea0003800000 */
.L_x_309:
        /* <DEDUP_REMOVED lines=14> */
.L_x_294:
[----:B------:R-:W-:Y:S05]  /*97e0*/  BSYNC B1 ;  /* 0x0000000000017941 */ /* 0x000fea0003800000 */
.L_x_269:
[----:B-1--4-:R-:W4:Y:S01]  /*97f0*/  LDL R2, [R1+0xc] ;  /* 0x00000c0001027983 */ /* 0x012f220000100800 */
[----:B------:R-:W-:Y:S02]  /*9800*/  ULDC UR5, c[0x0][0xc] ;  /* 0x0000030000057ab9 */ /* 0x000fe40000000800 */
[----:B------:R-:W-:Y:S01]  /*9810*/  UIADD3 UR24, UR5, UR24, URZ ;  /* 0x0000001805187290 */ /* 0x000fe2000fffe03f */
[----:B----4-:R-:W-:-:S13]  /*9820*/  R2UR UR8, R2 ;  /* 0x00000000020872ca */ /* 0x010fda00000e0000 */
[----:B------:R-:W-:-:S06]  /*9830*/  UISETP.GE.AND UP0, UPT, UR24, UR8, UPT ;  /* 0x000000081800728c */ /* 0x000fcc000bf06270 */
[----:B------:R-:W-:-:S13]  /*9840*/  PLOP3.LUT P0, PT, PT, PT, UP0, 0x80, 0x0 ;  /* 0x000000000000781c */ /* 0x000fda0003f0f008 */
[----:B------:R-:W-:Y:S05]  /*9850*/  @P0 BRA `(.L_x_311) ;  /* 0x0000000000040947 */ /* 0x000fea0003800000 */
[----:B------:R-:W-:Y:S05]  /*9860*/  BRA `(.L_x_312) ;  /* 0xffffff7000887947 */ /* 0x000fea000383ffff */
.L_x_311:
[----:B------:R-:W-:Y:S05]  /*9870*/  EXIT ;  /* 0x000000000000794d */ /* 0x000fea0003800000 */
.L_x_313:
        /* <DEDUP_REMOVED lines=16> */
.L_x_2057:


//--------------------- .text._ZN5flash44flash_bwd_dq_dk_dv_loop_seqk_parallel_kernelI23Flash_bwd_kernel_traitsILi128ELi64ELi128ELi8ELi2ELi4ELi2ELb0ELb0EN7cutlass10bfloat16_tE19Flash_kernel_traitsILi128ELi64ELi128ELi8ES3_EELb0ELb0ELb0ELb0ELb0ELb0ELb0EEEvNS_16Flash_bwd_paramsE --------------------------
	.section	.text._ZN5flash44flash_bwd_dq_dk_dv_loop_seqk_parallel_kernelI23Flash_bwd_kernel_traitsILi128ELi64ELi128ELi8ELi2ELi4ELi2ELb0ELb0EN7cutlass10bfloat16_tE19Flash_kernel_traitsILi128ELi64ELi128ELi8ES3_EELb0ELb0ELb0ELb0ELb0ELb0ELb0EEEvNS_16Flash_bwd_paramsE,"ax",@progbits
	.align	128
        .global         _ZN5flash44flash_bwd_dq_dk_dv_loop_seqk_parallel_kernelI23Flash_bwd_kernel_traitsILi128ELi64ELi128ELi8ELi2ELi4ELi2ELb0ELb0EN7cutlass10bfloat16_tE19Flash_kernel_traitsILi128ELi64ELi128ELi8ES3_EELb0ELb0ELb0ELb0ELb0ELb0ELb0EEEvNS_16Flash_bwd_paramsE
        .type           _ZN5flash44flash_bwd_dq_dk_dv_loop_seqk_parallel_kernelI23Flash_bwd_kernel_traitsILi128ELi64ELi128ELi8ELi2ELi4ELi2ELb0ELb0EN7cutlass10bfloat16_tE19Flash_kernel_traitsILi128ELi64ELi128ELi8ES3_EELb0ELb0ELb0ELb0ELb0ELb0ELb0EEEvNS_16Flash_bwd_paramsE,@function
        .size           _ZN5flash44flash_bwd_dq_dk_dv_loop_seqk_parallel_kernelI23Flash_bwd_kernel_traitsILi128ELi64ELi128ELi8ELi2ELi4ELi2ELb0ELb0EN7cutlass10bfloat16_tE19Flash_kernel_traitsILi128ELi64ELi128ELi8ES3_EELb0ELb0ELb0ELb0ELb0ELb0ELb0EEEvNS_16Flash_bwd_paramsE,(.L_x_2058 - _ZN5flash44flash_bwd_dq_dk_dv_loop_seqk_parallel_kernelI23Flash_bwd_kernel_traitsILi128ELi64ELi128ELi8ELi2ELi4ELi2ELb0ELb0EN7cutlass10bfloat16_tE19Flash_kernel_traitsILi128ELi64ELi128ELi8ES3_EELb0ELb0ELb0ELb0ELb0ELb0ELb0EEEvNS_16Flash_bwd_paramsE)
        .other          _ZN5flash44flash_bwd_dq_dk_dv_loop_seqk_parallel_kernelI23Flash_bwd_kernel_traitsILi128ELi64ELi128ELi8ELi2ELi4ELi2ELb0ELb0EN7cutlass10bfloat16_tE19Flash_kernel_traitsILi128ELi64ELi128ELi8ES3_EELb0ELb0ELb0ELb0ELb0ELb0ELb0EEEvNS_16Flash_bwd_paramsE,@"STO_CUDA_ENTRY STV_DEFAULT"
_ZN5flash44flash_bwd_dq_dk_dv_loop_seqk_parallel_kernelI23Flash_bwd_kernel_traitsILi128ELi64ELi128ELi8ELi2ELi4ELi2ELb0ELb0EN7cutlass10bfloat16_tE19Flash_kernel_traitsILi128ELi64ELi128ELi8ES3_EELb0ELb0ELb0ELb0ELb0ELb0ELb0EEEvNS_16Flash_bwd_paramsE:
.text._ZN5flash44flash_bwd_dq_dk_dv_loop_seqk_parallel_kernelI23Flash_bwd_kernel_traitsILi128ELi64ELi128ELi8ELi2ELi4ELi2ELb0ELb0EN7cutlass10bfloat16_tE19Flash_kernel_traitsILi128ELi64ELi128ELi8ES3_EELb0ELb0ELb0ELb0ELb0ELb0ELb0EEEvNS_16Flash_bwd_paramsE:
[----:B------:R-:W1:Y:S08]  /*0000*/  LDC R1, c[0x0][0x28] ;  /* 0x00000a00ff017b82 */ /* 0x000e700000000800 */
[----:B------:R-:W2:Y:S01]  /*0010*/  S2UR UR29, SR_CTAID.X ;  /* 0x00000000001d79c3 */ /* 0x000ea20000002500 */
[----:B------:R-:W-:Y:S01]  /*0020*/  ULDC UR4, c[0x0][0x2c8] ;  /* 0x0000b20000047ab9 */ /* 0x000fe20000000800 */
[----:B-1----:R-:W-:Y:S01]  /*0030*/  IADD3 R1, R1, -0x8, RZ ;  /* 0xfffffff801017810 */ /* 0x002fe20007ffe0ff */
[----:B------:R-:W-:-:S04]  /*0040*/  UIADD3 UR5, UR4, 0x7f, URZ ;  /* 0x0000007f04057890 */ /* 0x000fc8000fffe03f */
[----:B------:R-:W-:-:S04]  /*0050*/  USHF.R.S32.HI UR4, URZ, 0x1f, UR5 ;  /* 0x0000001f3f047899 */ /* 0x000fc80008011405 */
[----:B------:R-:W-:-:S04]  /*0060*/  ULEA.HI UR4, UR4, UR5, URZ, 0x7 ;  /* 0x0000000504047291 */ /* 0x000fc8000f8f383f */
[----:B------:R-:W-:-:S04]  /*0070*/  USHF.R.S32.HI UR4, URZ, 0x7, UR4 ;  /* 0x000000073f047899 */ /* 0x000fc80008011404 */
[----:B--2---:R-:W-:-:S06]  /*0080*/  UISETP.GE.AND UP0, UPT, UR29, UR4, UPT ;  /* 0x000000041d00728c */ /* 0x004fcc000bf06270 */
[----:B------:R-:W-:-:S13]  /*0090*/  PLOP3.LUT P0, PT, PT, PT, UP0, 0x80, 0x0 ;  /* 0x000000000000781c */ /* 0x000fda0003f0f008 */
[----:B------:R-:W-:Y:S05]  /*00a0*/  @P0 EXIT ;  /* 0x000000000000094d */ /* 0x000fea0003800000 */
[----:B------:R-:W1:Y:S01]  /*00b0*/  S2R R13, SR_TID.X ;  /* 0x00000000000d7919 */ /* 0x000e620000002100 */
[----:B------:R-:W2:Y:S01]  /*00c0*/  S2UR UR4, SR_CgaCtaId ;  /* 0x00000000000479c3 */ /* 0x000ea20000008800 */
[----:B------:R-:W-:Y:S01]  /*00d0*/  UMOV UR5, 0x400 ;  /* 0x0000040000057882 */ /* 0x000fe20000000000 */
[----:B------:R-:W-:Y:S01]  /*00e0*/  IMAD.MOV.U32 R250, RZ, RZ, 0x20 ;  /* 0x00000020fffa7424 */ /* 0x000fe200078e00ff */
[----:B------:R-:W-:Y:S01]  /*00f0*/  UMOV UR60, 0xffffc000 ;  /* 0xffffc000003c7882 */ /* 0x000fe20000000000 */
[----:B------:R-:W-:-:S04]  /*0100*/  IMAD.MOV.U32 R228, RZ, RZ, -0x10 ;  /* 0xfffffff0ffe47424 */ /* 0x000fc800078e00ff */
[----:B------:R-:W3:Y:S08]  /*0110*/  S2UR UR47, SR_CTAID.Y ;  /* 0x00000000002f79c3 */ /* 0x000ef00000002600 */
[----:B------:R-:W4:Y:S01]  /*0120*/  S2UR UR58, SR_CTAID.Z ;  /* 0x00000000003a79c3 */ /* 0x000f220000002700 */
[----:B--2---:R-:W-:Y:S01]  /*0130*/  ULEA UR4, UR4, UR5, 0x18 ;  /* 0x0000000504047291 */ /* 0x004fe2000f8ec03f */
[----:B-1----:R-:W-:Y:S01]  /*0140*/  SHF.R.S32.HI R16, RZ, 0x1f, R13 ;  /* 0x0000001fff107819 */ /* 0x002fe2000001140d */
[----:B------:R-:W-:Y:S01]  /*0150*/  IMAD.SHL.U32 R249, R13, 0x2, RZ ;  /* 0x000000020df97824 */ /* 0x000fe200078e00ff */
[----:B---3--:R-:W-:-:S02]  /*0160*/  USHF.L.U32 UR5, UR47, 0x7, URZ ;  /* 0x000000072f057899 */ /* 0x008fc4000800063f */
[CC--:B------:R-:W-:Y:S02]  /*0170*/  LEA.HI R4, R16.reuse, R13.reuse, RZ, 0x5 ;  /* 0x0000000d10047211 */ /* 0x0c0fe400078f28ff */
[----:B------:R-:W-:Y:S02]  /*0180*/  LEA.HI R10, R16, R13, RZ, 0x4 ;  /* 0x0000000d100a7211 */ /* 0x000fe400078f20ff */
[--C-:B------:R-:W-:Y:S01]  /*0190*/  SHF.R.S32.HI R5, RZ, 0x5, R4.reuse ;  /* 0x00000005ff057819 */ /* 0x100fe20000011404 */
[----:B----4-:R-:W-:Y:S01]  /*01a0*/  USHF.R.S32.HI UR6, URZ, 0x1f, UR58 ;  /* 0x0000001f3f067899 */ /* 0x010fe2000801143a */
        /* <DEDUP_REMOVED lines=9> */
[----:B------:R-:W-:Y:S01]  /*0240*/  SHF.R.S32.HI R8, RZ, 0x2, R18 ;  /* 0x00000002ff087819 */ /* 0x000fe20000011412 */
[----:B------:R-:W-:Y:S01]  /*0250*/  IMAD.IADD R12, R5, 0x1, -R0 ;  /* 0x00000001050c7824 */ /* 0x000fe200078e0a00 */
[----:B------:R-:W-:-:S02]  /*0260*/  SHF.R.S32.HI R6, RZ, 0x1f, R18 ;  /* 0x0000001fff067819 */ /* 0x000fc40000011412 */
[----:B------:R-:W-:Y:S02]  /*0270*/  LOP3.LUT R2, R3, 0xfffffffe, RZ, 0xc0, !PT ;  /* 0xfffffffe03027812 */ /* 0x000fe400078ec0ff */
[----:B------:R-:W-:Y:S02]  /*0280*/  LEA.HI R0, R6, R8, RZ, 0x3 ;  /* 0x0000000806007211 */ /* 0x000fe400078f18ff */
[----:B------:R-:W-:Y:S01]  /*0290*/  LOP3.LUT R3, R4, 0xffffffe0, RZ, 0xc0, !PT ;  /* 0xffffffe004037812 */ /* 0x000fe200078ec0ff */
[----:B------:R-:W-:Y:S01]  /*02a0*/  IMAD.IADD R9, R7, 0x1, -R2 ;  /* 0x0000000107097824 */ /* 0x000fe200078e0a02 */
[----:B------:R-:W-:Y:S02]  /*02b0*/  LEA.HI R14, R16, R13, RZ, 0x3 ;  /* 0x0000000d100e7211 */ /* 0x000fe400078f18ff */
[----:B------:R-:W-:Y:S01]  /*02c0*/  LOP3.LUT R0, R0, 0xfffffff8, RZ, 0xc0, !PT ;  /* 0xfffffff800007812 */ /* 0x000fe200078ec0ff */
[----:B------:R-:W-:Y:S01]  /*02d0*/  IMAD.IADD R2, R13, 0x1, -R3 ;  /* 0x000000010d027824 */ /* 0x000fe200078e0a03 */
[----:B------:R-:W-:-:S02]  /*02e0*/  LOP3.LUT R4, R14, 0xfffffff8, RZ, 0xc0, !PT ;  /* 0xfffffff80e047812 */ /* 0x000fc400078ec0ff */
[----:B------:R-:W-:Y:S01]  /*02f0*/  SHF.R.S32.HI R3, RZ, 0x3, R14 ;  /* 0x00000003ff037819 */ /* 0x000fe2000001140e */
[----:B------:R-:W-:Y:S01]  /*0300*/  IMAD.IADD R8, R8, 0x1, -R0 ;  /* 0x0000000108087824 */ /* 0x000fe200078e0a00 */
[----:B------:R-:W-:Y:S01]  /*0310*/  SHF.R.S32.HI R5, RZ, 0x1f, R2 ;  /* 0x0000001fff057819 */ /* 0x000fe20000011402 */
[----:B------:R-:W-:Y:S01]  /*0320*/  IMAD.IADD R0, R13, 0x1, -R4 ;  /* 0x000000010d007824 */ /* 0x000fe200078e0a04 */
[----:B------:R-:W-:Y:S01]  /*0330*/  LOP3.LUT R4, R10, 0xfffffff0, RZ, 0xc0, !PT ;  /* 0xfffffff00a047812 */ /* 0x000fe200078ec0ff */
[----:B------:R-:W-:Y:S01]  /*0340*/  IMAD.SHL.U32 R3, R3, 0x40, RZ ;  /* 0x0000004003037824 */ /* 0x000fe200078e00ff */
[----:B------:R-:W-:Y:S01]  /*0350*/  LEA.HI R19, R5, R2, RZ, 0x2 ;  /* 0x0000000205137211 */ /* 0x000fe200078f10ff */
[C---:B------:R-:W-:Y:S01]  /*0360*/  IMAD.SHL.U32 R226, R0.reuse, 0x8, RZ ;  /* 0x0000000800e27824 */ /* 0x040fe200078e00ff */
[C---:B------:R-:W-:Y:S01]  /*0370*/  LOP3.LUT P4, RZ, R0.reuse, 0x2, RZ, 0xc0, !PT ;  /* 0x0000000200ff7812 */ /* 0x040fe2000788c0ff */
[----:B------:R-:W-:Y:S01]  /*0380*/  IMAD.IADD R2, R13, 0x1, -R4 ;  /* 0x000000010d027824 */ /* 0x000fe200078e0a04 */
[----:B------:R-:W-:Y:S01]  /*0390*/  LOP3.LUT R3, R3, 0x1c0, RZ, 0xc0, !PT ;  /* 0x000001c003037812 */ /* 0x000fe200078ec0ff */
[----:B------:R-:W-:Y:S01]  /*03a0*/  IMAD.SHL.U32 R10, R9, 0x200, RZ ;  /* 0x00000200090a7824 */ /* 0x000fe200078e00ff */
[C---:B------:R-:W-:Y:S01]  /*03b0*/  LOP3.LUT P3, RZ, R0.reuse, 0x4, RZ, 0xc0, !PT ;  /* 0x0000000400ff7812 */ /* 0x040fe2000786c0ff */
[----:B------:R-:W-:Y:S01]  /*03c0*/  IMAD.SHL.U32 R0, R0, 0x40, RZ ;  /* 0x0000004000007824 */ /* 0x000fe200078e00ff */
[----:B------:R-:W-:-:S02]  /*03d0*/  SHF.R.U32.HI R4, RZ, 0x3, R3 ;  /* 0x00000003ff047819 */ /* 0x000fc40000011603 */
[----:B------:R-:W-:Y:S02]  /*03e0*/  LOP3.LUT R3, R3, 0x38, R226, 0xf8, !PT ;  /* 0x0000003803037812 */ /* 0x000fe400078ef8e2 */
[----:B------:R-:W-:Y:S02]  /*03f0*/  SHF.R.S32.HI R5, RZ, 0x1f, R2 ;  /* 0x0000001fff057819 */ /* 0x000fe40000011402 */
[----:B------:R-:W-:Y:S01]  /*0400*/  LOP3.LUT R242, R3, R4, RZ, 0x3c, !PT ;  /* 0x0000000403f27212 */ /* 0x000fe200078e3cff */
[----:B------:R-:W-:Y:S01]  /*0410*/  IMAD.SHL.U32 R3, R12, 0x10, RZ ;  /* 0x000000100c037824 */ /* 0x000fe200078e00ff */
[----:B------:R-:W-:Y:S02]  /*0420*/  LEA.HI R11, R5, R2, RZ, 0x3 ;  /* 0x00000002050b7211 */ /* 0x000fe400078f18ff */
[----:B------:R-:W-:Y:S02]  /*0430*/  LEA.HI R4, R16, R13, RZ, 0x6 ;  /* 0x0000000d10047211 */ /* 0x000fe400078f30ff */
[----:B------:R-:W-:-:S02]  /*0440*/  LOP3.LUT R0, R0, 0x1c0, RZ, 0xc0, !PT ;  /* 0x000001c000007812 */ /* 0x000fc400078ec0ff */
[----:B------:R-:W-:Y:S02]  /*0450*/  LOP3.LUT R5, R11, 0xfffffff8, RZ, 0xc0, !PT ;  /* 0xfffffff80b057812 */ /* 0x000fe400078ec0ff */
[----:B------:R-:W-:Y:S02]  /*0460*/  SHF.R.S32.HI R4, RZ, 0x6, R4 ;  /* 0x00000006ff047819 */ /* 0x000fe40000011404 */
[----:B------:R-:W-:Y:S01]  /*0470*/  LOP3.LUT R215, R0, 0x8, R14, 0xf8, !PT ;  /* 0x0000000800d77812 */ /* 0x000fe200078ef80e */
[----:B------:R-:W-:Y:S01]  /*0480*/  IMAD.IADD R17, R2, 0x1, -R5 ;  /* 0x0000000102117824 */ /* 0x000fe200078e0a05 */
[----:B------:R-:W-:Y:S01]  /*0490*/  SHF.R.U32.HI R211, RZ, 0x3, R0 ;  /* 0x00000003ffd37819 */ /* 0x000fe20000011600 */
[----:B------:R-:W-:Y:S01]  /*04a0*/  IMAD R2, R4, 0x800, R10 ;  /* 0x0000080004027824 */ /* 0x000fe200078e020a */
[----:B------:R-:W-:Y:S01]  /*04b0*/  LOP3.LUT R6, R0, 0x30, R3, 0xf8, !PT ;  /* 0x0000003000067812 */ /* 0x000fe200078ef803 */
[----:B------:R-:W-:Y:S01]  /*04c0*/  IMAD R242, R4, 0x200, R242 ;  /* 0x0000020004f27824 */ /* 0x000fe200078e02f2 */
[----:B------:R-:W-:-:S02]  /*04d0*/  LOP3.LUT R0, R8, 0x1, RZ, 0xc0, !PT ;  /* 0x0000000108007812 */ /* 0x000fc400078ec0ff */
[----:B------:R-:W-:Y:S02]  /*04e0*/  LOP3.LUT R215, R215, R211, RZ, 0x3c, !PT ;  /* 0x000000d3d7d77212 */ /* 0x000fe400078e3cff */
[----:B------:R-:W-:Y:S02]  /*04f0*/  LOP3.LUT R3, R18, 0x7ffffffc, RZ, 0xc0, !PT ;  /* 0x7ffffffc12037812 */ /* 0x000fe400078ec0ff */
[----:B------:R-:W-:Y:S01]  /*0500*/  ISETP.NE.U32.AND P0, PT, R0, 0x1, PT ;  /* 0x000000010000780c */ /* 0x000fe20003f05070 */
[----:B------:R-:W-:Y:S01]  /*0510*/  IMAD.IADD R215, R2, 0x1, R215 ;  /* 0x0000000102d77824 */ /* 0x000fe200078e02d7 */
[----:B------:R-:W-:Y:S01]  /*0520*/  LEA.HI R0, R16, R13, RZ, 0x7 ;  /* 0x0000000d10007211 */ /* 0x000fe200078f38ff */
[----:B------:R-:W-:Y:S01]  /*0530*/  IMAD.IADD R2, R13, 0x1, -R3 ;  /* 0x000000010d027824 */ /* 0x000fe200078e0a03 */
[----:B------:R-:W-:Y:S01]  /*0540*/  R2P PR, R8, 0x6 ;  /* 0x0000000608007804 */ /* 0x000fe20000000000 */
[----:B------:R-:W-:Y:S01]  /*0550*/  IMAD.SHL.U32 R215, R215, 0x2, RZ ;  /* 0x00000002d7d77824 */ /* 0x000fe200078e00ff */
[----:B------:R-:W-:Y:S01]  /*0560*/  SHF.R.S32.HI R0, RZ, 0x7, R0 ;  /* 0x00000007ff007819 */ /* 0x000fe20000011400 */
[----:B------:R-:W-:Y:S01]  /*0570*/  IMAD.SHL.U32 R2, R2, 0x2, RZ ;  /* 0x0000000202027824 */ /* 0x000fe200078e00ff */
[----:B------:R-:W-:Y:S01]  /*0580*/  LOP3.LUT R14, R6, 0x8, R14, 0xf8, !PT ;  /* 0x00000008060e7812 */ /* 0x000fe200078ef80e */
[----:B------:R-:W-:Y:S01]  /*0590*/  IMAD.SHL.U32 R6, R9, 0x10, RZ ;  /* 0x0000001009067824 */ /* 0x000fe200078e00ff */
[----:B------:R-:W-:Y:S01]  /*05a0*/  SEL R214, R250, 0xffffffe0, !P4 ;  /* 0xffffffe0fad67807 */ /* 0x000fe20006000000 */
[--C-:B------:R-:W-:Y:S01]  /*05b0*/  IMAD R7, R0, 0x1000, R2.reuse ;  /* 0x0000100000077824 */ /* 0x100fe200078e0202 */
[----:B------:R-:W-:Y:S01]  /*05c0*/  SEL R250, R250, 0xffffffe0, !P1 ;  /* 0xffffffe0fafa7807 */ /* 0x000fe20004800000 */
[----:B------:R-:W-:Y:S01]  /*05d0*/  IMAD.SHL.U32 R3, R0, 0x8, RZ ;  /* 0x0000000800037824 */ /* 0x000fe200078e00ff */
[----:B------:R-:W-:Y:S01]  /*05e0*/  SEL R228, R228, 0x10, !P0 ;  /* 0x00000010e4e47807 */ /* 0x000fe20004000000 */
[----:B------:R-:W-:Y:S01]  /*05f0*/  IMAD.SHL.U32 R0, R8, 0x40, RZ ;  /* 0x0000004008007824 */ /* 0x000fe200078e00ff */
[----:B------:R-:W-:Y:S01]  /*0600*/  LOP3.LUT R211, R10, R14, R211, 0xf6, !PT ;  /* 0x0000000e0ad37212 */ /* 0x000fe200078ef6d3 */
[----:B------:R-:W-:Y:S01]  /*0610*/  IMAD R12, R12, 0x400, R2 ;  /* 0x000004000c0c7824 */ /* 0x000fe200078e0202 */
[----:B------:R-:W-:Y:S01]  /*0620*/  LOP3.LUT R3, R3, 0x8, RZ, 0xc0, !PT ;  /* 0x0000000803037812 */ /* 0x000fe200078ec0ff */
[----:B------:R-:W-:Y:S01]  /*0630*/  IMAD.SHL.U32 R2, R4, 0x20, RZ ;  /* 0x0000002004027824 */ /* 0x000fe200078e00ff */
[----:B------:R-:W-:Y:S01]  /*0640*/  LOP3.LUT R0, R0, 0x1c0, RZ, 0xc0, !PT ;  /* 0x000001c000007812 */ /* 0x000fe200078ec0ff */
[----:B------:R-:W-:Y:S01]  /*0650*/  IMAD R7, R15, 0x400, R7 ;  /* 0x000004000f077824 */ /* 0x000fe200078e0207 */
[----:B------:R-:W-:Y:S01]  /*0660*/  LOP3.LUT R13, R3, 0x10, R6, 0xf8, !PT ;  /* 0x00000010030d7812 */ /* 0x000fe200078ef806 */
[----:B------:R-:W-:Y:S01]  /*0670*/  IMAD.SHL.U32 R8, R4, 0x8, RZ ;  /* 0x0000000804087824 */ /* 0x000fe200078e00ff */
[----:B------:R-:W-:Y:S01]  /*0680*/  LOP3.LUT R249, R2, 0x6, R249, 0xf8, !PT ;  /* 0x0000000602f97812 */ /* 0x000fe200078ef8f9 */
[----:B------:R-:W-:Y:S01]  /*0690*/  IMAD.SHL.U32 R4, R9, 0x20, RZ ;  /* 0x0000002009047824 */ /* 0x000fe200078e00ff */
[----:B------:R-:W-:-:S02]  /*06a0*/  LOP3.LUT R5, R0, 0x20, R2, 0xf8, !PT ;  /* 0x0000002000057812 */ /* 0x000fc400078ef802 */
[----:B------:R-:W-:Y:S02]  /*06b0*/  SHF.R.U32.HI R2, RZ, 0x3, R0 ;  /* 0x00000003ff027819 */ /* 0x000fe40000011600 */
[----:B------:R-:W-:Y:S02]  /*06c0*/  LOP3.LUT R4, R4, 0x20, RZ, 0xc0, !PT ;  /* 0x0000002004047812 */ /* 0x000fe400078ec0ff */
[----:B------:R-:W-:Y:S02]  /*06d0*/  LOP3.LUT R5, R5, R2, RZ, 0x3c, !PT ;  /* 0x0000000205057212 */ /* 0x000fe400078e3cff */
[----:B------:R-:W-:Y:S01]  /*06e0*/  LOP3.LUT R0, R2, R0, R3, 0x1e, !PT ;  /* 0x0000000002007212 */ /* 0x000fe200078e1e03 */
[----:B------:R-:W-:Y:S01]  /*06f0*/  IMAD.SHL.U32 R2, R9, 0x8, RZ ;  /* 0x0000000809027824 */ /* 0x000fe200078e00ff */
[----:B------:R-:W-:Y:S01]  /*0700*/  LOP3.LUT R8, R4, 0x18, R8, 0xf8, !PT ;  /* 0x0000001804087812 */ /* 0x000fe200078ef808 */
[----:B------:R-:W-:Y:S01]  /*0710*/  IMAD.IADD R7, R5, 0x1, R7 ;  /* 0x0000000105077824 */ /* 0x000fe200078e0207 */
[----:B------:R-:W-:Y:S01]  /*0720*/  SHF.R.S32.HI R3, RZ, 0x2, R19 ;  /* 0x00000002ff037819 */ /* 0x000fe20000011413 */
[----:B------:R-:W-:Y:S01]  /*0730*/  IMAD.SHL.U32 R5, R17, 0x40, RZ ;  /* 0x0000004011057824 */ /* 0x000fe200078e00ff */
[----:B------:R-:W-:Y:S01]  /*0740*/  LEA R211, R211, UR4, 0x1 ;  /* 0x00000004d3d37c11 */ /* 0x000fe2000f8e08ff */
[----:B------:R-:W-:Y:S01]  /*0750*/  IMAD.IADD R12, R12, 0x1, R0 ;  /* 0x000000010c0c7824 */ /* 0x000fe200078e0200 */
[----:B------:R-:W-:Y:S01]  /*0760*/  LEA R229, R7, UR4, 0x1 ;  /* 0x0000000407e57c11 */ /* 0x000fe2000f8e08ff */
[----:B------:R-:W-:Y:S01]  /*0770*/  IMAD.SHL.U32 R0, R11, 0x40, RZ ;  /* 0x000000400b007824 */ /* 0x000fe200078e00ff */
[----:B------:R-:W-:Y:S01]  /*0780*/  LOP3.LUT R5, R5, 0x1c0, RZ, 0xc0, !PT ;  /* 0x000001c005057812 */ /* 0x000fe200078ec0ff */
[----:B------:R-:W-:-:S02]  /*0790*/  IMAD R252, R15, 0x10, R3 ;  /* 0x000000100ffc7824 */ /* 0x000fc400078e0203 */
[C---:B------:R-:W-:Y:S01]  /*07a0*/  IMAD.IADD R223, R229.reuse, 0x1, R250 ;  /* 0x00000001e5df7824 */ /* 0x040fe200078e02fa */
[----:B------:R-:W-:Y:S01]  /*07b0*/  SHF.R.U32.HI R6, RZ, 0x3, R5 ;  /* 0x00000003ff067819 */ /* 0x000fe20000011605 */
[----:B------:R-:W-:Y:S01]  /*07c0*/  IMAD.IADD R230, R229, 0x1, R228 ;  /* 0x00000001e5e67824 */ /* 0x000fe200078e02e4 */
[----:B------:R-:W-:Y:S01]  /*07d0*/  LOP3.LUT R0, R0, 0xfffffe00, RZ, 0xc0, !PT ;  /* 0xfffffe0000007812 */ /* 0x000fe200078ec0ff */
[----:B------:R-:W-:Y:S01]  /*07e0*/  IMAD.IADD R228, R228, 0x1, R223 ;  /* 0x00000001e4e47824 */ /* 0x000fe200078e02df */
[----:B------:R-:W-:Y:S02]  /*07f0*/  LOP3.LUT R2, R5, 0x8, R2, 0xf8, !PT ;  /* 0x0000000805027812 */ /* 0x000fe400078ef802 */
[C-C-:B------:R-:W-:Y:S01]  /*0800*/  LOP3.LUT R4, R6.reuse, R13, R5.reuse, 0x1e, !PT ;  /* 0x0000000d06047212 */ /* 0x140fe200078e1e05 */
[----:B------:R-:W-:Y:S01]  /*0810*/  IMAD R3, R15, 0x400, R0 ;  /* 0x000004000f037824 */ /* 0x000fe200078e0200 */
[----:B------:R-:W-:Y:S02]  /*0820*/  LOP3.LUT R210, R6, R8, R5, 0x1e, !PT ;  /* 0x0000000806d27212 */ /* 0x000fe400078e1e05 */
[----:B------:R-:W-:-:S02]  /*0830*/  LOP3.LUT R2, R2, R6, RZ, 0x3c, !PT ;  /* 0x0000000602027212 */ /* 0x000fc400078e3cff */
[-C--:B------:R-:W-:Y:S02]  /*0840*/  LOP3.LUT R221, R4, R0.reuse, RZ, 0xfc, !PT ;  /* 0x0000000004dd7212 */ /* 0x080fe400078efcff */
[----:B------:R-:W-:Y:S01]  /*0850*/  LOP3.LUT R210, R210, R0, RZ, 0xfc, !PT ;  /* 0x00000000d2d27212 */ /* 0x000fe200078efcff */
[----:B------:R-:W-:Y:S01]  /*0860*/  IMAD.U32 R0, RZ, RZ, UR5 ;  /* 0x00000005ff007e24 */ /* 0x000fe2000f8e00ff */
[----:B------:R-:W-:Y:S01]  /*0870*/  USHF.R.S32.HI UR5, URZ, 0x1f, UR58 ;  /* 0x0000001f3f057899 */ /* 0x000fe2000801143a */
[----:B------:R-:W-:Y:S02]  /*0880*/  IMAD.IADD R220, R3, 0x1, R2 ;  /* 0x0000000103dc7824 */ /* 0x000fe400078e0202 */
[----:B------:R-:W-:Y:S01]  /*0890*/  IMAD.U32 R2, RZ, RZ, UR6 ;  /* 0x00000006ff027e24 */ /* 0x000fe2000f8e00ff */
[----:B------:R-:W-:Y:S02]  /*08a0*/  USHF.R.S32.HI UR6, URZ, 0x1f, UR47 ;  /* 0x0000001f3f067899 */ /* 0x000fe4000801142f */
[----:B------:R-:W-:Y:S01]  /*08b0*/  IMAD.U32 R2, RZ, RZ, UR5 ;  /* 0x00000005ff027e24 */ /* 0x000fe2000f8e00ff */
[----:B------:R-:W-:-:S03]  /*08c0*/  UIADD3 UR5, UR4, 0xc000, URZ ;  /* 0x0000c00004057890 */ /* 0x000fc6000fffe03f */
        /* <DEDUP_REMOVED lines=20> */
[----:B------:R1:W-:Y:S01]  /*0a10*/  STL [R1], R0 ;  /* 0x0000000001007387 */ /* 0x0003e20000100800 */
[----:B------:R-:W-:-:S07]  /*0a20*/  IMAD.IADD R216, R214, 0x1, R216 ;  /* 0x00000001d6d87824 */ /* 0x000fce00078e02d8 */
.L_x_384:
        /* <DEDUP_REMOVED lines=16> */
[----:B-12-4-:R-:W-:Y:S01]  /*0b30*/  IMAD.U32 R2, RZ, RZ, UR8 ;  /* 0x00000008ff027e24 */ /* 0x016fe2000f8e00ff */
[----:B------:R-:W-:Y:S01]  /*0b40*/  UISETP.NE.U32.AND UP0, UPT, UR12, URZ, UPT ;  /* 0x0000003f0c00728c */ /* 0x000fe2000bf05070 */
[----:B---3--:R-:W-:Y:S01]  /*0b50*/  IMAD.U32 R4, RZ, RZ, UR10 ;  /* 0x0000000aff047e24 */ /* 0x008fe2000f8e00ff */
        /* <DEDUP_REMOVED lines=11> */
[----:B------:R-:W2:Y:S01]  /*0c10*/  @P1 LDG.E R7, desc[UR6][R4.64] ;  /* 0x0000000604071981 */ /* 0x000ea2000c1e1900 */
        /* <DEDUP_REMOVED lines=36> */
.L_x_314:
        /* <DEDUP_REMOVED lines=14> */
[----:B------:R-:W-:Y:S01]  /*0f40*/  ULDC UR59, c[0x0][0x2d4] ;  /* 0x0000b500003b7ab9 */ /* 0x000fe20000000800 */
[----:B------:R-:W-:-:S02]  /*0f50*/  USHF.L.U32 UR16, UR47, 0x7, URZ ;  /* 0x000000072f107899 */ /* 0x000fc4000800063f */
[----:B------:R-:W-:Y:S02]  /*0f60*/  UIMAD UR23, UR47, UR11, UR10 ;  /* 0x0000000b2f1772a4 */ /* 0x000fe4000f8e020a */
[----:B------:R-:W-:Y:S01]  /*0f70*/  USHF.R.S32.HI UR36, URZ, 0x1f, UR59 ;  /* 0x0000001f3f247899 */ /* 0x000fe2000801143b */
[----:B------:R-:W-:Y:S01]  /*0f80*/  @!UP1 ULDC.64 UR10, c[0x0][0x418] ;  /* 0x00010600000a9ab9 */ /* 0x000fe20000000a00 */
[----:B------:R-:W-:Y:S01]  /*0f90*/  ULDC UR41, c[0x0][0x2dc] ;  /* 0x0000b70000297ab9 */ /* 0x000fe20000000800 */
[----:B------:R-:W-:Y:S01]  /*0fa0*/  ULDC UR61, c[0x0][0x270] ;  /* 0x00009c00003d7ab9 */ /* 0x000fe20000000800 */
[----:B------:R-:W-:Y:S02]  /*0fb0*/  @!UP1 UIMAD.WIDE.U32 UR38, UR47, UR10, URZ ;  /* 0x0000000a2f2692a5 */ /* 0x000fe4000f8e003f */
[----:B------:R-:W-:Y:S02]  /*0fc0*/  USHF.L.U64.HI UR14, UR47, 0x7, UR57 ;  /* 0x000000072f0e7899 */ /* 0x000fe40008010239 */
[----:B------:R-:W-:Y:S01]  /*0fd0*/  USEL UR33, UR16, URZ, UP2 ;  /* 0x0000003f10217287 */ /* 0x000fe20009000000 */
[----:B-1----:R-:W-:Y:S01]  /*0fe0*/  IABS R5, R6 ;  /* 0x0000000600057213 */ /* 0x002fe20000000000 */
[----:B------:R-:W-:Y:S01]  /*0ff0*/  UIADD3 UR46, UR19, UR23, URZ ;  /* 0x00000017132e7290 */ /* 0x000fe2000fffe03f */
[----:B------:R-:W-:Y:S01]  /*1000*/  ISETP.NE.AND P3, PT, R6, RZ, PT ;  /* 0x000000ff0600720c */ /* 0x000fe20003f65270 */
[----:B------:R-:W-:Y:S01]  /*1010*/  ULDC.U8 UR16, c[0x0][0x3d8] ;  /* 0x0000f60000107ab9 */ /* 0x000fe20000000000 */
[----:B------:R-:W1:Y:S01]  /*1020*/  I2F.RP R2, R5 ;  /* 0x0000000500027306 */ /* 0x000e620000209400 */
[----:B------:R-:W-:Y:S01]  /*1030*/  UISETP.NE.AND UP3, UPT, UR16, URZ, UPT ;  /* 0x0000003f1000728c */ /* 0x000fe2000bf65270 */
[----:B------:R-:W-:Y:S01]  /*1040*/  ULDC.64 UR20, c[0x0][0x240] ;  /* 0x0000900000147ab9 */ /* 0x000fe20000000a00 */
[----:B--2---:R-:W-:Y:S01]  /*1050*/  UIMAD.WIDE.U32 UR34, UR9, UR12, URZ ;  /* 0x0000000c092272a5 */ /* 0x004fe2000f8e003f */
[----:B------:R-:W-:Y:S01]  /*1060*/  ULDC UR40, c[0x0][0x2c4] ;  /* 0x0000b10000287ab9 */ /* 0x000fe20000000800 */
[----:B------:R-:W-:-:S02]  /*1070*/  UIMAD.WIDE.U32 UR24, UR8, UR20, URZ ;  /* 0x00000014081872a5 */ /* 0x000fc4000f8e003f */
[----:B------:R-:W-:Y:S02]  /*1080*/  UIMAD UR50, UR9, UR13, UR35 ;  /* 0x0000000d093272a4 */ /* 0x000fe4000f8e0223 */
[----:B------:R-:W-:Y:S01]  /*1090*/  @!UP1 UIMAD UR9, UR57, UR10, URZ ;  /* 0x0000000a390992a4 */ /* 0x000fe2000f8e023f */
[----:B------:R-:W-:Y:S01]  /*10a0*/  @UP1 ULDC.64 UR12, c[0x0][0x420] ;  /* 0x00010800000c1ab9 */ /* 0x000fe20000000a00 */
[----:B------:R-:W-:Y:S01]  /*10b0*/  USEL UR35, UR14, URZ, UP2 ;  /* 0x0000003f0e237287 */ /* 0x000fe20009000000 */
[----:B-1----:R-:W1:Y:S01]  /*10c0*/  MUFU.RCP R2, R2 ;  /* 0x0000000200027308 */ /* 0x002e620000001000 */
[----:B------:R-:W-:Y:S02]  /*10d0*/  @!UP1 UIMAD UR28, UR47, UR11, UR9 ;  /* 0x0000000b2f1c92a4 */ /* 0x000fe4000f8e0209 */
[----:B------:R-:W-:Y:S02]  /*10e0*/  UIADD3 UR9, UR37, 0x3f, URZ ;  /* 0x0000003f25097890 */ /* 0x000fe4000fffe03f */
[----:B------:R-:W-:-:S02]  /*10f0*/  @UP1 UIMAD.WIDE.U32 UR42, UR8, UR12, URZ ;  /* 0x0000000c082a12a5 */ /* 0x000fc4000f8e003f */
[----:B------:R-:W-:Y:S02]  /*1100*/  USHF.R.S32.HI UR22, URZ, 0x1f, UR9 ;  /* 0x0000001f3f167899 */ /* 0x000fe40008011409 */
[----:B------:R-:W-:Y:S02]  /*1110*/  @UP1 UIMAD UR48, UR8, UR13, UR43 ;  /* 0x0000000d083012a4 */ /* 0x000fe4000f8e022b */
[----:B------:R-:W-:Y:S02]  /*1120*/  ULEA.HI UR45, UR22, UR9, URZ, 0x6 ;  /* 0x00000009162d7291 */ /* 0x000fe4000f8f303f */
[----:B------:R-:W-:Y:S02]  /*1130*/  UIMAD UR9, UR36, UR47, URZ ;  /* 0x0000002f240972a4 */ /* 0x000fe4000f8e023f */
[----:B------:R-:W-:Y:S01]  /*1140*/  UIMAD.WIDE UR10, UR41, UR61, URZ ;  /* 0x0000003d290a72a5 */ /* 0x000fe2000f8e023f */
[----:B-1----:R-:W-:Y:S01]  /*1150*/  VIADD R2, R2, 0xffffffe ;  /* 0x0ffffffe02027836 */ /* 0x002fe20000000000 */
[----:B------:R-:W-:-:S02]  /*1160*/  UIMAD.WIDE.U32 UR12, UR47, UR59, URZ ;  /* 0x0000003b2f0c72a5 */ /* 0x000fc4000f8e003f */
[----:B------:R-:W-:Y:S01]  /*1170*/  UIMAD UR9, UR57, UR59, UR9 ;  /* 0x0000003b390972a4 */ /* 0x000fe2000f8e0209 */
[----:B------:R-:W1:Y:S01]  /*1180*/  F2I.FTZ.U32.TRUNC.NTZ R3, R2 ;  /* 0x0000000200037305 */ /* 0x000e62000021f000 */
[----:B------:R-:W-:Y:S02]  /*1190*/  UIMAD UR14, UR11, UR12, URZ ;  /* 0x0000000c0b0e72a4 */ /* 0x000fe4000f8e023f */
[----:B------:R-:W-:Y:S02]  /*11a0*/  UIADD3 UR9, UR13, UR9, URZ ;  /* 0x000000090d097290 */ /* 0x000fe4000fffe03f */
[----:B------:R-:W-:Y:S02]  /*11b0*/  UIMAD.WIDE.U32 UR22, UR10, UR12, URZ ;  /* 0x0000000c0a1672a5 */ /* 0x000fe4000f8e003f */
[----:B------:R-:W-:Y:S02]  /*11c0*/  UIMAD UR9, UR10, UR9, UR14 ;  /* 0x000000090a0972a4 */ /* 0x000fe4000f8e020e */
[----:B------:R-:W-:-:S02]  /*11d0*/  UIMAD.WIDE.U32 UR12, UR10, UR8, URZ ;  /* 0x000000080a0c72a5 */ /* 0x000fc4000f8e003f */
[----:B------:R-:W-:Y:S02]  /*11e0*/  UIMAD UR14, UR11, UR8, URZ ;  /* 0x000000080b0e72a4 */ /* 0x000fe4000f8e023f */
[----:B------:R-:W-:Y:S01]  /*11f0*/  UIADD3 UR49, UR23, UR9, URZ ;  /* 0x0000000917317290 */ /* 0x000fe2000fffe03f */
[--C-:B-1----:R-:W-:Y:S01]  /*1200*/  IMAD.MOV R0, RZ, RZ, -R3.reuse ;  /* 0x000000ffff007224 */ /* 0x102fe200078e0a03 */
[----:B------:R-:W-:Y:S01]  /*1210*/  USEL UR56, UR22, UR12, !UP1 ;  /* 0x0000000c16387287 */ /* 0x000fe2000c800000 */
[----:B------:R-:W-:Y:S01]  /*1220*/  IMAD.MOV.U32 R2, RZ, RZ, RZ ;  /* 0x000000ffff027224 */ /* 0x000fe200078e00ff */
[----:B------:R-:W-:Y:S01]  /*1230*/  @UP3 UIMAD UR9, UR47, UR40, URZ ;  /* 0x000000282f0932a4 */ /* 0x000fe2000f8e023f */
[----:B------:R-:W-:Y:S01]  /*1240*/  IMAD R0, R0, R5, RZ ;  /* 0x0000000500007224 */ /* 0x000fe200078e02ff */
[----:B------:R-:W-:Y:S02]  /*1250*/  ULOP3.LUT UR12, UR45, 0xffffffc0, URZ, 0xc0, !UPT ;  /* 0xffffffc02d0c7892 */ /* 0x000fe4000f8ec03f */
[----:B------:R-:W-:Y:S01]  /*1260*/  UISETP.NE.AND UP0, UPT, UR31, -0x1, UPT ;  /* 0xffffffff1f00788c */ /* 0x000fe2000bf05270 */
[----:B------:R-:W-:Y:S01]  /*1270*/  IMAD.HI.U32 R0, R3, R0, R2 ;  /* 0x0000000003007227 */ /* 0x000fe200078e0002 */
[----:B------:R-:W-:Y:S01]  /*1280*/  MOV R2, R4 ;  /* 0x0000000400027202 */ /* 0x000fe20000000f00 */
[----:B------:R-:W-:-:S02]  /*1290*/  UIMAD UR26, UR8, UR21, URZ ;  /* 0x00000015081a72a4 */ /* 0x000fc4000f8e023f */
[----:B------:R-:W-:Y:S02]  /*12a0*/  @UP1 UIADD3 UR49, UR13, UR14, URZ ;  /* 0x0000000e0d311290 */ /* 0x000fe4000fffe03f */
[----:B------:R-:W-:Y:S01]  /*12b0*/  IMAD.HI.U32 R0, R0, R2, RZ ;  /* 0x0000000200007227 */ /* 0x000fe200078e00ff */
[----:B------:R-:W-:Y:S02]  /*12c0*/  @UP3 USEL UR14, UR9, UR8, !UP1 ;  /* 0x00000008090e3287 */ /* 0x000fe4000c800000 */
[----:B------:R-:W-:Y:S01]  /*12d0*/  USEL UR55, UR18, UR24, !UP1 ;  /* 0x0000001812377287 */ /* 0x000fe2000c800000 */
[----:B------:R-:W-:Y:S01]  /*12e0*/  IMAD.MOV R3, RZ, RZ, -R0 ;  /* 0x000000ffff037224 */ /* 0x000fe200078e0a00 */
[----:B------:R-:W-:Y:S01]  /*12f0*/  UIADD3 UR9, UR12, -0x40, URZ ;  /* 0xffffffc00c097890 */ /* 0x000fe2000fffe03f */
[----:B------:R-:W-:Y:S02]  /*1300*/  @UP3 ULDC UR24, c[0x0][0x2e4] ;  /* 0x0000b90000183ab9 */ /* 0x000fe40000000800 */
[----:B------:R-:W-:Y:S01]  /*1310*/  IMAD R2, R5, R3, R2 ;  /* 0x0000000305027224 */ /* 0x000fe200078e0202 */
[----:B------:R-:W-:-:S02]  /*1320*/  @UP1 UIADD3 UR46, UR25, UR26, URZ ;  /* 0x0000001a192e1290 */ /* 0x000fc4000fffe03f */
[----:B------:R-:W-:Y:S02]  /*1330*/  @!UP3 UIMAD UR13, UR47, UR61, UR58 ;  /* 0x0000003d2f0db2a4 */ /* 0x000fe4000f8e023a */
[----:B------:R-:W-:Y:S01]  /*1340*/  ISETP.GT.U32.AND P1, PT, R5, R2, PT ;  /* 0x000000020500720c */ /* 0x000fe20003f24070 */
[----:B------:R-:W-:Y:S02]  /*1350*/  @UP3 UIMAD UR26, UR58, UR24, UR14 ;  /* 0x000000183a1a32a4 */ /* 0x000fe4000f8e020e */
[----:B------:R-:W-:Y:S02]  /*1360*/  USHF.R.S32.HI UR24, URZ, 0x1f, UR9 ;  /* 0x0000001f3f187899 */ /* 0x000fe40008011409 */
[----:B------:R-:W-:Y:S02]  /*1370*/  UIADD3 UR12, UP2, UR9, UR33, URZ ;  /* 0x00000021090c7290 */ /* 0x000fe4000ff5e03f */
[----:B------:R-:W-:Y:S01]  /*1380*/  @!UP3 UIMAD UR26, UR13, UR40, URZ ;  /* 0x000000280d1ab2a4 */ /* 0x000fe2000f8e023f */
[----:B------:R-:W-:Y:S01]  /*1390*/  ULDC.U8 UR17, c[0x0][0x480] ;  /* 0x0001200000117ab9 */ /* 0x000fe20000000000 */
[----:B------:R-:W-:-:S02]  /*13a0*/  UIADD3.X UR13, UR24, UR35, URZ, UP2, !UPT ;  /* 0x00000023180d7290 */ /* 0x000fc400097fe43f */
[----:B------:R-:W-:Y:S02]  /*13b0*/  UIMAD UR11, UR11, UR12, URZ ;  /* 0x0000000c0b0b72a4 */ /* 0x000fe4000f8e023f */
[----:B------:R-:W-:Y:S01]  /*13c0*/  @!P1 IMAD.IADD R2, R2, 0x1, -R5 ;  /* 0x0000000102029824 */ /* 0x000fe200078e0a05 */
[----:B------:R-:W-:Y:S01]  /*13d0*/  @!P1 IADD3 R0, R0, 0x1, RZ ;  /* 0x0000000100009810 */ /* 0x000fe20007ffe0ff */
[----:B------:R-:W-:Y:S01]  /*13e0*/  @UP0 UIADD3 UR30, UR15, UR31, URZ ;  /* 0x0000001f0f1e0290 */ /* 0x000fe2000fffe03f */
[----:B------:R-:W-:Y:S01]  /*13f0*/  PLOP3.LUT P1, PT, PT, PT, UP0, 0x80, 0x0 ;  /* 0x000000000000781c */ /* 0x000fe20003f2f008 */
[----:B------:R-:W-:Y:S01]  /*1400*/  @UP0 UIADD3 UR27, UR15, UR31, URZ ;  /* 0x0000001f0f1b0290 */ /* 0x000fe2000fffe03f */
[----:B------:R-:W-:Y:S01]  /*1410*/  ISETP.GE.U32.AND P0, PT, R2, R5, PT ;  /* 0x000000050200720c */ /* 0x000fe20003f06070 */
[----:B------:R-:W-:Y:S01]  /*1420*/  UIMAD UR51, UR58, UR41, URZ ;  /* 0x000000293a3372a4 */ /* 0x000fe2000f8e023f */
[----:B------:R-:W-:Y:S01]  /*1430*/  LOP3.LUT R2, R6, UR58, RZ, 0x3c, !PT ;  /* 0x0000003a06027c12 */ /* 0x000fe2000f8e3cff */
[----:B------:R-:W-:Y:S01]  /*1440*/  UISETP.NE.AND UP4, UPT, UR17, URZ, UPT ;  /* 0x0000003f1100728c */ /* 0x000fe2000bf85270 */
[----:B------:R-:W-:-:S02]  /*1450*/  @UP0 ULDC.64 UR18, c[0x0][0x250] ;  /* 0x0000940000120ab9 */ /* 0x000fc40000000a00 */
[----:B------:R-:W-:Y:S01]  /*1460*/  ISETP.GE.AND P2, PT, R2, RZ, PT ;  /* 0x000000ff0200720c */ /* 0x000fe20003f46270 */
[----:B------:R-:W-:Y:S01]  /*1470*/  @UP0 ULDC.64 UR16, c[0x0][0x248] ;  /* 0x0000920000100ab9 */ /* 0x000fe20000000a00 */
[----:B------:R-:W-:Y:S02]  /*1480*/  UIMAD.WIDE.U32 UR40, UR10, UR12, URZ ;  /* 0x0000000c0a2872a5 */ /* 0x000fe4000f8e003f */
[----:B------:R-:W-:Y:S02]  /*1490*/  UIMAD UR12, UR10, UR13, UR11 ;  /* 0x0000000d0a0c72a4 */ /* 0x000fe4000f8e020b */
[----:B------:R-:W-:Y:S01]  /*14a0*/  @UP0 UIMAD.WIDE.U32 UR22, UR30, UR16, URZ ;  /* 0x000000101e1602a5 */ /* 0x000fe2000f8e003f */
[----:B------:R-:W-:Y:S01]  /*14b0*/  @P0 VIADD R0, R0, 0x1 ;  /* 0x0000000100000836 */ /* 0x000fe20000000000 */
[----:B------:R-:W-:Y:S01]  /*14c0*/  @UP0 UIMAD.WIDE.U32 UR10, UR27, UR18, URZ ;  /* 0x000000121b0a02a5 */ /* 0x000fe2000f8e003f */
[----:B------:R-:W-:Y:S01]  /*14d0*/  PLOP3.LUT P0, PT, PT, PT, UP3, 0x80, 0x0 ;  /* 0x000000000000781c */ /* 0x000fe20003f0f038 */
[----:B------:R-:W-:Y:S01]  /*14e0*/  @UP0 UIMAD UR30, UR30, UR17, URZ ;  /* 0x000000111e1e02a4 */ /* 0x000fe2000f8e023f */
[----:B------:R-:W-:Y:S01]  /*14f0*/  IMAD.MOV.U32 R16, RZ, RZ, R0 ;  /* 0x000000ffff107224 */ /* 0x000fe200078e0000 */
[----:B------:R-:W-:-:S02]  /*1500*/  @UP0 UIMAD UR13, UR27, UR19, URZ ;  /* 0x000000131b0d02a4 */ /* 0x000fc4000f8e023f */
[----:B------:R-:W-:Y:S02]  /*1510*/  @!UP1 UIADD3 UR48, UR39, UR28, URZ ;  /* 0x0000001c27309290 */ /* 0x000fe4000fffe03f */
[----:B------:R-:W-:Y:S01]  /*1520*/  USEL UR53, UR50, URZ, UP4 ;  /* 0x0000003f32357287 */ /* 0x000fe2000a000000 */
[----:B------:R-:W-:Y:S01]  /*1530*/  @!P2 IADD3 R16, -R16, RZ, RZ ;  /* 0x000000ff1010a210 */ /* 0x000fe20007ffe1ff */
[----:B------:R-:W-:Y:S01]  /*1540*/  USHF.R.S32.HI UR44, URZ, 0x1f, UR32 ;  /* 0x0000001f3f2c7899 */ /* 0x000fe20008011420 */
[----:B------:R-:W-:Y:S01]  /*1550*/  @!P3 LOP3.LUT R16, RZ, R6, RZ, 0x33, !PT ;  /* 0x00000006ff10b212 */ /* 0x000fe200078e33ff */
[----:B------:R-:W-:Y:S02]  /*1560*/  USHF.R.S32.HI UR54, URZ, 0x1f, UR51 ;  /* 0x0000001f3f367899 */ /* 0x000fe40008011433 */
[----:B------:R-:W-:Y:S02]  /*1570*/  USEL UR52, UR34, URZ, UP4 ;  /* 0x0000003f22347287 */ /* 0x000fe4000a000000 */
[----:B------:R-:W-:-:S02]  /*1580*/  @UP0 UIADD3 UR36, UR11, UR13, URZ ;  /* 0x0000000d0b240290 */ /* 0x000fc4000fffe03f */
[----:B------:R-:W-:Y:S02]  /*1590*/  UIADD3 UR50, UR41, UR12, URZ ;  /* 0x0000000c29327290 */ /* 0x000fe4000fffe03f */
        /* <DEDUP_REMOVED lines=16> */
.L_x_316:
[----:B------:R-:W-:Y:S05]  /*16a0*/  @P1 BRA `(.L_x_317) ;  /* 0x0000000000301947 */ /* 0x000fea0003800000 */
[----:B------:R-:W-:Y:S01]  /*16b0*/  USHF.R.S32.HI UR10, URZ, 0x1f, UR15 ;  /* 0x0000001f3f0a7899 */ /* 0x000fe2000801140f */
[----:B------:R-:W-:-:S03]  /*16c0*/  ULDC.64 UR18, c[0x0][0x250] ;  /* 0x0000940000127ab9 */ /* 0x000fc60000000a00 */
        /* <DEDUP_REMOVED lines=10> */
.L_x_317:
        /* <DEDUP_REMOVED lines=11> */
.L_x_318:
[----:B------:R-:W-:-:S04]  /*1820*/  UIMAD UR8, UR47, UR61, UR58 ;  /* 0x0000003d2f0872a4 */ /* 0x000fc8000f8e023a */
[----:B------:R-:W-:-:S12]  /*1830*/  UIMAD UR8, UR8, UR59, URZ ;  /* 0x0000003b080872a4 */ /* 0x000fd8000f8e023f */
.L_x_319:
[----:B------:R-:W1:Y:S01]  /*1840*/  S2R R27, SR_TID.X ;  /* 0x00000000001b7919 */ /* 0x000e620000002100 */
[----:B------:R-:W2:Y:S01]  /*1850*/  LDC.64 R4, c[0x0][0x420] ;  /* 0x00010800ff047b82 */ /* 0x000ea20000000a00 */
[----:B------:R-:W-:Y:S01]  /*1860*/  SHF.R.S32.HI R227, RZ, 0x1f, R226 ;  /* 0x0000001fffe37819 */ /* 0x000fe200000114e2 */
[----:B------:R-:W-:Y:S01]  /*1870*/  ULDC UR11, c[0x0][0x2dc] ;  /* 0x0000b700000b7ab9 */ /* 0x000fe20000000800 */
[----:B------:R-:W-:Y:S01]  /*1880*/  USHF.R.S32.HI UR14, URZ, 0x1f, UR58 ;  /* 0x0000001f3f0e7899 */ /* 0x000fe2000801143a */
[----:B------:R-:W-:Y:S01]  /*1890*/  BSSY B1, `(.L_x_315) ;  /* 0x000092a000017945 */ /* 0x000fe20003800000 */
[----:B------:R-:W-:Y:S02]  /*18a0*/  UIMAD UR12, UR11, UR61, URZ ;  /* 0x0000003d0b0c72a4 */ /* 0x000fe4000f8e023f */
[----:B------:R-:W-:Y:S02]  /*18b0*/  UIADD3 UR27, UR9, UR8, URZ ;  /* 0x00000008091b7290 */ /* 0x000fe4000fffe03f */
[----:B------:R-:W-:-:S02]  /*18c0*/  UIADD3 UR26, UR9, UR26, URZ ;  /* 0x0000001a091a7290 */ /* 0x000fc4000fffe03f */
[----:B------:R-:W-:Y:S01]  /*18d0*/  UISETP.GE.AND UP2, UPT, UR37, 0x1, UPT ;  /* 0x000000012500788c */ /* 0x000fe2000bf46270 */
[----:B------:R-:W-:Y:S01]  /*18e0*/  ULDC.64 UR34, c[0x0][0x400] ;  /* 0x0001000000227ab9 */ /* 0x000fe20000000a00 */
[----:B------:R-:W-:Y:S01]  /*18f0*/  ULDC.64 UR42, c[0x0][0x2b0] ;  /* 0x0000ac00002a7ab9 */ /* 0x000fe20000000a00 */
[----:B------:R-:W-:Y:S01]  /*1900*/  ULDC.64 UR22, c[0x0][0x210] ;  /* 0x0000840000167ab9 */ /* 0x000fe20000000a00 */
[----:B------:R-:W-:Y:S01]  /*1910*/  ULEA.HI.SX32 UR38, UR45, 0xffffffff, 0x1a ;  /* 0xffffffff2d267891 */ /* 0x000fe2000f8fd23f */
[----:B-1----:R-:W-:-:S04]  /*1920*/  SHF.R.S32.HI R28, RZ, 0x1f, R27 ;  /* 0x0000001fff1c7819 */ /* 0x002fc8000001141b */
[----:B------:R-:W-:-:S04]  /*1930*/  LEA.HI R2, R28, R27, RZ, 0x3 ;  /* 0x0000001b1c027211 */ /* 0x000fc800078f18ff */
[----:B------:R-:W-:-:S04]  /*1940*/  SHF.R.S32.HI R2, RZ, 0x3, R2 ;  /* 0x00000003ff027819 */ /* 0x000fc80000011402 */
[----:B------:R-:W-:Y:S02]  /*1950*/  SHF.R.S32.HI R26, RZ, 0x1f, R2 ;  /* 0x0000001fff1a7819 */ /* 0x000fe40000011402 */
[----:B------:R-:W-:-:S04]  /*1960*/  IADD3 R8, P0, R2, UR9, RZ ;  /* 0x0000000902087c10 */ /* 0x000fc8000ff1e0ff */
[----:B------:R-:W-:Y:S02]  /*1970*/  IADD3.X R0, R26, UR24, RZ, P0, !PT ;  /* 0x000000181a007c10 */ /* 0x000fe400087fe4ff */
[----:B------:R-:W-:Y:S01]  /*1980*/  IADD3 R6, P0, R226, UR10, RZ ;  /* 0x0000000ae2067c10 */ /* 0x000fe2000ff1e0ff */
[----:B------:R-:W-:Y:S02]  /*1990*/  ULDC.64 UR10, c[0x0][0x428] ;  /* 0x00010a00000a7ab9 */ /* 0x000fe40000000a00 */
[----:B------:R-:W-:Y:S01]  /*19a0*/  IMAD R0, R0, UR20, RZ ;  /* 0x0000001400007c24 */ /* 0x000fe2000f8e02ff */
[----:B------:R-:W-:Y:S01]  /*19b0*/  IADD3.X R7, R227, UR48, RZ, P0, !PT ;  /* 0x00000030e3077c10 */ /* 0x000fe200087fe4ff */
[----:B------:R-:W-:Y:S02]  /*19c0*/  UIMAD UR8, UR14, UR10, URZ ;  /* 0x0000000a0e0872a4 */ /* 0x000fe4000f8e023f */
[C---:B------:R-:W-:Y:S02]  /*19d0*/  IMAD R10, R8.reuse, UR21, R0 ;  /* 0x00000015080a7c24 */ /* 0x040fe4000f8e0200 */
[----:B------:R-:W-:Y:S01]  /*19e0*/  IMAD.WIDE.U32 R8, R8, UR20, R226 ;  /* 0x0000001408087c25 */ /* 0x000fe2000f8e00e2 */
[----:B------:R-:W-:-:S02]  /*19f0*/  UIMAD UR13, UR58, UR11, UR8 ;  /* 0x0000000b3a0d72a4 */ /* 0x000fc4000f8e0208 */
[----:B------:R-:W-:Y:S01]  /*1a00*/  USHF.L.U32 UR8, UR12, 0x6, URZ ;  /* 0x000000060c087899 */ /* 0x000fe2000800063f */
[----:B--2---:R-:W-:Y:S01]  /*1a10*/  IMAD R0, R4, UR24, RZ ;  /* 0x0000001804007c24 */ /* 0x004fe2000f8e02ff */
[----:B------:R-:W-:Y:S01]  /*1a20*/  IADD3 R8, P0, R8, UR55, RZ ;  /* 0x0000003708087c10 */ /* 0x000fe2000ff1e0ff */
[----:B------:R-:W-:Y:S01]  /*1a30*/  IMAD.WIDE.U32 R6, R4, UR9, R6 ;  /* 0x0000000904067c25 */ /* 0x000fe2000f8e0006 */
[----:B------:R-:W-:Y:S02]  /*1a40*/  ULDC.64 UR24, c[0x0][0x3e0] ;  /* 0x0000f80000187ab9 */ /* 0x000fe40000000a00 */
[----:B------:R-:W-:Y:S01]  /*1a50*/  IADD3.X R9, R9, UR46, R10, P0, !PT ;  /* 0x0000002e09097c10 */ /* 0x000fe200087fe40a */
[----:B------:R-:W-:Y:S01]  /*1a60*/  IMAD R3, R5, UR9, R0 ;  /* 0x0000000905037c24 */ /* 0x000fe2000f8e0200 */
[----:B------:R-:W-:Y:S01]  /*1a70*/  LEA.HI R10, R28, R27, RZ, 0x5 ;  /* 0x0000001b1c0a7211 */ /* 0x000fe200078f28ff */
[----:B------:R-:W-:Y:S01]  /*1a80*/  IMAD.U32 R0, RZ, RZ, UR10 ;  /* 0x0000000aff007e24 */ /* 0x000fe2000f8e00ff */
[----:B------:R-:W-:Y:S01]  /*1a90*/  ULDC.64 UR10, c[0x0][0x258] ;  /* 0x00009600000a7ab9 */ /* 0x000fe20000000a00 */
[----:B------:R-:W-:Y:S01]  /*1aa0*/  IMAD.IADD R7, R7, 0x1, R3 ;  /* 0x0000000107077824 */ /* 0x000fe200078e0203 */
[----:B------:R-:W-:Y:S01]  /*1ab0*/  UIMAD UR9, UR14, UR10, URZ ;  /* 0x0000000a0e0972a4 */ /* 0x000fe2000f8e023f */
[----:B------:R-:W-:Y:S01]  /*1ac0*/  LOP3.LUT R3, R10, 0xffffffe0, RZ, 0xc0, !PT ;  /* 0xffffffe00a037812 */ /* 0x000fe200078ec0ff */
[----:B------:R-:W-:-:S02]  /*1ad0*/  IMAD.WIDE.U32 R6, R0, UR58, R6 ;  /* 0x0000003a00067c25 */ /* 0x000fc4000f8e0006 */
[----:B------:R-:W-:Y:S01]  /*1ae0*/  UIMAD UR14, UR58, UR11, UR9 ;  /* 0x0000000b3a0e72a4 */ /* 0x000fe2000f8e0209 */
[----:B------:R-:W-:Y:S01]  /*1af0*/  SHF.R.S32.HI R0, RZ, 0x5, R10 ;  /* 0x00000005ff007819 */ /* 0x000fe2000001140a */
[----:B------:R-:W-:Y:S01]  /*1b00*/  USHF.R.S32.HI UR9, URZ, 0x1f, UR8 ;  /* 0x0000001f3f097899 */ /* 0x000fe20008011408 */
[----:B------:R-:W-:Y:S01]  /*1b10*/  IMAD.IADD R3, R27, 0x1, -R3 ;  /* 0x000000011b037824 */ /* 0x000fe200078e0a03 */
[----:B------:R-:W-:Y:S01]  /*1b20*/  UIADD3 UR8, UP1, UP0, UR40, UR8, UR51 ;  /* 0x0000000828087290 */ /* 0x000fe2000f83e033 */
[----:B------:R-:W-:Y:S01]  /*1b30*/  PLOP3.LUT P0, PT, PT, PT, UP2, 0x80, 0x0 ;  /* 0x000000000000781c */ /* 0x000fe20003f0f028 */
[----:B------:R-:W-:Y:S01]  /*1b40*/  IMAD.U32 R10, RZ, RZ, UR10 ;  /* 0x0000000aff0a7e24 */ /* 0x000fe2000f8e00ff */
[----:B------:R-:W-:Y:S01]  /*1b50*/  ULDC.64 UR40, c[0x0][0x478] ;  /* 0x00011e0000287ab9 */ /* 0x000fe20000000a00 */
[----:B------:R-:W-:Y:S01]  /*1b60*/  IMAD R11, R0, UR12, R3 ;  /* 0x0000000c000b7c24 */ /* 0x000fe2000f8e0203 */
[----:B------:R-:W-:Y:S01]  /*1b70*/  UIADD3.X UR9, UR50, UR9, UR54, UP1, UP0 ;  /* 0x0000000932097290 */ /* 0x000fe20008fe0436 */
[----:B------:R-:W-:Y:S01]  /*1b80*/  IMAD R0, R26, R4, RZ ;  /* 0x000000041a007224 */ /* 0x000fe200078e02ff */
[----:B------:R-:W-:Y:S01]  /*1b90*/  UIADD3 UR12, UP1, UP0, UR52, UR8, UR56 ;  /* 0x00000008340c7290 */ /* 0x000fe2000f83e038 */
[----:B------:R-:W-:Y:S01]  /*1ba0*/  VIADD R7, R7, UR13 ;  /* 0x0000000d07077c36 */ /* 0x000fe20008000000 */
[----:B------:R-:W-:Y:S01]  /*1bb0*/  UIMAD.WIDE UR10, UR26, 0x4, UR42 ;  /* 0x000000041a0a78a5 */ /* 0x000fe2000f8e022a */
[----:B------:R-:W-:Y:S01]  /*1bc0*/  IMAD R3, R2, R5, R0 ;  /* 0x0000000502037224 */ /* 0x000fe200078e0200 */
[----:B------:R-:W-:Y:S01]  /*1bd0*/  UIADD3.X UR8, UR53, UR9, UR49, UP1, UP0 ;  /* 0x0000000935087290 */ /* 0x000fe20008fe0431 */
[----:B------:R-:W-:Y:S01]  /*1be0*/  IMAD.WIDE.U32 R8, R10, UR58, R8 ;  /* 0x0000003a0a087c25 */ /* 0x000fe2000f8e0008 */
[----:B------:R-:W-:Y:S01]  /*1bf0*/  IADD3 R0, P2, R11, UR12, RZ ;  /* 0x0000000c0b007c10 */ /* 0x000fe2000ff5e0ff */
[----:B------:R-:W-:-:S02]  /*1c00*/  UIMAD.WIDE UR26, UR27, 0x4, UR40 ;  /* 0x000000041b1a78a5 */ /* 0x000fc4000f8e0228 */
[----:B------:R-:W-:Y:S01]  /*1c10*/  IMAD.WIDE.U32 R6, R2, R4, R6 ;  /* 0x0000000402067225 */ /* 0x000fe200078e0006 */
[----:B------:R-:W-:Y:S02]  /*1c20*/  LEA R224, P1, R0, UR34, 0x2 ;  /* 0x0000002200e07c11 */ /* 0x000fe4000f8210ff */
[----:B------:R-:W-:Y:S01]  /*1c30*/  LEA.HI.X.SX32 R14, R11, UR8, 0x1, P2 ;  /* 0x000000080b0e7c11 */ /* 0x000fe200090f0eff */
[----:B------:R-:W-:Y:S01]  /*1c40*/  IMAD.IADD R3, R7, 0x1, R3 ;  /* 0x0000000107037824 */ /* 0x000fe200078e0203 */
[----:B------:R-:W-:Y:S01]  /*1c50*/  LEA R10, P3, R6, UR24, 0x1 ;  /* 0x00000018060a7c11 */ /* 0x000fe2000f8608ff */
[----:B------:R-:W-:Y:S01]  /*1c60*/  VIADD R15, R9, UR14 ;  /* 0x0000000e090f7c36 */ /* 0x000fe20008000000 */
[----:B------:R-:W-:Y:S02]  /*1c70*/  LEA R12, P4, R8, UR22, 0x1 ;  /* 0x00000016080c7c11 */ /* 0x000fe4000f8808ff */
[----:B------:R-:W-:Y:S02]  /*1c80*/  LEA.HI.X R225, R0, UR35, R14, 0x2, P1 ;  /* 0x0000002300e17c11 */ /* 0x000fe400088f140e */
[----:B------:R-:W-:-:S02]  /*1c90*/  LEA.HI.X R11, R6, UR25, R3, 0x1, P3 ;  /* 0x00000019060b7c11 */ /* 0x000fc400098f0c03 */
[----:B------:R-:W-:Y:S01]  /*1ca0*/  LEA.HI.X R13, R8, UR23, R15, 0x1, P4 ;  /* 0x00000017080d7c11 */ /* 0x000fe2000a0f0c0f */
[----:B------:R-:W-:Y:S06]  /*1cb0*/  @!P0 BRA `(.L_x_320) ;  /* 0x0000007c00fc8947 */ /* 0x000fec0003800000 */
[----:B------:R-:W-:Y:S01]  /*1cc0*/  PLOP3.LUT P0, PT, PT, PT, UP4, 0x80, 0x0 ;  /* 0x000000000000781c */ /* 0x000fe20003f0f048 */
[----:B------:R-:W-:Y:S01]  /*1cd0*/  UMOV UR8, UR38 ;  /* 0x0000002600087c82 */ /* 0x000fe20008000000 */
[----:B------:R-:W-:Y:S01]  /*1ce0*/  LEA R0, R242, UR4, 0x1 ;  /* 0x00000004f2007c11 */ /* 0x000fe2000f8e08ff */
[----:B------:R-:W-:Y:S01]  /*1cf0*/  UIMAD UR9, UR8, -0x40, UR37 ;  /* 0xffffffc0080978a4 */ /* 0x000fe2000f8e0225 */
[----:B------:R-:W-:Y:S01]  /*1d00*/  VIADD R23, R2, 0x20 ;  /* 0x0000002002177836 */ /* 0x000fe20000000000 */
[----:B------:R-:W-:Y:S01]  /*1d10*/  UMOV UR12, UR10 ;  /* 0x0000000a000c7c82 */ /* 0x000fe20008000000 */
[----:B------:R-:W-:Y:S01]  /*1d20*/  ULEA.HI UR10, UR8, UR8, URZ, 0x1 ;  /* 0x00000008080a7291 */ /* 0x000fe2000f8f083f */
[----:B------:R-:W-:Y:S01]  /*1d30*/  BSSY B0, `(.L_x_321) ;  /* 0x000001d000007945 */ /* 0x000fe20003800000 */
[----:B------:R-:W-:-:S05]  /*1d40*/  UMOV UR14, UR26 ;  /* 0x0000001a000e7c82 */ /* 0x000fca0008000000 */
[----:B------:R-:W-:Y:S01]  /*1d50*/  @P0 BAR.SYNC.DEFER_BLOCKING 0x0 ;  /* 0x0000000000000b1d */ /* 0x000fe20000010000 */
[----:B------:R-:W-:Y:S01]  /*1d60*/  ISETP.GE.AND P4, PT, R2, UR9, PT ;  /* 0x0000000902007c0c */ /* 0x000fe2000bf86270 */
[----:B------:R-:W-:Y:S01]  /*1d70*/  ULOP3.LUT UR10, UR10, 0xfffffffe, URZ, 0xc0, !UPT ;  /* 0xfffffffe0a0a7892 */ /* 0x000fe2000f8ec03f */
[----:B------:R-:W-:Y:S01]  /*1d80*/  ISETP.GE.AND P3, PT, R23, UR9, PT ;  /* 0x0000000917007c0c */ /* 0x000fe2000bf66270 */
[----:B------:R-:W-:Y:S02]  /*1d90*/  IMAD.MOV.U32 R234, RZ, RZ, R10 ;  /* 0x000000ffffea7224 */ /* 0x000fe400078e000a */
[----:B------:R-:W-:Y:S01]  /*1da0*/  UIADD3 UR10, UR8, -UR10, URZ ;  /* 0x8000000a080a7290 */ /* 0x000fe2000fffe03f */
[----:B------:R-:W-:Y:S01]  /*1db0*/  IMAD.MOV.U32 R235, RZ, RZ, R11 ;  /* 0x000000ffffeb7224 */ /* 0x000fe200078e000b */
[----:B------:R-:W-:Y:S01]  /*1dc0*/  UMOV UR13, UR27 ;  /* 0x0000001b000d7c82 */ /* 0x000fe20008000000 */
[----:B------:R-:W-:Y:S01]  /*1dd0*/  VIADD R14, R226, 0x40 ;  /* 0x00000040e20e7836 */ /* 0x000fe20000000000 */
[----:B------:R-:W-:-:S04]  /*1de0*/  UISETP.NE.AND UP0, UPT, UR10, 0x1, UPT ;  /* 0x000000010a00788c */ /* 0x000fc8000bf05270 */
        /* <DEDUP_REMOVED lines=17> */
.L_x_322:
[----:B------:R-:W-:Y:S05]  /*1f00*/  BSYNC B0 ;  /* 0x0000000000007941 */ /* 0x000fea0003800000 */
.L_x_321:
[----:B------:R4:W-:Y:S01]  /*1f10*/  @P3 STS.128 [R0+0x9000], RZ ;  /* 0x009000ff00003388 */ /* 0x0009e20000000c00 */
[----:B------:R-:W-:Y:S01]  /*1f20*/  VIADD R10, R242, 0x2000 ;  /* 0x00002000f20a7836 */ /* 0x000fe20000000000 */
[----:B------:R-:W-:Y:S01]  /*1f30*/  PLOP3.LUT P1, PT, PT, PT, UP0, 0x80, 0x0 ;  /* 0x000000000000781c */ /* 0x000fe20003f2f008 */
[----:B------:R-:W-:Y:S01]  /*1f40*/  BSSY B0, `(.L_x_323) ;  /* 0x000001a000007945 */ /* 0x000fe20003800000 */
[----:B------:R4:W-:Y:S01]  /*1f50*/  @P3 STS.128 [R0+0xb000], RZ ;  /* 0x00b000ff00003388 */ /* 0x0009e20000000c00 */
[----:B------:R-:W-:Y:S01]  /*1f60*/  MOV R232, R12 ;  /* 0x0000000c00e87202 */ /* 0x000fe20000000f00 */
[----:B------:R-:W-:Y:S01]  /*1f70*/  IMAD.MOV.U32 R233, RZ, RZ, R13 ;  /* 0x000000ffffe97224 */ /* 0x000fe200078e000d */
[----:B------:R-:W-:Y:S01]  /*1f80*/  SEL R222, R10, R242, !P1 ;  /* 0x000000f20ade7207 */ /* 0x000fe20004800000 */
[----:B------:R-:W-:Y:S07]  /*1f90*/  @P3 BRA `(.L_x_324) ;  /* 0x0000000000503947 */ /* 0x000fee0003800000 */
[----:B------:R-:W-:Y:S02]  /*1fa0*/  ULDC UR10, c[0x0][0x2d0] ;  /* 0x0000b400000a7ab9 */ /* 0x000fe40000000800 */
[----:B------:R-:W-:Y:S02]  /*1fb0*/  ISETP.GE.AND P2, PT, R226, UR10, PT ;  /* 0x0000000ae2007c0c */ /* 0x000fe4000bf46270 */
[----:B------:R-:W-:-:S11]  /*1fc0*/  ISETP.GE.AND P0, PT, R14, UR10, PT ;  /* 0x0000000a0e007c0c */ /* 0x000fd6000bf06270 */
[C---:B------:R-:W-:Y:S01]  /*1fd0*/  @!P2 LEA R10, P5, R4.reuse, R234, 0x6 ;  /* 0x000000ea040aa211 */ /* 0x040fe200078a30ff */
[----:B------:R1:W-:Y:S03]  /*1fe0*/  @P2 STS.128 [R0+0x9000], RZ ;  /* 0x009000ff00002388 */ /* 0x0003e60000000c00 */
[----:B------:R-:W-:-:S05]  /*1ff0*/  @!P2 LEA.HI.X R11, R4, R235, R5, 0x6, P5 ;  /* 0x000000eb040ba211 */ /* 0x000fca00028f3405 */
[----:B------:R-:W-:Y:S01]  /*2000*/  @!PT LDS RZ, [RZ] ;  /* 0x00000000fffff984 */ /* 0x000fe20000000800 */
[----:B------:R-:W-:Y:S01]  /*2010*/  @!PT LDS RZ, [RZ] ;  /* 0x00000000fffff984 */ /* 0x000fe20000000800 */
[----:B------:R-:W-:Y:S01]  /*2020*/  @!PT LDS RZ, [RZ] ;  /* 0x00000000fffff984 */ /* 0x000fe20000000800 */
[----:B------:R1:W-:Y:S04]  /*2030*/  @!P2 LDGSTS.E.BYPASS.LTC128B.128 [R0+0x9000], desc[UR6][R10.64] ;  /* 0x090000000a00afae */ /* 0x0003e8000b901d46 */
[----:B------:R1:W-:Y:S01]  /*2040*/  @P0 STS.128 [R0+0xb000], RZ ;  /* 0x00b000ff00000388 */ /* 0x0003e20000000c00 */
[----:B------:R-:W-:Y:S05]  /*2050*/  @P0 BRA `(.L_x_324) ;  /* 0x0000000000200947 */ /* 0x000fea0003800000 */
[----:B------:R-:W-:-:S04]  /*2060*/  LEA R6, P0, R4, R6, 0x5 ;  /* 0x0000000604067211 */ /* 0x000fc800078028ff */
[----:B------:R-:W-:Y:S02]  /*2070*/  LEA.HI.X R5, R4, R3, R5, 0x5, P0 ;  /* 0x0000000304057211 */ /* 0x000fe400000f2c05 */
[----:B------:R-:W-:-:S04]  /*2080*/  LEA R4, P0, R6, UR24, 0x1 ;  /* 0x0000001806047c11 */ /* 0x000fc8000f8008ff */
[----:B------:R-:W-:-:S05]  /*2090*/  LEA.HI.X R5, R6, UR25, R5, 0x1, P0 ;  /* 0x0000001906057c11 */ /* 0x000fca00080f0c05 */
[----:B------:R-:W-:Y:S01]  /*20a0*/  @!PT LDS RZ, [RZ] ;  /* 0x00000000fffff984 */ /* 0x000fe20000000800 */
[----:B------:R-:W-:Y:S01]  /*20b0*/  @!PT LDS RZ, [RZ] ;  /* 0x00000000fffff984 */ /* 0x000fe20000000800 */
[----:B------:R-:W-:Y:S01]  /*20c0*/  @!PT LDS RZ, [RZ] ;  /* 0x00000000fffff984 */ /* 0x000fe20000000800 */
[----:B------:R1:W-:Y:S04]  /*20d0*/  LDGSTS.E.BYPASS.LTC128B.128 [R0+0xb000], desc[UR6][R4.64+0x80] ;  /* 0x0b00008004007fae */ /* 0x0003e8000b901d46 */
.L_x_324:
[----:B------:R-:W-:Y:S05]  /*20e0*/  BSYNC B0 ;  /* 0x0000000000007941 */ /* 0x000fea0003800000 */
.L_x_323:
        /* <DEDUP_REMOVED lines=12> */
.L_x_326:
        /* <DEDUP_REMOVED lines=20> */
.L_x_327:
[----:B------:R-:W-:Y:S05]  /*22f0*/  BSYNC B0 ;  /* 0x0000000000007941 */ /* 0x000fea0003800000 */
.L_x_325:
[----:B------:R-:W-:Y:S01]  /*2300*/  UIMAD.WIDE.U32 UR24, UR20, 0x20, URZ ;  /* 0x00000020141878a5 */ /* 0x000fe2000f8e003f */
[----:B------:R-:W-:Y:S01]  /*2310*/  BSSY B0, `(.L_x_328) ;  /* 0x0000029000007945 */ /* 0x000fe20003800000 */
[----:B------:R-:W-:-:S03]  /*2320*/  USHF.L.U32 UR10, UR21, 0x5, URZ ;  /* 0x00000005150a7899 */ /* 0x000fc6000800063f */
[----:B------:R-:W-:Y:S09]  /*2330*/  @!P3 BRA `(.L_x_329) ;  /* 0x000000000024b947 */ /* 0x000ff20003800000 */
        /* <DEDUP_REMOVED lines=9> */
.L_x_329:
[----:B------:R-:W-:Y:S01]  /*23d0*/  ULDC UR26, c[0x0][0x2d0] ;  /* 0x0000b400001a7ab9 */ /* 0x000fe20000000800 */
[----:B------:R-:W-:Y:S01]  /*23e0*/  IMAD.U32 R3, RZ, RZ, UR20 ;  /* 0x00000014ff037e24 */ /* 0x000fe2000f8e00ff */
[----:B------:R-:W-:Y:S01]  /*23f0*/  ISETP.GE.AND P2, PT, R226, UR26, PT ;  /* 0x0000001ae2007c0c */ /* 0x000fe2000bf46270 */
[----:B-1----:R-:W-:Y:S01]  /*2400*/  IMAD.U32 R5, RZ, RZ, UR21 ;  /* 0x00000015ff057e24 */ /* 0x002fe2000f8e00ff */
[----:B------:R-:W-:-:S11]  /*2410*/  ISETP.GE.AND P0, PT, R14, UR26, PT ;  /* 0x0000001a0e007c0c */ /* 0x000fd6000bf06270 */
[C---:B------:R-:W-:Y:S01]  /*2420*/  @!P2 LEA R4, P3, R3.reuse, R232, 0x6 ;  /* 0x000000e80304a211 */ /* 0x040fe200078630ff */
[----:B------:R1:W-:Y:S03]  /*2430*/  @P2 STS [R222+0x1000], RZ ;  /* 0x001000ffde002388 */ /* 0x0003e60000000800 */
[----:B------:R-:W-:Y:S01]  /*2440*/  @!P2 LEA.HI.X R5, R3, R233, R5, 0x6, P3 ;  /* 0x000000e90305a211 */ /* 0x000fe200018f3405 */
[----:B------:R1:W-:Y:S01]  /*2450*/  @P2 STS [R222+0x1004], RZ ;  /* 0x001004ffde002388 */ /* 0x0003e20000000800 */
[----:B------:R-:W-:-:S03]  /*2460*/  IMAD.U32 R3, RZ, RZ, UR10 ;  /* 0x0000000aff037e24 */ /* 0x000fc6000f8e00ff */
[----:B------:R1:W-:Y:S04]  /*2470*/  @P2 STS [R222+0x1008], RZ ;  /* 0x001008ffde002388 */ /* 0x0003e80000000800 */
[----:B------:R1:W-:Y:S04]  /*2480*/  @P2 STS [R222+0x100c], RZ ;  /* 0x00100cffde002388 */ /* 0x0003e80000000800 */
[----:B------:R-:W-:Y:S01]  /*2490*/  @!PT LDS RZ, [RZ] ;  /* 0x00000000fffff984 */ /* 0x000fe20000000800 */
[----:B------:R-:W-:Y:S01]  /*24a0*/  @!PT LDS RZ, [RZ] ;  /* 0x00000000fffff984 */ /* 0x000fe20000000800 */
[----:B------:R-:W-:Y:S01]  /*24b0*/  @!PT LDS RZ, [RZ] ;  /* 0x00000000fffff984 */ /* 0x000fe20000000800 */
[----:B------:R1:W-:Y:S01]  /*24c0*/  @!P2 LDGSTS.E.BYPASS.LTC128B.128 [R222+0x1000], desc[UR6][R4.64] ;  /* 0x0100000004deafae */ /* 0x0003e2000b901d46 */
[----:B------:R-:W-:-:S03]  /*24d0*/  IADD3 R8, P2, R8, UR24, RZ ;  /* 0x0000001808087c10 */ /* 0x000fc6000ff5e0ff */
[----:B------:R1:W-:Y:S01]  /*24e0*/  @P0 STS [R222+0x3000], RZ ;  /* 0x003000ffde000388 */ /* 0x0003e20000000800 */
[----:B------:R-:W-:-:S03]  /*24f0*/  IADD3.X R3, R15, UR25, R3, P2, !PT ;  /* 0x000000190f037c10 */ /* 0x000fc600097fe403 */
[----:B------:R1:W-:Y:S04]  /*2500*/  @P0 STS [R222+0x3004], RZ ;  /* 0x003004ffde000388 */ /* 0x0003e80000000800 */
[----:B------:R1:W-:Y:S04]  /*2510*/  @P0 STS [R222+0x3008], RZ ;  /* 0x003008ffde000388 */ /* 0x0003e80000000800 */
[----:B------:R1:W-:Y:S01]  /*2520*/  @P0 STS [R222+0x300c], RZ ;  /* 0x00300cffde000388 */ /* 0x0003e20000000800 */
[----:B------:R-:W-:Y:S05]  /*2530*/  @P0 BRA `(.L_x_330) ;  /* 0x0000000000180947 */ /* 0x000fea0003800000 */
[----:B-1----:R-:W-:-:S04]  /*2540*/  LEA R4, P0, R8, UR22, 0x1 ;  /* 0x0000001608047c11 */ /* 0x002fc8000f8008ff */
[----:B------:R-:W-:-:S05]  /*2550*/  LEA.HI.X R5, R8, UR23, R3, 0x1, P0 ;  /* 0x0000001708057c11 */ /* 0x000fca00080f0c03 */
[----:B------:R-:W-:Y:S01]  /*2560*/  @!PT LDS RZ, [RZ] ;  /* 0x00000000fffff984 */ /* 0x000fe20000000800 */
[----:B------:R-:W-:Y:S01]  /*2570*/  @!PT LDS RZ, [RZ] ;  /* 0x00000000fffff984 */ /* 0x000fe20000000800 */
[----:B------:R-:W-:Y:S01]  /*2580*/  @!PT LDS RZ, [RZ] ;  /* 0x00000000fffff984 */ /* 0x000fe20000000800 */
[----:B------:R1:W-:Y:S04]  /*2590*/  LDGSTS.E.BYPASS.LTC128B.128 [R222+0x3000], desc[UR6][R4.64+0x80] ;  /* 0x0300008004de7fae */ /* 0x0003e8000b901d46 */
.L_x_330:
[----:B------:R-:W-:Y:S05]  /*25a0*/  BSYNC B0 ;  /* 0x0000000000007941 */ /* 0x000fea0003800000 */
.L_x_328:
[----:B------:R-:W-:Y:S01]  /*25b0*/  UIMAD UR10, UR44, UR16, URZ ;  /* 0x000000102c0a72a4 */ /* 0x000fe2000f8e023f */
[C---:B------:R-:W-:Y:S01]  /*25c0*/  VIADD R3, R252.reuse, 0x28 ;  /* 0x00000028fc037836 */ /* 0x040fe20000000000 */
[----:B------:R-:W-:Y:S01]  /*25d0*/  SHF.R.S32.HI R25, RZ, 0x1f, R252 ;  /* 0x0000001fff197819 */ /* 0x000fe200000114fc */
[----:B-1----:R-:W-:Y:S01]  /*25e0*/  IMAD.U32 R4, RZ, RZ, UR16 ;  /* 0x00000010ff047e24 */ /* 0x002fe2000f8e00ff */
[----:B------:R-:W-:Y:S01]  /*25f0*/  UIMAD UR20, UR32, UR17, UR10 ;  /* 0x00000011201472a4 */ /* 0x000fe2000f8e020a */
[----:B------:R-:W-:Y:S01]  /*2600*/  VIADD R7, R252, 0x20 ;  /* 0x00000020fc077836 */ /* 0x000fe20000000000 */
[----:B------:R-:W-:Y:S01]  /*2610*/  UIMAD UR10, UR29, -0x80, UR5 ;  /* 0xffffff801d0a78a4 */ /* 0x000fe2000f8e0205 */
[----:B------:R-:W-:Y:S01]  /*2620*/  ISETP.GE.AND P2, PT, R3, UR9, PT ;  /* 0x0000000903007c0c */ /* 0x000fe2000bf46270 */
[----:B------:R-:W-:Y:S01]  /*2630*/  IMAD.WIDE.U32 R4, R4, UR32, R226 ;  /* 0x0000002004047c25 */ /* 0x000fe2000f8e00e2 */
[----:B------:R-:W-:Y:S01]  /*2640*/  BSSY B0, `(.L_x_331) ;  /* 0x0000036000007945 */ /* 0x000fe20003800000 */
[----:B------:R-:W-:-:S02]  /*2650*/  ISETP.GE.AND P3, PT, R7, UR9, PT ;  /* 0x0000000907007c0c */ /* 0x000fc4000bf66270 */
[----:B------:R-:W-:Y:S01]  /*2660*/  ISETP.GE.AND P5, PT, R2, UR10, PT ;  /* 0x0000000a02007c0c */ /* 0x000fe2000bfa6270 */
[----:B------:R-:W-:Y:S01]  /*2670*/  VIADD R8, R252, 0x8 ;  /* 0x00000008fc087836 */ /* 0x000fe20000000000 */
[----:B------:R-:W-:Y:S01]  /*2680*/  IADD3 R6, P0, R4, UR28, RZ ;  /* 0x0000001c04067c10 */ /* 0x000fe2000ff1e0ff */
[----:B------:R-:W-:Y:S01]  /*2690*/  IMAD.U32 R9, RZ, RZ, UR20 ;  /* 0x00000014ff097e24 */ /* 0x000fe2000f8e00ff */
[----:B------:R-:W-:Y:S01]  /*26a0*/  SHF.R.S32.HI R4, RZ, 0x1f, R3 ;  /* 0x0000001fff047819 */ /* 0x000fe20000011403 */
[----:B------:R-:W-:Y:S01]  /*26b0*/  ULDC.64 UR20, c[0x0][0x260] ;  /* 0x0000980000147ab9 */ /* 0x000fe20000000a00 */
[----:B------:R-:W-:Y:S01]  /*26c0*/  ISETP.GE.AND P4, PT, R8, UR9, PT ;  /* 0x0000000908007c0c */ /* 0x000fe2000bf86270 */
[----:B------:R-:W-:Y:S01]  /*26d0*/  IMAD.SHL.U32 R8, R252, 0x4, RZ ;  /* 0x00000004fc087824 */ /* 0x000fe200078e00ff */
[----:B------:R-:W-:Y:S01]  /*26e0*/  IADD3.X R7, R5, UR30, R9, P0, !PT ;  /* 0x0000001e05077c10 */ /* 0x000fe200087fe409 */
[----:B------:R-:W-:Y:S01]  /*26f0*/  IMAD R5, R17, UR20, RZ ;  /* 0x0000001411057c24 */ /* 0x000fe2000f8e02ff */
[----:B------:R-:W-:-:S02]  /*2700*/  @!P2 LEA R20, P0, R3, UR12, 0x2 ;  /* 0x0000000c0314ac11 */ /* 0x000fc4000f8010ff */
[----:B------:R-:W-:Y:S01]  /*2710*/  P2R R24, PR, RZ, 0x4 ;  /* 0x00000004ff187803 */ /* 0x000fe20000000000 */
[----:B------:R1:W-:Y:S01]  /*2720*/  @P5 STS.128 [R0+0xc000], RZ ;  /* 0x00c000ff00005388 */ /* 0x0003e20000000c00 */
[----:B------:R-:W-:Y:S01]  /*2730*/  @!P2 LEA.HI.X R21, R3, UR11, R4, 0x2, P0 ;  /* 0x0000000b0315ac11 */ /* 0x000fe200080f1404 */
[----:B------:R-:W-:Y:S01]  /*2740*/  IMAD R3, R16, UR21, R5 ;  /* 0x0000001510037c24 */ /* 0x000fe2000f8e0205 */
[----:B------:R-:W-:Y:S01]  /*2750*/  IADD3 R18, P0, R8, UR12, RZ ;  /* 0x0000000c08127c10 */ /* 0x000fe2000ff1e0ff */
[----:B------:R1:W-:Y:S01]  /*2760*/  @P5 STS.128 [R0+0x10000], RZ ;  /* 0x010000ff00005388 */ /* 0x0003e20000000c00 */
[----:B------:R-:W-:Y:S01]  /*2770*/  SHF.L.U64.HI R4, R252, 0x2, R25 ;  /* 0x00000002fc047819 */ /* 0x000fe20000010219 */
[----:B------:R-:W-:Y:S01]  /*2780*/  IMAD.WIDE.U32 R6, R16, UR20, R6 ;  /* 0x0000001410067c25 */ /* 0x000fe2000f8e0006 */
[----:B------:R-:W-:Y:S02]  /*2790*/  P2R R22, PR, RZ, 0x10 ;  /* 0x00000010ff167803 */ /* 0x000fe40000000000 */
[----:B------:R-:W-:Y:S01]  /*27a0*/  IADD3.X R19, R4, UR11, RZ, P0, !PT ;  /* 0x0000000b04137c10 */ /* 0x000fe200087fe4ff */
[----:B------:R-:W-:Y:S01]  /*27b0*/  IMAD.IADD R10, R7, 0x1, R3 ;  /* 0x00000001070a7824 */ /* 0x000fe200078e0203 */
[----:B------:R-:W-:-:S02]  /*27c0*/  ISETP.GE.AND P0, PT, R252, UR9, PT ;  /* 0x00000009fc007c0c */ /* 0x000fc4000bf06270 */
[----:B------:R-:W-:Y:S02]  /*27d0*/  P2R R15, PR, RZ, 0x8 ;  /* 0x00000008ff0f7803 */ /* 0x000fe40000000000 */
[----:B------:R-:W-:Y:S01]  /*27e0*/  P2R R11, PR, RZ, 0x1 ;  /* 0x00000001ff0b7803 */ /* 0x000fe20000000000 */
[----:B------:R-:W-:Y:S08]  /*27f0*/  @P5 BRA `(.L_x_332) ;  /* 0x0000000000685947 */ /* 0x000ff00003800000 */
[----:B------:R-:W-:Y:S01]  /*2800*/  ULDC UR9, c[0x0][0x2d0] ;  /* 0x0000b40000097ab9 */ /* 0x000fe20000000800 */
[----:B------:R-:W-:Y:S01]  /*2810*/  MOV R5, R10 ;  /* 0x0000000a00057202 */ /* 0x000fe20000000f00 */
[----:B------:R-:W-:Y:S01]  /*2820*/  IMAD R3, R26, UR16, RZ ;  /* 0x000000101a037c24 */ /* 0x000fe2000f8e02ff */
[----:B------:R-:W-:Y:S01]  /*2830*/  ISETP.GE.AND P0, PT, R226, UR9, PT ;  /* 0x00000009e2007c0c */ /* 0x000fe2000bf06270 */
[----:B------:R-:W-:Y:S02]  /*2840*/  IMAD.MOV.U32 R4, RZ, RZ, R6 ;  /* 0x000000ffff047224 */ /* 0x000fe400078e0006 */
[C---:B------:R-:W-:Y:S02]  /*2850*/  IMAD R3, R2.reuse, UR17, R3 ;  /* 0x0000001102037c24 */ /* 0x040fe4000f8e0203 */
[----:B------:R-:W-:-:S04]  /*2860*/  IMAD.WIDE.U32 R4, R2, UR16, R4 ;  /* 0x0000001002047c25 */ /* 0x000fc8000f8e0004 */
[----:B------:R-:W-:-:S04]  /*2870*/  IMAD.IADD R3, R5, 0x1, R3 ;  /* 0x0000000105037824 */ /* 0x000fc800078e0203 */
[----:B------:R-:W5:Y:S01]  /*2880*/  @!P0 LDC.64 R8, c[0x0][0x218] ;  /* 0x00008600ff088b82 */ /* 0x000f620000000a00 */
[----:B------:R1:W-:Y:S01]  /*2890*/  @P0 STS.128 [R0+0xc000], RZ ;  /* 0x00c000ff00000388 */ /* 0x0003e20000000c00 */
[----:B-----5:R-:W-:-:S04]  /*28a0*/  @!P0 LEA R8, P2, R4, R8, 0x1 ;  /* 0x0000000804088211 */ /* 0x020fc800078408ff */
[----:B------:R-:W-:-:S05]  /*28b0*/  @!P0 LEA.HI.X R9, R4, R9, R3, 0x1, P2 ;  /* 0x0000000904098211 */ /* 0x000fca00010f0c03 */
[----:B------:R-:W-:Y:S01]  /*28c0*/  @!PT LDS RZ, [RZ] ;  /* 0x00000000fffff984 */ /* 0x000fe20000000800 */
[----:B------:R-:W-:Y:S01]  /*28d0*/  @!PT LDS RZ, [RZ] ;  /* 0x00000000fffff984 */ /* 0x000fe20000000800 */
[----:B------:R-:W-:Y:S01]  /*28e0*/  @!PT LDS RZ, [RZ] ;  /* 0x00000000fffff984 */ /* 0x000fe20000000800 */
[----:B------:R1:W-:Y:S01]  /*28f0*/  @!P0 LDGSTS.E.BYPASS.LTC128B.128 [R0+0xc000], desc[UR6][R8.64] ;  /* 0x0c00000008008fae */ /* 0x0003e2000b901d46 */
[----:B------:R-:W-:-:S13]  /*2900*/  ISETP.GE.AND P0, PT, R14, UR9, PT ;  /* 0x000000090e007c0c */ /* 0x000fda000bf06270 */
[----:B------:R1:W-:Y:S01]  /*2910*/  @P0 STS.128 [R0+0x10000], RZ ;  /* 0x010000ff00000388 */ /* 0x0003e20000000c00 */
[----:B------:R-:W-:Y:S05]  /*2920*/  @P0 BRA `(.L_x_332) ;  /* 0x00000000001c0947 */ /* 0x000fea0003800000 */
[----:B------:R-:W-:Y:S02]  /*2930*/  ULDC.64 UR20, c[0x0][0x218] ;  /* 0x0000860000147ab9 */ /* 0x000fe40000000a00 */
[----:B-1----:R-:W-:-:S04]  /*2940*/  LEA R8, P0, R4, UR20, 0x1 ;  /* 0x0000001404087c11 */ /* 0x002fc8000f8008ff */
[----:B------:R-:W-:-:S05]  /*2950*/  LEA.HI.X R9, R4, UR21, R3, 0x1, P0 ;  /* 0x0000001504097c11 */ /* 0x000fca00080f0c03 */
[----:B------:R-:W-:Y:S01]  /*2960*/  @!PT LDS RZ, [RZ] ;  /* 0x00000000fffff984 */ /* 0x000fe20000000800 */
[----:B------:R-:W-:Y:S01]  /*2970*/  @!PT LDS RZ, [RZ] ;  /* 0x00000000fffff984 */ /* 0x000fe20000000800 */
[----:B------:R-:W-:Y:S01]  /*2980*/  @!PT LDS RZ, [RZ] ;  /* 0x00000000fffff984 */ /* 0x000fe20000000800 */
[----:B------:R1:W-:Y:S04]  /*2990*/  LDGSTS.E.BYPASS.LTC128B.128 [R0+0x10000], desc[UR6][R8.64+0x80] ;  /* 0x1000008008007fae */ /* 0x0003e8000b901d46 */
.L_x_332:
[----:B------:R-:W-:Y:S05]  /*29a0*/  BSYNC B0 ;  /* 0x0000000000007941 */ /* 0x000fea0003800000 */
.L_x_331:
[----:B------:R-:W-:Y:S01]  /*29b0*/  ISETP.GE.AND P4, PT, R23, UR10, PT ;  /* 0x0000000a17007c0c */ /* 0x000fe2000bf86270 */
[----:B------:R-:W-:-:S12]  /*29c0*/  BSSY B0, `(.L_x_333) ;  /* 0x0000020000007945 */ /* 0x000fd80003800000 */
[----:B------:R1:W-:Y:S04]  /*29d0*/  @P4 STS.128 [R0+0xd000], RZ ;  /* 0x00d000ff00004388 */ /* 0x0003e80000000c00 */
[----:B------:R1:W-:Y:S01]  /*29e0*/  @P4 STS.128 [R0+0x11000], RZ ;  /* 0x011000ff00004388 */ /* 0x0003e20000000c00 */
[----:B------:R-:W-:Y:S05]  /*29f0*/  @P4 BRA `(.L_x_334) ;  /* 0x0000000000704947 */ /* 0x000fea0003800000 */
[----:B------:R-:W-:Y:S01]  /*2a00*/  IADD3 R3, P0, R2, 0x20, RZ ;  /* 0x0000002002037810 */ /* 0x000fe20007f1e0ff */
[----:B------:R-:W-:Y:S01]  /*2a10*/  ULDC UR9, c[0x0][0x2d0] ;  /* 0x0000b40000097ab9 */ /* 0x000fe20000000800 */
[----:B------:R-:W-:-:S03]  /*2a20*/  MOV R5, R10 ;  /* 0x0000000a00057202 */ /* 0x000fc60000000f00 */
[----:B------:R-:W-:Y:S01]  /*2a30*/  IMAD.X R4, RZ, RZ, R26, P0 ;  /* 0x000000ffff047224 */ /* 0x000fe200000e061a */
[----:B------:R-:W-:-:S03]  /*2a40*/  ISETP.GE.AND P0, PT, R226, UR9, PT ;  /* 0x00000009e2007c0c */ /* 0x000fc6000bf06270 */
[----:B-1----:R-:W-:Y:S02]  /*2a50*/  IMAD R8, R4, UR16, RZ ;  /* 0x0000001004087c24 */ /* 0x002fe4000f8e02ff */
[----:B------:R-:W-:-:S04]  /*2a60*/  IMAD.MOV.U32 R4, RZ, RZ, R6 ;  /* 0x000000ffff047224 */ /* 0x000fc800078e0006 */
[----:B------:R-:W-:-:S04]  /*2a70*/  IMAD.WIDE.U32 R4, R3, UR16, R4 ;  /* 0x0000001003047c25 */ /* 0x000fc8000f8e0004 */
[----:B------:R-:W1:Y:S01]  /*2a80*/  @!P0 LDC.64 R12, c[0x0][0x218] ;  /* 0x00008600ff0c8b82 */ /* 0x000e620000000a00 */
[----:B------:R-:W-:Y:S01]  /*2a90*/  IMAD R3, R3, UR17, R8 ;  /* 0x0000001103037c24 */ /* 0x000fe2000f8e0208 */
[----:B------:R1:W-:Y:S03]  /*2aa0*/  @P0 STS.128 [R0+0xd000], RZ ;  /* 0x00d000ff00000388 */ /* 0x0003e60000000c00 */
[----:B------:R-:W-:Y:S01]  /*2ab0*/  IMAD.IADD R3, R5, 0x1, R3 ;  /* 0x0000000105037824 */ /* 0x000fe200078e0203 */
[----:B-1----:R-:W-:-:S04]  /*2ac0*/  @!P0 LEA R8, P2, R4, R12, 0x1 ;  /* 0x0000000c04088211 */ /* 0x002fc800078408ff */
        /* <DEDUP_REMOVED lines=15> */
.L_x_334:
[----:B------:R-:W-:Y:S05]  /*2bc0*/  BSYNC B0 ;  /* 0x0000000000007941 */ /* 0x000fea0003800000 */
.L_x_333:
[----:B------:R-:W-:Y:S01]  /*2bd0*/  IADD3 R3, R2, 0x40, RZ ;  /* 0x0000004002037810 */ /* 0x000fe20007ffe0ff */
[----:B------:R-:W-:Y:S03]  /*2be0*/  BSSY B0, `(.L_x_335) ;  /* 0x0000021000007945 */ /* 0x000fe60003800000 */
[----:B------:R-:W-:-:S13]  /*2bf0*/  ISETP.GE.AND P3, PT, R3, UR10, PT ;  /* 0x0000000a03007c0c */ /* 0x000fda000bf66270 */
        /* <DEDUP_REMOVED lines=31> */
.L_x_336:
[----:B------:R-:W-:Y:S05]  /*2df0*/  BSYNC B0 ;  /* 0x0000000000007941 */ /* 0x000fea0003800000 */
.L_x_335:
        /* <DEDUP_REMOVED lines=10> */
[----:B------:R-:W-:Y:S01]  /*2ea0*/  ISETP.GE.AND P0, PT, R226, UR9, PT ;  /* 0x00000009e2007c0c */ /* 0x000fe2000bf06270 */
[----:B------:R-:W-:-:S04]  /*2eb0*/  IMAD.WIDE.U32 R6, R3, UR16, R6 ;  /* 0x0000001003067c25 */ /* 0x000fc8000f8e0006 */
[----:B------:R-:W-:-:S04]  /*2ec0*/  IMAD R4, R4, UR16, RZ ;  /* 0x0000001004047c24 */ /* 0x000fc8000f8e02ff */
[----:B------:R-:W-:-:S04]  /*2ed0*/  IMAD R3, R3, UR17, R4 ;  /* 0x0000001103037c24 */ /* 0x000fc8000f8e0204 */
[----:B-1----:R-:W1:Y:S01]  /*2ee0*/  @!P0 LDC.64 R8, c[0x0][0x218] ;  /* 0x00008600ff088b82 */ /* 0x002e620000000a00 */
[----:B------:R-:W-:Y:S01]  /*2ef0*/  IMAD.IADD R3, R7, 0x1, R3 ;  /* 0x0000000107037824 */ /* 0x000fe200078e0203 */
[----:B------:R1:W-:Y:S02]  /*2f00*/  @P0 STS.128 [R0+0xf000], RZ ;  /* 0x00f000ff00000388 */ /* 0x0003e40000000c00 */
        /* <DEDUP_REMOVED lines=16> */
.L_x_338:
[----:B------:R-:W-:Y:S05]  /*3010*/  BSYNC B0 ;  /* 0x0000000000007941 */ /* 0x000fea0003800000 */
.L_x_337:
[----:B------:R-:W-:Y:S01]  /*3020*/  UIMAD UR9, UR44, UR18, URZ ;  /* 0x000000122c0972a4 */ /* 0x000fe2000f8e023f */
[----:B-1----:R-:W-:Y:S01]  /*3030*/  MOV R4, UR18 ;  /* 0x0000001200047c02 */ /* 0x002fe20008000f00 */
[----:B------:R1:W-:Y:S01]  /*3040*/  @P5 STS.128 [R0+0x14000], RZ ;  /* 0x014000ff00005388 */ /* 0x0003e20000000c00 */
[----:B------:R-:W-:Y:S01]  /*3050*/  ULDC.64 UR16, c[0x0][0x268] ;  /* 0x00009a0000107ab9 */ /* 0x000fe20000000a00 */
[----:B------:R-:W-:Y:S01]  /*3060*/  UIMAD UR9, UR32, UR19, UR9 ;  /* 0x00000013200972a4 */ /* 0x000fe2000f8e0209 */
[----:B------:R-:W-:Y:S01]  /*3070*/  BSSY B0, `(.L_x_339) ;  /* 0x0000025000007945 */ /* 0x000fe20003800000 */
[----:B------:R1:W-:Y:S01]  /*3080*/  @P5 STS.128 [R0+0x18000], RZ ;  /* 0x018000ff00005388 */ /* 0x0003e20000000c00 */
[----:B------:R-:W-:-:S03]  /*3090*/  IMAD.WIDE.U32 R4, R4, UR32, R226 ;  /* 0x0000002004047c25 */ /* 0x000fc6000f8e00e2 */
[----:B------:R-:W-:Y:S02]  /*30a0*/  MOV R3, UR9 ;  /* 0x0000000900037c02 */ /* 0x000fe40008000f00 */
[----:B------:R-:W-:-:S04]  /*30b0*/  IADD3 R6, P0, R4, UR33, RZ ;  /* 0x0000002104067c10 */ /* 0x000fc8000ff1e0ff */
[----:B------:R-:W-:Y:S01]  /*30c0*/  IADD3.X R7, R5, UR36, R3, P0, !PT ;  /* 0x0000002405077c10 */ /* 0x000fe200087fe403 */
[----:B------:R-:W-:-:S04]  /*30d0*/  IMAD R3, R17, UR16, RZ ;  /* 0x0000001011037c24 */ /* 0x000fc8000f8e02ff */
[C---:B------:R-:W-:Y:S02]  /*30e0*/  IMAD R3, R16.reuse, UR17, R3 ;  /* 0x0000001110037c24 */ /* 0x040fe4000f8e0203 */
[----:B------:R-:W-:-:S05]  /*30f0*/  IMAD.WIDE.U32 R6, R16, UR16, R6 ;  /* 0x0000001010067c25 */ /* 0x000fca000f8e0006 */
[----:B------:R-:W-:Y:S01]  /*3100*/  IADD3 R10, R7, R3, RZ ;  /* 0x00000003070a7210 */ /* 0x000fe20007ffe0ff */
[----:B-1----:R-:W-:Y:S06]  /*3110*/  @P5 BRA `(.L_x_340) ;  /* 0x0000000000685947 */ /* 0x002fec0003800000 */
        /* <DEDUP_REMOVED lines=8> */
[----:B------:R-:W1:Y:S01]  /*31a0*/  @!P0 LDC.64 R8, c[0x0][0x220] ;  /* 0x00008800ff088b82 */ /* 0x000e620000000a00 */
        /* <DEDUP_REMOVED lines=17> */
.L_x_340:
[----:B------:R-:W-:Y:S05]  /*32c0*/  BSYNC B0 ;  /* 0x0000000000007941 */ /* 0x000fea0003800000 */
.L_x_339:
[----:B------:R1:W-:Y:S01]  /*32d0*/  @P4 STS.128 [R0+0x15000], RZ ;  /* 0x015000ff00004388 */ /* 0x0003e20000000c00 */
[----:B------:R-:W-:Y:S03]  /*32e0*/  BSSY B0, `(.L_x_341) ;  /* 0x000001f000007945 */ /* 0x000fe60003800000 */
        /* <DEDUP_REMOVED lines=30> */
.L_x_342:
[----:B------:R-:W-:Y:S05]  /*34d0*/  BSYNC B0 ;  /* 0x0000000000007941 */ /* 0x000fea0003800000 */
.L_x_341:
        /* <DEDUP_REMOVED lines=32> */
.L_x_344:
[----:B------:R-:W-:Y:S05]  /*36e0*/  BSYNC B0 ;  /* 0x0000000000007941 */ /* 0x000fea0003800000 */
.L_x_343:
[----:B------:R1:W-:Y:S01]  /*36f0*/  @P2 STS.128 [R0+0x17000], RZ ;  /* 0x017000ff00002388 */ /* 0x0003e20000000c00 */
[----:B------:R-:W-:Y:S03]  /*3700*/  BSSY B0, `(.L_x_345) ;  /* 0x000001f000007945 */ /* 0x000fe60003800000 */
[----:B------:R1:W-:Y:S01]  /*3710*/  @P2 STS.128 [R0+0x1b000], RZ ;  /* 0x01b000ff00002388 */ /* 0x0003e20000000c00 */
[----:B------:R-:W-:Y:S05]  /*3720*/  @P2 BRA `(.L_x_346) ;  /* 0x0000000000702947 */ /* 0x000fea0003800000 */
[----:B------:R-:W-:Y:S01]  /*3730*/  ULDC UR9, c[0x0][0x2d0] ;  /* 0x0000b40000097ab9 */ /* 0x000fe20000000800 */
[----:B------:R-:W-:Y:S01]  /*3740*/  IADD3 R2, P0, R2, 0x60, RZ ;  /* 0x0000006002027810 */ /* 0x000fe20007f1e0ff */
[----:B------:R-:W-:Y:S01]  /*3750*/  IMAD.MOV.U32 R4, RZ, RZ, R6 ;  /* 0x000000ffff047224 */ /* 0x000fe200078e0006 */
[----:B------:R-:W-:Y:S02]  /*3760*/  ISETP.GE.AND P2, PT, R226, UR9, PT ;  /* 0x00000009e2007c0c */ /* 0x000fe4000bf46270 */
[----:B------:R-:W-:Y:S01]  /*3770*/  MOV R5, R10 ;  /* 0x0000000a00057202 */ /* 0x000fe20000000f00 */
[----:B------:R-:W-:-:S04]  /*3780*/  IMAD.X R3, RZ, RZ, R26, P0 ;  /* 0x000000ffff037224 */ /* 0x000fc800000e061a */
[----:B------:R-:W-:Y:S02]  /*3790*/  IMAD R3, R3, UR18, RZ ;  /* 0x0000001203037c24 */ /* 0x000fe4000f8e02ff */
[----:B------:R-:W-:-:S04]  /*37a0*/  IMAD.WIDE.U32 R4, R2, UR18, R4 ;  /* 0x0000001202047c25 */ /* 0x000fc8000f8e0004 */
[----:B-1----:R-:W1:Y:S01]  /*37b0*/  @!P2 LDC.64 R8, c[0x0][0x220] ;  /* 0x00008800ff08ab82 */ /* 0x002e620000000a00 */
[----:B------:R-:W-:Y:S01]  /*37c0*/  IMAD R3, R2, UR19, R3 ;  /* 0x0000001302037c24 */ /* 0x000fe2000f8e0203 */
[----:B------:R1:W-:Y:S03]  /*37d0*/  @P2 STS.128 [R0+0x17000], RZ ;  /* 0x017000ff00002388 */ /* 0x0003e60000000c00 */
[----:B------:R-:W-:Y:S01]  /*37e0*/  IMAD.IADD R6, R5, 0x1, R3 ;  /* 0x0000000105067824 */ /* 0x000fe200078e0203 */
[----:B-1----:R-:W-:-:S04]  /*37f0*/  @!P2 LEA R2, P0, R4, R8, 0x1 ;  /* 0x000000080402a211 */ /* 0x002fc800078008ff */
        /* <DEDUP_REMOVED lines=15> */
.L_x_346:
[----:B------:R-:W-:Y:S05]  /*38f0*/  BSYNC B0 ;  /* 0x0000000000007941 */ /* 0x000fea0003800000 */
.L_x_345:
[----:B------:R-:W-:Y:S01]  /*3900*/  ISETP.NE.AND P4, PT, R11, RZ, PT ;  /* 0x000000ff0b00720c */ /* 0x000fe20003f85270 */
[----:B------:R-:W-:Y:S01]  /*3910*/  IMAD.MOV.U32 R240, RZ, RZ, 0x7f800000 ;  /* 0x7f800000fff07424 */ /* 0x000fe200078e00ff */
[----:B------:R-:W-:Y:S01]  /*3920*/  ISETP.NE.AND P3, PT, R22, RZ, PT ;  /* 0x000000ff1600720c */ /* 0x000fe20003f65270 */
[----:B------:R-:W-:Y:S01]  /*3930*/  IMAD.MOV.U32 R241, RZ, RZ, 0x7f800000 ;  /* 0x7f800000fff17424 */ /* 0x000fe200078e00ff */
[----:B-1234-:R-:W-:Y:S01]  /*3940*/  LEA.HI R0, R28, R27, RZ, 0x4 ;  /* 0x0000001b1c007211 */ /* 0x01efe200078f20ff */
[----:B------:R-:W0:Y:S01]  /*3950*/  LDGDEPBAR ;  /* 0x00000000000079af */ /* 0x000e220000000000 */
[----:B------:R-:W-:Y:S01]  /*3960*/  ISETP.NE.AND P2, PT, R15, RZ, PT ;  /* 0x000000ff0f00720c */ /* 0x000fe20003f45270 */
[----:B------:R-:W-:Y:S01]  /*3970*/  IMAD.MOV.U32 R238, RZ, RZ, 0x7f800000 ;  /* 0x7f800000ffee7424 */ /* 0x000fe200078e00ff */
[----:B------:R-:W-:Y:S01]  /*3980*/  ISETP.NE.AND P0, PT, R24, RZ, PT ;  /* 0x000000ff1800720c */ /* 0x000fe20003f05270 */
[----:B------:R-:W-:Y:S01]  /*3990*/  IMAD.MOV.U32 R239, RZ, RZ, 0x7f800000 ;  /* 0x7f800000ffef7424 */ /* 0x000fe200078e00ff */
[----:B------:R-:W-:Y:S01]  /*39a0*/  ULDC UR16, c[0x0][0x2d0] ;  /* 0x0000b40000107ab9 */ /* 0x000fe20000000800 */
[----:B------:R-:W-:Y:S01]  /*39b0*/  VIADD R3, R221, 0x2000 ;  /* 0x00002000dd037836 */ /* 0x000fe20000000000 */
[----:B------:R-:W-:Y:S01]  /*39c0*/  UIADD3 UR9, UR32, 0x80, URZ ;  /* 0x0000008020097890 */ /* 0x000fe2000fffe03f */
[----:B------:R1:W5:Y:S01]  /*39d0*/  @!P4 LDG.E R240, desc[UR6][R18.64] ;  /* 0x0000000612f0c981 */ /* 0x000362000c1e1900 */
[----:B------:R-:W-:-:S02]  /*39e0*/  IMAD.MOV.U32 R219, RZ, RZ, 0x20 ;  /* 0x00000020ffdb7424 */ /* 0x000fc400078e00ff */
[----:B------:R-:W-:Y:S01]  /*39f0*/  IMAD.MOV.U32 R218, RZ, RZ, 0x40 ;  /* 0x00000040ffda7424 */ /* 0x000fe200078e00ff */
[----:B------:R1:W5:Y:S01]  /*3a00*/  @!P3 LDG.E R241, desc[UR6][R18.64+0x20] ;  /* 0x0000200612f1b981 */ /* 0x000362000c1e1900 */
[----:B------:R-:W-:Y:S01]  /*3a10*/  LOP3.LUT R0, R0, 0xfffffff0, RZ, 0xc0, !PT ;  /* 0xfffffff000007812 */ /* 0x000fe200078ec0ff */
[----:B------:R-:W-:Y:S01]  /*3a20*/  IMAD.MOV.U32 R231, RZ, RZ, R222 ;  /* 0x000000ffffe77224 */ /* 0x000fe200078e00de */
[----:B------:R-:W-:Y:S01]  /*3a30*/  CS2R R158, SRZ ;  /* 0x00000000009e7805 */ /* 0x000fe2000001ff00 */
[----:B------:R1:W5:Y:S01]  /*3a40*/  @!P2 LDG.E R238, desc[UR6][R18.64+0x80] ;  /* 0x0000800612eea981 */ /* 0x000362000c1e1900 */
[----:B------:R-:W-:Y:S01]  /*3a50*/  IMAD.SHL.U32 R246, R252, 0x4, RZ ;  /* 0x00000004fcf67824 */ /* 0x000fe200078e00ff */
[----:B------:R-:W-:Y:S01]  /*3a60*/  CS2R R156, SRZ ;  /* 0x00000000009c7805 */ /* 0x000fe2000001ff00 */
[----:B------:R-:W-:Y:S01]  /*3a70*/  IMAD.IADD R0, R27, 0x1, -R0 ;  /* 0x000000011b007824 */ /* 0x000fe200078e0a00 */
[----:B------:R1:W5:Y:S01]  /*3a80*/  @!P0 LDG.E R239, desc[UR6][R20.64] ;  /* 0x0000000614ef8981 */ /* 0x000362000c1e1900 */
[----:B------:R-:W-:-:S02]  /*3a90*/  SEL R3, R3, R221, !P1 ;  /* 0x000000dd03037207 */ /* 0x000fc40004800000 */
[----:B------:R-:W-:Y:S02]  /*3aa0*/  CS2R R162, SRZ ;  /* 0x0000000000a27805 */ /* 0x000fe4000001ff00 */
[----:B------:R-:W-:Y:S02]  /*3ab0*/  CS2R R160, SRZ ;  /* 0x0000000000a07805 */ /* 0x000fe4000001ff00 */
[----:B------:R-:W-:Y:S02]  /*3ac0*/  SHF.R.S32.HI R2, RZ, 0x1f, R0 ;  /* 0x0000001fff027819 */ /* 0x000fe40000011400 */
[----:B------:R-:W-:Y:S02]  /*3ad0*/  CS2R R154, SRZ ;  /* 0x00000000009a7805 */ /* 0x000fe4000001ff00 */
[----:B------:R-:W-:Y:S02]  /*3ae0*/  CS2R R152, SRZ ;  /* 0x0000000000987805 */ /* 0x000fe4000001ff00 */
[----:B------:R-:W-:-:S02]  /*3af0*/  CS2R R150, SRZ ;  /* 0x0000000000967805 */ /* 0x000fc4000001ff00 */
[----:B------:R-:W-:Y:S02]  /*3b00*/  LEA.HI R2, R2, R0, RZ, 0x3 ;  /* 0x0000000002027211 */ /* 0x000fe400078f18ff */
[----:B------:R-:W-:Y:S02]  /*3b10*/  CS2R R148, SRZ ;  /* 0x0000000000947805 */ /* 0x000fe4000001ff00 */
[----:B------:R-:W-:Y:S02]  /*3b20*/  CS2R R142, SRZ ;  /* 0x00000000008e7805 */ /* 0x000fe4000001ff00 */
[----:B------:R-:W-:Y:S02]  /*3b30*/  CS2R R140, SRZ ;  /* 0x00000000008c7805 */ /* 0x000fe4000001ff00 */
[----:B------:R-:W-:Y:S02]  /*3b40*/  LOP3.LUT R2, R2, 0xfffffff8, RZ, 0xc0, !PT ;  /* 0xfffffff802027812 */ /* 0x000fe400078ec0ff */
[----:B------:R-:W-:-:S02]  /*3b50*/  CS2R R146, SRZ ;  /* 0x0000000000927805 */ /* 0x000fc4000001ff00 */
[----:B------:R-:W-:Y:S02]  /*3b60*/  CS2R R144, SRZ ;  /* 0x0000000000907805 */ /* 0x000fe4000001ff00 */
[----:B------:R-:W-:Y:S02]  /*3b70*/  CS2R R138, SRZ ;  /* 0x00000000008a7805 */ /* 0x000fe4000001ff00 */
[----:B------:R-:W-:Y:S01]  /*3b80*/  CS2R R136, SRZ ;  /* 0x0000000000887805 */ /* 0x000fe2000001ff00 */
[----:B------:R-:W-:Y:S01]  /*3b90*/  IMAD.IADD R0, R0, 0x1, -R2 ;  /* 0x0000000100007824 */ /* 0x000fe200078e0a02 */
[----:B------:R-:W-:Y:S01]  /*3ba0*/  CS2R R134, SRZ ;  /* 0x0000000000867805 */ /* 0x000fe2000001ff00 */
[----:B------:R-:W-:Y:S01]  /*3bb0*/  VIADD R2, R220, 0x2000 ;  /* 0x00002000dc027836 */ /* 0x000fe20000000000 */
[----:B------:R-:W-:Y:S02]  /*3bc0*/  CS2R R132, SRZ ;  /* 0x0000000000847805 */ /* 0x000fe4000001ff00 */
[----:B------:R-:W-:-:S02]  /*3bd0*/  CS2R R126, SRZ ;  /* 0x00000000007e7805 */ /* 0x000fc4000001ff00 */
[C---:B------:R-:W-:Y:S02]  /*3be0*/  LOP3.LUT P0, RZ, R0.reuse, 0x2, RZ, 0xc0, !PT ;  /* 0x0000000200ff7812 */ /* 0x040fe4000780c0ff */
[----:B------:R-:W-:Y:S02]  /*3bf0*/  CS2R R124, SRZ ;  /* 0x00000000007c7805 */ /* 0x000fe4000001ff00 */
[----:B------:R-:W-:Y:S01]  /*3c00*/  LOP3.LUT P2, RZ, R0, 0x4, RZ, 0xc0, !PT ;  /* 0x0000000400ff7812 */ /* 0x000fe2000784c0ff */
[----:B------:R-:W-:Y:S01]  /*3c10*/  VIADD R0, R252, 0xffffffc0 ;  /* 0xffffffc0fc007836 */ /* 0x000fe20000000000 */
[----:B------:R-:W-:Y:S02]  /*3c20*/  SEL R213, R2, R220, !P1 ;  /* 0x000000dc02d57207 */ /* 0x000fe40004800000 */
[----:B------:R-:W-:Y:S02]  /*3c30*/  CS2R R130, SRZ ;  /* 0x0000000000827805 */ /* 0x000fe4000001ff00 */
[----:B------:R-:W-:-:S02]  /*3c40*/  CS2R R128, SRZ ;  /* 0x0000000000807805 */ /* 0x000fc4000001ff00 */
[----:B------:R-:W-:Y:S02]  /*3c50*/  CS2R R122, SRZ ;  /* 0x00000000007a7805 */ /* 0x000fe4000001ff00 */
[----:B------:R-:W-:Y:S02]  /*3c60*/  SHF.R.S32.HI R2, RZ, 0x1f, R0 ;  /* 0x0000001fff027819 */ /* 0x000fe40000011400 */
        /* <DEDUP_REMOVED lines=43> */
[----:B------:R-:W-:Y:S01]  /*3f20*/  SHF.L.U64.HI R245, R252, 0x2, R25 ;  /* 0x00000002fcf57819 */ /* 0x000fe20000010219 */
[C---:B------:R-:W-:Y:S01]  /*3f30*/  IMAD.SHL.U32 R243, R0.reuse, 0x4, RZ ;  /* 0x0000000400f37824 */ /* 0x040fe200078e00ff */
[----:B------:R-:W-:Y:S01]  /*3f40*/  SHF.L.U64.HI R244, R0, 0x2, R2 ;  /* 0x0000000200f47819 */ /* 0x000fe20000010202 */
[----:B------:R-:W-:Y:S01]  /*3f50*/  UISETP.GE.AND UP0, UPT, UR9, UR5, UPT ;  /* 0x000000050900728c */ /* 0x000fe2000bf06270 */
[----:B------:R-:W-:Y:S01]  /*3f60*/  LEA R213, R213, UR4, 0x1 ;  /* 0x00000004d5d57c11 */ /* 0x000fe2000f8e08ff */
[----:B------:R-:W-:Y:S01]  /*3f70*/  ULDC UR17, c[0x0][0x2dc] ;  /* 0x0000b70000117ab9 */ /* 0x000fe20000000800 */
[----:B------:R-:W-:Y:S01]  /*3f80*/  LEA R212, R3, UR4, 0x1 ;  /* 0x0000000403d47c11 */ /* 0x000fe2000f8e08ff */
[----:B------:R-:W-:Y:S01]  /*3f90*/  ULDC UR9, c[0x0][0x2ec] ;  /* 0x0000bb0000097ab9 */ /* 0x000fe20000000800 */
[----:B------:R-:W-:-:S02]  /*3fa0*/  SEL R219, R219, 0xffffffe0, !P0 ;  /* 0xffffffe0dbdb7807 */ /* 0x000fc40004000000 */
[----:B-1----:R-:W-:-:S07]  /*3fb0*/  SEL R218, R218, 0xffffffc0, !P2 ;  /* 0xffffffc0dada7807 */ /* 0x002fce0005000000 */
.L_x_349:
        /* <DEDUP_REMOVED lines=108> */
[C---:B------:R-:W-:Y:S01]  /*4680*/  @P4 VIADD R0, R165.reuse, 0x1 ;  /* 0x00000001a5004836 */ /* 0x040fe20000000000 */
        /* <DEDUP_REMOVED lines=163> */
[--C-:B------:R-:W-:Y:S01]  /*50c0*/  FFMA.FTZ R30, R30, UR9, -R0.reuse ;  /* 0x000000091e1e7c23 */ /* 0x100fe20008010800 */
[----:B------:R-:W-:Y:S03]  /*50d0*/  PLOP3.LUT P1, PT, PT, PT, UP3, 0x80, 0x0 ;  /* 0x000000000000781c */ /* 0x000fe60003f2f038 */
[----:B------:R2:W-:Y:S01]  /*50e0*/  MUFU.EX2 R197, R3 ;  /* 0x0000000300c57308 */ /* 0x0005e20000000800 */
[----:B------:R-:W-:Y:S01]  /*50f0*/  FFMA.FTZ R0, R31, UR9, -R0 ;  /* 0x000000091f007c23 */ /* 0x000fe20008010800 */
[----:B------:R-:W-:Y:S08]  /*5100*/  IADD3.X R177, R245, UR13, RZ, P0, !PT ;  /* 0x0000000df5b17c10 */ /* 0x000ff000087fe4ff */
        /* <DEDUP_REMOVED lines=34> */
[----:B------:R2:W-:Y:S01]  /*5330*/  STS [R228+0x21000], R3 ;  /* 0x02100003e4007388 */ /* 0x0005e20000000800 */
[C---:B-1----:R-:W-:Y:S05]  /*5340*/  LEA R0, R220.reuse, UR4, 0x1 ;  /* 0x00000004dc007c11 */ /* 0x042fea000f8e08ff */
[----:B------:R1:W-:Y:S06]  /*5350*/  STS [R228+0x21400], R2 ;  /* 0x02140002e4007388 */ /* 0x0003ec0000000800 */
[----:B------:R-:W-:Y:S06]  /*5360*/  LDSM.16.M88.4 R32, [R0+0x8000] ;  /* 0x008000000020783b */ /* 0x000fec0000000200 */
[----:B------:R-:W3:Y:S06]  /*5370*/  LDSM.16.M88.4 R16, [R215+UR4+0x14000] ;  /* 0x01400004d710783b */ /* 0x000eec0008000200 */
[----:B------:R-:W4:Y:S01]  /*5380*/  LDSM.16.M88.4 R28, [R0+0x9000] ;  /* 0x00900000001c783b */ /* 0x000f220000000200 */
[C---:B--2---:R-:W-:Y:S05]  /*5390*/  IMAD.IADD R3, R219.reuse, 0x1, R0 ;  /* 0x00000001db037824 */ /* 0x044fea00078e0200 */
[----:B------:R-:W2:Y:S01]  /*53a0*/  LDSM.16.M88.4 R164, [R215+UR4+0x14800] ;  /* 0x01480004d7a4783b */ /* 0x000ea20008000200 */
[----:B-1----:R-:W-:Y:S05]  /*53b0*/  LEA R2, R220, UR4, 0x1 ;  /* 0x00000004dc027c11 */ /* 0x002fea000f8e08ff */
[----:B------:R-:W-:Y:S01]  /*53c0*/  LDSM.16.M88.4 R168, [R3+0x8000] ;  /* 0x0080000003a8783b */ /* 0x000fe20000000200 */
[C-C-:B------:R-:W-:Y:S02]  /*53d0*/  IMAD.IADD R209, R218.reuse, 0x1, R2.reuse ;  /* 0x00000001dad17824 */ /* 0x140fe400078e0202 */
[----:B------:R-:W-:Y:S03]  /*53e0*/  IMAD.IADD R2, R219, 0x1, R2 ;  /* 0x00000001db027824 */ /* 0x000fe600078e0202 */
[----:B------:R-:W1:Y:S01]  /*53f0*/  LDSM.16.M88.4 R172, [R214+0x8000] ;  /* 0x00800000d6ac783b */ /* 0x000e620000000200 */
[----:B------:R-:W-:Y:S05]  /*5400*/  IMAD.IADD R208, R218, 0x1, R2 ;  /* 0x00000001dad07824 */ /* 0x000fea00078e0202 */
[----:B------:R-:W2:Y:S01]  /*5410*/  LDG.E R2, desc[UR6][R176.64+0x20] ;  /* 0x00002006b0027981 */ /* 0x000ea2000c1e1900 */
[-C--:B---3--:R-:W-:Y:S06]  /*5420*/  HMMA.16816.F32.BF16 R4, R32, R16.reuse, RZ ;  /* 0x000000102004723c */ /* 0x088fec00000418ff */
[C---:B----4-:R-:W-:Y:S06]  /*5430*/  HMMA.16816.F32.BF16 R8, R28.reuse, R16, RZ ;  /* 0x000000101c08723c */ /* 0x050fec00000418ff */
[-C--:B------:R-:W-:Y:S06]  /*5440*/  HMMA.16816.F32.BF16 R12, R28, R18.reuse, RZ ;  /* 0x000000121c0c723c */ /* 0x080fec00000418ff */
[C---:B------:R-:W-:Y:S06]  /*5450*/  HMMA.16816.F32.BF16 R16, R32.reuse, R18, RZ ;  /* 0x000000122010723c */ /* 0x040fec00000418ff */
[-C--:B--2---:R-:W-:Y:S06]  /*5460*/  HMMA.16816.F32.BF16 R20, R32, R164.reuse, RZ ;  /* 0x000000a42014723c */ /* 0x084fec00000418ff */
[C---:B------:R-:W-:Y:S06]  /*5470*/  HMMA.16816.F32.BF16 R24, R28.reuse, R164, RZ ;  /* 0x000000a41c18723c */ /* 0x040fec00000418ff */
[-C--:B------:R-:W-:Y:S06]  /*5480*/  HMMA.16816.F32.BF16 R28, R28, R166.reuse, RZ ;  /* 0x000000a61c1c723c */ /* 0x080fec00000418ff */
[----:B------:R-:W-:Y:S01]  /*5490*/  HMMA.16816.F32.BF16 R32, R32, R166, RZ ;  /* 0x000000a62020723c */ /* 0x000fe200000418ff */
[----:B------:R-:W2:Y:S05]  /*54a0*/  LDSM.16.M88.4 R164, [R3+0x9000] ;  /* 0x0090000003a4783b */ /* 0x000eaa0000000200 */
        /* <DEDUP_REMOVED lines=35> */
[----:B------:R2:W3:Y:S06]  /*56e0*/  LDSM.16.M88.4 R172, [R0+0xb000] ;  /* 0x00b0000000ac783b */ /* 0x0004ec0000000200 */
[----:B--2---:R-:W5:Y:S01]  /*56f0*/  LDG.E R0, desc[UR6][R176.64+0xa0] ;  /* 0x0000a006b0007981 */ /* 0x004f62000c1e1900 */
[-C--:B-1----:R-:W-:Y:S06]  /*5700*/  HMMA.16816.F32.BF16 R4, R168, R164.reuse, R4 ;  /* 0x000000a4a804723c */ /* 0x082fec0000041804 */
[C---:B---3--:R-:W-:Y:S06]  /*5710*/  HMMA.16816.F32.BF16 R8, R172.reuse, R164, R8 ;  /* 0x000000a4ac08723c */ /* 0x048fec0000041808 */
        /* <DEDUP_REMOVED lines=9> */
[----:B------:R2:W3:Y:S06]  /*57b0*/  LDSM.16.M88.4 R168, [R3+0xb000] ;  /* 0x00b0000003a8783b */ /* 0x0004ec0000000200 */
[----:B--2---:R-:W2:Y:S01]  /*57c0*/  LDG.E R3, desc[UR6][R176.64] ;  /* 0x00000006b0037981 */ /* 0x004ea2000c1e1900 */
[-C--:B-1----:R-:W-:Y:S06]  /*57d0*/  HMMA.16816.F32.BF16 R4, R172, R164.reuse, R4 ;  /* 0x000000a4ac04723c */ /* 0x082fec0000041804 */
[C---:B---3--:R-:W-:Y:S06]  /*57e0*/  HMMA.16816.F32.BF16 R8, R168.reuse, R164, R8 ;  /* 0x000000a4a808723c */ /* 0x048fec0000041808 */
        /* <DEDUP_REMOVED lines=9> */
[----:B------:R-:W3:Y:S01]  /*5880*/  LDSM.16.M88.4 R172, [R209+0xb000] ;  /* 0x00b00000d1ac783b */ /* 0x000ee20000000200 */
        /* <DEDUP_REMOVED lines=8> */
[----:B------:R1:W5:Y:S05]  /*5910*/  LDG.E R173, desc[UR6][R176.64+0x80] ;  /* 0x00008006b0ad7981 */ /* 0x00036a000c1e1900 */
[----:B------:R-:W-:Y:S01]  /*5920*/  HMMA.16816.F32.BF16 R32, R168, R166, R32 ;  /* 0x000000a6a820723c */ /* 0x000fe20000041820 */
[----:B------:R-:W-:Y:S04]  /*5930*/  LDSM.16.M88.4 R164, [R208+0xa000] ;  /* 0x00a00000d0a4783b */ /* 0x000fe80000000200 */
[----:B------:R-:W-:Y:S02]  /*5940*/  IMAD.SHL.U32 R172, R221, 0x2, RZ ;  /* 0x00000002ddac7824 */ /* 0x000fe400078e00ff */
[----:B------:R-:W3:Y:S02]  /*5950*/  LDSM.16.M88.4 R168, [R216+0xc000] ;  /* 0x00c00000d8a8783b */ /* 0x000ee40000000200 */
[-C--:B---3--:R-:W-:Y:S11]  /*5960*/  HMMA.16816.F32.BF16 R4, R164, R168.reuse, R4 ;  /* 0x000000a8a404723c */ /* 0x088ff60000041804 */
[----:B------:R-:W-:Y:S11]  /*5970*/  @!UPT UIADD3 URZ, URZ, URZ, URZ ;  /* 0x0000003f3f3ff290 */ /* 0x000ff6000fffe03f */
[----:B------:R-:W-:Y:S02]  /*5980*/  @!UPT UIADD3 URZ, URZ, URZ, URZ ;  /* 0x0000003f3f3ff290 */ /* 0x000fe4000fffe03f */
[C---:B------:R-:W-:Y:S01]  /*5990*/  FADD.FTZ R6, -R2.reuse, R6 ;  /* 0x0000000602067221 */ /* 0x040fe20000010100 */
[----:B------:R-:W-:Y:S03]  /*59a0*/  FADD.FTZ R7, -R2, R7 ;  /* 0x0000000702077221 */ /* 0x000fe60000010100 */
[----:B-1----:R-:W-:Y:S01]  /*59b0*/  FMUL.FTZ R177, R202, R6 ;  /* 0x00000006cab17220 */ /* 0x002fe20000410000 */
[----:B------:R-:W-:Y:S01]  /*59c0*/  FMUL.FTZ R175, R201, R7 ;  /* 0x00000007c9af7220 */ /* 0x000fe20000410000 */
[C---:B--2---:R-:W-:Y:S01]  /*59d0*/  FADD.FTZ R4, -R3.reuse, R4 ;  /* 0x0000000403047221 */ /* 0x044fe20000010100 */
[----:B------:R-:W-:Y:S03]  /*59e0*/  FADD.FTZ R5, -R3, R5 ;  /* 0x0000000503057221 */ /* 0x000fe60000010100 */
[----:B------:R-:W-:Y:S01]  /*59f0*/  FMUL.FTZ R178, R178, R4 ;  /* 0x00000004b2b27220 */ /* 0x000fe20000410000 */
[----:B------:R-:W-:Y:S02]  /*5a00*/  FMUL.FTZ R174, R203, R5 ;  /* 0x00000005cbae7220 */ /* 0x000fe40000410000 */
[----:B------:R-:W1:Y:S02]  /*5a10*/  LDSM.16.M88.4 R4, [R208+0xb000] ;  /* 0x00b00000d004783b */ /* 0x000e640000000200 */
[C---:B-1----:R-:W-:Y:S06]  /*5a20*/  HMMA.16816.F32.BF16 R8, R4.reuse, R168, R8 ;  /* 0x000000a80408723c */ /* 0x042fec0000041808 */
[-C--:B------:R-:W-:Y:S06]  /*5a30*/  HMMA.16816.F32.BF16 R12, R4, R170.reuse, R12 ;  /* 0x000000aa040c723c */ /* 0x080fec000004180c */
[C---:B------:R-:W-:Y:S01]  /*5a40*/  HMMA.16816.F32.BF16 R16, R164.reuse, R170, R16 ;  /* 0x000000aaa410723c */ /* 0x040fe20000041810 */
[----:B------:R-:W1:Y:S11]  /*5a50*/  LDSM.16.M88.4 R168, [R216+0xc800] ;  /* 0x00c80000d8a8783b */ /* 0x000e760000000200 */
[----:B------:R-:W-:Y:S11]  /*5a60*/  @!UPT UIADD3 URZ, URZ, URZ, URZ ;  /* 0x0000003f3f3ff290 */ /* 0x000ff6000fffe03f */
[----:B------:R-:W-:Y:S01]  /*5a70*/  @!UPT UIADD3 URZ, URZ, URZ, URZ ;  /* 0x0000003f3f3ff290 */ /* 0x000fe2000fffe03f */
[C---:B------:R-:W-:Y:S01]  /*5a80*/  FADD.FTZ R17, -R3.reuse, R17 ;  /* 0x0000001103117221 */ /* 0x040fe20000010100 */
[-C--:B-1----:R-:W-:Y:S06]  /*5a90*/  HMMA.16816.F32.BF16 R20, R164, R168.reuse, R20 ;  /* 0x000000a8a414723c */ /* 0x082fec0000041814 */
[C---:B------:R-:W-:Y:S06]  /*5aa0*/  HMMA.16816.F32.BF16 R24, R4.reuse, R168, R24 ;  /* 0x000000a80418723c */ /* 0x040fec0000041818 */
[-C--:B------:R-:W-:Y:S06]  /*5ab0*/  HMMA.16816.F32.BF16 R28, R4, R170.reuse, R28 ;  /* 0x000000aa041c723c */ /* 0x080fec000004181c */
[----:B------:R-:W-:Y:S01]  /*5ac0*/  HMMA.16816.F32.BF16 R32, R164, R170, R32 ;  /* 0x000000aaa420723c */ /* 0x000fe20000041820 */
[----:B------:R-:W-:Y:S05]  /*5ad0*/  IMAD.U32 R4, RZ, RZ, UR4 ;  /* 0x00000004ff047e24 */ /* 0x000fea000f8e00ff */
[----:B------:R-:W-:Y:S01]  /*5ae0*/  IADD3 R4, R172, 0x8000, R4 ;  /* 0x00008000ac047810 */ /* 0x000fe20007ffe004 */
[C---:B------:R-:W-:Y:S01]  /*5af0*/  FADD.FTZ R5, -R3.reuse, R20 ;  /* 0x0000001403057221 */ /* 0x040fe20000010100 */
[----:B------:R-:W-:Y:S03]  /*5b00*/  FMUL.FTZ R20, R204, R17 ;  /* 0x00000011cc147220 */ /* 0x000fe60000410000 */
[C---:B------:R-:W-:Y:S02]  /*5b10*/  VIADD R176, R4.reuse, 0x40 ;  /* 0x0000004004b07836 */ /* 0x040fe40000000000 */
[C---:B------:R-:W-:Y:S01]  /*5b20*/  FADD.FTZ R21, -R3.reuse, R21 ;  /* 0x0000001503157221 */ /* 0x040fe20000010100 */
[----:B------:R-:W-:Y:S02]  /*5b30*/  @P2 VIADD R176, R4, 0xffffffc0 ;  /* 0xffffffc004b02836 */ /* 0x000fe40000000000 */
[----:B------:R-:W-:Y:S01]  /*5b40*/  FADD.FTZ R4, -R3, R16 ;  /* 0x0000001003047221 */ /* 0x000fe20000010100 */
[----:B------:R-:W-:Y:S01]  /*5b50*/  FMUL.FTZ R5, R200, R5 ;  /* 0x00000005c8057220 */ /* 0x000fe20000410000 */
[----:B------:R-:W-:Y:S01]  /*5b60*/  FMUL.FTZ R21, R199, R21 ;  /* 0x00000015c7157220 */ /* 0x000fe20000410000 */
[----:B------:R-:W-:Y:S01]  /*5b70*/  FADD.FTZ R17, -R2, R23 ;  /* 0x0000001702117221 */ /* 0x000fe20000010100 */
[----:B------:R-:W-:Y:S01]  /*5b80*/  FMUL.FTZ R4, R206, R4 ;  /* 0x00000004ce047220 */ /* 0x000fe20000410000 */
[C---:B------:R-:W-:Y:S01]  /*5b90*/  FADD.FTZ R164, -R2.reuse, R18 ;  /* 0x0000001202a47221 */ /* 0x040fe20000010100 */
[----:B------:R-:W-:Y:S01]  /*5ba0*/  FADD.FTZ R22, -R2, R22 ;  /* 0x0000001602167221 */ /* 0x000fe20000010100 */
[----:B------:R-:W-:Y:S01]  /*5bb0*/  F2FP.BF16.F32.PACK_AB R16, R174, R178 ;  /* 0x000000b2ae10723e */ /* 0x000fe200000010ff */
[----:B------:R-:W-:Y:S01]  /*5bc0*/  FMUL.FTZ R17, R205, R17 ;  /* 0x00000011cd117220 */ /* 0x000fe20000410000 */
[----:B------:R-:W-:Y:S01]  /*5bd0*/  F2FP.BF16.F32.PACK_AB R20, R20, R4 ;  /* 0x000000041414723e */ /* 0x000fe200000010ff */
[C---:B------:R-:W-:Y:S01]  /*5be0*/  FADD.FTZ R32, -R3.reuse, R32 ;  /* 0x0000002003207221 */ /* 0x040fe20000010100 */
[----:B------:R-:W-:Y:S01]  /*5bf0*/  FADD.FTZ R3, -R3, R33 ;  /* 0x0000002103037221 */ /* 0x000fe20000010100 */
[C---:B------:R-:W-:Y:S01]  /*5c00*/  FADD.FTZ R33, -R2.reuse, R19 ;  /* 0x0000001302217221 */ /* 0x040fe20000010100 */
[----:B------:R-:W-:Y:S01]  /*5c10*/  FADD.FTZ R23, -R2, R35 ;  /* 0x0000002302177221 */ /* 0x000fe20000010100 */
[----:B------:R-:W-:Y:S01]  /*5c20*/  FMUL.FTZ R4, R196, R32 ;  /* 0x00000020c4047220 */ /* 0x000fe20000410000 */
[----:B------:R-:W-:Y:S01]  /*5c30*/  FMUL.FTZ R3, R195, R3 ;  /* 0x00000003c3037220 */ /* 0x000fe20000410000 */
        /* <DEDUP_REMOVED lines=11> */
[C---:B------:R-:W-:Y:S01]  /*5cf0*/  ISETP.GE.AND P4, PT, R226.reuse, UR16, PT ;  /* 0x00000010e2007c0c */ /* 0x040fe2000bf86270 */
[----:B------:R-:W-:Y:S01]  /*5d00*/  VIADD R2, R226, 0x40 ;  /* 0x00000040e2027836 */ /* 0x000fe20000000000 */
[----:B------:R-:W-:Y:S04]  /*5d10*/  ULOP3.LUT UR10, UR8, 0x1, URZ, 0xc0, !UPT ;  /* 0x00000001080a7892 */ /* 0x000fe8000f8ec03f */
[----:B------:R-:W-:Y:S01]  /*5d20*/  ISETP.GE.AND P3, PT, R2, UR16, PT ;  /* 0x0000001002007c0c */ /* 0x000fe2000bf66270 */
[----:B------:R-:W2:Y:S01]  /*5d30*/  LDC R34, c[0x0][0x244] ;  /* 0x00009100ff227b82 */ /* 0x000ea20000000800 */
[----:B------:R-:W-:Y:S04]  /*5d40*/  UISETP.NE.U32.AND UP1, UPT, UR10, 0x1, UPT ;  /* 0x000000010a00788c */ /* 0x000fe8000bf25070 */
[----:B------:R-:W-:Y:S06]  /*5d50*/  USEL UR10, UR60, 0x4000, !UP1 ;  /* 0x000040003c0a7887 */ /* 0x000fec000c800000 */
[----:B------:R-:W-:Y:S02]  /*5d60*/  VIADD R222, R222, UR10 ;  /* 0x0000000adede7c36 */ /* 0x000fe40008000000 */
[----:B------:R-:W-:Y:S02]  /*5d70*/  VIADD R231, R231, UR10 ;  /* 0x0000000ae7e77c36 */ /* 0x000fe40008000000 */
[----:B------:R-:W-:Y:S01]  /*5d80*/  VIADD R213, R213, UR10 ;  /* 0x0000000ad5d57c36 */ /* 0x000fe20008000000 */
        /* <DEDUP_REMOVED lines=45> */
.L_x_347:
[----:B---3--:R-:W-:Y:S01]  /*6060*/  F2FP.BF16.F32.PACK_AB R2, R33, R164 ;  /* 0x000000a42102723e */ /* 0x008fe200000010ff */
[----:B------:R-:W-:Y:S01]  /*6070*/  STS [R229+0x1c000], R16 ;  /* 0x01c00010e5007388 */ /* 0x000fe20000000800 */
[C---:B-----5:R-:W-:Y:S01]  /*6080*/  FADD.FTZ R8, -R173.reuse, R8 ;  /* 0x00000008ad087221 */ /* 0x060fe20000010100 */
[----:B------:R-:W-:Y:S01]  /*6090*/  FADD.FTZ R9, -R173, R9 ;  /* 0x00000009ad097221 */ /* 0x000fe20000010100 */
[C---:B------:R-:W-:Y:S01]  /*60a0*/  FADD.FTZ R11, -R0.reuse, R11 ;  /* 0x0000000b000b7221 */ /* 0x040fe20000010100 */
[----:B------:R-:W-:Y:S01]  /*60b0*/  STS [R229+0x1c400], R18 ;  /* 0x01c40012e5007388 */ /* 0x000fe20000000800 */
[----:B------:R-:W-:Y:S01]  /*60c0*/  FMUL.FTZ R8, R191, R8 ;  /* 0x00000008bf087220 */ /* 0x000fe20000410000 */
[----:B------:R-:W-:Y:S01]  /*60d0*/  FMUL.FTZ R9, R189, R9 ;  /* 0x00000009bd097220 */ /* 0x000fe20000410000 */
[C---:B------:R-:W-:Y:S01]  /*60e0*/  FADD.FTZ R10, -R0.reuse, R10 ;  /* 0x0000000a000a7221 */ /* 0x040fe20000010100 */
[----:B------:R1:W-:Y:S01]  /*60f0*/  STS [R230+0x1c400], R2 ;  /* 0x01c40002e6007388 */ /* 0x0003e20000000800 */
[C---:B------:R-:W-:Y:S01]  /*6100*/  FADD.FTZ R12, -R173.reuse, R12 ;  /* 0x0000000cad0c7221 */ /* 0x040fe20000010100 */
[----:B------:R-:W-:Y:S01]  /*6110*/  FADD.FTZ R13, -R173, R13 ;  /* 0x0000000dad0d7221 */ /* 0x000fe20000010100 */
[----:B------:R-:W-:Y:S01]  /*6120*/  FADD.FTZ R15, -R0, R15 ;  /* 0x0000000f000f7221 */ /* 0x000fe20000010100 */
[----:B------:R-:W-:Y:S01]  /*6130*/  STS [R230+0x1c000], R20 ;  /* 0x01c00014e6007388 */ /* 0x000fe20000000800 */
[----:B------:R-:W-:Y:S01]  /*6140*/  FMUL.FTZ R10, R194, R10 ;  /* 0x0000000ac20a7220 */ /* 0x000fe20000410000 */
[----:B------:R-:W-:Y:S01]  /*6150*/  FMUL.FTZ R4, R193, R11 ;  /* 0x0000000bc1047220 */ /* 0x000fe20000410000 */
[----:B------:R-:W-:Y:S01]  /*6160*/  FADD.FTZ R14, -R0, R14 ;  /* 0x0000000e000e7221 */ /* 0x000fe20000010100 */
[----:B------:R-:W-:Y:S01]  /*6170*/  FMUL.FTZ R12, R188, R12 ;  /* 0x0000000cbc0c7220 */ /* 0x000fe20000410000 */
[----:B------:R-:W-:Y:S01]  /*6180*/  FMUL.FTZ R7, R187, R13 ;  /* 0x0000000dbb077220 */ /* 0x000fe20000410000 */
[----:B------:R-:W-:Y:S01]  /*6190*/  FMUL.FTZ R3, R190, R15 ;  /* 0x0000000fbe037220 */ /* 0x000fe20000410000 */
[----:B------:R-:W-:Y:S01]  /*61a0*/  FMUL.FTZ R14, R192, R14 ;  /* 0x0000000ec00e7220 */ /* 0x000fe20000410000 */
[----:B------:R-:W-:Y:S01]  /*61b0*/  F2FP.BF16.F32.PACK_AB R4, R4, R10 ;  /* 0x0000000a0404723e */ /* 0x000fe200000010ff */
[----:B------:R-:W-:Y:S01]  /*61c0*/  FADD.FTZ R24, -R173, R24 ;  /* 0x00000018ad187221 */ /* 0x000fe20000010100 */
[----:B------:R-:W-:Y:S01]  /*61d0*/  F2FP.BF16.F32.PACK_AB R7, R7, R12 ;  /* 0x0000000c0707723e */ /* 0x000fe200000010ff */
[----:B------:R-:W-:Y:S01]  /*61e0*/  FADD.FTZ R25, -R173, R25 ;  /* 0x00000019ad197221 */ /* 0x000fe20000010100 */
[----:B------:R-:W-:Y:S01]  /*61f0*/  F2FP.BF16.F32.PACK_AB R3, R3, R14 ;  /* 0x0000000e0303723e */ /* 0x000fe200000010ff */
[----:B------:R-:W-:Y:S01]  /*6200*/  STS [R229+0x1d400], R4 ;  /* 0x01d40004e5007388 */ /* 0x000fe20000000800 */
[C---:B------:R-:W-:Y:S01]  /*6210*/  FADD.FTZ R26, -R0.reuse, R26 ;  /* 0x0000001a001a7221 */ /* 0x040fe20000010100 */
[----:B------:R-:W-:Y:S01]  /*6220*/  FADD.FTZ R27, -R0, R27 ;  /* 0x0000001b001b7221 */ /* 0x000fe20000010100 */
[----:B------:R-:W-:Y:S01]  /*6230*/  F2FP.BF16.F32.PACK_AB R17, R17, R22 ;  /* 0x000000161111723e */ /* 0x000fe200000010ff */
[C---:B------:R-:W-:Y:S01]  /*6240*/  FADD.FTZ R28, -R173.reuse, R28 ;  /* 0x0000001cad1c7221 */ /* 0x040fe20000010100 */
[----:B------:R-:W-:Y:S01]  /*6250*/  FADD.FTZ R29, -R173, R29 ;  /* 0x0000001dad1d7221 */ /* 0x000fe20000010100 */
[----:B------:R-:W-:Y:S01]  /*6260*/  FMUL.FTZ R24, R185, R24 ;  /* 0x00000018b9187220 */ /* 0x000fe20000410000 */
[----:B------:R-:W-:Y:S01]  /*6270*/  FMUL.FTZ R6, R184, R25 ;  /* 0x00000019b8067220 */ /* 0x000fe20000410000 */
[----:B-1----:R-:W-:Y:S01]  /*6280*/  F2FP.BF16.F32.PACK_AB R2, R9, R8 ;  /* 0x000000080902723e */ /* 0x002fe200000010ff */
[----:B------:R-:W-:Y:S01]  /*6290*/  FADD.FTZ R31, -R0, R31 ;  /* 0x0000001f001f7221 */ /* 0x000fe20000010100 */
[----:B------:R-:W-:Y:S01]  /*62a0*/  FMUL.FTZ R26, R186, R26 ;  /* 0x0000001aba1a7220 */ /* 0x000fe20000410000 */
[----:B------:R-:W-:Y:S01]  /*62b0*/  FMUL.FTZ R27, R183, R27 ;  /* 0x0000001bb71b7220 */ /* 0x000fe20000410000 */
[----:B------:R-:W-:Y:S01]  /*62c0*/  FADD.FTZ R30, -R0, R30 ;  /* 0x0000001e001e7221 */ /* 0x000fe20000010100 */
[----:B------:R1:W-:Y:S01]  /*62d0*/  STS [R229+0x1d000], R2 ;  /* 0x01d00002e5007388 */ /* 0x0003e20000000800 */
[----:B------:R-:W-:Y:S01]  /*62e0*/  F2FP.BF16.F32.PACK_AB R16, R23, R32 ;  /* 0x000000201710723e */ /* 0x000fe200000010ff */
[----:B------:R-:W-:Y:S01]  /*62f0*/  FMUL.FTZ R28, R181, R28 ;  /* 0x0000001cb51c7220 */ /* 0x000fe20000410000 */
[----:B------:R-:W-:Y:S01]  /*6300*/  FMUL.FTZ R5, R179, R29 ;  /* 0x0000001db3057220 */ /* 0x000fe20000410000 */
[----:B------:R-:W-:Y:S01]  /*6310*/  STS [R230+0x1d000], R7 ;  /* 0x01d00007e6007388 */ /* 0x000fe20000000800 */
[----:B------:R-:W-:Y:S01]  /*6320*/  FMUL.FTZ R30, R182, R30 ;  /* 0x0000001eb61e7220 */ /* 0x000fe20000410000 */
[----:B------:R-:W-:Y:S01]  /*6330*/  FMUL.FTZ R0, R180, R31 ;  /* 0x0000001fb4007220 */ /* 0x000fe20000410000 */
[----:B------:R-:W-:Y:S01]  /*6340*/  F2FP.BF16.F32.PACK_AB R6, R6, R24 ;  /* 0x000000180606723e */ /* 0x000fe200000010ff */
[----:B------:R-:W-:Y:S01]  /*6350*/  STS [R230+0x1d400], R3 ;  /* 0x01d40003e6007388 */ /* 0x000fe20000000800 */
[----:B------:R-:W-:Y:S02]  /*6360*/  F2FP.BF16.F32.PACK_AB R5, R5, R28 ;  /* 0x0000001c0505723e */ /* 0x000fe400000010ff */
[----:B------:R-:W-:Y:S01]  /*6370*/  F2FP.BF16.F32.PACK_AB R0, R0, R30 ;  /* 0x0000001e0000723e */ /* 0x000fe200000010ff */
[----:B------:R-:W-:Y:S04]  /*6380*/  STS [R223+0x1c000], R21 ;  /* 0x01c00015df007388 */ /* 0x000fe80000000800 */
[----:B------:R-:W-:Y:S04]  /*6390*/  STS [R223+0x1c400], R17 ;  /* 0x01c40011df007388 */ /* 0x000fe80000000800 */
[----:B------:R-:W-:Y:S04]  /*63a0*/  STS [R228+0x1c000], R19 ;  /* 0x01c00013e4007388 */ /* 0x000fe80000000800 */
[----:B------:R-:W-:Y:S01]  /*63b0*/  STS [R228+0x1c400], R16 ;  /* 0x01c40010e4007388 */ /* 0x000fe20000000800 */
[----:B-1----:R-:W-:Y:S03]  /*63c0*/  F2FP.BF16.F32.PACK_AB R2, R27, R26 ;  /* 0x0000001a1b02723e */ /* 0x002fe600000010ff */
        /* <DEDUP_REMOVED lines=97> */
[C---:B------:R-:W-:Y:S01]  /*69e0*/  VIADD R0, R226.reuse, 0x40 ;  /* 0x00000040e2007836 */ /* 0x040fe20000000000 */
[----:B------:R-:W1:Y:S01]  /*69f0*/  LDC R9, c[0x0][0x420] ;  /* 0x00010800ff097b82 */ /* 0x000e620000000800 */
[----:B------:R-:W-:Y:S03]  /*6a00*/  ISETP.GE.AND P4, PT, R226, UR16, PT ;  /* 0x00000010e2007c0c */ /* 0x000fe6000bf86270 */
[----:B------:R-:W-:Y:S10]  /*6a10*/  ISETP.GE.AND P3, PT, R0, UR16, PT ;  /* 0x0000001000007c0c */ /* 0x000ff4000bf66270 */
[----:B------:R-:W2:Y:S08]  /*6a20*/  @!P4 LDC R8, c[0x0][0x424] ;  /* 0x00010900ff08cb82 */ /* 0x000eb00000000800 */
[----:B------:R-:W3:Y:S01]  /*6a30*/  @!P3 LDC R0, c[0x0][0x424] ;  /* 0x00010900ff00bb82 */ /* 0x000ee20000000800 */
[C---:B-1----:R-:W-:Y:S05]  /*6a40*/  IMAD.U32 R3, R9.reuse, -0x40, RZ ;  /* 0xffffffc009037824 */ /* 0x042fea00078e00ff */
[----:B------:R-:W-:Y:S02]  /*6a50*/  SHF.R.S32.HI R7, RZ, 0x1f, R3 ;  /* 0x0000001fff077819 */ /* 0x000fe40000011403 */
[----:B------:R-:W-:Y:S02]  /*6a60*/  @!P3 LEA R5, P5, R9, R3, 0x5 ;  /* 0x000000030905b211 */ /* 0x000fe400078a28ff */
[CC--:B------:R-:W-:Y:S04]  /*6a70*/  LEA R2, P0, R3.reuse, R234.reuse, 0x1 ;  /* 0x000000ea03027211 */ /* 0x0c0fe800078008ff */
[----:B------:R-:W-:Y:S02]  /*6a80*/  LEA.HI.X.SX32 R3, R3, R235, 0x1, P0 ;  /* 0x000000eb03037211 */ /* 0x000fe400000f0eff */
[----:B------:R-:W-:Y:S01]  /*6a90*/  @!P3 LEA R4, P0, R5, R234, 0x1 ;  /* 0x000000ea0504b211 */ /* 0x000fe200078008ff */
[----:B------:R-:W-:Y:S01]  /*6aa0*/  IMAD.MOV.U32 R234, RZ, RZ, R2 ;  /* 0x000000ffffea7224 */ /* 0x000fe200078e0002 */
[C---:B---3--:R-:W-:Y:S02]  /*6ab0*/  @!P3 LEA.HI.X R7, R9.reuse, R7, R0, 0x5, P5 ;  /* 0x000000070907b211 */ /* 0x048fe400028f2c00 */
[----:B------:R-:W-:Y:S02]  /*6ac0*/  LEA R0, R242, UR4, 0x1 ;  /* 0x00000004f2007c11 */ /* 0x000fe4000f8e08ff */
[----:B------:R-:W-:Y:S02]  /*6ad0*/  @!P4 LEA R6, P5, R9, R2, 0x6 ;  /* 0x000000020906c211 */ /* 0x000fe400078a30ff */
[----:B------:R-:W-:Y:S01]  /*6ae0*/  @!P3 LEA.HI.X R5, R5, R235, R7, 0x1, P0 ;  /* 0x000000eb0505b211 */ /* 0x000fe200000f0c07 */
[----:B------:R1:W-:Y:S01]  /*6af0*/  @P4 STS.128 [R0+0x8000], RZ ;  /* 0x008000ff00004388 */ /* 0x0003e20000000c00 */
[----:B--2---:R-:W-:Y:S01]  /*6b00*/  @!P4 LEA.HI.X R7, R9, R3, R8, 0x6, P5 ;  /* 0x000000030907c211 */ /* 0x004fe200028f3408 */
[----:B------:R-:W-:Y:S02]  /*6b10*/  IMAD.MOV.U32 R235, RZ, RZ, R3 ;  /* 0x000000ffffeb7224 */ /* 0x000fe400078e0003 */
        /* <DEDUP_REMOVED lines=20> */
.L_x_348:
[----:B-1----:R-:W-:Y:S01]  /*6c60*/  LEA R0, R220, UR4, 0x1 ;  /* 0x00000004dc007c11 */ /* 0x002fe2000f8e08ff */
[----:B------:R-:W-:Y:S01]  /*6c70*/  LDSM.16.MT88.4 R16, [R210] ;  /* 0x00000000d210783b */ /* 0x000fe20000004200 */
[----:B------:R-:W-:Y:S03]  /*6c80*/  ULOP3.LUT UR10, UR8, 0x1, URZ, 0xc0, !UPT ;  /* 0x00000001080a7892 */ /* 0x000fe6000f8ec03f */
[----:B------:R-:W1:Y:S01]  /*6c90*/  LDSM.16.M88.4 R32, [R0+0x1c000] ;  /* 0x01c000000020783b */ /* 0x000e620000000200 */
[----:B------:R-:W-:Y:S01]  /*6ca0*/  IMAD.IADD R2, R219, 0x1, R0 ;  /* 0x00000001db027824 */ /* 0x000fe200078e0200 */
[----:B------:R-:W-:Y:S02]  /*6cb0*/  UISETP.NE.U32.AND UP1, UPT, UR10, 0x1, UPT ;  /* 0x000000010a00788c */ /* 0x000fe4000bf25070 */
[----:B------:R-:W2:Y:S01]  /*6cc0*/  LDSM.16.M88.4 R28, [R0+0x1d000] ;  /* 0x01d00000001c783b */ /* 0x000ea20000000200 */
[----:B------:R-:W-:Y:S03]  /*6cd0*/  UIADD3 UR10, UR8, -0x1, URZ ;  /* 0xffffffff080a7890 */ /* 0x000fe6000fffe03f */
[----:B------:R-:W3:Y:S04]  /*6ce0*/  LDSM.16.MT88.4 R164, [R210+0x4000] ;  /* 0x00400000d2a4783b */ /* 0x000ee80000004200 */
[----:B------:R-:W-:Y:S04]  /*6cf0*/  LDSM.16.MT88.4 R172, [R210+0x800] ;  /* 0x00080000d2ac783b */ /* 0x000fe80000004200 */
[----:B------:R-:W4:Y:S04]  /*6d00*/  LDSM.16.M88.4 R168, [R2+0x1c000] ;  /* 0x01c0000002a8783b */ /* 0x000f280000000200 */
        /* <DEDUP_REMOVED lines=314> */
[----:B------:R-:W3:Y:S01]  /*80b0*/  LDL R236, [R1] ;  /* 0x0000000001ec7983 */ /* 0x000ee20000100800 */
        /* <DEDUP_REMOVED lines=216> */
.L_x_350:
[----:B------:R-:W-:Y:S01]  /*8e40*/  @UP0 UIADD3 UR13, UR15, UR31, URZ ;  /* 0x0000001f0f0d0290 */ /* 0x000fe2000fffe03f */
[----:B--2---:R-:W-:Y:S01]  /*8e50*/  LEA R2, R242, UR4, 0x1 ;  /* 0x00000004f2027c11 */ /* 0x004fe2000f8e08ff */
[----:B------:R-:W-:Y:S01]  /*8e60*/  @UP0 ULDC.64 UR8, c[0x0][0x458] ;  /* 0x0001160000080ab9 */ /* 0x000fe20000000a00 */
[----:B------:R-:W-:Y:S01]  /*8e70*/  USHF.L.U32 UR12, UR29, 0x7, URZ ;  /* 0x000000071d0c7899 */ /* 0x000fe2000800063f */
[----:B-1----:R-:W-:Y:S01]  /*8e80*/  SHF.R.S32.HI R0, RZ, 0x1f, R3 ;  /* 0x0000001fff007819 */ /* 0x002fe20000011403 */
[----:B------:R-:W-:Y:S02]  /*8e90*/  @UP0 UIMAD.WIDE.U32 UR16, UR13, UR8, URZ ;  /* 0x000000080d1002a5 */ /* 0x000fe4000f8e003f */
[----:B------:R-:W-:-:S04]  /*8ea0*/  @UP0 UIMAD UR13, UR13, UR9, URZ ;  /* 0x000000090d0d02a4 */ /* 0x000fc8000f8e023f */
        /* <DEDUP_REMOVED lines=17> */
.L_x_351:
[----:B------:R-:W-:Y:S01]  /*8fc0*/  BAR.SYNC.DEFER_BLOCKING 0x0 ;  /* 0x0000000000007b1d */ /* 0x000fe20000010000 */
[----:B------:R-:W-:Y:S01]  /*8fd0*/  USHF.R.S32.HI UR13, URZ, 0x1f, UR12 ;  /* 0x0000001f3f0d7899 */ /* 0x000fe2000801140c */
[----:B------:R-:W-:Y:S01]  /*8fe0*/  LEA.HI R0, R0, R3, RZ, 0x3 ;  /* 0x0000000300007211 */ /* 0x000fe200078f18ff */
[----:B------:R-:W-:Y:S01]  /*8ff0*/  IMAD.U32 R3, RZ, RZ, UR10 ;  /* 0x0000000aff037e24 */ /* 0x000fe2000f8e00ff */
[--C-:B------:R-:W-:Y:S01]  /*9000*/  SHF.R.S32.HI R11, RZ, 0x1f, R226.reuse ;  /* 0x0000001fff0b7819 */ /* 0x100fe200000114e2 */
[----:B------:R-:W-:Y:S01]  /*9010*/  UIMAD UR14, UR13, UR10, URZ ;  /* 0x0000000a0d0e72a4 */ /* 0x000fe2000f8e023f */
[----:B------:R-:W-:Y:S01]  /*9020*/  IMAD.MOV.U32 R10, RZ, RZ, R226 ;  /* 0x000000ffff0a7224 */ /* 0x000fe200078e00e2 */
[----:B------:R-:W-:Y:S01]  /*9030*/  UIMAD UR5, UR29, -0x80, UR5 ;  /* 0xffffff801d0578a4 */ /* 0x000fe2000f8e0205 */
[----:B------:R-:W-:Y:S01]  /*9040*/  SHF.R.S32.HI R0, RZ, 0x3, R0 ;  /* 0x00000003ff007819 */ /* 0x000fe20000011400 */
[----:B------:R-:W-:Y:S01]  /*9050*/  UIMAD UR14, UR12, UR11, UR14 ;  /* 0x0000000b0c0e72a4 */ /* 0x000fe2000f8e020e */
[----:B------:R-:W-:Y:S01]  /*9060*/  IMAD.WIDE.U32 R4, R3, UR12, R10 ;  /* 0x0000000c03047c25 */ /* 0x000fe2000f8e000a */
[----:B------:R-:W-:Y:S01]  /*9070*/  USHF.R.S32.HI UR16, URZ, 0x1f, UR58 ;  /* 0x0000001f3f107899 */ /* 0x000fe2000801143a */
[----:B------:R-:W-:Y:S01]  /*9080*/  BSSY B0, `(.L_x_352) ;  /* 0x000002c000007945 */ /* 0x000fe20003800000 */
[C---:B------:R-:W-:Y:S01]  /*9090*/  ISETP.GE.AND P5, PT, R0.reuse, UR5, PT ;  /* 0x0000000500007c0c */ /* 0x040fe2000bfa6270 */
[----:B------:R-:W-:Y:S01]  /*90a0*/  VIADD R6, R0, 0x20 ;  /* 0x0000002000067836 */ /* 0x000fe20000000000 */
[----:B------:R-:W-:Y:S01]  /*90b0*/  MOV R3, UR14 ;  /* 0x0000000e00037c02 */ /* 0x000fe20008000f00 */
[----:B------:R-:W-:Y:S01]  /*90c0*/  ULDC.64 UR14, c[0x0][0x468] ;  /* 0x00011a00000e7ab9 */ /* 0x000fe20000000a00 */
[----:B------:R-:W-:Y:S01]  /*90d0*/  IADD3 R4, P0, R4, UR20, RZ ;  /* 0x0000001404047c10 */ /* 0x000fe2000ff1e0ff */
[----:B------:R-:W-:Y:S01]  /*90e0*/  UIMAD UR16, UR16, UR14, URZ ;  /* 0x0000000e101072a4 */ /* 0x000fe2000f8e023f */
[----:B------:R-:W-:Y:S01]  /*90f0*/  ISETP.GE.AND P4, PT, R6, UR5, PT ;  /* 0x0000000506007c0c */ /* 0x000fe2000bf86270 */
[C---:B------:R-:W-:Y:S01]  /*9100*/  VIADD R7, R0.reuse, 0x40 ;  /* 0x0000004000077836 */ /* 0x040fe20000000000 */
[----:B------:R-:W-:Y:S01]  /*9110*/  IADD3.X R5, R5, UR21, R3, P0, !PT ;  /* 0x0000001505057c10 */ /* 0x000fe200087fe403 */
[----:B------:R-:W-:Y:S01]  /*9120*/  IMAD.U32 R3, RZ, RZ, UR14 ;  /* 0x0000000eff037e24 */ /* 0x000fe2000f8e00ff */
[----:B------:R-:W-:Y:S01]  /*9130*/  UIMAD UR15, UR58, UR15, UR16 ;  /* 0x0000000f3a0f72a4 */ /* 0x000fe2000f8e0210 */
[----:B------:R1:W2:Y:S01]  /*9140*/  LDS.128 R28, [R2+0xd000] ;  /* 0x00d00000021c7984 */ /* 0x0002a20000000c00 */
[----:B------:R-:W-:Y:S01]  /*9150*/  VIADD R6, R0, 0x60 ;  /* 0x0000006000067836 */ /* 0x000fe20000000000 */
[----:B------:R-:W-:Y:S01]  /*9160*/  ISETP.GE.AND P3, PT, R7, UR5, PT ;  /* 0x0000000507007c0c */ /* 0x000fe2000bf66270 */
[----:B------:R-:W-:Y:S01]  /*9170*/  IMAD.WIDE.U32 R4, R3, UR58, R4 ;  /* 0x0000003a03047c25 */ /* 0x000fe2000f8e0004 */
[----:B------:R1:W3:Y:S01]  /*9180*/  LDS.128 R24, [R2+0x11000] ;  /* 0x0110000002187984 */ /* 0x0002e20000000c00 */
[----:B------:R-:W-:-:S02]  /*9190*/  IADD3 R22, R226, 0x40, RZ ;  /* 0x00000040e2167810 */ /* 0x000fc40007ffe0ff */
[----:B------:R-:W-:Y:S01]  /*91a0*/  VIADD R20, R5, UR15 ;  /* 0x0000000f05147c36 */ /* 0x000fe20008000000 */
[----:B------:R1:W4:Y:S01]  /*91b0*/  LDS.128 R36, [R2+0x15000] ;  /* 0x0150000002247984 */ /* 0x0003220000000c00 */
[----:B------:R-:W-:Y:S02]  /*91c0*/  ISETP.GE.AND P2, PT, R6, UR5, PT ;  /* 0x0000000506007c0c */ /* 0x000fe4000bf46270 */
[----:B------:R-:W-:Y:S01]  /*91d0*/  SHF.R.S32.HI R23, RZ, 0x1f, R0 ;  /* 0x0000001fff177819 */ /* 0x000fe20000011400 */
[----:B------:R1:W1:Y:S04]  /*91e0*/  LDS.128 R44, [R2+0x16000] ;  /* 0x01600000022c7984 */ /* 0x0002680000000c00 */
[----:B------:R1:W1:Y:S04]  /*91f0*/  LDS.128 R52, [R2+0x17000] ;  /* 0x0170000002347984 */ /* 0x0002680000000c00 */
[----:B------:R1:W1:Y:S04]  /*9200*/  LDS.128 R32, [R2+0x19000] ;  /* 0x0190000002207984 */ /* 0x0002680000000c00 */
[----:B------:R1:W1:Y:S04]  /*9210*/  LDS.128 R40, [R2+0x1a000] ;  /* 0x01a0000002287984 */ /* 0x0002680000000c00 */
[----:B------:R1:W1:Y:S01]  /*9220*/  LDS.128 R48, [R2+0x1b000] ;  /* 0x01b0000002307984 */ /* 0x0002620000000c00 */
[----:B------:R-:W-:Y:S05]  /*9230*/  @P5 BRA `(.L_x_353) ;  /* 0x0000000000405947 */ /* 0x000fea0003800000 */
[----:B------:R-:W-:Y:S01]  /*9240*/  ULDC UR16, c[0x0][0x2d0] ;  /* 0x0000b40000107ab9 */ /* 0x000fe20000000800 */
[----:B------:R-:W2:Y:S01]  /*9250*/  LDS.128 R16, [R2+0x10000] ;  /* 0x0100000002107984 */ /* 0x000ea20000000c00 */
[----:B------:R-:W-:Y:S01]  /*9260*/  ISETP.GE.AND P6, PT, R226, UR16, PT ;  /* 0x00000010e2007c0c */ /* 0x000fe2000bfc6270 */
[----:B------:R-:W-:Y:S01]  /*9270*/  IMAD R3, R23, UR10, RZ ;  /* 0x0000000a17037c24 */ /* 0x000fe2000f8e02ff */
[----:B------:R-:W-:Y:S01]  /*9280*/  MOV R7, R20 ;  /* 0x0000001400077202 */ /* 0x000fe20000000f00 */
[----:B------:R-:W-:Y:S01]  /*9290*/  IMAD.MOV.U32 R6, RZ, RZ, R4 ;  /* 0x000000ffff067224 */ /* 0x000fe200078e0004 */
[----:B------:R-:W-:Y:S01]  /*92a0*/  ISETP.GE.AND P1, PT, R22, UR16, PT ;  /* 0x0000001016007c0c */ /* 0x000fe2000bf26270 */
[C---:B------:R-:W-:Y:S01]  /*92b0*/  IMAD R3, R0.reuse, UR11, R3 ;  /* 0x0000000b00037c24 */ /* 0x040fe2000f8e0203 */
[----:B------:R-:W-:Y:S01]  /*92c0*/  ULDC.64 UR14, c[0x0][0x3f0] ;  /* 0x0000fc00000e7ab9 */ /* 0x000fe20000000a00 */
[----:B------:R-:W-:-:S04]  /*92d0*/  IMAD.WIDE.U32 R8, R0, UR10, R6 ;  /* 0x0000000a00087c25 */ /* 0x000fc8000f8e0006 */
[----:B------:R-:W-:Y:S01]  /*92e0*/  IMAD.IADD R3, R9, 0x1, R3 ;  /* 0x0000000109037824 */ /* 0x000fe200078e0203 */
[C---:B------:R-:W-:Y:S01]  /*92f0*/  LEA R6, P0, R8.reuse, UR14, 0x1 ;  /* 0x0000000e08067c11 */ /* 0x040fe2000f8008ff */
[----:B------:R-:W3:Y:S03]  /*9300*/  @!P6 LDS.128 R12, [R2+0xc000] ;  /* 0x00c00000020ce984 */ /* 0x000ee60000000c00 */
[----:B------:R-:W-:-:S05]  /*9310*/  LEA.HI.X R7, R8, UR15, R3, 0x1, P0 ;  /* 0x0000000f08077c11 */ /* 0x000fca00080f0c03 */
[----:B--2---:R2:W-:Y:S04]  /*9320*/  @!P1 STG.E.128 desc[UR6][R6.64+0x80], R16 ;  /* 0x0000801006009986 */ /* 0x0045e8000c101d06 */
[----:B---3--:R2:W-:Y:S02]  /*9330*/  @!P6 STG.E.128 desc[UR6][R6.64], R12 ;  /* 0x0000000c0600e986 */ /* 0x0085e4000c101d06 */
.L_x_353:
[----:B------:R-:W-:Y:S05]  /*9340*/  BSYNC B0 ;  /* 0x0000000000007941 */ /* 0x000fea0003800000 */
.L_x_352:
[----:B------:R-:W-:Y:S04]  /*9350*/  BSSY B0, `(.L_x_354) ;  /* 0x0000012000007945 */ /* 0x000fe80003800000 */
[----:B------:R-:W-:Y:S05]  /*9360*/  @P4 BRA `(.L_x_355) ;  /* 0x0000000000404947 */ /* 0x000fea0003800000 */
[----:B------:R-:W-:Y:S01]  /*9370*/  IADD3 R3, P0, R0, 0x20, RZ ;  /* 0x0000002000037810 */ /* 0x000fe20007f1e0ff */
[----:B------:R-:W-:Y:S01]  /*9380*/  ULDC UR16, c[0x0][0x2d0] ;  /* 0x0000b40000107ab9 */ /* 0x000fe20000000800 */
[----:B--2---:R-:W-:Y:S01]  /*9390*/  MOV R7, R20 ;  /* 0x0000001400077202 */ /* 0x004fe20000000f00 */
[----:B------:R-:W-:Y:S01]  /*93a0*/  ULDC.64 UR14, c[0x0][0x3f0] ;  /* 0x0000fc00000e7ab9 */ /* 0x000fe20000000a00 */
[----:B------:R-:W-:Y:S01]  /*93b0*/  ISETP.GE.AND P1, PT, R226, UR16, PT ;  /* 0x00000010e2007c0c */ /* 0x000fe2000bf26270 */
[----:B------:R-:W-:Y:S01]  /*93c0*/  IMAD.X R6, RZ, RZ, R23, P0 ;  /* 0x000000ffff067224 */ /* 0x000fe200000e0617 */
[----:B------:R-:W-:-:S03]  /*93d0*/  ISETP.GE.AND P0, PT, R22, UR16, PT ;  /* 0x0000001016007c0c */ /* 0x000fc6000bf06270 */
[----:B------:R-:W-:Y:S02]  /*93e0*/  IMAD R12, R6, UR10, RZ ;  /* 0x0000000a060c7c24 */ /* 0x000fe4000f8e02ff */
[----:B------:R-:W-:-:S04]  /*93f0*/  IMAD.MOV.U32 R6, RZ, RZ, R4 ;  /* 0x000000ffff067224 */ /* 0x000fc800078e0004 */
[----:B------:R-:W-:-:S04]  /*9400*/  IMAD.WIDE.U32 R8, R3, UR10, R6 ;  /* 0x0000000a03087c25 */ /* 0x000fc8000f8e0006 */
[----:B------:R-:W-:Y:S01]  /*9410*/  IMAD R3, R3, UR11, R12 ;  /* 0x0000000b03037c24 */ /* 0x000fe2000f8e020c */
[----:B------:R-:W-:-:S03]  /*9420*/  LEA R6, P6, R8, UR14, 0x1 ;  /* 0x0000000e08067c11 */ /* 0x000fc6000f8c08ff */
[----:B------:R-:W-:-:S05]  /*9430*/  IMAD.IADD R3, R9, 0x1, R3 ;  /* 0x0000000109037824 */ /* 0x000fca00078e0203 */
[----:B------:R-:W-:-:S05]  /*9440*/  LEA.HI.X R7, R8, UR15, R3, 0x1, P6 ;  /* 0x0000000f08077c11 */ /* 0x000fca000b0f0c03 */
[----:B------:R2:W-:Y:S04]  /*9450*/  @!P1 STG.E.128 desc[UR6][R6.64], R28 ;  /* 0x0000001c06009986 */ /* 0x0005e8000c101d06 */
[----:B---3--:R2:W-:Y:S02]  /*9460*/  @!P0 STG.E.128 desc[UR6][R6.64+0x80], R24 ;  /* 0x0000801806008986 */ /* 0x0085e4000c101d06 */
.L_x_355:
[----:B------:R-:W-:Y:S05]  /*9470*/  BSYNC B0 ;  /* 0x0000000000007941 */ /* 0x000fea0003800000 */
.L_x_354:
[----:B--2---:R2:W1:Y:S01]  /*9480*/  LDS.128 R16, [R2+0xe000] ;  /* 0x00e0000002107984 */ /* 0x0044620000000c00 */
[----:B------:R-:W-:Y:S03]  /*9490*/  BSSY B0, `(.L_x_356) ;  /* 0x0000013000007945 */ /* 0x000fe60003800000 */
[----:B------:R2:W1:Y:S01]  /*94a0*/  LDS.128 R12, [R2+0x12000] ;  /* 0x01200000020c7984 */ /* 0x0004620000000c00 */
[----:B------:R-:W-:Y:S05]  /*94b0*/  @P3 BRA `(.L_x_357) ;  /* 0x0000000000403947 */ /* 0x000fea0003800000 */
[----:B------:R-:W-:Y:S01]  /*94c0*/  IADD3 R3, P0, R0, 0x40, RZ ;  /* 0x0000004000037810 */ /* 0x000fe20007f1e0ff */
[----:B------:R-:W-:Y:S01]  /*94d0*/  ULDC UR16, c[0x0][0x2d0] ;  /* 0x0000b40000107ab9 */ /* 0x000fe20000000800 */
[----:B------:R-:W-:Y:S01]  /*94e0*/  MOV R7, R20 ;  /* 0x0000001400077202 */ /* 0x000fe20000000f00 */
        /* <DEDUP_REMOVED lines=11> */
[----:B-1----:R1:W-:Y:S04]  /*95a0*/  @!P1 STG.E.128 desc[UR6][R6.64], R16 ;  /* 0x0000001006009986 */ /* 0x0023e8000c101d06 */
[----:B------:R1:W-:Y:S02]  /*95b0*/  @!P0 STG.E.128 desc[UR6][R6.64+0x80], R12 ;  /* 0x0000800c06008986 */ /* 0x0003e4000c101d06 */
.L_x_357:
[----:B------:R-:W-:Y:S05]  /*95c0*/  BSYNC B0 ;  /* 0x0000000000007941 */ /* 0x000fea0003800000 */
.L_x_356:
[----:B-1----:R1:W1:Y:S01]  /*95d0*/  LDS.128 R16, [R2+0xf000] ;  /* 0x00f0000002107984 */ /* 0x0022620000000c00 */
[----:B------:R-:W-:Y:S03]  /*95e0*/  BSSY B0, `(.L_x_358) ;  /* 0x0000013000007945 */ /* 0x000fe60003800000 */
[----:B------:R1:W1:Y:S01]  /*95f0*/  LDS.128 R12, [R2+0x13000] ;  /* 0x01300000020c7984 */ /* 0x0002620000000c00 */
[----:B------:R-:W-:Y:S05]  /*9600*/  @P2 BRA `(.L_x_359) ;  /* 0x0000000000402947 */ /* 0x000fea0003800000 */
[----:B------:R-:W-:Y:S01]  /*9610*/  IADD3 R3, P0, R0, 0x60, RZ ;  /* 0x0000006000037810 */ /* 0x000fe20007f1e0ff */
[----:B------:R-:W-:Y:S01]  /*9620*/  IMAD.MOV.U32 R6, RZ, RZ, R4 ;  /* 0x000000ffff067224 */ /* 0x000fe200078e0004 */
[----:B------:R-:W-:Y:S01]  /*9630*/  MOV R7, R20 ;  /* 0x0000001400077202 */ /* 0x000fe20000000f00 */
[----:B------:R-:W-:Y:S01]  /*9640*/  ULDC UR5, c[0x0][0x2d0] ;  /* 0x0000b40000057ab9 */ /* 0x000fe20000000800 */
[----:B------:R-:W-:Y:S01]  /*9650*/  ULDC.64 UR14, c[0x0][0x3f0] ;  /* 0x0000fc00000e7ab9 */ /* 0x000fe20000000a00 */
[----:B------:R-:W-:Y:S01]  /*9660*/  IMAD.X R5, RZ, RZ, R23, P0 ;  /* 0x000000ffff057224 */ /* 0x000fe200000e0617 */
[----:B------:R-:W-:Y:S01]  /*9670*/  ISETP.GE.AND P1, PT, R226, UR5, PT ;  /* 0x00000005e2007c0c */ /* 0x000fe2000bf26270 */
[----:B------:R-:W-:Y:S01]  /*9680*/  IMAD.WIDE.U32 R6, R3, UR10, R6 ;  /* 0x0000000a03067c25 */ /* 0x000fe2000f8e0006 */
[----:B------:R-:W-:-:S03]  /*9690*/  ISETP.GE.AND P0, PT, R22, UR5, PT ;  /* 0x0000000516007c0c */ /* 0x000fc6000bf06270 */
[----:B------:R-:W-:Y:S01]  /*96a0*/  IMAD R5, R5, UR10, RZ ;  /* 0x0000000a05057c24 */ /* 0x000fe2000f8e02ff */
[----:B------:R-:W-:-:S03]  /*96b0*/  LEA R4, P6, R6, UR14, 0x1 ;  /* 0x0000000e06047c11 */ /* 0x000fc6000f8c08ff */
[----:B------:R-:W-:-:S04]  /*96c0*/  IMAD R3, R3, UR11, R5 ;  /* 0x0000000b03037c24 */ /* 0x000fc8000f8e0205 */
[----:B------:R-:W-:-:S05]  /*96d0*/  IMAD.IADD R3, R7, 0x1, R3 ;  /* 0x0000000107037824 */ /* 0x000fca00078e0203 */
[----:B------:R-:W-:-:S05]  /*96e0*/  LEA.HI.X R5, R6, UR15, R3, 0x1, P6 ;  /* 0x0000000f06057c11 */ /* 0x000fca000b0f0c03 */
[----:B-1----:R1:W-:Y:S04]  /*96f0*/  @!P1 STG.E.128 desc[UR6][R4.64], R16 ;  /* 0x0000001004009986 */ /* 0x0023e8000c101d06 */
[----:B------:R1:W-:Y:S02]  /*9700*/  @!P0 STG.E.128 desc[UR6][R4.64+0x80], R12 ;  /* 0x0000800c04008986 */ /* 0x0003e4000c101d06 */
.L_x_359:
[----:B------:R-:W-:Y:S05]  /*9710*/  BSYNC B0 ;  /* 0x0000000000007941 */ /* 0x000fea0003800000 */
.L_x_358:
        /* <DEDUP_REMOVED lines=14> */
[----:B--2---:R-:W-:-:S05]  /*9800*/  MOV R2, UR10 ;  /* 0x0000000a00027c02 */ /* 0x004fca0008000f00 */
[----:B------:R-:W-:-:S05]  /*9810*/  IMAD.WIDE.U32 R2, R2, UR58, R4 ;  /* 0x0000003a02027c25 */ /* 0x000fca000f8e0004 */
[----:B------:R-:W-:Y:S01]  /*9820*/  IADD3 R8, R3, UR11, RZ ;  /* 0x0000000b03087c10 */ /* 0x000fe2000fffe0ff */
[----:B------:R-:W-:Y:S06]  /*9830*/  @P5 BRA `(.L_x_361) ;  /* 0x0000000000385947 */ /* 0x000fec0003800000 */
[----:B------:R-:W-:Y:S01]  /*9840*/  MOV R5, R8 ;  /* 0x0000000800057202 */ /* 0x000fe20000000f00 */
[----:B------:R-:W-:Y:S01]  /*9850*/  IMAD.MOV.U32 R4, RZ, RZ, R2 ;  /* 0x000000ffff047224 */ /* 0x000fe200078e0002 */
[----:B------:R-:W-:Y:S01]  /*9860*/  ULDC UR5, c[0x0][0x2d0] ;  /* 0x0000b40000057ab9 */ /* 0x000fe20000000800 */
[----:B------:R-:W-:Y:S01]  /*9870*/  IMAD R9, R23, UR8, RZ ;  /* 0x0000000817097c24 */ /* 0x000fe2000f8e02ff */
[----:B------:R-:W-:Y:S01]  /*9880*/  ISETP.GE.AND P1, PT, R226, UR5, PT ;  /* 0x00000005e2007c0c */ /* 0x000fe2000bf26270 */
[----:B------:R-:W-:Y:S01]  /*9890*/  IMAD.WIDE.U32 R6, R0, UR8, R4 ;  /* 0x0000000800067c25 */ /* 0x000fe2000f8e0004 */
[----:B------:R-:W-:Y:S01]  /*98a0*/  ISETP.GE.AND P0, PT, R22, UR5, PT ;  /* 0x0000000516007c0c */ /* 0x000fe2000bf06270 */
[----:B------:R-:W-:Y:S02]  /*98b0*/  ULDC.64 UR10, c[0x0][0x3f8] ;  /* 0x0000fe00000a7ab9 */ /* 0x000fe40000000a00 */
[----:B------:R-:W-:-:S04]  /*98c0*/  IMAD R4, R0, UR9, R9 ;  /* 0x0000000900047c24 */ /* 0x000fc8000f8e0209 */
[----:B------:R-:W-:Y:S01]  /*98d0*/  IMAD.IADD R5, R7, 0x1, R4 ;  /* 0x0000000107057824 */ /* 0x000fe200078e0204 */
[----:B------:R-:W-:-:S04]  /*98e0*/  LEA R4, P5, R6, UR10, 0x1 ;  /* 0x0000000a06047c11 */ /* 0x000fc8000f8a08ff */
[----:B------:R-:W-:-:S05]  /*98f0*/  LEA.HI.X R5, R6, UR11, R5, 0x1, P5 ;  /* 0x0000000b06057c11 */ /* 0x000fca000a8f0c05 */
[----:B-1----:R2:W-:Y:S04]  /*9900*/  @!P1 STG.E.128 desc[UR6][R4.64], R16 ;  /* 0x0000001004009986 */ /* 0x0025e8000c101d06 */
[----:B------:R2:W-:Y:S02]  /*9910*/  @!P0 STG.E.128 desc[UR6][R4.64+0x80], R12 ;  /* 0x0000800c04008986 */ /* 0x0005e4000c101d06 */
.L_x_361:
[----:B------:R-:W-:Y:S05]  /*9920*/  BSYNC B0 ;  /* 0x0000000000007941 */ /* 0x000fea0003800000 */
.L_x_360:
[----:B------:R-:W-:Y:S04]  /*9930*/  BSSY B0, `(.L_x_362) ;  /* 0x0000012000007945 */ /* 0x000fe80003800000 */
[----:B------:R-:W-:Y:S05]  /*9940*/  @P4 BRA `(.L_x_363) ;  /* 0x0000000000404947 */ /* 0x000fea0003800000 */
[----:B--2---:R-:W-:Y:S01]  /*9950*/  IADD3 R4, P0, R0, 0x20, RZ ;  /* 0x0000002000047810 */ /* 0x004fe20007f1e0ff */
        /* <DEDUP_REMOVED lines=8> */
[----:B------:R-:W-:-:S04]  /*99e0*/  IMAD R5, R5, UR8, RZ ;  /* 0x0000000805057c24 */ /* 0x000fc8000f8e02ff */
[----:B------:R-:W-:Y:S01]  /*99f0*/  IMAD R5, R4, UR9, R5 ;  /* 0x0000000904057c24 */ /* 0x000fe2000f8e0205 */
[----:B------:R-:W-:-:S03]  /*9a00*/  LEA R4, P4, R6, UR10, 0x1 ;  /* 0x0000000a06047c11 */ /* 0x000fc6000f8808ff */
[----:B------:R-:W-:-:S05]  /*9a10*/  IMAD.IADD R5, R7, 0x1, R5 ;  /* 0x0000000107057824 */ /* 0x000fca00078e0205 */
[----:B------:R-:W-:-:S05]  /*9a20*/  LEA.HI.X R5, R6, UR11, R5, 0x1, P4 ;  /* 0x0000000b06057c11 */ /* 0x000fca000a0f0c05 */
[----:B----4-:R2:W-:Y:S04]  /*9a30*/  @!P1 STG.E.128 desc[UR6][R4.64], R36 ;  /* 0x0000002404009986 */ /* 0x0105e8000c101d06 */
[----:B------:R2:W-:Y:S02]  /*9a40*/  @!P0 STG.E.128 desc[UR6][R4.64+0x80], R32 ;  /* 0x0000802004008986 */ /* 0x0005e4000c101d06 */
.L_x_363:
[----:B------:R-:W-:Y:S05]  /*9a50*/  BSYNC B0 ;  /* 0x0000000000007941 */ /* 0x000fea0003800000 */
.L_x_362:
        /* <DEDUP_REMOVED lines=16> */
[----:B------:R2:W-:Y:S04]  /*9b60*/  @!P1 STG.E.128 desc[UR6][R4.64], R44 ;  /* 0x0000002c04009986 */ /* 0x0005e8000c101d06 */
[----:B------:R2:W-:Y:S02]  /*9b70*/  @!P0 STG.E.128 desc[UR6][R4.64+0x80], R40 ;  /* 0x0000802804008986 */ /* 0x0005e4000c101d06 */
.L_x_365:
[----:B------:R-:W-:Y:S05]  /*9b80*/  BSYNC B0 ;  /* 0x0000000000007941 */ /* 0x000fea0003800000 */
.L_x_364:
[----:B------:R-:W-:Y:S05]  /*9b90*/  @P2 BRA `(.L_x_366) ;  /* 0x0000000c00e42947 */ /* 0x000fea0003800000 */
[----:B------:R-:W-:Y:S01]  /*9ba0*/  IADD3 R0, P0, R0, 0x60, RZ ;  /* 0x0000006000007810 */ /* 0x000fe20007f1e0ff */
[----:B------:R-:W-:Y:S01]  /*9bb0*/  ULDC UR5, c[0x0][0x2d0] ;  /* 0x0000b40000057ab9 */ /* 0x000fe20000000800 */
[----:B------:R-:W-:-:S03]  /*9bc0*/  ULDC.64 UR10, c[0x0][0x3f8] ;  /* 0x0000fe00000a7ab9 */ /* 0x000fc60000000a00 */
[----:B------:R-:W-:Y:S01]  /*9bd0*/  IMAD.X R3, RZ, RZ, R23, P0 ;  /* 0x000000ffff037224 */ /* 0x000fe200000e0617 */
[----:B------:R-:W-:-:S03]  /*9be0*/  ISETP.GE.AND P0, PT, R226, UR5, PT ;  /* 0x00000005e2007c0c */ /* 0x000fc6000bf06270 */
[----:B------:R-:W-:Y:S01]  /*9bf0*/  IMAD R6, R3, UR8, RZ ;  /* 0x0000000803067c24 */ /* 0x000fe2000f8e02ff */
[----:B------:R-:W-:-:S03]  /*9c00*/  MOV R3, R8 ;  /* 0x0000000800037202 */ /* 0x000fc60000000f00 */
[----:B--2---:R-:W-:-:S04]  /*9c10*/  IMAD.WIDE.U32 R4, R0, UR8, R2 ;  /* 0x0000000800047c25 */ /* 0x004fc8000f8e0002 */
[----:B------:R-:W-:Y:S01]  /*9c20*/  IMAD R0, R0, UR9, R6 ;  /* 0x0000000900007c24 */ /* 0x000fe2000f8e0206 */
        /* <DEDUP_REMOVED lines=8> */
.L_x_320:
        /* <DEDUP_REMOVED lines=25> */
.L_x_367:
        /* <DEDUP_REMOVED lines=23> */
.L_x_368:
[----:B------:R-:W-:Y:S01]  /*9fb0*/  UIMAD UR12, UR21, UR8, URZ ;  /* 0x00000008150c72a4 */ /* 0x000fe2000f8e023f */
[----:B------:R-:W-:Y:S01]  /*9fc0*/  IMAD.U32 R2, RZ, RZ, UR8 ;  /* 0x00000008ff027e24 */ /* 0x000fe2000f8e00ff */
[----:B------:R-:W-:Y:S01]  /*9fd0*/  UIMAD UR5, UR29, -0x80, UR5 ;  /* 0xffffff801d0578a4 */ /* 0x000fe2000f8e0205 */
[----:B------:R-:W-:Y:S01]  /*9fe0*/  VIADD R4, R0, 0x20 ;  /* 0x0000002000047836 */ /* 0x000fe20000000000 */
[----:B------:R-:W-:Y:S01]  /*9ff0*/  UIMAD UR12, UR17, UR9, UR12 ;  /* 0x00000009110c72a4 */ /* 0x000fe2000f8e020c */
[----:B------:R-:W-:Y:S01]  /*a000*/  IMAD.WIDE.U32 R2, R2, UR17, R226 ;  /* 0x0000001102027c25 */ /* 0x000fe2000f8e00e2 */
[----:B------:R-:W-:Y:S01]  /*a010*/  USHF.R.S32.HI UR14, URZ, 0x1f, UR58 ;  /* 0x0000001f3f0e7899 */ /* 0x000fe2000801143a */
[----:B------:R-:W-:Y:S01]  /*a020*/  IADD3 R5, R0, 0x40, RZ ;  /* 0x0000004000057810 */ /* 0x000fe20007ffe0ff */
[----:B------:R-:W-:Y:S01]  /*a030*/  BSSY B0, `(.L_x_369) ;  /* 0x0000020000007945 */ /* 0x000fe20003800000 */
[----:B------:R-:W-:Y:S01]  /*a040*/  ISETP.GE.AND P4, PT, R4, UR5, PT ;  /* 0x0000000504007c0c */ /* 0x000fe2000bf86270 */
[----:B------:R-:W-:Y:S01]  /*a050*/  IMAD.U32 R4, RZ, RZ, UR12 ;  /* 0x0000000cff047e24 */ /* 0x000fe2000f8e00ff */
[----:B------:R-:W-:Y:S01]  /*a060*/  IADD3 R2, P0, R2, UR19, RZ ;  /* 0x0000001302027c10 */ /* 0x000fe2000ff1e0ff */
[----:B------:R-:W-:Y:S01]  /*a070*/  ULDC.64 UR12, c[0x0][0x468] ;  /* 0x00011a00000c7ab9 */ /* 0x000fe20000000a00 */
[----:B------:R-:W-:Y:S01]  /*a080*/  ISETP.GE.AND P5, PT, R0, UR5, PT ;  /* 0x0000000500007c0c */ /* 0x000fe2000bfa6270 */
[----:B------:R-:W-:Y:S01]  /*a090*/  UIMAD UR14, UR14, UR12, URZ ;  /* 0x0000000c0e0e72a4 */ /* 0x000fe2000f8e023f */
[----:B------:R-:W-:Y:S01]  /*a0a0*/  IADD3.X R3, R3, UR20, R4, P0, !PT ;  /* 0x0000001403037c10 */ /* 0x000fe200087fe404 */
[----:B------:R-:W-:Y:S01]  /*a0b0*/  VIADD R10, R226, 0x40 ;  /* 0x00000040e20a7836 */ /* 0x000fe20000000000 */
[----:B------:R-:W-:Y:S01]  /*a0c0*/  MOV R4, UR12 ;  /* 0x0000000c00047c02 */ /* 0x000fe20008000f00 */
        /* <DEDUP_REMOVED lines=20> */
[----:B------:R1:W-:Y:S04]  /*a210*/  @!P1 STG.E.128 desc[UR6][R4.64], RZ ;  /* 0x000000ff04009986 */ /* 0x0003e8000c101d06 */
[----:B------:R1:W-:Y:S02]  /*a220*/  @!P0 STG.E.128 desc[UR6][R4.64+0x80], RZ ;  /* 0x000080ff04008986 */ /* 0x0003e4000c101d06 */
.L_x_370:
[----:B------:R-:W-:Y:S05]  /*a230*/  BSYNC B0 ;  /* 0x0000000000007941 */ /* 0x000fea0003800000 */
.L_x_369:
[----:B------:R-:W-:Y:S04]  /*a240*/  BSSY B0, `(.L_x_371) ;  /* 0x0000012000007945 */ /* 0x000fe80003800000 */
[----:B------:R-:W-:Y:S05]  /*a250*/  @P4 BRA `(.L_x_372) ;  /* 0x0000000000404947 */ /* 0x000fea0003800000 */
[----:B-1----:R-:W-:Y:S01]  /*a260*/  IADD3 R4, P0, R0, 0x20, RZ ;  /* 0x0000002000047810 */ /* 0x002fe20007f1e0ff */
        /* <DEDUP_REMOVED lines=13> */
[----:B------:R2:W-:Y:S04]  /*a340*/  @!P1 STG.E.128 desc[UR6][R4.64], RZ ;  /* 0x000000ff04009986 */ /* 0x0005e8000c101d06 */
[----:B------:R2:W-:Y:S02]  /*a350*/  @!P0 STG.E.128 desc[UR6][R4.64+0x80], RZ ;  /* 0x000080ff04008986 */ /* 0x0005e4000c101d06 */
.L_x_372:
[----:B------:R-:W-:Y:S05]  /*a360*/  BSYNC B0 ;  /* 0x0000000000007941 */ /* 0x000fea0003800000 */
.L_x_371:
[----:B------:R-:W-:Y:S04]  /*a370*/  BSSY B0, `(.L_x_373) ;  /* 0x0000012000007945 */ /* 0x000fe80003800000 */
[----:B------:R-:W-:Y:S05]  /*a380*/  @P3 BRA `(.L_x_374) ;  /* 0x0000000000403947 */ /* 0x000fea0003800000 */
[----:B-12---:R-:W-:Y:S01]  /*a390*/  IADD3 R4, P0, R0, 0x40, RZ ;  /* 0x0000004000047810 */ /* 0x006fe20007f1e0ff */
        /* <DEDUP_REMOVED lines=15> */
.L_x_374:
[----:B------:R-:W-:Y:S05]  /*a490*/  BSYNC B0 ;  /* 0x0000000000007941 */ /* 0x000fea0003800000 */
.L_x_373:
[----:B------:R-:W-:Y:S04]  /*a4a0*/  BSSY B0, `(.L_x_375) ;  /* 0x0000012000007945 */ /* 0x000fe80003800000 */
[----:B------:R-:W-:Y:S05]  /*a4b0*/  @P2 BRA `(.L_x_376) ;  /* 0x0000000000402947 */ /* 0x000fea0003800000 */
[----:B------:R-:W-:Y:S01]  /*a4c0*/  IADD3 R3, P0, R0, 0x60, RZ ;  /* 0x0000006000037810 */ /* 0x000fe20007f1e0ff */
[----:B------:R-:W-:Y:S01]  /*a4d0*/  ULDC UR5, c[0x0][0x2d0] ;  /* 0x0000b40000057ab9 */ /* 0x000fe20000000800 */
[----:B-123--:R-:W-:Y:S01]  /*a4e0*/  MOV R5, R8 ;  /* 0x0000000800057202 */ /* 0x00efe20000000f00 */
        /* <DEDUP_REMOVED lines=11> */
[----:B------:R4:W-:Y:S04]  /*a5a0*/  @!P1 STG.E.128 desc[UR6][R2.64], RZ ;  /* 0x000000ff02009986 */ /* 0x0009e8000c101d06 */
[----:B------:R4:W-:Y:S02]  /*a5b0*/  @!P0 STG.E.128 desc[UR6][R2.64+0x80], RZ ;  /* 0x000080ff02008986 */ /* 0x0009e4000c101d06 */
.L_x_376:
[----:B------:R-:W-:Y:S05]  /*a5c0*/  BSYNC B0 ;  /* 0x0000000000007941 */ /* 0x000fea0003800000 */
.L_x_375:
[----:B------:R-:W-:Y:S01]  /*a5d0*/  UIMAD UR5, UR21, UR10, URZ ;  /* 0x0000000a150572a4 */ /* 0x000fe2000f8e023f */
[----:B----4-:R-:W-:Y:S01]  /*a5e0*/  IMAD.U32 R2, RZ, RZ, UR10 ;  /* 0x0000000aff027e24 */ /* 0x010fe2000f8e00ff */
[----:B------:R-:W-:Y:S01]  /*a5f0*/  USHF.R.S32.HI UR12, URZ, 0x1f, UR58 ;  /* 0x0000001f3f0c7899 */ /* 0x000fe2000801143a */
[----:B------:R-:W-:Y:S01]  /*a600*/  BSSY B0, `(.L_x_377) ;  /* 0x000001b000007945 */ /* 0x000fe20003800000 */
[----:B------:R-:W-:Y:S01]  /*a610*/  UIMAD UR5, UR17, UR11, UR5 ;  /* 0x0000000b110572a4 */ /* 0x000fe2000f8e0205 */
[----:B------:R-:W-:Y:S01]  /*a620*/  IMAD.WIDE.U32 R2, R2, UR17, R226 ;  /* 0x0000001102027c25 */ /* 0x000fe2000f8e00e2 */
[----:B------:R-:W-:-:S04]  /*a630*/  ULDC.64 UR8, c[0x0][0x470] ;  /* 0x00011c0000087ab9 */ /* 0x000fc80000000a00 */
[----:B-123--:R-:W-:Y:S01]  /*a640*/  IMAD.U32 R4, RZ, RZ, UR5 ;  /* 0x00000005ff047e24 */ /* 0x00efe2000f8e00ff */
[----:B------:R-:W-:Y:S01]  /*a650*/  IADD3 R2, P0, R2, UR16, RZ ;  /* 0x0000001002027c10 */ /* 0x000fe2000ff1e0ff */
        /* <DEDUP_REMOVED lines=21> */
.L_x_378:
[----:B------:R-:W-:Y:S05]  /*a7b0*/  BSYNC B0 ;  /* 0x0000000000007941 */ /* 0x000fea0003800000 */
.L_x_377:
        /* <DEDUP_REMOVED lines=18> */
.L_x_380:
[----:B------:R-:W-:Y:S05]  /*a8e0*/  BSYNC B0 ;  /* 0x0000000000007941 */ /* 0x000fea0003800000 */
.L_x_379:
        /* <DEDUP_REMOVED lines=18> */
.L_x_382:
[----:B------:R-:W-:Y:S05]  /*aa10*/  BSYNC B0 ;  /* 0x0000000000007941 */ /* 0x000fea0003800000 */
.L_x_381:
[----:B------:R-:W-:Y:S05]  /*aa20*/  @P2 BRA `(.L_x_366) ;  /* 0x0000000000402947 */ /* 0x000fea0003800000 */
[----:B------:R-:W-:Y:S01]  /*aa30*/  IADD3 R0, P0, R0, 0x60, RZ ;  /* 0x0000006000007810 */ /* 0x000fe20007f1e0ff */
[----:B-123--:R-:W-:Y:S01]  /*aa40*/  IMAD.MOV.U32 R4, RZ, RZ, R2 ;  /* 0x000000ffff047224 */ /* 0x00efe200078e0002 */
        /* <DEDUP_REMOVED lines=12> */
[----:B------:R4:W-:Y:S04]  /*ab10*/  @!P1 STG.E.128 desc[UR6][R2.64], RZ ;  /* 0x000000ff02009986 */ /* 0x0009e8000c101d06 */
[----:B------:R4:W-:Y:S02]  /*ab20*/  @!P0 STG.E.128 desc[UR6][R2.64+0x80], RZ ;  /* 0x000080ff02008986 */ /* 0x0009e4000c101d06 */
.L_x_366:
[----:B------:R-:W-:Y:S05]  /*ab30*/  BSYNC B1 ;  /* 0x0000000000017941 */ /* 0x000fea0003800000 */
.L_x_315:
        /* <DEDUP_REMOVED lines=11> */
.L_x_383:
[----:B------:R-:W-:Y:S05]  /*abf0*/  EXIT ;  /* 0x000000000000794d */ /* 0x000fea0003800000 */
.L_x_385:
        /* <DEDUP_REMOVED lines=16> */
.L_x_2058:


//--------------------- .text._ZN5flash44flash_bwd_dq_dk_dv_loop_seqk_parallel_kernelI23Flash_bwd_kernel_traitsILi128ELi64ELi128ELi8ELi2ELi4ELi2ELb0ELb0EN7cutlass10bfloat16_tE19Flash_kernel_traitsILi128ELi64ELi128ELi8ES3_EELb0ELb0ELb1ELb0ELb0ELb0ELb0EEEvNS_16Flash_bwd_paramsE --------------------------
	.section	.text._ZN5flash44flash_bwd_dq_dk_dv_loop_seqk_parallel_kernelI23Flash_bwd_kernel_traitsILi128ELi64ELi128ELi8ELi2ELi4ELi2ELb0ELb0EN7cutlass10bfloat16_tE19Flash_kernel_traitsILi128ELi64ELi128ELi8ES3_EELb0ELb0ELb1ELb0ELb0ELb0ELb0EEEvNS_16Flash_bwd_paramsE,"ax",@progbits
	.align	128
        .global         _ZN5flash44flash_bwd_dq_dk_dv_loop_seqk_parallel_kernelI23Flash_bwd_kernel_traitsILi128ELi64ELi128ELi8ELi2ELi4ELi2ELb0ELb0EN7cutlass10bfloat16_tE19Flash_kernel_traitsILi128ELi64ELi128ELi8ES3_EELb0ELb0ELb1ELb0ELb0ELb0ELb0EEEvNS_16Flash_bwd_paramsE
        .type           _ZN5flash44flash_bwd_dq_dk_dv_loop_seqk_parallel_kernelI23Flash_bwd_kernel_traitsILi128ELi64ELi128ELi8ELi2ELi4ELi2ELb0ELb0EN7cutlass10bfloat16_tE19Flash_kernel_traitsILi128ELi64ELi128ELi8ES3_EELb0ELb0ELb1ELb0ELb0ELb0ELb0EEEvNS_16Flash_bwd_paramsE,@function
        .size           _ZN5flash44flash_bwd_dq_dk_dv_loop_seqk_parallel_kernelI23Flash_bwd_kernel_traitsILi128ELi64ELi128ELi8ELi2ELi4ELi2ELb0ELb0EN7cutlass10bfloat16_tE19Flash_kernel_traitsILi128ELi64ELi128ELi8ES3_EELb0ELb0ELb1ELb0ELb0ELb0ELb0EEEvNS_16Flash_bwd_paramsE,(.L_x_2059 - _ZN5flash44flash_bwd_dq_dk_dv_loop_seqk_parallel_kernelI23Flash_bwd_kernel_traitsILi128ELi64ELi128ELi8ELi2ELi4ELi2ELb0ELb0EN7cutlass10bfloat16_tE19Flash_kernel_traitsILi128ELi64ELi128ELi8ES3_EELb0ELb0ELb1ELb0ELb0ELb0ELb0EEEvNS_16Flash_bwd_paramsE)
        .other          _ZN5flash44flash_bwd_dq_dk_dv_loop_seqk_parallel_kernelI23Flash_bwd_kernel_traitsILi128ELi64ELi128ELi8ELi2ELi4ELi2ELb0ELb0EN7cutlass10bfloat16_tE19Flash_kernel_traitsILi128ELi64ELi128ELi8ES3_EELb0ELb0ELb1ELb0ELb0ELb0ELb0EEEvNS_16Flash_bwd_paramsE,@"STO_CUDA_ENTRY STV_DEFAULT"
_ZN5flash44flash_bwd_dq_dk_dv_loop_seqk_parallel_kernelI23Flash_bwd_kernel_traitsILi128ELi64ELi128ELi8ELi2ELi4ELi2ELb0ELb0EN7cutlass10bfloat16_tE19Flash_kernel_traitsILi128ELi64ELi128ELi8ES3_EELb0ELb0ELb1ELb0ELb0ELb0ELb0EEEvNS_16Flash_bwd_paramsE:
.text._ZN5flash44flash_bwd_dq_dk_dv_loop_seqk_parallel_kernelI23Flash_bwd_kernel_traitsILi128ELi64ELi128ELi8ELi2ELi4ELi2ELb0ELb0EN7cutlass10bfloat16_tE19Flash_kernel_traitsILi128ELi64ELi128ELi8ES3_EELb0ELb0ELb1ELb0ELb0ELb0ELb0EEEvNS_16Flash_bwd_paramsE:
        /* <DEDUP_REMOVED lines=12> */
[----:B------:R-:W2:Y:S01]  /*00c0*/  S2UR UR55, SR_CTAID.Z ;  /* 0x00000000003779c3 */ /* 0x000ea20000002700 */
[----:B------:R-:W-:Y:S01]  /*00d0*/  UMOV UR5, 0x400 ;  /* 0x0000040000057882 */ /* 0x000fe20000000000 */
[----:B------:R-:W-:Y:S01]  /*00e0*/  IMAD.MOV.U32 R221, RZ, RZ, -0x10 ;  /* 0xfffffff0ffdd7424 */ /* 0x000fe200078e00ff */
[----:B------:R-:W-:Y:S01]  /*00f0*/  ULDC.64 UR14, c[0x0][0x208] ;  /* 0x00008200000e7ab9 */ /* 0x000fe20000000a00 */
[----:B------:R-:W-:Y:S01]  /*0100*/  ULDC UR58, c[0x0][0x394] ;  /* 0x0000e500003a7ab9 */ /* 0x000fe20000000800 */
[----:B------:R-:W-:-:S03]  /*0110*/  UMOV UR59, 0xffffc000 ;  /* 0xffffc000003b7882 */ /* 0x000fc60000000000 */
[----:B------:R-:W3:Y:S08]  /*0120*/  S2UR UR4, SR_CgaCtaId ;  /* 0x00000000000479c3 */ /* 0x000ef00000008800 */
[----:B------:R-:W4:Y:S01]  /*0130*/  S2UR UR49, SR_CTAID.Y ;  /* 0x00000000003179c3 */ /* 0x000f220000002600 */
[----:B--2---:R-:W-:Y:S01]  /*0140*/  USHF.R.S32.HI UR6, URZ, 0x1f, UR55 ;  /* 0x0000001f3f067899 */ /* 0x004fe20008011437 */
[----:B-1----:R-:W-:Y:S01]  /*0150*/  SHF.R.S32.HI R15, RZ, 0x1f, R14 ;  /* 0x0000001fff0f7819 */ /* 0x002fe2000001140e */
[----:B------:R-:W-:Y:S01]  /*0160*/  IMAD.SHL.U32 R252, R14, 0x2, RZ ;  /* 0x000000020efc7824 */ /* 0x000fe200078e00ff */
[----:B---3--:R-:W-:-:S02]  /*0170*/  ULEA UR4, UR4, UR5, 0x18 ;  /* 0x0000000504047291 */ /* 0x008fc4000f8ec03f */
[CC--:B------:R-:W-:Y:S02]  /*0180*/  LEA.HI R5, R15.reuse, R14.reuse, RZ, 0x5 ;  /* 0x0000000e0f057211 */ /* 0x0c0fe400078f28ff */
[CC--:B------:R-:W-:Y:S02]  /*0190*/  LEA.HI R8, R15.reuse, R14.reuse, RZ, 0x4 ;  /* 0x0000000e0f087211 */ /* 0x0c0fe400078f20ff */
[----:B------:R-:W-:Y:S01]  /*01a0*/  LEA.HI R16, R15, R14, RZ, 0x2 ;  /* 0x0000000e0f107211 */ /* 0x000fe200078f10ff */
[----:B----4-:R-:W-:Y:S01]  /*01b0*/  USHF.L.U32 UR5, UR49, 0x7, URZ ;  /* 0x0000000731057899 */ /* 0x010fe2000800063f */
[--C-:B------:R-:W-:Y:S02]  /*01c0*/  SHF.R.S32.HI R6, RZ, 0x5, R5.reuse ;  /* 0x00000005ff067819 */ /* 0x100fe40000011405 */
[----:B------:R-:W-:Y:S02]  /*01d0*/  SHF.R.S32.HI R0, RZ, 0x1f, R5 ;  /* 0x0000001fff007819 */ /* 0x000fe40000011405 */
[----:B------:R-:W-:-:S02]  /*01e0*/  SHF.R.S32.HI R7, RZ, 0x4, R8 ;  /* 0x00000004ff077819 */ /* 0x000fc40000011408 */
[--C-:B------:R-:W-:Y:S02]  /*01f0*/  SHF.R.S32.HI R10, RZ, 0x2, R16.reuse ;  /* 0x00000002ff0a7819 */ /* 0x100fe40000011410 */
[----:B------:R-:W-:Y:S02]  /*0200*/  SHF.R.S32.HI R2, RZ, 0x1f, R16 ;  /* 0x0000001fff027819 */ /* 0x000fe40000011410 */
[-C--:B------:R-:W-:Y:S02]  /*0210*/  LEA.HI R4, R5, R6.reuse, RZ, 0x1 ;  /* 0x0000000605047211 */ /* 0x080fe400078f08ff */
[----:B------:R-:W-:Y:S02]  /*0220*/  LEA.HI R0, R0, R6, RZ, 0x2 ;  /* 0x0000000600007211 */ /* 0x000fe400078f10ff */
[----:B------:R-:W-:Y:S02]  /*0230*/  LEA.HI R3, R8, R7, RZ, 0x1 ;  /* 0x0000000708037211 */ /* 0x000fe400078f08ff */
[----:B------:R-:W-:-:S02]  /*0240*/  LEA.HI R2, R2, R10, RZ, 0x3 ;  /* 0x0000000a02027211 */ /* 0x000fc400078f18ff */
[----:B------:R-:W-:Y:S02]  /*0250*/  LOP3.LUT R4, R4, 0xfffffffe, RZ, 0xc0, !PT ;  /* 0xfffffffe04047812 */ /* 0x000fe400078ec0ff */
[----:B------:R-:W-:Y:S02]  /*0260*/  LOP3.LUT R0, R0, 0xfffffffc, RZ, 0xc0, !PT ;  /* 0xfffffffc00007812 */ /* 0x000fe400078ec0ff */
[----:B------:R-:W-:Y:S01]  /*0270*/  LOP3.LUT R3, R3, 0xfffffffe, RZ, 0xc0, !PT ;  /* 0xfffffffe03037812 */ /* 0x000fe200078ec0ff */
[----:B------:R-:W-:Y:S01]  /*0280*/  IMAD.IADD R13, R6, 0x1, -R4 ;  /* 0x00000001060d7824 */ /* 0x000fe200078e0a04 */
[----:B------:R-:W-:Y:S01]  /*0290*/  LOP3.LUT R2, R2, 0xfffffff8, RZ, 0xc0, !PT ;  /* 0xfffffff802027812 */ /* 0x000fe200078ec0ff */
[----:B------:R-:W-:Y:S01]  /*02a0*/  IMAD.IADD R11, R6, 0x1, -R0 ;  /* 0x00000001060b7824 */ /* 0x000fe200078e0a00 */
[----:B------:R-:W-:Y:S01]  /*02b0*/  LEA.HI R211, R15, R14, RZ, 0x3 ;  /* 0x0000000e0fd37211 */ /* 0x000fe200078f18ff */
[----:B------:R-:W-:Y:S01]  /*02c0*/  IMAD.IADD R9, R7, 0x1, -R3 ;  /* 0x0000000107097824 */ /* 0x000fe200078e0a03 */
[----:B------:R-:W-:Y:S01]  /*02d0*/  LOP3.LUT R3, R5, 0xffffffe0, RZ, 0xc0, !PT ;  /* 0xffffffe005037812 */ /* 0x000fe200078ec0ff */
[----:B------:R-:W-:Y:S01]  /*02e0*/  IMAD.IADD R7, R10, 0x1, -R2 ;  /* 0x000000010a077824 */ /* 0x000fe200078e0a02 */
[----:B------:R-:W-:-:S02]  /*02f0*/  LOP3.LUT R0, R211, 0xfffffff8, RZ, 0xc0, !PT ;  /* 0xfffffff8d3007812 */ /* 0x000fc400078ec0ff */
[----:B------:R-:W-:Y:S02]  /*0300*/  SHF.R.S32.HI R4, RZ, 0x3, R211 ;  /* 0x00000003ff047819 */ /* 0x000fe400000114d3 */
[----:B------:R-:W-:Y:S01]  /*0310*/  LOP3.LUT R2, R8, 0xfffffff0, RZ, 0xc0, !PT ;  /* 0xfffffff008027812 */ /* 0x000fe200078ec0ff */
[----:B------:R-:W-:Y:S02]  /*0320*/  IMAD.IADD R0, R14, 0x1, -R0 ;  /* 0x000000010e007824 */ /* 0x000fe400078e0a00 */
[----:B------:R-:W-:Y:S02]  /*0330*/  IMAD.SHL.U32 R5, R4, 0x40, RZ ;  /* 0x0000004004057824 */ /* 0x000fe400078e00ff */
[----:B------:R-:W-:Y:S01]  /*0340*/  IMAD.IADD R2, R14, 0x1, -R2 ;  /* 0x000000010e027824 */ /* 0x000fe200078e0a02 */
[----:B------:R-:W-:Y:S01]  /*0350*/  LOP3.LUT P4, RZ, R0, 0x2, RZ, 0xc0, !PT ;  /* 0x0000000200ff7812 */ /* 0x000fe2000788c0ff */
[----:B------:R-:W-:Y:S01]  /*0360*/  IMAD.IADD R4, R14, 0x1, -R3 ;  /* 0x000000010e047824 */ /* 0x000fe200078e0a03 */
[----:B------:R-:W-:Y:S01]  /*0370*/  LOP3.LUT R3, R5, 0x1c0, RZ, 0xc0, !PT ;  /* 0x000001c005037812 */ /* 0x000fe200078ec0ff */
[----:B------:R-:W-:Y:S01]  /*0380*/  IMAD.SHL.U32 R224, R0, 0x8, RZ ;  /* 0x0000000800e07824 */ /* 0x000fe200078e00ff */
[----:B------:R-:W-:-:S02]  /*0390*/  SHF.R.S32.HI R8, RZ, 0x1f, R2 ;  /* 0x0000001fff087819 */ /* 0x000fc40000011402 */
[----:B------:R-:W-:Y:S02]  /*03a0*/  SHF.R.U32.HI R6, RZ, 0x3, R3 ;  /* 0x00000003ff067819 */ /* 0x000fe40000011603 */
[----:B------:R-:W-:Y:S01]  /*03b0*/  LOP3.LUT R5, R3, 0x38, R224, 0xf8, !PT ;  /* 0x0000003803057812 */ /* 0x000fe200078ef8e0 */
[----:B------:R-:W-:Y:S01]  /*03c0*/  IMAD.SHL.U32 R3, R0, 0x40, RZ ;  /* 0x0000004000037824 */ /* 0x000fe200078e00ff */
[----:B------:R-:W-:Y:S02]  /*03d0*/  LEA.HI R12, R8, R2, RZ, 0x3 ;  /* 0x00000002080c7211 */ /* 0x000fe400078f18ff */
[----:B------:R-:W-:Y:S01]  /*03e0*/  LOP3.LUT R245, R5, R6, RZ, 0x3c, !PT ;  /* 0x0000000605f57212 */ /* 0x000fe200078e3cff */
[----:B------:R-:W-:Y:S01]  /*03f0*/  IMAD.SHL.U32 R6, R9, 0x200, RZ ;  /* 0x0000020009067824 */ /* 0x000fe200078e00ff */
[----:B------:R-:W-:Y:S01]  /*0400*/  LOP3.LUT P3, RZ, R0, 0x4, RZ, 0xc0, !PT ;  /* 0x0000000400ff7812 */ /* 0x000fe2000786c0ff */
[----:B------:R-:W-:Y:S01]  /*0410*/  IMAD.SHL.U32 R0, R11, 0x10, RZ ;  /* 0x000000100b007824 */ /* 0x000fe200078e00ff */
[----:B------:R-:W-:-:S02]  /*0420*/  LOP3.LUT R5, R12, 0xfffffff8, RZ, 0xc0, !PT ;  /* 0xfffffff80c057812 */ /* 0x000fc400078ec0ff */
[----:B------:R-:W-:Y:S02]  /*0430*/  LOP3.LUT R3, R3, 0x1c0, RZ, 0xc0, !PT ;  /* 0x000001c003037812 */ /* 0x000fe400078ec0ff */
[----:B------:R-:W-:Y:S01]  /*0440*/  SHF.R.S32.HI R10, RZ, 0x1f, R4 ;  /* 0x0000001fff0a7819 */ /* 0x000fe20000011404 */
[----:B------:R-:W-:Y:S01]  /*0450*/  IMAD.IADD R18, R2, 0x1, -R5 ;  /* 0x0000000102127824 */ /* 0x000fe200078e0a05 */
[----:B------:R-:W-:Y:S02]  /*0460*/  LOP3.LUT R2, R3, 0x30, R0, 0xf8, !PT ;  /* 0x0000003003027812 */ /* 0x000fe400078ef800 */
[----:B------:R-:W-:Y:S02]  /*0470*/  LEA.HI R5, R15, R14, RZ, 0x6 ;  /* 0x0000000e0f057211 */ /* 0x000fe400078f30ff */
[----:B------:R-:W-:Y:S01]  /*0480*/  LEA.HI R17, R10, R4, RZ, 0x2 ;  /* 0x000000040a117211 */ /* 0x000fe200078f10ff */
[----:B------:R1:W-:Y:S01]  /*0490*/  STL [R1+0xc], R18 ;  /* 0x00000c1201007387 */ /* 0x0003e20000100800 */
[----:B------:R-:W-:-:S02]  /*04a0*/  LOP3.LUT R10, R2, 0x8, R211, 0xf8, !PT ;  /* 0x00000008020a7812 */ /* 0x000fc400078ef8d3 */
[----:B------:R-:W-:Y:S02]  /*04b0*/  SHF.R.S32.HI R0, RZ, 0x6, R5 ;  /* 0x00000006ff007819 */ /* 0x000fe40000011405 */
[----:B------:R-:W-:Y:S02]  /*04c0*/  LOP3.LUT R211, R3, 0x8, R211, 0xf8, !PT ;  /* 0x0000000803d37812 */ /* 0x000fe400078ef8d3 */
[----:B------:R-:W-:Y:S01]  /*04d0*/  SHF.R.U32.HI R207, RZ, 0x3, R3 ;  /* 0x00000003ffcf7819 */ /* 0x000fe20000011603 */
[----:B------:R-:W-:Y:S01]  /*04e0*/  IMAD R3, R0, 0x800, R6 ;  /* 0x0000080000037824 */ /* 0x000fe200078e0206 */
[----:B------:R-:W-:Y:S01]  /*04f0*/  LOP3.LUT R2, R16, 0x7ffffffc, RZ, 0xc0, !PT ;  /* 0x7ffffffc10027812 */ /* 0x000fe200078ec0ff */
[C---:B------:R-:W-:Y:S01]  /*0500*/  IMAD.SHL.U32 R5, R0.reuse, 0x8, RZ ;  /* 0x0000000800057824 */ /* 0x040fe200078e00ff */
[----:B------:R-:W-:Y:S01]  /*0510*/  LOP3.LUT R211, R211, R207, RZ, 0x3c, !PT ;  /* 0x000000cfd3d37212 */ /* 0x000fe200078e3cff */
[----:B------:R-:W-:Y:S01]  /*0520*/  IMAD R245, R0, 0x200, R245 ;  /* 0x0000020000f57824 */ /* 0x000fe200078e02f5 */
[----:B------:R-:W-:Y:S01]  /*0530*/  LOP3.LUT R4, R7, 0x1, RZ, 0xc0, !PT ;  /* 0x0000000107047812 */ /* 0x000fe200078ec0ff */
[----:B------:R-:W-:Y:S01]  /*0540*/  IMAD.IADD R2, R14, 0x1, -R2 ;  /* 0x000000010e027824 */ /* 0x000fe200078e0a02 */
[----:B------:R-:W-:Y:S01]  /*0550*/  LEA.HI R15, R15, R14, RZ, 0x7 ;  /* 0x0000000e0f0f7211 */ /* 0x000fe200078f38ff */
[----:B------:R-:W-:Y:S01]  /*0560*/  IMAD.IADD R211, R3, 0x1, R211 ;  /* 0x0000000103d37824 */ /* 0x000fe200078e02d3 */
[----:B------:R-:W-:Y:S01]  /*0570*/  ISETP.NE.U32.AND P0, PT, R4, 0x1, PT ;  /* 0x000000010400780c */ /* 0x000fe20003f05070 */
[----:B------:R-:W-:Y:S01]  /*0580*/  IMAD.SHL.U32 R3, R2, 0x2, RZ ;  /* 0x0000000202037824 */ /* 0x000fe200078e00ff */
[----:B------:R-:W-:Y:S01]  /*0590*/  SHF.R.S32.HI R2, RZ, 0x7, R15 ;  /* 0x00000007ff027819 */ /* 0x000fe2000001140f */
[----:B------:R-:W-:Y:S01]  /*05a0*/  IMAD.SHL.U32 R4, R9, 0x20, RZ ;  /* 0x0000002009047824 */ /* 0x000fe200078e00ff */
[----:B------:R-:W-:Y:S01]  /*05b0*/  R2P PR, R7, 0x6 ;  /* 0x0000000607007804 */ /* 0x000fe20000000000 */
[----:B------:R-:W-:Y:S01]  /*05c0*/  IMAD R250, R11, 0x400, R3 ;  /* 0x000004000bfa7824 */ /* 0x000fe200078e0203 */
[----:B------:R-:W-:Y:S01]  /*05d0*/  LOP3.LUT R207, R6, R10, R207, 0xf6, !PT ;  /* 0x0000000a06cf7212 */ /* 0x000fe200078ef6cf */
[----:B------:R-:W-:Y:S01]  /*05e0*/  IMAD R8, R2, 0x1000, R3 ;  /* 0x0000100002087824 */ /* 0x000fe200078e0203 */
[----:B------:R-:W-:Y:S01]  /*05f0*/  LOP3.LUT R4, R4, 0x20, RZ, 0xc0, !PT ;  /* 0x0000002004047812 */ /* 0x000fe200078ec0ff */
[----:B------:R-:W-:Y:S01]  /*0600*/  IMAD.SHL.U32 R3, R7, 0x40, RZ ;  /* 0x0000004007037824 */ /* 0x000fe200078e00ff */
[----:B------:R-:W-:Y:S01]  /*0610*/  SEL R221, R221, 0x10, !P0 ;  /* 0x00000010dddd7807 */ /* 0x000fe20004000000 */
[----:B------:R-:W-:Y:S01]  /*0620*/  IMAD.SHL.U32 R2, R2, 0x8, RZ ;  /* 0x0000000802027824 */ /* 0x000fe200078e00ff */
        /* <DEDUP_REMOVED lines=11> */
[----:B------:R-:W-:Y:S01]  /*06e0*/  IMAD.SHL.U32 R0, R18, 0x40, RZ ;  /* 0x0000004012007824 */ /* 0x000fe200078e00ff */
[----:B------:R-:W-:Y:S01]  /*06f0*/  LOP3.LUT R3, R4, R3, RZ, 0x3c, !PT ;  /* 0x0000000304037212 */ /* 0x000fe200078e3cff */
[----:B------:R-:W-:Y:S01]  /*0700*/  IMAD R2, R13, 0x400, R8 ;  /* 0x000004000d027824 */ /* 0x000fe200078e0208 */
[----:B------:R-:W-:Y:S01]  /*0710*/  SHF.R.S32.HI R4, RZ, 0x2, R17 ;  /* 0x00000002ff047819 */ /* 0x000fe20000011411 */
[----:B------:R-:W-:Y:S01]  /*0720*/  IMAD.IADD R250, R250, 0x1, R5 ;  /* 0x00000001fafa7824 */ /* 0x000fe200078e0205 */
[----:B------:R-:W-:Y:S01]  /*0730*/  LOP3.LUT R0, R0, 0x1c0, RZ, 0xc0, !PT ;  /* 0x000001c000007812 */ /* 0x000fe200078ec0ff */
[----:B------:R-:W-:Y:S01]  /*0740*/  IMAD.IADD R222, R3, 0x1, R2 ;  /* 0x0000000103de7824 */ /* 0x000fe200078e0202 */
[----:B------:R-:W-:Y:S01]  /*0750*/  LEA R207, R207, UR4, 0x1 ;  /* 0x00000004cfcf7c11 */ /* 0x000fe2000f8e08ff */
[----:B------:R-:W-:Y:S01]  /*0760*/  IMAD.SHL.U32 R2, R9, 0x8, RZ ;  /* 0x0000000809027824 */ /* 0x000fe200078e00ff */
[----:B------:R-:W-:Y:S01]  /*0770*/  SHF.R.U32.HI R3, RZ, 0x3, R0 ;  /* 0x00000003ff037819 */ /* 0x000fe20000011600 */
[----:B------:R-:W-:Y:S01]  /*0780*/  IMAD.SHL.U32 R5, R12, 0x40, RZ ;  /* 0x000000400c057824 */ /* 0x000fe200078e00ff */
[----:B------:R-:W-:Y:S01]  /*0790*/  LEA R222, R222, UR4, 0x1 ;  /* 0x00000004dede7c11 */ /* 0x000fe2000f8e08ff */
[----:B------:R-:W-:Y:S01]  /*07a0*/  IMAD R244, R13, 0x10, R4 ;  /* 0x000000100df47824 */ /* 0x000fe200078e0204 */
[----:B------:R-:W-:-:S02]  /*07b0*/  LOP3.LUT R6, R0, 0x8, R2, 0xf8, !PT ;  /* 0x0000000800067812 */ /* 0x000fc400078ef802 */
[C-C-:B------:R-:W-:Y:S01]  /*07c0*/  LOP3.LUT R2, R3.reuse, R7, R0.reuse, 0x1e, !PT ;  /* 0x0000000703027212 */ /* 0x140fe200078e1e00 */
[----:B------:R-:W-:Y:S01]  /*07d0*/  IMAD.IADD R223, R222, 0x1, R221 ;  /* 0x00000001dedf7824 */ /* 0x000fe200078e02dd */
[----:B------:R-:W-:Y:S02]  /*07e0*/  LOP3.LUT R206, R3, R206, R0, 0x1e, !PT ;  /* 0x000000ce03ce7212 */ /* 0x000fe400078e1e00 */
[----:B------:R-:W-:Y:S02]  /*07f0*/  LOP3.LUT R0, R5, 0xfffffe00, RZ, 0xc0, !PT ;  /* 0xfffffe0005007812 */ /* 0x000fe400078ec0ff */
[----:B------:R-:W-:Y:S02]  /*0800*/  LOP3.LUT R3, R6, R3, RZ, 0x3c, !PT ;  /* 0x0000000306037212 */ /* 0x000fe400078e3cff */
[-C--:B------:R-:W-:Y:S01]  /*0810*/  LOP3.LUT R215, R2, R0.reuse, RZ, 0xfc, !PT ;  /* 0x0000000002d77212 */ /* 0x080fe200078efcff */
[----:B------:R-:W-:Y:S01]  /*0820*/  IMAD R4, R13, 0x400, R0 ;  /* 0x000004000d047824 */ /* 0x000fe200078e0200 */
[----:B------:R-:W-:Y:S01]  /*0830*/  LOP3.LUT R206, R206, R0, RZ, 0xfc, !PT ;  /* 0x00000000cece7212 */ /* 0x000fe200078efcff */
[----:B------:R-:W-:Y:S01]  /*0840*/  IMAD.U32 R0, RZ, RZ, UR6 ;  /* 0x00000006ff007e24 */ /* 0x000fe2000f8e00ff */
[----:B------:R-:W-:Y:S01]  /*0850*/  USHF.R.S32.HI UR6, URZ, 0x1f, UR49 ;  /* 0x0000001f3f067899 */ /* 0x000fe20008011431 */
[----:B------:R-:W-:-:S02]  /*0860*/  IMAD.IADD R216, R4, 0x1, R3 ;  /* 0x0000000104d87824 */ /* 0x000fc400078e0203 */
[----:B------:R-:W-:Y:S01]  /*0870*/  IMAD.U32 R3, RZ, RZ, UR5 ;  /* 0x00000005ff037e24 */ /* 0x000fe2000f8e00ff */
[----:B------:R-:W-:Y:S01]  /*0880*/  UIADD3 UR5, UR4, 0xc000, URZ ;  /* 0x0000c00004057890 */ /* 0x000fe2000fffe03f */
[----:B------:R-:W-:Y:S02]  /*0890*/  IMAD.MOV.U32 R2, RZ, RZ, 0x20 ;  /* 0x00000020ff027424 */ /* 0x000fe400078e00ff */
[----:B------:R-:W-:Y:S01]  /*08a0*/  IMAD.U32 R3, RZ, RZ, UR6 ;  /* 0x00000006ff037e24 */ /* 0x000fe2000f8e00ff */
[----:B------:R-:W-:Y:S01]  /*08b0*/  USHF.R.S32.HI UR6, URZ, 0x1f, UR55 ;  /* 0x0000001f3f067899 */ /* 0x000fe20008011437 */
[----:B------:R-:W-:Y:S01]  /*08c0*/  IMAD.MOV.U32 R0, RZ, RZ, 0x40 ;  /* 0x00000040ff007424 */ /* 0x000fe200078e00ff */
[C---:B------:R-:W-:Y:S01]  /*08d0*/  SEL R210, R2.reuse, 0xffffffe0, !P4 ;  /* 0xffffffe002d27807 */ /* 0x040fe20006000000 */
[----:B------:R-:W-:Y:S01]  /*08e0*/  VIADD R213, R211, UR5 ;  /* 0x00000005d3d57c36 */ /* 0x000fe20008000000 */
[----:B------:R-:W-:Y:S02]  /*08f0*/  SEL R2, R2, 0xffffffe0, !P1 ;  /* 0xffffffe002027807 */ /* 0x000fe40004800000 */
[----:B------:R-:W-:Y:S01]  /*0900*/  LEA R250, R250, UR5, 0x1 ;  /* 0x00000005fafa7c11 */ /* 0x000fe2000f8e08ff */
[----:B------:R-:W-:Y:S01]  /*0910*/  IMAD.U32 R3, RZ, RZ, UR6 ;  /* 0x00000006ff037e24 */ /* 0x000fe2000f8e00ff */
[----:B------:R-:W-:Y:S01]  /*0920*/  SEL R212, R0, 0xffffffc0, !P3 ;  /* 0xffffffc000d47807 */ /* 0x000fe20005800000 */
[----:B------:R-:W-:Y:S01]  /*0930*/  IMAD.IADD R220, R222, 0x1, R2 ;  /* 0x00000001dedc7824 */ /* 0x000fe200078e0202 */
[----:B------:R-:W-:Y:S01]  /*0940*/  SEL R0, R0, 0xffffffc0, !P2 ;  /* 0xffffffc000007807 */ /* 0x000fe20005000000 */
[----:B------:R-:W-:Y:S01]  /*0950*/  VIADD R3, R250, 0x420 ;  /* 0x00000420fa037836 */ /* 0x000fe20000000000 */
[----:B------:R-:W-:Y:S01]  /*0960*/  LEA R206, R206, UR5, 0x1 ;  /* 0x00000005cece7c11 */ /* 0x000fe2000f8e08ff */
[----:B------:R-:W-:-:S02]  /*0970*/  IMAD.IADD R4, R2, 0x1, R250 ;  /* 0x0000000102047824 */ /* 0x000fc400078e02fa */
[C---:B------:R-:W-:Y:S02]  /*0980*/  @P1 VIADD R3, R250.reuse, 0x3e0 ;  /* 0x000003e0fa031836 */ /* 0x040fe40000000000 */
[--C-:B------:R-:W-:Y:S01]  /*0990*/  IMAD.IADD R251, R250, 0x1, R0.reuse ;  /* 0x00000001fafb7824 */ /* 0x100fe200078e0200 */
[----:B------:R1:W-:Y:S01]  /*09a0*/  STL [R1], R4 ;  /* 0x0000000401007387 */ /* 0x0003e20000100800 */
[----:B------:R-:W-:Y:S02]  /*09b0*/  IMAD.IADD R2, R4, 0x1, R0 ;  /* 0x0000000104027824 */ /* 0x000fe400078e0200 */
[----:B------:R-:W-:Y:S01]  /*09c0*/  IMAD.IADD R0, R0, 0x1, R3 ;  /* 0x0000000100007824 */ /* 0x000fe200078e0203 */
[----:B------:R1:W-:Y:S01]  /*09d0*/  STL [R1+0x10], R3 ;  /* 0x0000100301007387 */ /* 0x0003e20000100800 */
[C---:B------:R-:W-:Y:S02]  /*09e0*/  IMAD.IADD R210, R213.reuse, 0x1, R210 ;  /* 0x00000001d5d27824 */ /* 0x040fe400078e02d2 */
[--C-:B------:R-:W-:Y:S01]  /*09f0*/  IMAD.IADD R213, R213, 0x1, R212.reuse ;  /* 0x00000001d5d57824 */ /* 0x100fe200078e02d4 */
[----:B------:R1:W-:Y:S01]  /*0a00*/  STL [R1+0x4], R2 ;  /* 0x0000040201007387 */ /* 0x0003e20000100800 */
[----:B------:R-:W-:-:S02]  /*0a10*/  IMAD.IADD R212, R210, 0x1, R212 ;  /* 0x00000001d2d47824 */ /* 0x000fc400078e02d4 */
[----:B------:R-:W-:Y:S01]  /*0a20*/  IMAD.IADD R221, R221, 0x1, R220 ;  /* 0x00000001dddd7824 */ /* 0x000fe200078e02dc */
[----:B------:R1:W-:Y:S06]  /*0a30*/  STL [R1+0x8], R0 ;  /* 0x0000080001007387 */ /* 0x0003ec0000100800 */
.L_x_458:
        /* <DEDUP_REMOVED lines=14> */
[----:B------:R-:W-:Y:S02]  /*0b20*/  @UP3 UIADD3.X UR7, UR5, UR7, URZ, UP0, !UPT ;  /* 0x0000000705073290 */ /* 0x000fe400087fe43f */
[----:B------:R-:W-:Y:S01]  /*0b30*/  UIADD3 UR13, UP2, UR16, UR10, URZ ;  /* 0x0000000a100d7290 */ /* 0x000fe2000ff5e03f */
[----:B-12---:R-:W-:Y:S01]  /*0b40*/  IMAD.U32 R2, RZ, RZ, UR6 ;  /* 0x00000006ff027e24 */ /* 0x006fe2000f8e00ff */
[----:B------:R-:W-:Y:S01]  /*0b50*/  UISETP.NE.U32.AND UP0, UPT, UR10, URZ, UPT ;  /* 0x0000003f0a00728c */ /* 0x000fe2000bf05070 */
[----:B------:R-:W-:Y:S01]  /*0b60*/  IMAD.U32 R4, RZ, RZ, UR8 ;  /* 0x00000008ff047e24 */ /* 0x000fe2000f8e00ff */
[----:B------:R-:W-:Y:S01]  /*0b70*/  @UP4 UIADD3.X UR9, UR5, UR9, URZ, UP1, !UPT ;  /* 0x0000000905094290 */ /* 0x000fe20008ffe43f */
[----:B------:R-:W-:Y:S01]  /*0b80*/  IMAD.U32 R3, RZ, RZ, UR7 ;  /* 0x00000007ff037e24 */ /* 0x000fe2000f8e00ff */
[----:B------:R-:W-:-:S02]  /*0b90*/  UIADD3.X UR12, UR5, UR11, URZ, UP2, !UPT ;  /* 0x0000000b050c7290 */ /* 0x000fc400097fe43f */
        /* <DEDUP_REMOVED lines=8> */
[----:B---34-:R-:W2:Y:S01]  /*0c20*/  @P1 LDG.E R7, desc[UR14][R4.64] ;  /* 0x0000000e04071981 */ /* 0x018ea2000c1e1900 */
        /* <DEDUP_REMOVED lines=11> */
[----:B------:R-:W-:-:S04]  /*0ce0*/  @!UP3 ULDC.64 UR6, c[0x0][0x318] ;  /* 0x0000c6000006bab9 */ /* 0x000fc80000000a00 */
[----:B------:R-:W5:Y:S01]  /*0cf0*/  @!P2 LDG.E R4, desc[UR14][R2.64] ;  /* 0x0000000e0204a981 */ /* 0x000f62000c1e1900 */
[----:B------:R-:W-:Y:S01]  /*0d00*/  @!UP3 UISETP.NE.U32.AND UP1, UPT, UR6, URZ, UPT ;  /* 0x0000003f0600b28c */ /* 0x000fe2000bf25070 */
[----:B------:R-:W-:Y:S02]  /*0d10*/  UMOV UR5, 0xffffffff ;  /* 0xffffffff00057882 */ /* 0x000fe40000000000 */
[----:B------:R-:W-:Y:S01]  /*0d20*/  @!UP3 ULDC UR6, c[0x0][0x2cc] ;  /* 0x0000b3000006bab9 */ /* 0x000fe20000000800 */
[----:B------:R-:W-:Y:S01]  /*0d30*/  @!UP3 UISETP.NE.AND.EX UP1, UPT, UR7, URZ, UPT, UP1 ;  /* 0x0000003f0700b28c */ /* 0x000fe2000bf25310 */
[----:B------:R-:W-:Y:S01]  /*0d40*/  UMOV UR38, 0xffffffff ;  /* 0xffffffff00267882 */ /* 0x000fe20000000000 */
[----:B------:R-:W-:Y:S02]  /*0d50*/  USHF.L.U32 UR34, UR23, 0x7, URZ ;  /* 0x0000000717227899 */ /* 0x000fe4000800063f */
[----:B------:R-:W-:-:S03]  /*0d60*/  @!UP3 USEL UR7, UR6, URZ, UP1 ;  /* 0x0000003f0607b287 */ /* 0x000fc60008800000 */
[----:B------:R-:W-:Y:S01]  /*0d70*/  ULDC UR6, c[0x0][0x2c8] ;  /* 0x0000b20000067ab9 */ /* 0x000fe20000000800 */
[----:B--2---:R-:W-:Y:S02]  /*0d80*/  @P1 R2UR UR26, R7 ;  /* 0x00000000071a12ca */ /* 0x004fe400000e0000 */
        /* <DEDUP_REMOVED lines=14> */
.L_x_386:
        /* <DEDUP_REMOVED lines=11> */
[----:B------:R-:W-:Y:S01]  /*0f20*/  ULDC UR57, c[0x0][0x2d4] ;  /* 0x0000b50000397ab9 */ /* 0x000fe20000000800 */
[----:B------:R-:W-:Y:S02]  /*0f30*/  UIMAD UR10, UR56, UR6, URZ ;  /* 0x00000006380a72a4 */ /* 0x000fe4000f8e023f */
[----:B------:R-:W2:Y:S01]  /*0f40*/  S2UR UR12, SR_CTAID.X ;  /* 0x00000000000c79c3 */ /* 0x000ea20000002500 */
[----:B------:R-:W-:Y:S02]  /*0f50*/  UIMAD.WIDE.U32 UR20, UR49, UR6, URZ ;  /* 0x00000006311472a5 */ /* 0x000fe4000f8e003f */
[----:B------:R-:W-:Y:S01]  /*0f60*/  UIMAD UR28, UR49, UR7, UR10 ;  /* 0x00000007311c72a4 */ /* 0x000fe2000f8e020a */
[----:B------:R-:W-:-:S02]  /*0f70*/  ULDC.U8 UR29, c[0x0][0x3d8] ;  /* 0x0000f600001d7ab9 */ /* 0x000fc40000000000 */
[----:B------:R-:W-:Y:S01]  /*0f80*/  @!UP2 ULDC.64 UR6, c[0x0][0x418] ;  /* 0x000106000006aab9 */ /* 0x000fe20000000a00 */
[----:B------:R-:W-:Y:S01]  /*0f90*/  ULDC.64 UR24, c[0x0][0x240] ;  /* 0x0000900000187ab9 */ /* 0x000fe20000000a00 */
[----:B------:R-:W-:Y:S02]  /*0fa0*/  @!UP2 UIMAD.WIDE.U32 UR42, UR49, UR6, URZ ;  /* 0x00000006312aa2a5 */ /* 0x000fe4000f8e003f */
[----:B------:R-:W-:Y:S01]  /*0fb0*/  USHF.R.S32.HI UR37, URZ, 0x1f, UR57 ;  /* 0x0000001f3f257899 */ /* 0x000fe20008011439 */
[----:B------:R-:W-:Y:S01]  /*0fc0*/  ULDC UR22, c[0x0][0x394] ;  /* 0x0000e50000167ab9 */ /* 0x000fe20000000800 */
[----:B------:R-:W-:Y:S01]  /*0fd0*/  ULDC UR61, c[0x0][0x2dc] ;  /* 0x0000b700003d7ab9 */ /* 0x000fe20000000800 */
[----:B------:R-:W-:Y:S01]  /*0fe0*/  ULDC UR60, c[0x0][0x270] ;  /* 0x00009c00003c7ab9 */ /* 0x000fe20000000800 */
[----:B------:R-:W-:Y:S01]  /*0ff0*/  USHF.L.U64.HI UR10, UR49, 0x7, UR56 ;  /* 0x00000007310a7899 */ /* 0x000fe20008010238 */
[----:B-1----:R-:W-:Y:S01]  /*1000*/  IABS R5, R6 ;  /* 0x0000000600057213 */ /* 0x002fe20000000000 */
[----:B------:R-:W-:Y:S01]  /*1010*/  UIMAD.WIDE.U32 UR18, UR5, UR24, URZ ;  /* 0x00000018051272a5 */ /* 0x000fe2000f8e003f */
[----:B------:R-:W-:Y:S01]  /*1020*/  ISETP.NE.AND P3, PT, R6, RZ, PT ;  /* 0x000000ff0600720c */ /* 0x000fe20003f65270 */
[----:B------:R-:W-:Y:S01]  /*1030*/  UIMAD UR27, UR5, UR25, URZ ;  /* 0x00000019051b72a4 */ /* 0x000fe2000f8e023f */
[----:B------:R-:W1:Y:S01]  /*1040*/  I2F.RP R2, R5 ;  /* 0x0000000500027306 */ /* 0x000e620000209400 */
[----:B------:R-:W-:-:S02]  /*1050*/  UISETP.NE.AND UP3, UPT, UR29, URZ, UPT ;  /* 0x0000003f1d00728c */ /* 0x000fc4000bf65270 */
[----:B------:R-:W-:Y:S02]  /*1060*/  UIADD3 UR48, UR21, UR28, URZ ;  /* 0x0000001c15307290 */ /* 0x000fe4000fffe03f */
[----:B--2---:R-:W-:Y:S02]  /*1070*/  UIMAD.WIDE.U32 UR32, UR12, UR8, URZ ;  /* 0x000000080c2072a5 */ /* 0x004fe4000f8e003f */
[----:B------:R-:W-:Y:S02]  /*1080*/  USEL UR54, UR20, UR18, !UP2 ;  /* 0x0000001214367287 */ /* 0x000fe4000d000000 */
        /* <DEDUP_REMOVED lines=8> */
[----:B------:R-:W-:Y:S02]  /*1110*/  @!UP2 UIMAD UR30, UR49, UR7, UR8 ;  /* 0x00000007311ea2a4 */ /* 0x000fe4000f8e0208 */
[----:B------:R-:W-:Y:S02]  /*1120*/  UIADD3 UR7, UR16, 0x3f, URZ ;  /* 0x0000003f10077890 */ /* 0x000fe4000fffe03f */
[----:B------:R-:W-:Y:S02]  /*1130*/  @UP2 UIMAD UR50, UR5, UR9, UR45 ;  /* 0x00000009053222a4 */ /* 0x000fe4000f8e022d */
[----:B------:R-:W-:-:S02]  /*1140*/  USHF.R.S32.HI UR17, URZ, 0x1f, UR7 ;  /* 0x0000001f3f117899 */ /* 0x000fc40008011407 */
[----:B------:R-:W-:Y:S01]  /*1150*/  USEL UR36, UR12, URZ, UP0 ;  /* 0x0000003f0c247287 */ /* 0x000fe20008000000 */
[----:B-1----:R-:W-:Y:S01]  /*1160*/  VIADD R2, R2, 0xffffffe ;  /* 0x0ffffffe02027836 */ /* 0x002fe20000000000 */
[----:B------:R-:W-:Y:S02]  /*1170*/  UIADD3 UR22, UR6, UR22, -UR11 ;  /* 0x0000001606167290 */ /* 0x000fe4000fffe80b */
[----:B------:R-:W-:Y:S01]  /*1180*/  UIMAD.WIDE UR12, UR61, UR60, URZ ;  /* 0x0000003c3d0c72a5 */ /* 0x000fe2000f8e023f */
[----:B------:R-:W1:Y:S01]  /*1190*/  F2I.FTZ.U32.TRUNC.NTZ R3, R2 ;  /* 0x0000000200037305 */ /* 0x000e62000021f000 */
[----:B------:R-:W-:Y:S02]  /*11a0*/  UIMAD.WIDE.U32 UR8, UR49, UR57, URZ ;  /* 0x00000039310872a5 */ /* 0x000fe4000f8e003f */
[----:B------:R-:W-:Y:S02]  /*11b0*/  ULEA.HI UR29, UR17, UR7, URZ, 0x6 ;  /* 0x00000007111d7291 */ /* 0x000fe4000f8f303f */
[----:B------:R-:W-:-:S02]  /*11c0*/  UIMAD UR17, UR37, UR49, URZ ;  /* 0x00000031251172a4 */ /* 0x000fc4000f8e023f */
[----:B------:R-:W-:Y:S02]  /*11d0*/  @UP2 UIADD3 UR48, UR19, UR27, URZ ;  /* 0x0000001b13302290 */ /* 0x000fe4000fffe03f */
[----:B------:R-:W-:Y:S02]  /*11e0*/  UIADD3 UR10, UR22, 0x3f, URZ ;  /* 0x0000003f160a7890 */ /* 0x000fe4000fffe03f */
[----:B------:R-:W-:Y:S02]  /*11f0*/  UIMAD.WIDE.U32 UR20, UR12, UR8, URZ ;  /* 0x000000080c1472a5 */ /* 0x000fe4000f8e003f */
[----:B------:R-:W-:Y:S01]  /*1200*/  UIMAD UR27, UR13, UR8, URZ ;  /* 0x000000080d1b72a4 */ /* 0x000fe2000f8e023f */
[----:B-1----:R-:W-:Y:S01]  /*1210*/  IMAD.MOV R0, RZ, RZ, -R3 ;  /* 0x000000ffff007224 */ /* 0x002fe200078e0a03 */
[----:B------:R-:W-:Y:S01]  /*1220*/  UIMAD UR8, UR56, UR57, UR17 ;  /* 0x00000039380872a4 */ /* 0x000fe2000f8e0211 */
[----:B------:R-:W-:Y:S01]  /*1230*/  IMAD.MOV.U32 R2, RZ, RZ, RZ ;  /* 0x000000ffff027224 */ /* 0x000fe200078e00ff */
[----:B------:R-:W-:Y:S01]  /*1240*/  USHF.R.S32.HI UR17, URZ, 0x1f, UR10 ;  /* 0x0000001f3f117899 */ /* 0x000fe2000801140a */
[----:B------:R-:W-:Y:S01]  /*1250*/  IMAD R0, R0, R5, RZ ;  /* 0x0000000500007224 */ /* 0x000fe200078e02ff */
[----:B------:R-:W-:-:S02]  /*1260*/  UIADD3 UR8, UR9, UR8, URZ ;  /* 0x0000000809087290 */ /* 0x000fc4000fffe03f */
[----:B------:R-:W-:Y:S01]  /*1270*/  ULEA.HI UR22, UR17, UR10, URZ, 0x6 ;  /* 0x0000000a11167291 */ /* 0x000fe2000f8f303f */
[----:B------:R-:W-:Y:S01]  /*1280*/  IMAD.HI.U32 R0, R3, R0, R2 ;  /* 0x0000000003007227 */ /* 0x000fe200078e0002 */
[----:B------:R-:W-:Y:S01]  /*1290*/  MOV R2, R4 ;  /* 0x0000000400027202 */ /* 0x000fe20000000f00 */
[----:B------:R-:W-:Y:S02]  /*12a0*/  UIMAD UR10, UR12, UR8, UR27 ;  /* 0x000000080c0a72a4 */ /* 0x000fe4000f8e021b */
[----:B------:R-:W-:Y:S02]  /*12b0*/  USHF.R.S32.HI UR17, URZ, 0x6, UR29 ;  /* 0x000000063f117899 */ /* 0x000fe4000801141d */
[----:B------:R-:W-:Y:S01]  /*12c0*/  IMAD.HI.U32 R0, R0, R2, RZ ;  /* 0x0000000200007227 */ /* 0x000fe200078e00ff */
[----:B------:R-:W-:Y:S02]  /*12d0*/  UIADD3 UR46, UR21, UR10, URZ ;  /* 0x0000000a152e7290 */ /* 0x000fe4000fffe03f */
[----:B------:R-:W-:Y:S01]  /*12e0*/  USHF.R.S32.HI UR10, URZ, 0x6, UR22 ;  /* 0x000000063f0a7899 */ /* 0x000fe20008011416 */
[----:B------:R-:W-:Y:S01]  /*12f0*/  IMAD.MOV R3, RZ, RZ, -R0 ;  /* 0x000000ffff037224 */ /* 0x000fe200078e0a00 */
[----:B------:R-:W-:-:S02]  /*1300*/  UIMAD.WIDE.U32 UR18, UR12, UR5, URZ ;  /* 0x000000050c1272a5 */ /* 0x000fc4000f8e003f */
[----:B------:R-:W-:Y:S01]  /*1310*/  UISETP.LT.AND UP0, UPT, UR17, UR10, UPT ;  /* 0x0000000a1100728c */ /* 0x000fe2000bf01270 */
[C---:B------:R-:W-:Y:S01]  /*1320*/  IMAD R2, R5.reuse, R3, R2 ;  /* 0x0000000305027224 */ /* 0x040fe200078e0202 */
[----:B------:R-:W-:Y:S01]  /*1330*/  ULDC.U8 UR41, c[0x0][0x480] ;  /* 0x0001200000297ab9 */ /* 0x000fe20000000000 */
[----:B------:R-:W-:Y:S01]  /*1340*/  ULDC UR39, c[0x0][0x2c4] ;  /* 0x0000b10000277ab9 */ /* 0x000fe20000000800 */
[----:B------:R-:W-:Y:S02]  /*1350*/  USEL UR53, UR20, UR18, !UP2 ;  /* 0x0000001214357287 */ /* 0x000fe4000d000000 */
[----:B------:R-:W-:Y:S01]  /*1360*/  ISETP.GT.U32.AND P1, PT, R5, R2, PT ;  /* 0x000000020500720c */ /* 0x000fe20003f24070 */
[----:B------:R-:W-:Y:S02]  /*1370*/  UISETP.NE.AND UP4, UPT, UR41, URZ, UPT ;  /* 0x0000003f2900728c */ /* 0x000fe4000bf85270 */
[----:B------:R-:W-:Y:S02]  /*1380*/  @UP3 UIMAD UR20, UR49, UR39, URZ ;  /* 0x00000027311432a4 */ /* 0x000fe4000f8e023f */
[----:B------:R-:W-:-:S02]  /*1390*/  USEL UR41, UR17, UR10, UP0 ;  /* 0x0000000a11297287 */ /* 0x000fc40008000000 */
[----:B------:R-:W-:Y:S02]  /*13a0*/  UISETP.NE.AND UP1, UPT, UR38, -0x1, UPT ;  /* 0xffffffff2600788c */ /* 0x000fe4000bf25270 */
[----:B------:R-:W-:Y:S02]  /*13b0*/  @UP3 USEL UR20, UR20, UR5, !UP2 ;  /* 0x0000000514143287 */ /* 0x000fe4000d000000 */
[----:B------:R-:W-:Y:S02]  /*13c0*/  ULEA UR10, UR41, 0xffffffc0, 0x6 ;  /* 0xffffffc0290a7891 */ /* 0x000fe4000f8e303f */
[----:B------:R-:W-:Y:S01]  /*13d0*/  @!P1 IMAD.IADD R2, R2, 0x1, -R5 ;  /* 0x0000000102029824 */ /* 0x000fe200078e0a05 */
[----:B------:R-:W-:Y:S01]  /*13e0*/  @UP3 ULDC UR17, c[0x0][0x2e4] ;  /* 0x0000b90000113ab9 */ /* 0x000fe20000000800 */
[----:B------:R-:W-:Y:S01]  /*13f0*/  @!UP2 UIADD3 UR50, UR43, UR30, URZ ;  /* 0x0000001e2b32a290 */ /* 0x000fe2000fffe03f */
[----:B------:R-:W-:Y:S01]  /*1400*/  @!P1 IADD3 R0, R0, 0x1, RZ ;  /* 0x0000000100009810 */ /* 0x000fe20007ffe0ff */
[----:B------:R-:W-:Y:S01]  /*1410*/  @UP3 UIMAD UR22, UR55, UR17, UR20 ;  /* 0x00000011371632a4 */ /* 0x000fe2000f8e0214 */
[----:B------:R-:W-:Y:S01]  /*1420*/  ISETP.GE.U32.AND P0, PT, R2, R5, PT ;  /* 0x000000050200720c */ /* 0x000fe20003f06070 */
[----:B------:R-:W-:Y:S01]  /*1430*/  USHF.R.S32.HI UR30, URZ, 0x1f, UR10 ;  /* 0x0000001f3f1e7899 */ /* 0x000fe2000801140a */
[----:B------:R-:W-:Y:S01]  /*1440*/  LOP3.LUT R2, R6, UR55, RZ, 0x3c, !PT ;  /* 0x0000003706027c12 */ /* 0x000fe2000f8e3cff */
[----:B------:R-:W-:Y:S01]  /*1450*/  UIADD3 UR17, UP0, UR10, UR36, URZ ;  /* 0x000000240a117290 */ /* 0x000fe2000ff1e03f */
[----:B------:R-:W-:Y:S01]  /*1460*/  PLOP3.LUT P1, PT, PT, PT, UP1, 0x80, 0x0 ;  /* 0x000000000000781c */ /* 0x000fe20003f2f018 */
[----:B------:R-:W-:Y:S01]  /*1470*/  UIMAD UR18, UR13, UR5, URZ ;  /* 0x000000050d1272a4 */ /* 0x000fe2000f8e023f */
[----:B------:R-:W-:Y:S01]  /*1480*/  ISETP.GE.AND P2, PT, R2, RZ, PT ;  /* 0x000000ff0200720c */ /* 0x000fe20003f46270 */
[----:B------:R-:W-:-:S02]  /*1490*/  UIADD3.X UR20, UR30, UR33, URZ, UP0, !UPT ;  /* 0x000000211e147290 */ /* 0x000fc400087fe43f */
[----:B------:R-:W-:Y:S02]  /*14a0*/  UIMAD UR13, UR13, UR17, URZ ;  /* 0x000000110d0d72a4 */ /* 0x000fe4000f8e023f */
[----:B------:R-:W-:Y:S02]  /*14b0*/  @UP1 UIADD3 UR35, UR26, UR38, URZ ;  /* 0x000000261a231290 */ /* 0x000fe4000fffe03f */
[----:B------:R-:W-:Y:S01]  /*14c0*/  @UP1 UIADD3 UR31, UR26, UR38, URZ ;  /* 0x000000261a1f1290 */ /* 0x000fe2000fffe03f */
[----:B------:R-:W-:Y:S01]  /*14d0*/  @P0 VIADD R0, R0, 0x1 ;  /* 0x0000000100000836 */ /* 0x000fe20000000000 */
[----:B------:R-:W-:Y:S01]  /*14e0*/  @UP1 ULDC.64 UR6, c[0x0][0x248] ;  /* 0x0000920000061ab9 */ /* 0x000fe20000000a00 */
[----:B------:R-:W-:Y:S01]  /*14f0*/  @UP1 ULDC.64 UR8, c[0x0][0x250] ;  /* 0x0000940000081ab9 */ /* 0x000fe20000000a00 */
[----:B------:R-:W-:Y:S01]  /*1500*/  UIMAD.WIDE.U32 UR28, UR12, UR17, URZ ;  /* 0x000000110c1c72a5 */ /* 0x000fe2000f8e003f */
[----:B------:R-:W-:Y:S01]  /*1510*/  IMAD.MOV.U32 R16, RZ, RZ, R0 ;  /* 0x000000ffff107224 */ /* 0x000fe200078e0000 */
[----:B------:R-:W-:Y:S01]  /*1520*/  @UP2 UIADD3 UR46, UR19, UR18, URZ ;  /* 0x00000012132e2290 */ /* 0x000fe2000fffe03f */
[----:B------:R-:W-:Y:S01]  /*1530*/  PLOP3.LUT P0, PT, PT, PT, UP3, 0x80, 0x0 ;  /* 0x000000000000781c */ /* 0x000fe20003f0f038 */
[----:B------:R-:W-:-:S02]  /*1540*/  UIMAD UR17, UR12, UR20, UR13 ;  /* 0x000000140c1172a4 */ /* 0x000fc4000f8e020d */
[----:B------:R-:W-:Y:S01]  /*1550*/  @UP1 UIMAD.WIDE.U32 UR18, UR35, UR6, URZ ;  /* 0x00000006231212a5 */ /* 0x000fe2000f8e003f */
[----:B------:R-:W-:Y:S01]  /*1560*/  @!P2 IADD3 R16, -R16, RZ, RZ ;  /* 0x000000ff1010a210 */ /* 0x000fe20007ffe1ff */
[----:B------:R-:W-:Y:S01]  /*1570*/  @UP1 UIMAD.WIDE.U32 UR12, UR31, UR8, URZ ;  /* 0x000000081f0c12a5 */ /* 0x000fe2000f8e003f */
[----:B------:R-:W-:Y:S01]  /*1580*/  @!P3 LOP3.LUT R16, RZ, R6, RZ, 0x33, !PT ;  /* 0x00000006ff10b212 */ /* 0x000fe200078e33ff */
[----:B------:R-:W-:Y:S02]  /*1590*/  @!UP3 UIMAD UR21, UR49, UR60, UR55 ;  /* 0x0000003c3115b2a4 */ /* 0x000fe4000f8e0237 */
[----:B------:R-:W-:Y:S02]  /*15a0*/  UIMAD UR47, UR55, UR61, URZ ;  /* 0x0000003d372f72a4 */ /* 0x000fe4000f8e023f */
[----:B------:R-:W-:Y:S02]  /*15b0*/  @UP1 UIMAD UR35, UR35, UR7, URZ ;  /* 0x00000007232312a4 */ /* 0x000fe4000f8e023f */
[----:B------:R-:W-:-:S02]  /*15c0*/  @UP1 UIMAD UR20, UR31, UR9, URZ ;  /* 0x000000091f1412a4 */ /* 0x000fc4000f8e023f */
[----:B------:R-:W-:Y:S02]  /*15d0*/  @!UP3 UIMAD UR22, UR21, UR39, URZ ;  /* 0x000000271516b2a4 */ /* 0x000fe4000f8e023f */
[----:B------:R-:W-:Y:S02]  /*15e0*/  USHF.R.S32.HI UR40, URZ, 0x1f, UR34 ;  /* 0x0000001f3f287899 */ /* 0x000fe40008011422 */
[----:B------:R-:W-:Y:S02]  /*15f0*/  USHF.R.S32.HI UR52, URZ, 0x1f, UR47 ;  /* 0x0000001f3f347899 */ /* 0x000fe4000801142f */
[----:B------:R-:W-:Y:S02]  /*1600*/  USEL UR36, UR32, URZ, UP4 ;  /* 0x0000003f20247287 */ /* 0x000fe4000a000000 */
[----:B------:R-:W-:Y:S02]  /*1610*/  @UP1 UIADD3 UR39, UR13, UR20, URZ ;  /* 0x000000140d271290 */ /* 0x000fe4000fffe03f */
[----:B------:R-:W-:-:S02]  /*1620*/  USEL UR51, UR51, URZ, UP4 ;  /* 0x0000003f33337287 */ /* 0x000fc4000a000000 */
[----:B------:R-:W-:Y:S02]  /*1630*/  UIADD3 UR31, UR29, UR17, URZ ;  /* 0x000000111d1f7290 */ /* 0x000fe4000fffe03f */
[----:B------:R-:W-:Y:S01]  /*1640*/  @UP1 UIADD3 UR35, UR19, UR35, URZ ;  /* 0x0000002313231290 */ /* 0x000fe2000fffe03f */
[----:B------:R-:W-:Y:S01]  /*1650*/  @UP1 UMOV UR27, UR18 ;  /* 0x00000012001b1c82 */ /* 0x000fe20008000000 */
[----:B------:R-:W-:Y:S01]  /*1660*/  @UP1 UMOV UR37, UR12 ;  /* 0x0000000c00251c82 */ /* 0x000fe20008000000 */
[----:B------:R-:W-:Y:S09]  /*1670*/  @P1 BRA `(.L_x_388) ;  /* 0x0000000000301947 */ /* 0x000ff20003800000 */
        /* <DEDUP_REMOVED lines=12> */
.L_x_388:
        /* <DEDUP_REMOVED lines=13> */
.L_x_389:
        /* <DEDUP_REMOVED lines=11> */
.L_x_390:
[----:B------:R-:W-:-:S04]  /*18c0*/  UIMAD UR5, UR49, UR60, UR55 ;  /* 0x0000003c310572a4 */ /* 0x000fc8000f8e0237 */
[----:B------:R-:W-:-:S12]  /*18d0*/  UIMAD UR5, UR5, UR57, URZ ;  /* 0x00000039050572a4 */ /* 0x000fd8000f8e023f */
.L_x_391:
[----:B------:R-:W1:Y:S01]  /*18e0*/  S2R R6, SR_TID.X ;  /* 0x0000000000067919 */ /* 0x000e620000002100 */
[----:B------:R-:W2:Y:S01]  /*18f0*/  LDC.64 R4, c[0x0][0x420] ;  /* 0x00010800ff047b82 */ /* 0x000ea20000000a00 */
[----:B------:R-:W-:Y:S01]  /*1900*/  UIADD3 UR42, UR10, UR5, URZ ;  /* 0x000000050a2a7290 */ /* 0x000fe2000fffe03f */
[----:B------:R-:W-:Y:S01]  /*1910*/  SHF.R.S32.HI R225, RZ, 0x1f, R224 ;  /* 0x0000001fffe17819 */ /* 0x000fe200000114e0 */
[----:B------:R-:W-:Y:S01]  /*1920*/  UIMAD UR5, UR61, UR60, URZ ;  /* 0x0000003c3d0572a4 */ /* 0x000fe2000f8e023f */
[----:B------:R-:W-:Y:S01]  /*1930*/  BSSY B1, `(.L_x_387) ;  /* 0x0000973000017945 */ /* 0x000fe20003800000 */
[----:B------:R-:W-:Y:S01]  /*1940*/  UIADD3 UR17, -UR11, UR16, UR34 ;  /* 0x000000100b117290 */ /* 0x000fe2000fffe122 */
[----:B------:R-:W-:Y:S01]  /*1950*/  VIADD R13, R224, 0x40 ;  /* 0x00000040e00d7836 */ /* 0x000fe20000000000 */
[----:B------:R-:W-:Y:S01]  /*1960*/  ULDC UR43, c[0x0][0x398] ;  /* 0x0000e600002b7ab9 */ /* 0x000fe20000000800 */
[----:B------:R-:W-:Y:S01]  /*1970*/  USHF.R.S32.HI UR57, URZ, 0x1f, UR55 ;  /* 0x0000001f3f397899 */ /* 0x000fe20008011437 */
[----:B------:R-:W-:Y:S01]  /*1980*/  ULDC.64 UR20, c[0x0][0x258] ;  /* 0x0000960000147ab9 */ /* 0x000fe20000000a00 */
[----:B------:R-:W-:Y:S01]  /*1990*/  UIADD3 UR33, UR10, UR22, URZ ;  /* 0x000000160a217290 */ /* 0x000fe2000fffe03f */
[----:B------:R-:W-:Y:S01]  /*19a0*/  ULDC.64 UR18, c[0x0][0x428] ;  /* 0x00010a0000127ab9 */ /* 0x000fe20000000a00 */
[----:B------:R-:W-:Y:S01]  /*19b0*/  ULDC.64 UR44, c[0x0][0x2b0] ;  /* 0x0000ac00002c7ab9 */ /* 0x000fe20000000a00 */
[----:B------:R-:W-:Y:S01]  /*19c0*/  UIMAD UR22, UR57, UR18, URZ ;  /* 0x00000012391672a4 */ /* 0x000fe2000f8e023f */
[----:B------:R-:W-:Y:S01]  /*19d0*/  ULDC.64 UR60, c[0x0][0x478] ;  /* 0x00011e00003c7ab9 */ /* 0x000fe20000000a00 */
[----:B------:R-:W-:-:S02]  /*19e0*/  UIADD3 UR12, UR41, -0x1, URZ ;  /* 0xffffffff290c7890 */ /* 0x000fc4000fffe03f */
[----:B------:R-:W-:Y:S01]  /*19f0*/  UIMAD UR32, UR55, UR19, UR22 ;  /* 0x00000013372072a4 */ /* 0x000fe2000f8e0216 */
[----:B-1----:R-:W-:-:S04]  /*1a00*/  SHF.R.S32.HI R3, RZ, 0x1f, R6 ;  /* 0x0000001fff037819 */ /* 0x002fc80000011406 */
[CC--:B------:R-:W-:Y:S02]  /*1a10*/  LEA.HI R2, R3.reuse, R6.reuse, RZ, 0x5 ;  /* 0x0000000603027211 */ /* 0x0c0fe400078f28ff */
[----:B------:R-:W-:Y:S02]  /*1a20*/  LEA.HI R3, R3, R6, RZ, 0x3 ;  /* 0x0000000603037211 */ /* 0x000fe400078f18ff */
[----:B------:R-:W-:Y:S02]  /*1a30*/  LOP3.LUT R0, R2, 0xffffffe0, RZ, 0xc0, !PT ;  /* 0xffffffe002007812 */ /* 0x000fe400078ec0ff */
[----:B------:R-:W-:-:S03]  /*1a40*/  SHF.R.S32.HI R2, RZ, 0x5, R2 ;  /* 0x00000005ff027819 */ /* 0x000fc60000011402 */
[----:B------:R-:W-:Y:S01]  /*1a50*/  IMAD.IADD R0, R6, 0x1, -R0 ;  /* 0x0000000106007824 */ /* 0x000fe200078e0a00 */
[----:B------:R-:W-:Y:S01]  /*1a60*/  IADD3 R6, P0, R224, UR13, RZ ;  /* 0x0000000de0067c10 */ /* 0x000fe2000ff1e0ff */
[----:B------:R-:W-:Y:S02]  /*1a70*/  USHF.L.U32 UR13, UR5, 0x6, URZ ;  /* 0x00000006050d7899 */ /* 0x000fe4000800063f */
[----:B------:R-:W-:Y:S01]  /*1a80*/  IMAD R10, R2, UR5, R0 ;  /* 0x00000005020a7c24 */ /* 0x000fe2000f8e0200 */
[----:B------:R-:W-:Y:S01]  /*1a90*/  SHF.R.S32.HI R2, RZ, 0x3, R3 ;  /* 0x00000003ff027819 */ /* 0x000fe20000011403 */
[----:B--2---:R-:W-:Y:S01]  /*1aa0*/  IMAD R3, R4, UR30, RZ ;  /* 0x0000001e04037c24 */ /* 0x004fe2000f8e02ff */
[----:B------:R-:W-:Y:S01]  /*1ab0*/  IADD3.X R7, R225, UR50, RZ, P0, !PT ;  /* 0x00000032e1077c10 */ /* 0x000fe200087fe4ff */
[----:B------:R-:W-:Y:S01]  /*1ac0*/  UIADD3 UR5, UR17, -UR43, URZ ;  /* 0x8000002b11057290 */ /* 0x000fe2000fffe03f */
[----:B------:R-:W-:Y:S01]  /*1ad0*/  IADD3 R0, P2, R2, UR10, RZ ;  /* 0x0000000a02007c10 */ /* 0x000fe2000ff5e0ff */
[----:B------:R-:W-:Y:S01]  /*1ae0*/  UIADD3 UR28, UP2, UP0, UR28, UR13, UR47 ;  /* 0x0000000d1c1c7290 */ /* 0x000fe2000f85e02f */
[----:B------:R-:W-:Y:S01]  /*1af0*/  IMAD R3, R5, UR10, R3 ;  /* 0x0000000a05037c24 */ /* 0x000fe2000f8e0203 */
[----:B------:R-:W-:Y:S01]  /*1b00*/  USHF.R.S32.HI UR17, URZ, 0x1f, UR13 ;  /* 0x0000001f3f117899 */ /* 0x000fe2000801140d */
[----:B------:R-:W-:Y:S01]  /*1b10*/  IMAD.WIDE.U32 R6, R4, UR10, R6 ;  /* 0x0000000a04067c25 */ /* 0x000fe2000f8e0006 */
[----:B------:R-:W-:Y:S01]  /*1b20*/  UIMAD UR10, UR57, UR20, URZ ;  /* 0x00000014390a72a4 */ /* 0x000fe2000f8e023f */
[----:B------:R-:W-:Y:S01]  /*1b30*/  SHF.R.S32.HI R25, RZ, 0x1f, R2 ;  /* 0x0000001fff197819 */ /* 0x000fe20000011402 */
[----:B------:R-:W-:Y:S01]  /*1b40*/  UIADD3.X UR17, UR31, UR17, UR52, UP2, UP0 ;  /* 0x000000111f117290 */ /* 0x000fe200097e0434 */
[----:B------:R-:W-:Y:S01]  /*1b50*/  IMAD.IADD R7, R7, 0x1, R3 ;  /* 0x0000000107077824 */ /* 0x000fe200078e0203 */
[----:B------:R-:W-:Y:S01]  /*1b60*/  UIADD3 UR13, UP2, UP0, UR36, UR28, UR53 ;  /* 0x0000001c240d7290 */ /* 0x000fe2000f85e035 */
[----:B------:R-:W-:Y:S01]  /*1b70*/  IADD3.X R8, R25, UR30, RZ, P2, !PT ;  /* 0x0000001e19087c10 */ /* 0x000fe200097fe4ff */
[----:B------:R-:W-:-:S02]  /*1b80*/  UIMAD UR36, UR55, UR21, UR10 ;  /* 0x00000015372472a4 */ /* 0x000fc4000f8e020a */
[----:B------:R-:W-:Y:S02]  /*1b90*/  USHF.R.S32.HI UR10, URZ, 0x1f, UR5 ;  /* 0x0000001f3f0a7899 */ /* 0x000fe40008011405 */
[----:B------:R-:W-:Y:S01]  /*1ba0*/  IMAD R11, R8, UR24, RZ ;  /* 0x00000018080b7c24 */ /* 0x000fe2000f8e02ff */
[----:B------:R-:W-:Y:S01]  /*1bb0*/  UIADD3.X UR17, UR51, UR17, UR46, UP2, UP0 ;  /* 0x0000001133117290 */ /* 0x000fe200097e042e */
[C---:B------:R-:W-:Y:S01]  /*1bc0*/  IMAD.WIDE.U32 R8, R0.reuse, UR24, R224 ;  /* 0x0000001800087c25 */ /* 0x040fe2000f8e00e0 */
[----:B------:R-:W-:Y:S01]  /*1bd0*/  ULEA.HI UR10, UR10, UR5, URZ, 0x6 ;  /* 0x000000050a0a7291 */ /* 0x000fe2000f8f303f */
[----:B------:R-:W-:Y:S02]  /*1be0*/  ULDC.64 UR28, c[0x0][0x210] ;  /* 0x00008400001c7ab9 */ /* 0x000fe40000000a00 */
[----:B------:R-:W-:Y:S01]  /*1bf0*/  IMAD R11, R0, UR25, R11 ;  /* 0x00000019000b7c24 */ /* 0x000fe2000f8e020b */
[----:B------:R-:W-:Y:S01]  /*1c00*/  USHF.R.S32.HI UR22, URZ, 0x6, UR10 ;  /* 0x000000063f167899 */ /* 0x000fe2000801140a */
[----:B------:R-:W-:Y:S01]  /*1c10*/  IADD3 R8, P0, R8, UR54, RZ ;  /* 0x0000003608087c10 */ /* 0x000fe2000ff1e0ff */
[----:B------:R-:W-:Y:S01]  /*1c20*/  IMAD.U32 R0, RZ, RZ, UR18 ;  /* 0x00000012ff007e24 */ /* 0x000fe2000f8e00ff */
[----:B------:R-:W-:Y:S01]  /*1c30*/  ULDC.64 UR18, c[0x0][0x400] ;  /* 0x0001000000127ab9 */ /* 0x000fe20000000a00 */
[----:B------:R-:W-:Y:S01]  /*1c40*/  UISETP.LT.AND UP0, UPT, URZ, UR22, UPT ;  /* 0x000000163f00728c */ /* 0x000fe2000bf01270 */
[----:B------:R-:W-:Y:S01]  /*1c50*/  IADD3.X R9, R9, UR48, R11, P0, !PT ;  /* 0x0000003009097c10 */ /* 0x000fe200087fe40b */
[----:B------:R-:W-:Y:S01]  /*1c60*/  IMAD.WIDE.U32 R6, R0, UR55, R6 ;  /* 0x0000003700067c25 */ /* 0x000fe2000f8e0006 */
[----:B------:R-:W-:Y:S01]  /*1c70*/  IADD3 R0, P0, R10, UR13, RZ ;  /* 0x0000000d0a007c10 */ /* 0x000fe2000ff1e0ff */
[----:B------:R-:W-:-:S02]  /*1c80*/  USEL UR22, URZ, UR22, !UP0 ;  /* 0x000000163f167287 */ /* 0x000fc4000c000000 */
[----:B------:R-:W-:Y:S01]  /*1c90*/  IMAD.U32 R11, RZ, RZ, UR20 ;  /* 0x00000014ff0b7e24 */ /* 0x000fe2000f8e00ff */
[----:B------:R-:W-:Y:S01]  /*1ca0*/  LEA.HI.X.SX32 R3, R10, UR17, 0x1, P0 ;  /* 0x000000110a037c11 */ /* 0x000fe200080f0eff */
[----:B------:R-:W-:Y:S01]  /*1cb0*/  UISETP.GT.AND UP0, UPT, UR41, UR22, UPT ;  /* 0x000000162900728c */ /* 0x000fe2000bf04270 */
[C---:B------:R-:W-:Y:S01]  /*1cc0*/  LEA R218, P0, R0.reuse, UR18, 0x2 ;  /* 0x0000001200da7c11 */ /* 0x040fe2000f8010ff */
[----:B------:R-:W-:Y:S01]  /*1cd0*/  VIADD R7, R7, UR32 ;  /* 0x0000002007077c36 */ /* 0x000fe20008000000 */
[----:B------:R-:W-:Y:S01]  /*1ce0*/  UIMAD.WIDE UR20, UR33, 0x4, UR44 ;  /* 0x00000004211478a5 */ /* 0x000fe2000f8e022c */
[----:B------:R-:W-:Y:S01]  /*1cf0*/  IMAD.WIDE.U32 R8, R11, UR55, R8 ;  /* 0x000000370b087c25 */ /* 0x000fe2000f8e0008 */
[----:B------:R-:W-:Y:S01]  /*1d00*/  LEA.HI.X R219, R0, UR19, R3, 0x2, P0 ;  /* 0x0000001300db7c11 */ /* 0x000fe200080f1403 */
[----:B------:R-:W-:Y:S01]  /*1d10*/  UIMAD.WIDE UR32, UR42, 0x4, UR60 ;  /* 0x000000042a2078a5 */ /* 0x000fe2000f8e023c */
[----:B------:R-:W-:Y:S01]  /*1d20*/  PLOP3.LUT P0, PT, PT, PT, UP0, 0x80, 0x0 ;  /* 0x000000000000781c */ /* 0x000fe20003f0f008 */
[-C--:B------:R-:W-:Y:S01]  /*1d30*/  IMAD R3, R25, R4.reuse, RZ ;  /* 0x0000000419037224 */ /* 0x080fe200078e02ff */
[----:B------:R-:W-:Y:S01]  /*1d40*/  ULDC.64 UR30, c[0x0][0x3e0] ;  /* 0x0000f800001e7ab9 */ /* 0x000fe20000000a00 */
[----:B------:R-:W-:Y:S01]  /*1d50*/  IMAD.WIDE.U32 R6, R2, R4, R6 ;  /* 0x0000000402067225 */ /* 0x000fe200078e0006 */
[----:B------:R-:W-:Y:S01]  /*1d60*/  UMOV UR19, UR20 ;  /* 0x0000001400137c82 */ /* 0x000fe20008000000 */
[----:B------:R-:W-:Y:S01]  /*1d70*/  LEA R230, P3, R8, UR28, 0x1 ;  /* 0x0000001c08e67c11 */ /* 0x000fe2000f8608ff */
[----:B------:R-:W-:Y:S01]  /*1d80*/  UMOV UR18, UR21 ;  /* 0x0000001500127c82 */ /* 0x000fe20008000000 */
[----:B------:R-:W-:Y:S01]  /*1d90*/  IMAD R3, R2, R5, R3 ;  /* 0x0000000502037224 */ /* 0x000fe200078e0203 */
[----:B------:R-:W-:Y:S01]  /*1da0*/  LEA R228, P2, R6, UR30, 0x1 ;  /* 0x0000001e06e47c11 */ /* 0x000fe2000f8408ff */
[----:B------:R-:W-:Y:S01]  /*1db0*/  VIADD R12, R9, UR36 ;  /* 0x00000024090c7c36 */ /* 0x000fe20008000000 */
[----:B------:R-:W-:Y:S01]  /*1dc0*/  UMOV UR21, UR32 ;  /* 0x0000002000157c82 */ /* 0x000fe20008000000 */
[----:B------:R-:W-:Y:S01]  /*1dd0*/  IMAD.IADD R3, R7, 0x1, R3 ;  /* 0x0000000107037824 */ /* 0x000fe200078e0203 */
[----:B------:R-:W-:-:S02]  /*1de0*/  UMOV UR20, UR33 ;  /* 0x0000002100147c82 */ /* 0x000fc40008000000 */
[----:B------:R-:W-:Y:S02]  /*1df0*/  LEA.HI.X R231, R8, UR29, R12, 0x1, P3 ;  /* 0x0000001d08e77c11 */ /* 0x000fe400098f0c0c */
[----:B------:R-:W-:Y:S01]  /*1e00*/  LEA.HI.X R229, R6, UR31, R3, 0x1, P2 ;  /* 0x0000001f06e57c11 */ /* 0x000fe200090f0c03 */
        /* <DEDUP_REMOVED lines=20> */
.L_x_393:
        /* <DEDUP_REMOVED lines=19> */
.L_x_394:
        /* <DEDUP_REMOVED lines=8> */
[----:B------:R-:W-:Y:S01]  /*2100*/  ULDC.64 UR12, c[0x0][0x468] ;  /* 0x00011a00000c7ab9 */ /* 0x000fe20000000a00 */
[----:B------:R-:W-:Y:S01]  /*2110*/  ISETP.GE.AND P4, PT, R0, UR11, PT ;  /* 0x0000000b00007c0c */ /* 0x000fe2000bf86270 */
[----:B------:R-:W-:Y:S01]  /*2120*/  IMAD.U32 R0, RZ, RZ, UR5 ;  /* 0x00000005ff007e24 */ /* 0x000fe2000f8e00ff */
[----:B------:R-:W-:Y:S01]  /*2130*/  IADD3 R4, P0, R4, UR10, RZ ;  /* 0x0000000a04047c10 */ /* 0x000fe2000ff1e0ff */
[----:B------:R-:W-:Y:S01]  /*2140*/  UIMAD UR5, UR19, UR12, URZ ;  /* 0x0000000c130572a4 */ /* 0x000fe2000f8e023f */
[----:B------:R-:W-:Y:S01]  /*2150*/  ISETP.GE.AND P5, PT, R2, UR11, PT ;  /* 0x0000000b02007c0c */ /* 0x000fe2000bfa6270 */
[----:B------:R-:W-:Y:S01]  /*2160*/  BSSY B0, `(.L_x_395) ;  /* 0x0000018000007945 */ /* 0x000fe20003800000 */
[----:B------:R-:W-:Y:S01]  /*2170*/  IADD3.X R5, R5, UR18, R0, P0, !PT ;  /* 0x0000001205057c10 */ /* 0x000fe200087fe400 */
[----:B------:R-:W-:Y:S01]  /*2180*/  IMAD.U32 R0, RZ, RZ, UR12 ;  /* 0x0000000cff007e24 */ /* 0x000fe2000f8e00ff */
[----:B------:R-:W-:Y:S01]  /*2190*/  UIMAD UR13, UR55, UR13, UR5 ;  /* 0x0000000d370d72a4 */ /* 0x000fe2000f8e0205 */
[----:B------:R-:W-:-:S02]  /*21a0*/  ISETP.GE.AND P3, PT, R3, UR11, PT ;  /* 0x0000000b03007c0c */ /* 0x000fc4000bf66270 */
[----:B------:R-:W-:Y:S01]  /*21b0*/  IMAD.WIDE.U32 R4, R0, UR55, R4 ;  /* 0x0000003700047c25 */ /* 0x000fe2000f8e0004 */
[----:B------:R-:W-:-:S04]  /*21c0*/  IADD3 R3, R2, 0x60, RZ ;  /* 0x0000006002037810 */ /* 0x000fc80007ffe0ff */
[----:B------:R-:W-:Y:S02]  /*21d0*/  IADD3 R0, R5, UR13, RZ ;  /* 0x0000000d05007c10 */ /* 0x000fe4000fffe0ff */
[----:B------:R-:W-:Y:S01]  /*21e0*/  ISETP.GE.AND P2, PT, R3, UR11, PT ;  /* 0x0000000b03007c0c */ /* 0x000fe2000bf46270 */
[----:B------:R-:W-:-:S12]  /*21f0*/  @P5 BRA `(.L_x_396) ;  /* 0x0000000000385947 */ /* 0x000fd80003800000 */
[----:B------:R-:W-:Y:S01]  /*2200*/  MOV R7, R0 ;  /* 0x0000000000077202 */ /* 0x000fe20000000f00 */
[----:B------:R-:W-:Y:S01]  /*2210*/  IMAD R3, R25, UR8, RZ ;  /* 0x0000000819037c24 */ /* 0x000fe2000f8e02ff */
[----:B------:R-:W-:Y:S01]  /*2220*/  ULDC UR5, c[0x0][0x2d0] ;  /* 0x0000b40000057ab9 */ /* 0x000fe20000000800 */
[----:B------:R-:W-:Y:S01]  /*2230*/  IMAD.MOV.U32 R6, RZ, RZ, R4 ;  /* 0x000000ffff067224 */ /* 0x000fe200078e0004 */
[----:B------:R-:W-:Y:S01]  /*2240*/  ISETP.GE.AND P6, PT, R224, UR5, PT ;  /* 0x00000005e0007c0c */ /* 0x000fe2000bfc6270 */
[C---:B------:R-:W-:Y:S01]  /*2250*/  IMAD R3, R2.reuse, UR9, R3 ;  /* 0x0000000902037c24 */ /* 0x040fe2000f8e0203 */
[----:B------:R-:W-:Y:S01]  /*2260*/  ISETP.GE.AND P1, PT, R13, UR5, PT ;  /* 0x000000050d007c0c */ /* 0x000fe2000bf26270 */
[----:B------:R-:W-:Y:S01]  /*2270*/  IMAD.WIDE.U32 R8, R2, UR8, R6 ;  /* 0x0000000802087c25 */ /* 0x000fe2000f8e0006 */
[----:B------:R-:W-:-:S03]  /*2280*/  ULDC.64 UR12, c[0x0][0x3f0] ;  /* 0x0000fc00000c7ab9 */ /* 0x000fc60000000a00 */
[----:B------:R-:W-:Y:S01]  /*2290*/  IMAD.IADD R3, R9, 0x1, R3 ;  /* 0x0000000109037824 */ /* 0x000fe200078e0203 */
[----:B------:R-:W-:-:S04]  /*22a0*/  LEA R6, P0, R8, UR12, 0x1 ;  /* 0x0000000c08067c11 */ /* 0x000fc8000f8008ff */
[----:B------:R-:W-:-:S05]  /*22b0*/  LEA.HI.X R7, R8, UR13, R3, 0x1, P0 ;  /* 0x0000000d08077c11 */ /* 0x000fca00080f0c03 */
[----:B------:R1:W-:Y:S04]  /*22c0*/  @!P6 STG.E.128 desc[UR14][R6.64], RZ ;  /* 0x000000ff0600e986 */ /* 0x0003e8000c101d0e */
[----:B------:R1:W-:Y:S02]  /*22d0*/  @!P1 STG.E.128 desc[UR14][R6.64+0x80], RZ ;  /* 0x000080ff06009986 */ /* 0x0003e4000c101d0e */
.L_x_396:
[----:B------:R-:W-:Y:S05]  /*22e0*/  BSYNC B0 ;  /* 0x0000000000007941 */ /* 0x000fea0003800000 */
.L_x_395:
        /* <DEDUP_REMOVED lines=18> */
.L_x_398:
[----:B------:R-:W-:Y:S05]  /*2410*/  BSYNC B0 ;  /* 0x0000000000007941 */ /* 0x000fea0003800000 */
.L_x_397:
[----:B------:R-:W-:Y:S04]  /*2420*/  BSSY B0, `(.L_x_399) ;  /* 0x0000012000007945 */ /* 0x000fe80003800000 */
[----:B------:R-:W-:Y:S05]  /*2430*/  @P3 BRA `(.L_x_400) ;  /* 0x0000000000403947 */ /* 0x000fea0003800000 */
[----:B------:R-:W-:Y:S01]  /*2440*/  IADD3 R3, P0, R2, 0x40, RZ ;  /* 0x0000004002037810 */ /* 0x000fe20007f1e0ff */
[----:B------:R-:W-:Y:S01]  /*2450*/  ULDC UR5, c[0x0][0x2d0] ;  /* 0x0000b40000057ab9 */ /* 0x000fe20000000800 */
[----:B-12---:R-:W-:Y:S01]  /*2460*/  MOV R7, R0 ;  /* 0x0000000000077202 */ /* 0x006fe20000000f00 */
        /* <DEDUP_REMOVED lines=13> */
.L_x_400:
[----:B------:R-:W-:Y:S05]  /*2540*/  BSYNC B0 ;  /* 0x0000000000007941 */ /* 0x000fea0003800000 */
.L_x_399:
[----:B------:R-:W-:Y:S04]  /*2550*/  BSSY B0, `(.L_x_401) ;  /* 0x0000012000007945 */ /* 0x000fe80003800000 */
        /* <DEDUP_REMOVED lines=17> */
.L_x_402:
[----:B------:R-:W-:Y:S05]  /*2670*/  BSYNC B0 ;  /* 0x0000000000007941 */ /* 0x000fea0003800000 */
.L_x_401:
        /* <DEDUP_REMOVED lines=16> */
[----:B-123--:R-:W-:Y:S01]  /*2780*/  MOV R7, R3 ;  /* 0x0000000300077202 */ /* 0x00efe20000000f00 */
        /* <DEDUP_REMOVED lines=13> */
.L_x_404:
[----:B------:R-:W-:Y:S05]  /*2860*/  BSYNC B0 ;  /* 0x0000000000007941 */ /* 0x000fea0003800000 */
.L_x_403:
[----:B------:R-:W-:Y:S04]  /*2870*/  BSSY B0, `(.L_x_405) ;  /* 0x0000012000007945 */ /* 0x000fe80003800000 */
[----:B------:R-:W-:Y:S05]  /*2880*/  @P4 BRA `(.L_x_406) ;  /* 0x0000000000404947 */ /* 0x000fea0003800000 */
[----:B------:R-:W-:Y:S01]  /*2890*/  IADD3 R0, P0, R2, 0x20, RZ ;  /* 0x0000002002007810 */ /* 0x000fe20007f1e0ff */
[----:B------:R-:W-:Y:S01]  /*28a0*/  ULDC UR5, c[0x0][0x2d0] ;  /* 0x0000b40000057ab9 */ /* 0x000fe20000000800 */
[----:B-1234-:R-:W-:Y:S01]  /*28b0*/  MOV R7, R3 ;  /* 0x0000000300077202 */ /* 0x01efe20000000f00 */
        /* <DEDUP_REMOVED lines=13> */
.L_x_406:
[----:B------:R-:W-:Y:S05]  /*2990*/  BSYNC B0 ;  /* 0x0000000000007941 */ /* 0x000fea0003800000 */
.L_x_405:
        /* <DEDUP_REMOVED lines=18> */
.L_x_408:
[----:B------:R-:W-:Y:S05]  /*2ac0*/  BSYNC B0 ;  /* 0x0000000000007941 */ /* 0x000fea0003800000 */
.L_x_407:
[----:B------:R-:W-:Y:S05]  /*2ad0*/  @P2 BRA `(.L_x_409) ;  /* 0x0000008400602947 */ /* 0x000fea0003800000 */
[----:B------:R-:W-:Y:S01]  /*2ae0*/  IADD3 R2, P0, R2, 0x60, RZ ;  /* 0x0000006002027810 */ /* 0x000fe20007f1e0ff */
[----:B------:R-:W-:Y:S01]  /*2af0*/  ULDC UR5, c[0x0][0x2d0] ;  /* 0x0000b40000057ab9 */ /* 0x000fe20000000800 */
[----:B------:R-:W-:Y:S01]  /*2b00*/  MOV R5, R3 ;  /* 0x0000000300057202 */ /* 0x000fe20000000f00 */
[----:B------:R-:W-:Y:S02]  /*2b10*/  ULDC.64 UR8, c[0x0][0x3f8] ;  /* 0x0000fe0000087ab9 */ /* 0x000fe40000000a00 */
[----:B------:R-:W-:Y:S01]  /*2b20*/  IMAD.X R0, RZ, RZ, R25, P0 ;  /* 0x000000ffff007224 */ /* 0x000fe200000e0619 */
[----:B------:R-:W-:Y:S01]  /*2b30*/  ISETP.GE.AND P0, PT, R224, UR5, PT ;  /* 0x00000005e0007c0c */ /* 0x000fe2000bf06270 */
[----:B------:R-:W-:-:S04]  /*2b40*/  IMAD.WIDE.U32 R4, R2, UR6, R4 ;  /* 0x0000000602047c25 */ /* 0x000fc8000f8e0004 */
[----:B------:R-:W-:-:S04]  /*2b50*/  IMAD R0, R0, UR6, RZ ;  /* 0x0000000600007c24 */ /* 0x000fc8000f8e02ff */
[----:B------:R-:W-:Y:S01]  /*2b60*/  IMAD R0, R2, UR7, R0 ;  /* 0x0000000702007c24 */ /* 0x000fe2000f8e0200 */
[----:B------:R-:W-:-:S03]  /*2b70*/  LEA R2, P1, R4, UR8, 0x1 ;  /* 0x0000000804027c11 */ /* 0x000fc6000f8208ff */
[----:B------:R-:W-:-:S05]  /*2b80*/  IMAD.IADD R0, R5, 0x1, R0 ;  /* 0x0000000105007824 */ /* 0x000fca00078e0200 */
[----:B------:R-:W-:-:S05]  /*2b90*/  LEA.HI.X R3, R4, UR9, R0, 0x1, P1 ;  /* 0x0000000904037c11 */ /* 0x000fca00088f0c00 */
[----:B------:R1:W-:Y:S01]  /*2ba0*/  @!P0 STG.E.128 desc[UR14][R2.64], RZ ;  /* 0x000000ff02008986 */ /* 0x0003e2000c101d0e */
[----:B------:R-:W-:-:S13]  /*2bb0*/  ISETP.GE.AND P0, PT, R13, UR5, PT ;  /* 0x000000050d007c0c */ /* 0x000fda000bf06270 */
[----:B------:R-:W-:Y:S05]  /*2bc0*/  @P0 BRA `(.L_x_409) ;  /* 0x0000008400240947 */ /* 0x000fea0003800000 */
[----:B------:R1:W-:Y:S01]  /*2bd0*/  STG.E.128 desc[UR14][R2.64+0x80], RZ ;  /* 0x000080ff02007986 */ /* 0x0003e2000c101d0e */
[----:B------:R-:W-:Y:S05]  /*2be0*/  BRA `(.L_x_409) ;  /* 0x00000084001c7947 */ /* 0x000fea0003800000 */
.L_x_392:
[----:B------:R-:W-:Y:S01]  /*2bf0*/  PLOP3.LUT P0, PT, PT, PT, UP4, 0x80, 0x0 ;  /* 0x000000000000781c */ /* 0x000fe20003f0f048 */
[----:B------:R-:W-:Y:S01]  /*2c00*/  UIMAD UR5, UR12, -0x40, UR16 ;  /* 0xffffffc00c0578a4 */ /* 0x000fe2000f8e0210 */
[----:B------:R-:W-:Y:S01]  /*2c10*/  LEA R0, R245, UR4, 0x1 ;  /* 0x00000004f5007c11 */ /* 0x000fe2000f8e08ff */
[----:B------:R-:W-:Y:S01]  /*2c20*/  ULEA.HI UR10, UR12, UR12, URZ, 0x1 ;  /* 0x0000000c0c0a7291 */ /* 0x000fe2000f8f083f */
[C---:B------:R-:W-:Y:S01]  /*2c30*/  VIADD R14, R2.reuse, 0x20 ;  /* 0x00000020020e7836 */ /* 0x040fe20000000000 */
[----:B------:R-:W-:Y:S08]  /*2c40*/  BSSY B0, `(.L_x_410) ;  /* 0x0000018000007945 */ /* 0x000ff00003800000 */
[----:B------:R-:W-:Y:S01]  /*2c50*/  @P0 BAR.SYNC.DEFER_BLOCKING 0x0 ;  /* 0x0000000000000b1d */ /* 0x000fe20000010000 */
[----:B------:R-:W-:Y:S01]  /*2c60*/  ISETP.GE.AND P4, PT, R2, UR5, PT ;  /* 0x0000000502007c0c */ /* 0x000fe2000bf86270 */
[----:B------:R-:W-:Y:S01]  /*2c70*/  ULOP3.LUT UR10, UR10, 0xfffffffe, URZ, 0xc0, !UPT ;  /* 0xfffffffe0a0a7892 */ /* 0x000fe2000f8ec03f */
[----:B------:R-:W-:-:S03]  /*2c80*/  ISETP.GE.AND P3, PT, R14, UR5, PT ;  /* 0x000000050e007c0c */ /* 0x000fc6000bf66270 */
[----:B------:R-:W-:-:S04]  /*2c90*/  UIADD3 UR10, UR12, -UR10, URZ ;  /* 0x8000000a0c0a7290 */ /* 0x000fc8000fffe03f */
        /* <DEDUP_REMOVED lines=18> */
.L_x_411:
[----:B------:R-:W-:Y:S05]  /*2dc0*/  BSYNC B0 ;  /* 0x0000000000007941 */ /* 0x000fea0003800000 */
.L_x_410:
[----:B------:R4:W-:Y:S01]  /*2dd0*/  @P3 STS.128 [R0+0x9000], RZ ;  /* 0x009000ff00003388 */ /* 0x0009e20000000c00 */
[----:B------:R-:W-:Y:S01]  /*2de0*/  VIADD R10, R245, 0x2000 ;  /* 0x00002000f50a7836 */ /* 0x000fe20000000000 */
[----:B------:R-:W-:Y:S01]  /*2df0*/  PLOP3.LUT P1, PT, PT, PT, UP0, 0x80, 0x0 ;  /* 0x000000000000781c */ /* 0x000fe20003f2f008 */
[----:B------:R-:W-:Y:S01]  /*2e00*/  BSSY B0, `(.L_x_412) ;  /* 0x0000018000007945 */ /* 0x000fe20003800000 */
[----:B------:R4:W-:Y:S02]  /*2e10*/  @P3 STS.128 [R0+0xb000], RZ ;  /* 0x00b000ff00003388 */ /* 0x0009e40000000c00 */
[----:B------:R-:W-:Y:S01]  /*2e20*/  SEL R217, R10, R245, !P1 ;  /* 0x000000f50ad97207 */ /* 0x000fe20004800000 */
[----:B------:R-:W-:Y:S08]  /*2e30*/  @P3 BRA `(.L_x_413) ;  /* 0x0000000000503947 */ /* 0x000ff00003800000 */
        /* <DEDUP_REMOVED lines=20> */
.L_x_413:
[----:B------:R-:W-:Y:S05]  /*2f80*/  BSYNC B0 ;  /* 0x0000000000007941 */ /* 0x000fea0003800000 */
.L_x_412:
        /* <DEDUP_REMOVED lines=12> */
.L_x_415:
        /* <DEDUP_REMOVED lines=20> */
.L_x_416:
[----:B------:R-:W-:Y:S05]  /*3190*/  BSYNC B0 ;  /* 0x0000000000007941 */ /* 0x000fea0003800000 */
.L_x_414:
        /* <DEDUP_REMOVED lines=13> */
.L_x_418:
        /* <DEDUP_REMOVED lines=29> */
.L_x_419:
[----:B------:R-:W-:Y:S05]  /*3440*/  BSYNC B0 ;  /* 0x0000000000007941 */ /* 0x000fea0003800000 */
.L_x_417:
        /* <DEDUP_REMOVED lines=9> */
[----:B------:R-:W-:Y:S01]  /*34e0*/  ULDC.64 UR24, c[0x0][0x260] ;  /* 0x0000980000187ab9 */ /* 0x000fe20000000a00 */
[----:B------:R-:W-:Y:S01]  /*34f0*/  ISETP.GE.AND P3, PT, R7, UR5, PT ;  /* 0x0000000507007c0c */ /* 0x000fe2000bf66270 */
[----:B------:R-:W-:Y:S01]  /*3500*/  BSSY B0, `(.L_x_420) ;  /* 0x0000034000007945 */ /* 0x000fe20003800000 */
[----:B------:R-:W-:Y:S01]  /*3510*/  ISETP.GE.AND P5, PT, R2, UR10, PT ;  /* 0x0000000a02007c0c */ /* 0x000fe2000bfa6270 */
[----:B------:R-:W-:Y:S01]  /*3520*/  VIADD R8, R244, 0x8 ;  /* 0x00000008f4087836 */ /* 0x000fe20000000000 */
[----:B------:R-:W-:Y:S01]  /*3530*/  IADD3 R6, P0, R4, UR27, RZ ;  /* 0x0000001b04067c10 */ /* 0x000fe2000ff1e0ff */
[----:B------:R-:W-:Y:S01]  /*3540*/  IMAD.U32 R9, RZ, RZ, UR13 ;  /* 0x0000000dff097e24 */ /* 0x000fe2000f8e00ff */
[----:B------:R-:W-:-:S02]  /*3550*/  SHF.R.S32.HI R4, RZ, 0x1f, R3 ;  /* 0x0000001fff047819 */ /* 0x000fc40000011403 */
[----:B------:R-:W-:Y:S01]  /*3560*/  ISETP.GE.AND P4, PT, R8, UR5, PT ;  /* 0x0000000508007c0c */ /* 0x000fe2000bf86270 */
[----:B------:R-:W-:Y:S01]  /*3570*/  IMAD.SHL.U32 R8, R244, 0x4, RZ ;  /* 0x00000004f4087824 */ /* 0x000fe200078e00ff */
[----:B------:R-:W-:Y:S01]  /*3580*/  IADD3.X R7, R5, UR35, R9, P0, !PT ;  /* 0x0000002305077c10 */ /* 0x000fe200087fe409 */
[----:B------:R-:W-:Y:S01]  /*3590*/  IMAD R5, R17, UR24, RZ ;  /* 0x0000001811057c24 */ /* 0x000fe2000f8e02ff */
[C---:B------:R-:W-:Y:S02]  /*35a0*/  @!P2 LEA R20, P0, R3.reuse, UR19, 0x2 ;  /* 0x000000130314ac11 */ /* 0x040fe4000f8010ff */
        /* <DEDUP_REMOVED lines=8> */
[----:B------:R-:W-:-:S02]  /*3630*/  P2R R22, PR, RZ, 0x10 ;  /* 0x00000010ff167803 */ /* 0x000fc40000000000 */
[----:B------:R-:W-:Y:S01]  /*3640*/  IADD3.X R19, R4, UR18, RZ, P0, !PT ;  /* 0x0000001204137c10 */ /* 0x000fe200087fe4ff */
[----:B------:R-:W-:Y:S01]  /*3650*/  IMAD.IADD R10, R7, 0x1, R3 ;  /* 0x00000001070a7824 */ /* 0x000fe200078e0203 */
[----:B------:R-:W-:Y:S02]  /*3660*/  ISETP.GE.AND P0, PT, R244, UR5, PT ;  /* 0x00000005f4007c0c */ /* 0x000fe4000bf06270 */
        /* <DEDUP_REMOVED lines=29> */
.L_x_421:
[----:B------:R-:W-:Y:S05]  /*3840*/  BSYNC B0 ;  /* 0x0000000000007941 */ /* 0x000fea0003800000 */
.L_x_420:
        /* <DEDUP_REMOVED lines=33> */
.L_x_423:
[----:B------:R-:W-:Y:S05]  /*3a60*/  BSYNC B0 ;  /* 0x0000000000007941 */ /* 0x000fea0003800000 */
.L_x_422:
        /* <DEDUP_REMOVED lines=34> */
.L_x_425:
[----:B------:R-:W-:Y:S05]  /*3c90*/  BSYNC B0 ;  /* 0x0000000000007941 */ /* 0x000fea0003800000 */
.L_x_424:
        /* <DEDUP_REMOVED lines=33> */
.L_x_427:
[----:B------:R-:W-:Y:S05]  /*3eb0*/  BSYNC B0 ;  /* 0x0000000000007941 */ /* 0x000fea0003800000 */
.L_x_426:
        /* <DEDUP_REMOVED lines=42> */
.L_x_429:
[----:B------:R-:W-:Y:S05]  /*4160*/  BSYNC B0 ;  /* 0x0000000000007941 */ /* 0x000fea0003800000 */
.L_x_428:
        /* <DEDUP_REMOVED lines=32> */
.L_x_431:
[----:B------:R-:W-:Y:S05]  /*4370*/  BSYNC B0 ;  /* 0x0000000000007941 */ /* 0x000fea0003800000 */
.L_x_430:
        /* <DEDUP_REMOVED lines=32> */
.L_x_433:
[----:B------:R-:W-:Y:S05]  /*4580*/  BSYNC B0 ;  /* 0x0000000000007941 */ /* 0x000fea0003800000 */
.L_x_432:
        /* <DEDUP_REMOVED lines=32> */
.L_x_435:
[----:B------:R-:W-:Y:S05]  /*4790*/  BSYNC B0 ;  /* 0x0000000000007941 */ /* 0x000fea0003800000 */
.L_x_434:
[----:B-1234-:R-:W2:Y:S01]  /*47a0*/  LDL R0, [R1+0xc] ;  /* 0x00000c0001007983 */ /* 0x01eea20000100800 */
[----:B------:R-:W-:Y:S01]  /*47b0*/  ISETP.NE.AND P4, PT, R11, RZ, PT ;  /* 0x000000ff0b00720c */ /* 0x000fe20003f85270 */
[----:B------:R-:W-:Y:S01]  /*47c0*/  IMAD.MOV.U32 R242, RZ, RZ, 0x7f800000 ;  /* 0x7f800000fff27424 */ /* 0x000fe200078e00ff */
[----:B------:R-:W-:Y:S01]  /*47d0*/  ISETP.NE.AND P3, PT, R22, RZ, PT ;  /* 0x000000ff1600720c */ /* 0x000fe20003f65270 */
[----:B------:R-:W0:Y:S01]  /*47e0*/  LDGDEPBAR ;  /* 0x00000000000079af */ /* 0x000e220000000000 */
[----:B------:R-:W-:Y:S01]  /*47f0*/  ISETP.NE.AND P2, PT, R12, RZ, PT ;  /* 0x000000ff0c00720c */ /* 0x000fe20003f45270 */
[----:B------:R-:W-:Y:S01]  /*4800*/  IMAD.MOV.U32 R243, RZ, RZ, 0x7f800000 ;  /* 0x7f800000fff37424 */ /* 0x000fe200078e00ff */
[----:B------:R-:W-:Y:S01]  /*4810*/  ISETP.NE.AND P0, PT, R23, RZ, PT ;  /* 0x000000ff1700720c */ /* 0x000fe20003f05270 */
[----:B------:R-:W-:Y:S01]  /*4820*/  IMAD.MOV.U32 R240, RZ, RZ, 0x7f800000 ;  /* 0x7f800000fff07424 */ /* 0x000fe200078e00ff */
[----:B------:R-:W-:Y:S01]  /*4830*/  ULDC UR25, c[0x0][0x2d0] ;  /* 0x0000b40000197ab9 */ /* 0x000fe20000000800 */
[----:B------:R-:W-:Y:S01]  /*4840*/  IMAD.MOV.U32 R241, RZ, RZ, 0x7f800000 ;  /* 0x7f800000fff17424 */ /* 0x000fe200078e00ff */
[----:B------:R-:W-:Y:S01]  /*4850*/  ULDC UR29, c[0x0][0x398] ;  /* 0x0000e600001d7ab9 */ /* 0x000fe20000000800 */
[----:B------:R-:W-:Y:S01]  /*4860*/  VIADD R2, R215, 0x2000 ;  /* 0x00002000d7027836 */ /* 0x000fe20000000000 */
[----:B------:R-:W-:Y:S01]  /*4870*/  ULDC UR28, c[0x0][0x2dc] ;  /* 0x0000b700001c7ab9 */ /* 0x000fe20000000800 */
[----:B------:R1:W5:Y:S01]  /*4880*/  @!P4 LDG.E R242, desc[UR14][R18.64] ;  /* 0x0000000e12f2c981 */ /* 0x000362000c1e1900 */
[----:B------:R-:W-:Y:S01]  /*4890*/  VIADD R3, R216, 0x2000 ;  /* 0x00002000d8037836 */ /* 0x000fe20000000000 */
[----:B------:R-:W-:-:S02]  /*48a0*/  UIADD3 UR5, UR34, UR16, URZ ;  /* 0x0000001022057290 */ /* 0x000fc4000fffe03f */
[----:B------:R1:W5:Y:S01]  /*48b0*/  @!P3 LDG.E R243, desc[UR14][R18.64+0x20] ;  /* 0x0000200e12f3b981 */ /* 0x000362000c1e1900 */
[----:B------:R-:W-:Y:S02]  /*48c0*/  IMAD.MOV.U32 R214, RZ, RZ, 0x20 ;  /* 0x00000020ffd67424 */ /* 0x000fe400078e00ff */
[----:B------:R-:W-:Y:S01]  /*48d0*/  IMAD.MOV.U32 R196, RZ, RZ, 0x40 ;  /* 0x00000040ffc47424 */ /* 0x000fe200078e00ff */
[----:B------:R1:W5:Y:S01]  /*48e0*/  @!P2 LDG.E R240, desc[UR14][R18.64+0x80] ;  /* 0x0000800e12f0a981 */ /* 0x000362000c1e1900 */
[----:B------:R-:W-:Y:S01]  /*48f0*/  IMAD.MOV.U32 R226, RZ, RZ, R217 ;  /* 0x000000ffffe27224 */ /* 0x000fe200078e00d9 */
[----:B------:R-:W-:Y:S01]  /*4900*/  CS2R R158, SRZ ;  /* 0x00000000009e7805 */ /* 0x000fe2000001ff00 */
[----:B------:R-:W-:Y:S01]  /*4910*/  IMAD.SHL.U32 R249, R244, 0x4, RZ ;  /* 0x00000004f4f97824 */ /* 0x000fe200078e00ff */
[----:B------:R1:W5:Y:S01]  /*4920*/  @!P0 LDG.E R241, desc[UR14][R20.64] ;  /* 0x0000000e14f18981 */ /* 0x000362000c1e1900 */
[----:B------:R-:W-:Y:S01]  /*4930*/  SEL R208, R2, R215, !P1 ;  /* 0x000000d702d07207 */ /* 0x000fe20004800000 */
[----:B------:R-:W-:Y:S01]  /*4940*/  UIADD3 UR5, -UR11, 0x80, UR5 ;  /* 0x000000800b057890 */ /* 0x000fe2000fffe105 */
[----:B------:R-:W-:-:S02]  /*4950*/  SEL R3, R3, R216, !P1 ;  /* 0x000000d803037207 */ /* 0x000fc40004800000 */
        /* <DEDUP_REMOVED lines=64> */
[----:B------:R-:W-:Y:S01]  /*4d60*/  ULDC UR6, c[0x0][0x394] ;  /* 0x0000e50000067ab9 */ /* 0x000fe20000000800 */
[----:B------:R-:W-:Y:S01]  /*4d70*/  LEA R209, R3, UR4, 0x1 ;  /* 0x0000000403d17c11 */ /* 0x000fe2000f8e08ff */
[----:B------:R-:W-:Y:S01]  /*4d80*/  UIADD3 UR24, UR5, -UR43, URZ ;  /* 0x8000002b05187290 */ /* 0x000fe2000fffe03f */
[----:B------:R-:W-:Y:S01]  /*4d90*/  LEA R208, R208, UR4, 0x1 ;  /* 0x00000004d0d07c11 */ /* 0x000fe2000f8e08ff */
[----:B------:R-:W-:Y:S01]  /*4da0*/  UMOV UR17, UR6 ;  /* 0x0000000600117c82 */ /* 0x000fe20008000000 */
[----:B------:R-:W-:Y:S01]  /*4db0*/  ULDC UR27, c[0x0][0x270] ;  /* 0x00009c00001b7ab9 */ /* 0x000fe20000000800 */
[----:B------:R-:W-:Y:S01]  /*4dc0*/  ULDC UR13, c[0x0][0x2ec] ;  /* 0x0000bb00000d7ab9 */ /* 0x000fe20000000800 */
[----:B--2---:R-:W-:-:S02]  /*4dd0*/  LOP3.LUT P0, RZ, R0, 0x2, RZ, 0xc0, !PT ;  /* 0x0000000200ff7812 */ /* 0x004fc4000780c0ff */
[C---:B------:R-:W-:Y:S02]  /*4de0*/  LOP3.LUT P3, RZ, R0.reuse, 0x4, RZ, 0xc0, !PT ;  /* 0x0000000400ff7812 */ /* 0x040fe4000786c0ff */
[----:B------:R-:W-:Y:S01]  /*4df0*/  LOP3.LUT P2, RZ, R0, 0x4, RZ, 0xc0, !PT ;  /* 0x0000000400ff7812 */ /* 0x000fe2000784c0ff */
[----:B------:R-:W-:Y:S01]  /*4e00*/  VIADD R0, R244, 0xffffffc0 ;  /* 0xffffffc0f4007836 */ /* 0x000fe20000000000 */
[----:B------:R-:W-:Y:S02]  /*4e10*/  SEL R214, R214, 0xffffffe0, !P0 ;  /* 0xffffffe0d6d67807 */ /* 0x000fe40004000000 */
[----:B------:R-:W-:Y:S01]  /*4e20*/  SEL R196, R196, 0xffffffc0, !P3 ;  /* 0xffffffc0c4c47807 */ /* 0x000fe20005800000 */
[----:B------:R-:W-:Y:S01]  /*4e30*/  IMAD.SHL.U32 R246, R0, 0x4, RZ ;  /* 0x0000000400f67824 */ /* 0x000fe200078e00ff */
[----:B------:R-:W-:-:S04]  /*4e40*/  SHF.R.S32.HI R2, RZ, 0x1f, R0 ;  /* 0x0000001fff027819 */ /* 0x000fc80000011400 */
[----:B-1----:R-:W-:-:S07]  /*4e50*/  SHF.L.U64.HI R247, R0, 0x2, R2 ;  /* 0x0000000200f77819 */ /* 0x002fce0000010202 */
.L_x_440:
[----:B------:R-:W0:Y:S01]  /*4e60*/  LDGDEPBAR ;  /* 0x00000000000079af */ /* 0x000e220000000000 */
[----:B------:R-:W-:Y:S01]  /*4e70*/  IMAD.IADD R0, R209, 0x1, R214 ;  /* 0x00000001d1007824 */ /* 0x000fe200078e02d6 */
[----:B------:R-:W-:Y:S01]  /*4e80*/  IADD3 R2, P0, R249, UR21, RZ ;  /* 0x00000015f9027c10 */ /* 0x000fe2000ff1e0ff */
[----:B------:R-:W-:Y:S01]  /*4e90*/  USHF.L.U32 UR8, UR12, 0x6, URZ ;  /* 0x000000060c087899 */ /* 0x000fe2000800063f */
[----:B------:R-:W-:Y:S02]  /*4ea0*/  UMOV UR7, UR58 ;  /* 0x0000003a00077c82 */ /* 0x000fe40008000000 */
[----:B------:R-:W-:Y:S01]  /*4eb0*/  IADD3.X R3, R248, UR20, RZ, P0, !PT ;  /* 0x00000014f8037c10 */ /* 0x000fe200087fe4ff */
[----:B------:R-:W-:Y:S06]  /*4ec0*/  UISETP.GE.AND UP0, UPT, UR8, UR24, UPT ;  /* 0x000000180800728c */ /* 0x000fec000bf06270 */
[----:B------:R-:W-:Y:S01]  /*4ed0*/  PLOP3.LUT P0, PT, PT, PT, UP0, 0x80, 0x0 ;  /* 0x000000000000781c */ /* 0x000fe20003f0f008 */
[----:B------:R-:W-:Y:S04]  /*4ee0*/  DEPBAR.LE SB0, 0x0 ;  /* 0x000080000000791a */ /* 0x000fe80000000000 */
[----:B------:R-:W-:Y:S06]  /*4ef0*/  BAR.SYNC.DEFER_BLOCKING 0x0 ;  /* 0x0000000000007b1d */ /* 0x000fec0000010000 */
[----:B------:R-:W-:Y:S04]  /*4f00*/  LDSM.16.M88.4 R32, [R209] ;  /* 0x00000000d120783b */ /* 0x000fe80000000200 */
[----:B------:R-:W1:Y:S04]  /*4f10*/  LDSM.16.M88.4 R16, [R211+UR4+0xc000] ;  /* 0x00c00004d310783b */ /* 0x000e680008000200 */
[----:B------:R-:W2:Y:S04]  /*4f20*/  LDSM.16.M88.4 R28, [R209+0x1000] ;  /* 0x00100000d11c783b */ /* 0x000ea80000000200 */
[----:B------:R-:W3:Y:S04]  /*4f30*/  LDSM.16.M88.4 R164, [R211+UR4+0xc800] ;  /* 0x00c80004d3a4783b */ /* 0x000ee80008000200 */
[----:B------:R-:W-:Y:S04]  /*4f40*/  LDSM.16.M88.4 R168, [R0] ;  /* 0x0000000000a8783b */ /* 0x000fe80000000200 */
[----:B------:R-:W4:Y:S04]  /*4f50*/  LDSM.16.M88.4 R172, [R210] ;  /* 0x00000000d2ac783b */ /* 0x000f280000000200 */
[----:B------:R-:W4:Y:S04]  /*4f60*/  LDSM.16.M88.4 R176, [R0+0x1000] ;  /* 0x0010000000b0783b */ /* 0x000f280000000200 */
[----:B------:R-:W4:Y:S04]  /*4f70*/  LDSM.16.M88.4 R180, [R210+0x800] ;  /* 0x00080000d2b4783b */ /* 0x000f280000000200 */
[----:B------:R-:W-:Y:S04]  /*4f80*/  LDSM.16.M88.4 R184, [R213] ;  /* 0x00000000d5b8783b */ /* 0x000fe80000000200 */
[----:B------:R-:W-:Y:S04]  /*4f90*/  LDSM.16.M88.4 R192, [R213+0x800] ;  /* 0x00080000d5c0783b */ /* 0x000fe80000000200 */
[----:B-----5:R-:W5:Y:S01]  /*4fa0*/  LDG.E R199, desc[UR14][R2.64] ;  /* 0x0000000e02c77981 */ /* 0x020f62000c1e1900 */
[-C--:B-1----:R-:W-:Y:S03]  /*4fb0*/  HMMA.16816.F32.BF16 R4, R32, R16.reuse, RZ ;  /* 0x000000102004723c */ /* 0x082fe600000418ff */
[----:B------:R-:W5:Y:S04]  /*4fc0*/  LDG.E R200, desc[UR14][R2.64+0x20] ;  /* 0x0000200e02c87981 */ /* 0x000f68000c1e1900 */
[----:B------:R-:W5:Y:S01]  /*4fd0*/  LDG.E R198, desc[UR14][R2.64+0x80] ;  /* 0x0000800e02c67981 */ /* 0x000f62000c1e1900 */
[C---:B--2---:R-:W-:Y:S03]  /*4fe0*/  HMMA.16816.F32.BF16 R8, R28.reuse, R16, RZ ;  /* 0x000000101c08723c */ /* 0x044fe600000418ff */
[----:B------:R1:W5:Y:S03]  /*4ff0*/  LDG.E R197, desc[UR14][R2.64+0xa0] ;  /* 0x0000a00e02c57981 */ /* 0x000366000c1e1900 */
[-C--:B------:R-:W-:Y:S06]  /*5000*/  HMMA.16816.F32.BF16 R12, R28, R18.reuse, RZ ;  /* 0x000000121c0c723c */ /* 0x080fec00000418ff */
[C---:B------:R-:W-:Y:S06]  /*5010*/  HMMA.16816.F32.BF16 R16, R32.reuse, R18, RZ ;  /* 0x000000122010723c */ /* 0x040fec00000418ff */
[-C--:B---3--:R-:W-:Y:S06]  /*5020*/  HMMA.16816.F32.BF16 R20, R32, R164.reuse, RZ ;  /* 0x000000a42014723c */ /* 0x088fec00000418ff */
[C---:B------:R-:W-:Y:S02]  /*5030*/  HMMA.16816.F32.BF16 R24, R28.reuse, R164, RZ ;  /* 0x000000a41c18723c */ /* 0x040fe400000418ff */
[--C-:B-1----:R-:W-:Y:S04]  /*5040*/  IMAD.IADD R3, R209, 0x1, R196.reuse ;  /* 0x00000001d1037824 */ /* 0x102fe800078e02c4 */
[-C--:B------:R-:W-:Y:S01]  /*5050*/  HMMA.16816.F32.BF16 R28, R28, R166.reuse, RZ ;  /* 0x000000a61c1c723c */ /* 0x080fe200000418ff */
[----:B------:R-:W-:Y:S01]  /*5060*/  IMAD.IADD R2, R0, 0x1, R196 ;  /* 0x0000000100027824 */ /* 0x000fe200078e02c4 */
[----:B------:R-:W-:Y:S04]  /*5070*/  LDSM.16.M88.4 R188, [R3+0x1000] ;  /* 0x0010000003bc783b */ /* 0x000fe80000000200 */
[----:B------:R-:W-:Y:S01]  /*5080*/  HMMA.16816.F32.BF16 R32, R32, R166, RZ ;  /* 0x000000a62020723c */ /* 0x000fe200000418ff */
[----:B------:R-:W1:Y:S05]  /*5090*/  LDSM.16.M88.4 R164, [R3] ;  /* 0x0000000003a4783b */ /* 0x000e6a0000000200 */
[-C--:B----4-:R-:W-:Y:S06]  /*50a0*/  HMMA.16816.F32.BF16 R4, R168, R172.reuse, R4 ;  /* 0x000000aca804723c */ /* 0x090fec0000041804 */
[C---:B------:R-:W-:Y:S06]  /*50b0*/  HMMA.16816.F32.BF16 R8, R176.reuse, R172, R8 ;  /* 0x000000acb008723c */ /* 0x040fec0000041808 */
[-C--:B------:R-:W-:Y:S06]  /*50c0*/  HMMA.16816.F32.BF16 R12, R176, R174.reuse, R12 ;  /* 0x000000aeb00c723c */ /* 0x080fec000004180c */
[C---:B------:R-:W-:Y:S01]  /*50d0*/  HMMA.16816.F32.BF16 R16, R168.reuse, R174, R16 ;  /* 0x000000aea810723c */ /* 0x040fe20000041810 */
[----:B------:R-:W-:Y:S05]  /*50e0*/  LDSM.16.M88.4 R172, [R212] ;  /* 0x00000000d4ac783b */ /* 0x000fea0000000200 */
[-C--:B------:R-:W-:Y:S06]  /*50f0*/  HMMA.16816.F32.BF16 R20, R168, R180.reuse, R20 ;  /* 0x000000b4a814723c */ /* 0x080fec0000041814 */
[C---:B------:R-:W-:Y:S06]  /*5100*/  HMMA.16816.F32.BF16 R24, R176.reuse, R180, R24 ;  /* 0x000000b4b018723c */ /* 0x040fec0000041818 */
[-C--:B------:R-:W-:Y:S01]  /*5110*/  HMMA.16816.F32.BF16 R28, R176, R182.reuse, R28 ;  /* 0x000000b6b01c723c */ /* 0x080fe2000004181c */
[----:B------:R-:W-:Y:S05]  /*5120*/  LDSM.16.M88.4 R176, [R2+0x1000] ;  /* 0x0010000002b0783b */ /* 0x000fea0000000200 */
[----:B------:R-:W-:Y:S01]  /*5130*/  HMMA.16816.F32.BF16 R32, R168, R182, R32 ;  /* 0x000000b6a820723c */ /* 0x000fe20000041820 */
[----:B------:R-:W2:Y:S04]  /*5140*/  LDSM.16.M88.4 R168, [R2] ;  /* 0x0000000002a8783b */ /* 0x000ea80000000200 */
[----:B------:R-:W3:Y:S01]  /*5150*/  LDSM.16.M88.4 R180, [R212+0x800] ;  /* 0x00080000d4b4783b */ /* 0x000ee20000000200 */
[-C--:B-1----:R-:W-:Y:S06]  /*5160*/  HMMA.16816.F32.BF16 R4, R164, R184.reuse, R4 ;  /* 0x000000b8a404723c */ /* 0x082fec0000041804 */
[C---:B------:R-:W-:Y:S06]  /*5170*/  HMMA.16816.F32.BF16 R8, R188.reuse, R184, R8 ;  /* 0x000000b8bc08723c */ /* 0x040fec0000041808 */
[-C--:B------:R-:W-:Y:S06]  /*5180*/  HMMA.16816.F32.BF16 R12, R188, R186.reuse, R12 ;  /* 0x000000babc0c723c */ /* 0x080fec000004180c */
[C---:B------:R-:W-:Y:S01]  /*5190*/  HMMA.16816.F32.BF16 R16, R164.reuse, R186, R16 ;  /* 0x000000baa410723c */ /* 0x040fe20000041810 */
[----:B------:R-:W-:Y:S05]  /*51a0*/  LDSM.16.M88.4 R184, [R211+UR4+0x10000] ;  /* 0x01000004d3b8783b */ /* 0x000fea0008000200 */
[-C--:B------:R-:W-:Y:S06]  /*51b0*/  HMMA.16816.F32.BF16 R20, R164, R192.reuse, R20 ;  /* 0x000000c0a414723c */ /* 0x080fec0000041814 */
[C---:B------:R-:W-:Y:S06]  /*51c0*/  HMMA.16816.F32.BF16 R24, R188.reuse, R192, R24 ;  /* 0x000000c0bc18723c */ /* 0x040fec0000041818 */
[-C--:B------:R-:W-:Y:S01]  /*51d0*/  HMMA.16816.F32.BF16 R28, R188, R194.reuse, R28 ;  /* 0x000000c2bc1c723c */ /* 0x080fe2000004181c */
[----:B------:R-:W-:Y:S05]  /*51e0*/  LDSM.16.M88.4 R188, [R209+0x3000] ;  /* 0x00300000d1bc783b */ /* 0x000fea0000000200 */
[----:B------:R-:W-:Y:S01]  /*51f0*/  HMMA.16816.F32.BF16 R32, R164, R194, R32 ;  /* 0x000000c2a420723c */ /* 0x000fe20000041820 */
[----:B------:R-:W1:Y:S04]  /*5200*/  LDSM.16.M88.4 R164, [R209+0x2000] ;  /* 0x00200000d1a4783b */ /* 0x000e680000000200 */
[----:B------:R-:W4:Y:S01]  /*5210*/  LDSM.16.M88.4 R192, [R211+UR4+0x10800] ;  /* 0x01080004d3c0783b */ /* 0x000f220008000200 */
[-C--:B--2---:R-:W-:Y:S06]  /*5220*/  HMMA.16816.F32.BF16 R4, R168, R172.reuse, R4 ;  /* 0x000000aca804723c */ /* 0x084fec0000041804 */
[C---:B------:R-:W-:Y:S06]  /*5230*/  HMMA.16816.F32.BF16 R8, R176.reuse, R172, R8 ;  /* 0x000000acb008723c */ /* 0x040fec0000041808 */
[-C--:B------:R-:W-:Y:S06]  /*5240*/  HMMA.16816.F32.BF16 R12, R176, R174.reuse, R12 ;  /* 0x000000aeb00c723c */ /* 0x080fec000004180c */
[C---:B------:R-:W-:Y:S01]  /*5250*/  HMMA.16816.F32.BF16 R16, R168.reuse, R174, R16 ;  /* 0x000000aea810723c */ /* 0x040fe20000041810 */
[----:B------:R-:W-:Y:S05]  /*5260*/  LDSM.16.M88.4 R172, [R210+0x4000] ;  /* 0x00400000d2ac783b */ /* 0x000fea0000000200 */
[-C--:B---3--:R-:W-:Y:S06]  /*5270*/  HMMA.16816.F32.BF16 R20, R168, R180.reuse, R20 ;  /* 0x000000b4a814723c */ /* 0x088fec0000041814 */
[C---:B------:R-:W-:Y:S06]  /*5280*/  HMMA.16816.F32.BF16 R24, R176.reuse, R180, R24 ;  /* 0x000000b4b018723c */ /* 0x040fec0000041818 */
[-C--:B------:R-:W-:Y:S01]  /*5290*/  HMMA.16816.F32.BF16 R28, R176, R182.reuse, R28 ;  /* 0x000000b6b01c723c */ /* 0x080fe2000004181c */
[----:B------:R-:W-:Y:S05]  /*52a0*/  LDSM.16.M88.4 R176, [R0+0x3000] ;  /* 0x0030000000b0783b */ /* 0x000fea0000000200 */
[----:B------:R-:W-:Y:S01]  /*52b0*/  HMMA.16816.F32.BF16 R32, R168, R182, R32 ;  /* 0x000000b6a820723c */ /* 0x000fe20000041820 */
[----:B------:R-:W2:Y:S04]  /*52c0*/  LDSM.16.M88.4 R168, [R0+0x2000] ;  /* 0x0020000000a8783b */ /* 0x000ea80000000200 */
[----:B------:R-:W3:Y:S01]  /*52d0*/  LDSM.16.M88.4 R180, [R210+0x4800] ;  /* 0x00480000d2b4783b */ /* 0x000ee20000000200 */
[-C--:B-1----:R-:W-:Y:S06]  /*52e0*/  HMMA.16816.F32.BF16 R4, R164, R184.reuse, R4 ;  /* 0x000000b8a404723c */ /* 0x082fec0000041804 */
[C---:B------:R-:W-:Y:S06]  /*52f0*/  HMMA.16816.F32.BF16 R8, R188.reuse, R184, R8 ;  /* 0x000000b8bc08723c */ /* 0x040fec0000041808 */
[-C--:B------:R-:W-:Y:S06]  /*5300*/  HMMA.16816.F32.BF16 R12, R188, R186.reuse, R12 ;  /* 0x000000babc0c723c */ /* 0x080fec000004180c */
[C---:B------:R-:W-:Y:S01]  /*5310*/  HMMA.16816.F32.BF16 R16, R164.reuse, R186, R16 ;  /* 0x000000baa410723c */ /* 0x040fe20000041810 */
[----:B------:R-:W-:Y:S05]  /*5320*/  LDSM.16.M88.4 R184, [R213+0x4000] ;  /* 0x00400000d5b8783b */ /* 0x000fea0000000200 */
[-C--:B----4-:R-:W-:Y:S06]  /*5330*/  HMMA.16816.F32.BF16 R20, R164, R192.reuse, R20 ;  /* 0x000000c0a414723c */ /* 0x090fec0000041814 */
[C---:B------:R-:W-:Y:S06]  /*5340*/  HMMA.16816.F32.BF16 R24, R188.reuse, R192, R24 ;  /* 0x000000c0bc18723c */ /* 0x040fec0000041818 */
[-C--:B------:R-:W-:Y:S01]  /*5350*/  HMMA.16816.F32.BF16 R28, R188, R194.reuse, R28 ;  /* 0x000000c2bc1c723c */ /* 0x080fe2000004181c */
[----:B------:R-:W-:Y:S05]  /*5360*/  LDSM.16.M88.4 R188, [R3+0x3000] ;  /* 0x0030000003bc783b */ /* 0x000fea0000000200 */
[----:B------:R-:W-:Y:S01]  /*5370*/  HMMA.16816.F32.BF16 R32, R164, R194, R32 ;  /* 0x000000c2a420723c */ /* 0x000fe20000041820 */
[----:B------:R-:W1:Y:S04]  /*5380*/  LDSM.16.M88.4 R164, [R3+0x2000] ;  /* 0x0020000003a4783b */ /* 0x000e680000000200 */
[----:B------:R-:W4:Y:S01]  /*5390*/  LDSM.16.M88.4 R192, [R213+0x4800] ;  /* 0x00480000d5c0783b */ /* 0x000f220000000200 */
        /* <DEDUP_REMOVED lines=15> */
[C---:B------:R-:W-:Y:S06]  /*5490*/  HMMA.16816.F32.BF16 R16, R164.reuse, R186, R16 ;  /* 0x000000baa410723c */ /* 0x040fec0000041810 */
[-C--:B----4-:R-:W-:Y:S06]  /*54a0*/  HMMA.16816.F32.BF16 R20, R164, R192.reuse, R20 ;  /* 0x000000c0a414723c */ /* 0x090fec0000041814 */
[C---:B------:R-:W-:Y:S06]  /*54b0*/  HMMA.16816.F32.BF16 R24, R188.reuse, R192, R24 ;  /* 0x000000c0bc18723c */ /* 0x040fec0000041818 */
[-C--:B------:R-:W-:Y:S06]  /*54c0*/  HMMA.16816.F32.BF16 R28, R188, R194.reuse, R28 ;  /* 0x000000c2bc1c723c */ /* 0x080fec000004181c */
[----:B------:R-:W-:Y:S06]  /*54d0*/  HMMA.16816.F32.BF16 R32, R164, R194, R32 ;  /* 0x000000c2a420723c */ /* 0x000fec0000041820 */
[-C--:B--2---:R-:W-:Y:S06]  /*54e0*/  HMMA.16816.F32.BF16 R4, R168, R172.reuse, R4 ;  /* 0x000000aca804723c */ /* 0x084fec0000041804 */
[C---:B------:R-:W-:Y:S06]  /*54f0*/  HMMA.16816.F32.BF16 R8, R176.reuse, R172, R8 ;  /* 0x000000acb008723c */ /* 0x040fec0000041808 */
[-C--:B------:R-:W-:Y:S06]  /*5500*/  HMMA.16816.F32.BF16 R12, R176, R174.reuse, R12 ;  /* 0x000000aeb00c723c */ /* 0x080fec000004180c */
[C---:B------:R-:W-:Y:S06]  /*5510*/  HMMA.16816.F32.BF16 R16, R168.reuse, R174, R16 ;  /* 0x000000aea810723c */ /* 0x040fec0000041810 */
[-C--:B---3--:R-:W-:Y:S06]  /*5520*/  HMMA.16816.F32.BF16 R20, R168, R180.reuse, R20 ;  /* 0x000000b4a814723c */ /* 0x088fec0000041814 */
[C---:B------:R-:W-:Y:S06]  /*5530*/  HMMA.16816.F32.BF16 R24, R176.reuse, R180, R24 ;  /* 0x000000b4b018723c */ /* 0x040fec0000041818 */
[-C--:B------:R-:W-:Y:S06]  /*5540*/  HMMA.16816.F32.BF16 R28, R176, R182.reuse, R28 ;  /* 0x000000b6b01c723c */ /* 0x080fec000004181c */
[----:B------:R-:W-:Y:S01]  /*5550*/  HMMA.16816.F32.BF16 R32, R168, R182, R32 ;  /* 0x000000b6a820723c */ /* 0x000fe20000041820 */
[----:B------:R-:W-:Y:S11]  /*5560*/  @!UPT UIADD3 URZ, URZ, URZ, URZ ;  /* 0x0000003f3f3ff290 */ /* 0x000ff6000fffe03f */
[----:B------:R-:W-:Y:S01]  /*5570*/  @!UPT UIADD3 URZ, URZ, URZ, URZ ;  /* 0x0000003f3f3ff290 */ /* 0x000fe2000fffe03f */
[----:B------:R-:W-:Y:S11]  /*5580*/  @!P0 BRA `(.L_x_436) ;  /* 0x0000000000308947 */ /* 0x000ff60003800000 */
[----:B------:R-:W-:Y:S02]  /*5590*/  USHF.L.U32 UR5, UR23, 0x7, URZ ;  /* 0x0000000717057899 */ /* 0x000fe4000800063f */
[----:B------:R-:W-:Y:S02]  /*55a0*/  UIADD3 UR9, UR8, 0x40, URZ ;  /* 0x0000004008097890 */ /* 0x000fe4000fffe03f */
[----:B------:R-:W-:Y:S02]  /*55b0*/  UIADD3 UR6, UR5, UR16, URZ ;  /* 0x0000001005067290 */ /* 0x000fe4000fffe03f */
[----:B------:R-:W-:Y:S02]  /*55c0*/  UIADD3 UR7, UR5, 0x80, URZ ;  /* 0x0000008005077890 */ /* 0x000fe4000fffe03f */
[----:B------:R-:W-:Y:S04]  /*55d0*/  UIADD3 UR5, UR17, UR6, -UR11 ;  /* 0x0000000611057290 */ /* 0x000fe8000fffe80b */
[----:B------:R-:W-:Y:S01]  /*55e0*/  UISETP.GE.AND UP0, UPT, UR9, UR5, UPT ;  /* 0x000000050900728c */ /* 0x000fe2000bf06270 */
[----:B------:R-:W-:Y:S01]  /*55f0*/  IMAD.U32 R0, RZ, RZ, UR7 ;  /* 0x00000007ff007e24 */ /* 0x000fe2000f8e00ff */
[----:B------:R-:W-:Y:S04]  /*5600*/  UMOV UR7, UR17 ;  /* 0x0000001100077c82 */ /* 0x000fe80008000000 */
[----:B------:R-:W-:Y:S02]  /*5610*/  ISETP.LT.AND P0, PT, R0, UR11, PT ;  /* 0x0000000b00007c0c */ /* 0x000fe4000bf01270 */
[----:B------:R-:W-:Y:S11]  /*5620*/  PLOP3.LUT P1, PT, PT, PT, UP0, 0x80, 0x0 ;  /* 0x000000000000781c */ /* 0x000ff60003f2f008 */
[----:B------:R-:W-:Y:S02]  /*5630*/  @!UPT UIADD3 URZ, URZ, URZ, URZ ;  /* 0x0000003f3f3ff290 */ /* 0x000fe4000fffe03f */
[----:B------:R-:W-:Y:S05]  /*5640*/  @!P1 BRA P0, `(.L_x_437) ;  /* 0x0000000800009947 */ /* 0x000fea0000000000 */
.L_x_436:
[----:B------:R-:W-:Y:S01]  /*5650*/  UIADD3 UR5, UR11, 0x1, -UR16 ;  /* 0x000000010b057890 */ /* 0x000fe2000fffe810 */
[----:B------:R-:W-:Y:S01]  /*5660*/  IMAD.U32 R0, RZ, RZ, UR23 ;  /* 0x00000017ff007e24 */ /* 0x000fe2000f8e00ff */
[----:B------:R-:W-:Y:S01]  /*5670*/  UIADD3 UR6, -UR7, UR11, -UR16 ;  /* 0x0000000b07067290 */ /* 0x000fe2000fffe910 */
[----:B------:R-:W-:Y:S01]  /*5680*/  VIADD R164, R244, UR8 ;  /* 0x00000008f4a47c36 */ /* 0x000fe20008000000 */
[----:B------:R-:W-:Y:S01]  /*5690*/  UIADD3 UR5, UR5, UR29, URZ ;  /* 0x0000001d05057290 */ /* 0x000fe2000fffe03f */
[----:B------:R-:W-:Y:S01]  /*56a0*/  IMAD R0, R0, 0x80, R252 ;  /* 0x0000008000007824 */ /* 0x000fe200078e02fc */
[----:B------:R-:W-:Y:S01]  /*56b0*/  UMOV UR17, UR7 ;  /* 0x0000000700117c82 */ /* 0x000fe20008000000 */
[C---:B------:R-:W-:Y:S01]  /*56c0*/  VIADD R165, R164.reuse, 0x20 ;  /* 0x00000020a4a57836 */ /* 0x040fe20000000000 */
[----:B------:R-:W-:Y:S01]  /*56d0*/  VIADDMNMX R3, R164, UR6, RZ, !PT ;  /* 0x00000006a4037c46 */ /* 0x000fe2000f8001ff */
[C---:B------:R-:W-:Y:S02]  /*56e0*/  VIADD R172, R0.reuse, 0x1 ;  /* 0x0000000100ac7836 */ /* 0x040fe40000000000 */
[----:B------:R-:W-:Y:S01]  /*56f0*/  IMAD.U32 R2, RZ, RZ, UR5 ;  /* 0x00000005ff027e24 */ /* 0x000fe2000f8e00ff */
[CC--:B------:R-:W-:Y:S01]  /*5700*/  ISETP.GE.AND P1, PT, R0.reuse, R3.reuse, PT ;  /* 0x000000030000720c */ /* 0x0c0fe20003f26270 */
[----:B------:R-:W-:Y:S01]  /*5710*/  VIADD R171, R0, 0x8 ;  /* 0x0000000800ab7836 */ /* 0x000fe20000000000 */
[-C--:B------:R-:W-:Y:S01]  /*5720*/  ISETP.GE.AND P0, PT, R172, R3.reuse, PT ;  /* 0x00000003ac00720c */ /* 0x080fe20003f06270 */
[----:B------:R-:W-:Y:S01]  /*5730*/  VIADD R170, R0, 0x9 ;  /* 0x0000000900aa7836 */ /* 0x000fe20000000000 */
[----:B------:R-:W-:Y:S01]  /*5740*/  VIADDMNMX R2, R164, R2, UR11, PT ;  /* 0x0000000ba4027e46 */ /* 0x000fe2000b800102 */
[C---:B------:R-:W-:Y:S01]  /*5750*/  VIADD R169, R0.reuse, 0x10 ;  /* 0x0000001000a97836 */ /* 0x040fe20000000000 */
[-C--:B------:R-:W-:Y:S01]  /*5760*/  ISETP.GE.AND P6, PT, R171, R3.reuse, PT ;  /* 0x00000003ab00720c */ /* 0x080fe20003fc6270 */
[C---:B------:R-:W-:Y:S01]  /*5770*/  VIADD R168, R0.reuse, 0x11 ;  /* 0x0000001100a87836 */ /* 0x040fe20000000000 */
[CC--:B------:R-:W-:Y:S01]  /*5780*/  ISETP.GE.OR P1, PT, R0.reuse, R2.reuse, !P1 ;  /* 0x000000020000720c */ /* 0x0c0fe20004f26670 */
[----:B------:R-:W-:Y:S01]  /*5790*/  VIADD R167, R0, 0x18 ;  /* 0x0000001800a77836 */ /* 0x000fe20000000000 */
[-C--:B------:R-:W-:Y:S01]  /*57a0*/  ISETP.GE.OR P0, PT, R172, R2.reuse, !P0 ;  /* 0x00000002ac00720c */ /* 0x080fe20004706670 */
[----:B------:R-:W-:Y:S01]  /*57b0*/  VIADD R166, R0, 0x19 ;  /* 0x0000001900a67836 */ /* 0x000fe20000000000 */
[----:B------:R-:W-:Y:S01]  /*57c0*/  FSEL R4, R4, -INF , !P1 ;  /* 0xff80000004047808 */ /* 0x000fe20004800000 */
[----:B------:R-:W-:Y:S01]  /*57d0*/  IMAD.U32 R174, RZ, RZ, UR5 ;  /* 0x00000005ffae7e24 */ /* 0x000fe2000f8e00ff */
[----:B------:R-:W-:Y:S01]  /*57e0*/  FSEL R5, R5, -INF , !P0 ;  /* 0xff80000005057808 */ /* 0x000fe20004000000 */
[----:B------:R-:W-:Y:S01]  /*57f0*/  IMAD.U32 R173, RZ, RZ, UR5 ;  /* 0x00000005ffad7e24 */ /* 0x000fe2000f8e00ff */
[-C--:B------:R-:W-:Y:S02]  /*5800*/  ISETP.GE.AND P5, PT, R170, R3.reuse, PT ;  /* 0x00000003aa00720c */ /* 0x080fe40003fa6270 */
[-C--:B------:R-:W-:Y:S02]  /*5810*/  ISETP.GE.AND P4, PT, R169, R3.reuse, PT ;  /* 0x00000003a900720c */ /* 0x080fe40003f86270 */
[-C--:B------:R-:W-:Y:S02]  /*5820*/  ISETP.GE.AND P3, PT, R168, R3.reuse, PT ;  /* 0x00000003a800720c */ /* 0x080fe40003f66270 */
[-C--:B------:R-:W-:Y:S02]  /*5830*/  ISETP.GE.AND P1, PT, R167, R3.reuse, PT ;  /* 0x00000003a700720c */ /* 0x080fe40003f26270 */
[----:B------:R-:W-:Y:S01]  /*5840*/  ISETP.GE.AND P0, PT, R166, R3, PT ;  /* 0x00000003a600720c */ /* 0x000fe20003f06270 */
[----:B------:R-:W-:Y:S01]  /*5850*/  VIADD R3, R164, 0x8 ;  /* 0x00000008a4037836 */ /* 0x000fe20000000000 */
[-C--:B------:R-:W-:Y:S02]  /*5860*/  ISETP.GE.OR P6, PT, R171, R2.reuse, !P6 ;  /* 0x00000002ab00720c */ /* 0x080fe400077c6670 */
[-C--:B------:R-:W-:Y:S02]  /*5870*/  ISETP.GE.OR P5, PT, R170, R2.reuse, !P5 ;  /* 0x00000002aa00720c */ /* 0x080fe40006fa6670 */
[-C--:B------:R-:W-:Y:S02]  /*5880*/  ISETP.GE.OR P4, PT, R169, R2.reuse, !P4 ;  /* 0x00000002a900720c */ /* 0x080fe40006786670 */
[-C--:B------:R-:W-:Y:S02]  /*5890*/  ISETP.GE.OR P3, PT, R168, R2.reuse, !P3 ;  /* 0x00000002a800720c */ /* 0x080fe40005f66670 */
[-C--:B------:R-:W-:Y:S02]  /*58a0*/  ISETP.GE.OR P1, PT, R167, R2.reuse, !P1 ;  /* 0x00000002a700720c */ /* 0x080fe40004f26670 */
[----:B------:R-:W-:Y:S01]  /*58b0*/  ISETP.GE.OR P0, PT, R166, R2, !P0 ;  /* 0x00000002a600720c */ /* 0x000fe20004706670 */
[----:B------:R-:W-:Y:S01]  /*58c0*/  IMAD.U32 R2, RZ, RZ, UR5 ;  /* 0x00000005ff027e24 */ /* 0x000fe2000f8e00ff */
[----:B------:R-:W-:Y:S02]  /*58d0*/  VIADDMNMX R3, R3, UR6, RZ, !PT ;  /* 0x0000000603037c46 */ /* 0x000fe4000f8001ff */
[----:B------:R-:W-:Y:S02]  /*58e0*/  FSEL R16, R16, -INF , !P6 ;  /* 0xff80000010107808 */ /* 0x000fe40007000000 */
[--C-:B------:R-:W-:Y:S02]  /*58f0*/  IADD3 R2, R2, 0x8, R164.reuse ;  /* 0x0000000802027810 */ /* 0x100fe40007ffe0a4 */
[----:B------:R-:W-:Y:S02]  /*5900*/  FSEL R17, R17, -INF , !P5 ;  /* 0xff80000011117808 */ /* 0x000fe40006800000 */
[-C--:B------:R-:W-:Y:S02]  /*5910*/  ISETP.GE.AND P6, PT, R0, R3.reuse, PT ;  /* 0x000000030000720c */ /* 0x080fe40003fc6270 */
[-C--:B------:R-:W-:Y:S02]  /*5920*/  ISETP.GE.AND P5, PT, R172, R3.reuse, PT ;  /* 0x00000003ac00720c */ /* 0x080fe40003fa6270 */
[----:B------:R-:W-:Y:S02]  /*5930*/  VIMNMX R2, R2, UR11, PT ;  /* 0x0000000b02027c48 */ /* 0x000fe4000bfe0100 */
        /* <DEDUP_REMOVED lines=8> */
[-C--:B------:R-:W-:Y:S02]  /*59c0*/  ISETP.GE.OR P6, PT, R0, R2.reuse, !P6 ;  /* 0x000000020000720c */ /* 0x080fe400077c6670 */
[-C--:B------:R-:W-:Y:S02]  /*59d0*/  ISETP.GE.OR P5, PT, R172, R2.reuse, !P5 ;  /* 0x00000002ac00720c */ /* 0x080fe40006fa6670 */
[-C--:B------:R-:W-:Y:S02]  /*59e0*/  ISETP.GE.OR P4, PT, R171, R2.reuse, !P4 ;  /* 0x00000002ab00720c */ /* 0x080fe40006786670 */
[-C--:B------:R-:W-:Y:S02]  /*59f0*/  ISETP.GE.OR P3, PT, R170, R2.reuse, !P3 ;  /* 0x00000002aa00720c */ /* 0x080fe40005f66670 */
[-C--:B------:R-:W-:Y:S02]  /*5a00*/  ISETP.GE.OR P1, PT, R169, R2.reuse, !P1 ;  /* 0x00000002a900720c */ /* 0x080fe40004f26670 */
[-C--:B------:R-:W-:Y:S02]  /*5a10*/  ISETP.GE.OR P0, PT, R168, R2.reuse, !P0 ;  /* 0x00000002a800720c */ /* 0x080fe40004706670 */
[--C-:B------:R-:W-:Y:S02]  /*5a20*/  IADD3 R174, R174, 0x20, R164.reuse ;  /* 0x00000020aeae7810 */ /* 0x100fe40007ffe0a4 */
[----:B------:R-:W-:Y:S02]  /*5a30*/  VIADDMNMX R165, R165, UR6, RZ, !PT ;  /* 0x00000006a5a57c46 */ /* 0x000fe4000f8001ff */
[----:B------:R-:W-:Y:S02]  /*5a40*/  FSEL R6, R6, -INF , !P6 ;  /* 0xff80000006067808 */ /* 0x000fe40007000000 */
[----:B------:R-:W-:Y:S02]  /*5a50*/  FSEL R7, R7, -INF , !P5 ;  /* 0xff80000007077808 */ /* 0x000fe40006800000 */
[-C--:B------:R-:W-:Y:S02]  /*5a60*/  ISETP.GE.AND P6, PT, R167, R3.reuse, PT ;  /* 0x00000003a700720c */ /* 0x080fe40003fc6270 */
[----:B------:R-:W-:Y:S01]  /*5a70*/  ISETP.GE.AND P5, PT, R166, R3, PT ;  /* 0x00000003a600720c */ /* 0x000fe20003fa6270 */
[----:B------:R-:W-:Y:S01]  /*5a80*/  VIADD R3, R164, 0x28 ;  /* 0x00000028a4037836 */ /* 0x000fe20000000000 */
[----:B------:R-:W-:Y:S02]  /*5a90*/  IADD3 R173, R173, 0x28, R164 ;  /* 0x00000028adad7810 */ /* 0x000fe40007ffe0a4 */
[----:B------:R-:W-:Y:S02]  /*5aa0*/  FSEL R18, R18, -INF , !P4 ;  /* 0xff80000012127808 */ /* 0x000fe40006000000 */
[----:B------:R-:W-:Y:S02]  /*5ab0*/  FSEL R19, R19, -INF , !P3 ;  /* 0xff80000013137808 */ /* 0x000fe40005800000 */
[----:B------:R-:W-:Y:S02]  /*5ac0*/  FSEL R22, R22, -INF , !P1 ;  /* 0xff80000016167808 */ /* 0x000fe40004800000 */
[----:B------:R-:W-:Y:S02]  /*5ad0*/  FSEL R23, R23, -INF , !P0 ;  /* 0xff80000017177808 */ /* 0x000fe40004000000 */
[-C--:B------:R-:W-:Y:S02]  /*5ae0*/  ISETP.GE.AND P4, PT, R0, R165.reuse, PT ;  /* 0x000000a50000720c */ /* 0x080fe40003f86270 */
[-C--:B------:R-:W-:Y:S02]  /*5af0*/  ISETP.GE.AND P3, PT, R172, R165.reuse, PT ;  /* 0x000000a5ac00720c */ /* 0x080fe40003f66270 */
[-C--:B------:R-:W-:Y:S02]  /*5b00*/  ISETP.GE.AND P1, PT, R171, R165.reuse, PT ;  /* 0x000000a5ab00720c */ /* 0x080fe40003f26270 */
[----:B------:R-:W-:Y:S02]  /*5b10*/  VIMNMX R164, R174, UR11, PT ;  /* 0x0000000baea47c48 */ /* 0x000fe4000bfe0100 */
[-C--:B------:R-:W-:Y:S02]  /*5b20*/  ISETP.GE.AND P0, PT, R170, R165.reuse, PT ;  /* 0x000000a5aa00720c */ /* 0x080fe40003f06270 */
[-C--:B------:R-:W-:Y:S02]  /*5b30*/  ISETP.GE.OR P6, PT, R167, R2.reuse, !P6 ;  /* 0x00000002a700720c */ /* 0x080fe400077c6670 */
[----:B------:R-:W-:Y:S02]  /*5b40*/  ISETP.GE.OR P5, PT, R166, R2, !P5 ;  /* 0x00000002a600720c */ /* 0x000fe40006fa6670 */
[-C--:B------:R-:W-:Y:S02]  /*5b50*/  ISETP.GE.OR P4, PT, R0, R164.reuse, !P4 ;  /* 0x000000a40000720c */ /* 0x080fe40006786670 */
[-C--:B------:R-:W-:Y:S02]  /*5b60*/  ISETP.GE.OR P3, PT, R172, R164.reuse, !P3 ;  /* 0x000000a4ac00720c */ /* 0x080fe40005f66670 */
[-C--:B------:R-:W-:Y:S02]  /*5b70*/  ISETP.GE.OR P1, PT, R171, R164.reuse, !P1 ;  /* 0x000000a4ab00720c */ /* 0x080fe40004f26670 */
[-C--:B------:R-:W-:Y:S02]  /*5b80*/  ISETP.GE.OR P0, PT, R170, R164.reuse, !P0 ;  /* 0x000000a4aa00720c */ /* 0x080fe40004706670 */
[----:B------:R-:W-:Y:S02]  /*5b90*/  VIADDMNMX R3, R3, UR6, RZ, !PT ;  /* 0x0000000603037c46 */ /* 0x000fe4000f8001ff */
        /* <DEDUP_REMOVED lines=9> */
[----:B------:R-:W-:Y:S02]  /*5c30*/  ISETP.GE.AND P3, PT, R166, R165, PT ;  /* 0x000000a5a600720c */ /* 0x000fe40003f66270 */
[-C--:B------:R-:W-:Y:S02]  /*5c40*/  ISETP.GE.AND P1, PT, R0, R3.reuse, PT ;  /* 0x000000030000720c */ /* 0x080fe40003f26270 */
[-C--:B------:R-:W-:Y:S02]  /*5c50*/  ISETP.GE.AND P0, PT, R172, R3.reuse, PT ;  /* 0x00000003ac00720c */ /* 0x080fe40003f06270 */
[----:B------:R-:W-:Y:S02]  /*5c60*/  VIMNMX R2, R173, UR11, PT ;  /* 0x0000000bad027c48 */ /* 0x000fe4000bfe0100 */
[-C--:B------:R-:W-:Y:S02]  /*5c70*/  ISETP.GE.OR P6, PT, R169, R164.reuse, !P6 ;  /* 0x000000a4a900720c */ /* 0x080fe400077c6670 */
[-C--:B------:R-:W-:Y:S02]  /*5c80*/  ISETP.GE.OR P5, PT, R168, R164.reuse, !P5 ;  /* 0x000000a4a800720c */ /* 0x080fe40006fa6670 */
[-C--:B------:R-:W-:Y:S02]  /*5c90*/  ISETP.GE.OR P4, PT, R167, R164.reuse, !P4 ;  /* 0x000000a4a700720c */ /* 0x080fe40006786670 */
[----:B------:R-:W-:Y:S02]  /*5ca0*/  ISETP.GE.OR P3, PT, R166, R164, !P3 ;  /* 0x000000a4a600720c */ /* 0x000fe40005f66670 */
[-C--:B------:R-:W-:Y:S02]  /*5cb0*/  ISETP.GE.OR P1, PT, R0, R2.reuse, !P1 ;  /* 0x000000020000720c */ /* 0x080fe40004f26670 */
[-C--:B------:R-:W-:Y:S02]  /*5cc0*/  ISETP.GE.OR P0, PT, R172, R2.reuse, !P0 ;  /* 0x00000002ac00720c */ /* 0x080fe40004706670 */
        /* <DEDUP_REMOVED lines=23> */
[----:B------:R-:W-:Y:S07]  /*5e40*/  FSEL R31, R31, -INF , !P0 ;  /* 0xff8000001f1f7808 */ /* 0x000fee0004000000 */
.L_x_437:
[C---:B------:R-:W-:Y:S01]  /*5e50*/  FMUL.FTZ R164, R242.reuse, 1.4426950216293334961 ;  /* 0x3fb8aa3bf2a47820 */ /* 0x040fe20000410000 */
[----:B------:R-:W-:Y:S01]  /*5e60*/  FSETP.NEU.FTZ.AND P0, PT, R242, -INF , PT ;  /* 0xff800000f200780b */ /* 0x000fe20003f1d000 */
[----:B------:R-:W-:Y:S01]  /*5e70*/  FMUL.FTZ R3, R243, 1.4426950216293334961 ;  /* 0x3fb8aa3bf3037820 */ /* 0x000fe20000410000 */
[----:B------:R-:W-:Y:S01]  /*5e80*/  FMUL.FTZ R2, R240, 1.4426950216293334961 ;  /* 0x3fb8aa3bf0027820 */ /* 0x000fe20000410000 */
[----:B------:R-:W-:Y:S01]  /*5e90*/  FMUL.FTZ R0, R241, 1.4426950216293334961 ;  /* 0x3fb8aa3bf1007820 */ /* 0x000fe20000410000 */
[----:B------:R-:W-:Y:S01]  /*5ea0*/  FSEL R164, R164, RZ, P0 ;  /* 0x000000ffa4a47208 */ /* 0x000fe20000000000 */
[----:B------:R-:W-:Y:S01]  /*5eb0*/  UISETP.GT.AND UP3, UPT, UR12, UR22, UPT ;  /* 0x000000160c00728c */ /* 0x000fe2000bf64270 */
[----:B------:R-:W-:Y:S03]  /*5ec0*/  FSETP.NEU.FTZ.AND P0, PT, R243, -INF , PT ;  /* 0xff800000f300780b */ /* 0x000fe60003f1d000 */
[--C-:B------:R-:W-:Y:S01]  /*5ed0*/  FFMA.FTZ R4, R4, UR13, -R164.reuse ;  /* 0x0000000d04047c23 */ /* 0x100fe200080108a4 */
[----:B------:R-:W-:Y:S01]  /*5ee0*/  FSEL R3, R3, RZ, P0 ;  /* 0x000000ff03037208 */ /* 0x000fe20000000000 */
[--C-:B------:R-:W-:Y:S01]  /*5ef0*/  FFMA.FTZ R5, R5, UR13, -R164.reuse ;  /* 0x0000000d05057c23 */ /* 0x100fe200080108a4 */
[----:B------:R-:W-:Y:S01]  /*5f00*/  FSETP.NEU.FTZ.AND P0, PT, R240, -INF , PT ;  /* 0xff800000f000780b */ /* 0x000fe20003f1d000 */
[----:B------:R-:W-:Y:S01]  /*5f10*/  MUFU.EX2 R178, R4 ;  /* 0x0000000400b27308 */ /* 0x000fe20000000800 */
[--C-:B------:R-:W-:Y:S01]  /*5f20*/  FFMA.FTZ R16, R16, UR13, -R164.reuse ;  /* 0x0000000d10107c23 */ /* 0x100fe200080108a4 */
[--C-:B------:R-:W-:Y:S01]  /*5f30*/  FFMA.FTZ R18, R18, UR13, -R3.reuse ;  /* 0x0000000d12127c23 */ /* 0x100fe20008010803 */
[--C-:B------:R-:W-:Y:S01]  /*5f40*/  FFMA.FTZ R19, R19, UR13, -R3.reuse ;  /* 0x0000000d13137c23 */ /* 0x100fe20008010803 */
[--C-:B------:R-:W-:Y:S01]  /*5f50*/  FFMA.FTZ R34, R34, UR13, -R3.reuse ;  /* 0x0000000d22227c23 */ /* 0x100fe20008010803 */
[--C-:B------:R-:W-:Y:S01]  /*5f60*/  FFMA.FTZ R6, R6, UR13, -R3.reuse ;  /* 0x0000000d06067c23 */ /* 0x100fe20008010803 */
[--C-:B------:R-:W-:Y:S01]  /*5f70*/  FFMA.FTZ R7, R7, UR13, -R3.reuse ;  /* 0x0000000d07077c23 */ /* 0x100fe20008010803 */
[--C-:B------:R-:W-:Y:S01]  /*5f80*/  FFMA.FTZ R22, R22, UR13, -R3.reuse ;  /* 0x0000000d16167c23 */ /* 0x100fe20008010803 */
[--C-:B------:R-:W-:Y:S01]  /*5f90*/  FFMA.FTZ R23, R23, UR13, -R3.reuse ;  /* 0x0000000d17177c23 */ /* 0x100fe20008010803 */
[----:B------:R-:W-:Y:S01]  /*5fa0*/  FFMA.FTZ R3, R35, UR13, -R3 ;  /* 0x0000000d23037c23 */ /* 0x000fe20008010803 */
[----:B------:R-:W-:Y:S01]  /*5fb0*/  FSEL R2, R2, RZ, P0 ;  /* 0x000000ff02027208 */ /* 0x000fe20000000000 */
[----:B------:R-:W1:Y:S01]  /*5fc0*/  MUFU.EX2 R177, R5 ;  /* 0x0000000500b17308 */ /* 0x000e620000000800 */
[--C-:B------:R-:W-:Y:S01]  /*5fd0*/  FFMA.FTZ R17, R17, UR13, -R164.reuse ;  /* 0x0000000d11117c23 */ /* 0x100fe200080108a4 */
[----:B------:R-:W-:Y:S01]  /*5fe0*/  FSETP.NEU.FTZ.AND P0, PT, R241, -INF , PT ;  /* 0xff800000f100780b */ /* 0x000fe20003f1d000 */
[----:B------:R-:W-:Y:S01]  /*5ff0*/  FFMA.FTZ R20, R20, UR13, -R164 ;  /* 0x0000000d14147c23 */ /* 0x000fe200080108a4 */
[--C-:B------:R-:W-:Y:S01]  /*6000*/  FFMA.FTZ R28, R28, UR13, -R2.reuse ;  /* 0x0000000d1c1c7c23 */ /* 0x100fe20008010802 */
[--C-:B------:R-:W-:Y:S01]  /*6010*/  FFMA.FTZ R8, R8, UR13, -R2.reuse ;  /* 0x0000000d08087c23 */ /* 0x100fe20008010802 */
[--C-:B------:R-:W-:Y:S01]  /*6020*/  FFMA.FTZ R9, R9, UR13, -R2.reuse ;  /* 0x0000000d09097c23 */ /* 0x100fe20008010802 */
[--C-:B------:R-:W-:Y:S03]  /*6030*/  FFMA.FTZ R12, R12, UR13, -R2.reuse ;  /* 0x0000000d0c0c7c23 */ /* 0x100fe60008010802 */
[----:B------:R-:W-:Y:S01]  /*6040*/  MUFU.EX2 R176, R6 ;  /* 0x0000000600b07308 */ /* 0x000fe20000000800 */
[--C-:B------:R-:W-:Y:S01]  /*6050*/  FFMA.FTZ R13, R13, UR13, -R2.reuse ;  /* 0x0000000d0d0d7c23 */ /* 0x100fe20008010802 */
[--C-:B------:R-:W-:Y:S01]  /*6060*/  FFMA.FTZ R24, R24, UR13, -R2.reuse ;  /* 0x0000000d18187c23 */ /* 0x100fe20008010802 */
[--C-:B------:R-:W-:Y:S01]  /*6070*/  FFMA.FTZ R25, R25, UR13, -R2.reuse ;  /* 0x0000000d19197c23 */ /* 0x100fe20008010802 */
[----:B------:R-:W-:Y:S01]  /*6080*/  FFMA.FTZ R2, R29, UR13, -R2 ;  /* 0x0000000d1d027c23 */ /* 0x000fe20008010802 */
[----:B------:R-:W-:Y:S01]  /*6090*/  FSEL R0, R0, RZ, P0 ;  /* 0x000000ff00007208 */ /* 0x000fe20000000000 */
[--C-:B------:R-:W-:Y:S01]  /*60a0*/  FFMA.FTZ R21, R21, UR13, -R164.reuse ;  /* 0x0000000d15157c23 */ /* 0x100fe200080108a4 */
[--C-:B------:R-:W-:Y:S03]  /*60b0*/  FFMA.FTZ R32, R32, UR13, -R164.reuse ;  /* 0x0000000d20207c23 */ /* 0x100fe600080108a4 */
[----:B------:R-:W2:Y:S01]  /*60c0*/  MUFU.EX2 R183, R7 ;  /* 0x0000000700b77308 */ /* 0x000ea20000000800 */
[----:B------:R-:W-:Y:S01]  /*60d0*/  FFMA.FTZ R164, R33, UR13, -R164 ;  /* 0x0000000d21a47c23 */ /* 0x000fe200080108a4 */
[--C-:B------:R-:W-:Y:S01]  /*60e0*/  FFMA.FTZ R10, R10, UR13, -R0.reuse ;  /* 0x0000000d0a0a7c23 */ /* 0x100fe20008010800 */
[--C-:B------:R-:W-:Y:S01]  /*60f0*/  FFMA.FTZ R11, R11, UR13, -R0.reuse ;  /* 0x0000000d0b0b7c23 */ /* 0x100fe20008010800 */
[--C-:B------:R-:W-:Y:S01]  /*6100*/  FFMA.FTZ R14, R14, UR13, -R0.reuse ;  /* 0x0000000d0e0e7c23 */ /* 0x100fe20008010800 */
[--C-:B------:R-:W-:Y:S01]  /*6110*/  FFMA.FTZ R15, R15, UR13, -R0.reuse ;  /* 0x0000000d0f0f7c23 */ /* 0x100fe20008010800 */
[--C-:B------:R-:W-:Y:S01]  /*6120*/  FFMA.FTZ R30, R30, UR13, -R0.reuse ;  /* 0x0000000d1e1e7c23 */ /* 0x100fe20008010800 */
[--C-:B------:R-:W-:Y:S03]  /*6130*/  FFMA.FTZ R26, R26, UR13, -R0.reuse ;  /* 0x0000000d1a1a7c23 */ /* 0x100fe60008010800 */
[----:B------:R2:W-:Y:S01]  /*6140*/  MUFU.EX2 R236, R3 ;  /* 0x0000000300ec7308 */ /* 0x0005e20000000800 */
[--C-:B------:R-:W-:Y:S01]  /*6150*/  FFMA.FTZ R27, R27, UR13, -R0.reuse ;  /* 0x0000000d1b1b7c23 */ /* 0x100fe20008010800 */
[----:B------:R-:W-:Y:S01]  /*6160*/  FFMA.FTZ R0, R31, UR13, -R0 ;  /* 0x0000000d1f007c23 */ /* 0x000fe20008010800 */
[----:B------:R-:W-:Y:S07]  /*6170*/  PLOP3.LUT P1, PT, PT, PT, UP3, 0x80, 0x0 ;  /* 0x000000000000781c */ /* 0x000fee0003f2f038 */
[----:B------:R-:W-:Y:S10]  /*6180*/  MUFU.EX2 R235, R16 ;  /* 0x0000001000eb7308 */ /* 0x000ff40000000800 */
[----:B------:R-:W3:Y:S10]  /*6190*/  MUFU.EX2 R234, R17 ;  /* 0x0000001100ea7308 */ /* 0x000ef40000000800 */
[----:B------:R3:W-:Y:S10]  /*61a0*/  MUFU.EX2 R193, R2 ;  /* 0x0000000200c17308 */ /* 0x0007f40000000800 */
[----:B------:R-:W-:Y:S10]  /*61b0*/  MUFU.EX2 R233, R18 ;  /* 0x0000001200e97308 */ /* 0x000ff40000000800 */
[----:B------:R-:W4:Y:S10]  /*61c0*/  MUFU.EX2 R232, R19 ;  /* 0x0000001300e87308 */ /* 0x000f340000000800 */
        /* <DEDUP_REMOVED lines=19> */
[----:B------:R-:W4:Y:S10]  /*6300*/  MUFU.EX2 R190, R27 ;  /* 0x0000001b00be7308 */ /* 0x000f340000000800 */
[----:B------:R-:W4:Y:S10]  /*6310*/  MUFU.EX2 R201, R28 ;  /* 0x0000001c00c97308 */ /* 0x000f340000000800 */
        /* <DEDUP_REMOVED lines=9> */
[----:B------:R4:W-:Y:S01]  /*63b0*/  STS [R223+0x20400], R5 ;  /* 0x02040005df007388 */ /* 0x0009e20000000800 */
[----:B-1----:R-:W-:Y:S02]  /*63c0*/  F2FP.BF16.F32.PACK_AB R4, R181, R182 ;  /* 0x000000b6b504723e */ /* 0x002fe400000010ff */
[----:B--2---:R-:W-:Y:S03]  /*63d0*/  F2FP.BF16.F32.PACK_AB R3, R179, R180 ;  /* 0x000000b4b303723e */ /* 0x004fe600000010ff */
[----:B------:R1:W-:Y:S01]  /*63e0*/  STS [R222+0x21000], R4 ;  /* 0x02100004de007388 */ /* 0x0003e20000000800 */
[----:B---3--:R-:W-:Y:S03]  /*63f0*/  F2FP.BF16.F32.PACK_AB R2, R187, R184 ;  /* 0x000000b8bb02723e */ /* 0x008fe600000010ff */
[----:B------:R2:W-:Y:S01]  /*6400*/  STS [R222+0x21400], R3 ;  /* 0x02140003de007388 */ /* 0x0005e20000000800 */
[----:B----4-:R-:W-:Y:S03]  /*6410*/  F2FP.BF16.F32.PACK_AB R5, R185, R186 ;  /* 0x000000bab905723e */ /* 0x010fe600000010ff */
        /* <DEDUP_REMOVED lines=9> */
[----:B------:R4:W-:Y:S04]  /*64b0*/  STS [R221+0x20000], R2 ;  /* 0x02000002dd007388 */ /* 0x0009e80000000800 */
[----:B------:R-:W-:Y:S01]  /*64c0*/  STS [R220+0x21000], R5 ;  /* 0x02100005dc007388 */ /* 0x000fe20000000800 */
[----:B-1----:R-:W-:Y:S02]  /*64d0*/  F2FP.BF16.F32.PACK_AB R4, R190, R191 ;  /* 0x000000bfbe04723e */ /* 0x002fe400000010ff */
[----:B--2---:R-:W-:Y:S03]  /*64e0*/  F2FP.BF16.F32.PACK_AB R3, R193, R201 ;  /* 0x000000c9c103723e */ /* 0x004fe600000010ff */
[----:B------:R-:W-:Y:S01]  /*64f0*/  STS [R220+0x21400], R4 ;  /* 0x02140004dc007388 */ /* 0x000fe20000000800 */
[----:B---3--:R-:W-:Y:S03]  /*6500*/  F2FP.BF16.F32.PACK_AB R0, R188, R189 ;  /* 0x000000bdbc00723e */ /* 0x008fe600000010ff */
[----:B------:R1:W-:Y:S01]  /*6510*/  STS [R221+0x21000], R3 ;  /* 0x02100003dd007388 */ /* 0x0003e20000000800 */
[----:B----4-:R-:W-:Y:S03]  /*6520*/  LEA R2, R216, UR4, 0x1 ;  /* 0x00000004d8027c11 */ /* 0x010fe6000f8e08ff */
[----:B------:R2:W-:Y:S01]  /*6530*/  STS [R221+0x21400], R0 ;  /* 0x02140000dd007388 */ /* 0x0005e20000000800 */
[-C--:B------:R-:W-:Y:S03]  /*6540*/  IADD3 R205, R196, R2.reuse, RZ ;  /* 0x00000002c4cd7210 */ /* 0x080fe60007ffe0ff */
[----:B------:R-:W-:Y:S08]  /*6550*/  LDSM.16.M88.4 R32, [R2+0x8000] ;  /* 0x008000000220783b */ /* 0x000ff00000000200 */
[----:B------:R-:W3:Y:S08]  /*6560*/  LDSM.16.M88.4 R16, [R211+UR4+0x14000] ;  /* 0x01400004d310783b */ /* 0x000ef00008000200 */
[----:B------:R-:W4:Y:S01]  /*6570*/  LDSM.16.M88.4 R28, [R2+0x9000] ;  /* 0x00900000021c783b */ /* 0x000f220000000200 */
[----:B-1----:R-:W-:Y:S04]  /*6580*/  IADD3 R3, R214, R2, RZ ;  /* 0x00000002d6037210 */ /* 0x002fe80007ffe0ff */
[----:B------:R-:W-:Y:S02]  /*6590*/  IADD3 R204, R196, R3, RZ ;  /* 0x00000003c4cc7210 */ /* 0x000fe40007ffe0ff */
[----:B--2---:R-:W-:Y:S01]  /*65a0*/  SHF.L.U32 R0, R215, 0x1, RZ ;  /* 0x00000001d7007819 */ /* 0x004fe200000006ff */
[----:B------:R-:W1:Y:S08]  /*65b0*/  LDSM.16.M88.4 R164, [R211+UR4+0x14800] ;  /* 0x01480004d3a4783b */ /* 0x000e700008000200 */
[----:B------:R-:W-:Y:S08]  /*65c0*/  LDSM.16.M88.4 R168, [R3+0x8000] ;  /* 0x0080000003a8783b */ /* 0x000ff00000000200 */
[----:B------:R-:W2:Y:S01]  /*65d0*/  LDSM.16.M88.4 R172, [R210+0x8000] ;  /* 0x00800000d2ac783b */ /* 0x000ea20000000200 */
[-C--:B---3--:R-:W-:Y:S06]  /*65e0*/  HMMA.16816.F32.BF16 R4, R32, R16.reuse, RZ ;  /* 0x000000102004723c */ /* 0x088fec00000418ff */
[C---:B----4-:R-:W-:Y:S06]  /*65f0*/  HMMA.16816.F32.BF16 R8, R28.reuse, R16, RZ ;  /* 0x000000101c08723c */ /* 0x050fec00000418ff */
[-C--:B------:R-:W-:Y:S06]  /*6600*/  HMMA.16816.F32.BF16 R12, R28, R18.reuse, RZ ;  /* 0x000000121c0c723c */ /* 0x080fec00000418ff */
[C---:B------:R-:W-:Y:S06]  /*6610*/  HMMA.16816.F32.BF16 R16, R32.reuse, R18, RZ ;  /* 0x000000122010723c */ /* 0x040fec00000418ff */
[-C--:B-1----:R-:W-:Y:S06]  /*6620*/  HMMA.16816.F32.BF16 R20, R32, R164.reuse, RZ ;  /* 0x000000a42014723c */ /* 0x082fec00000418ff */
[C---:B------:R-:W-:Y:S06]  /*6630*/  HMMA.16816.F32.BF16 R24, R28.reuse, R164, RZ ;  /* 0x000000a41c18723c */ /* 0x040fec00000418ff */
[-C--:B------:R-:W-:Y:S06]  /*6640*/  HMMA.16816.F32.BF16 R28, R28, R166.reuse, RZ ;  /* 0x000000a61c1c723c */ /* 0x080fec00000418ff */
[----:B------:R-:W-:Y:S01]  /*6650*/  HMMA.16816.F32.BF16 R32, R32, R166, RZ ;  /* 0x000000a62020723c */ /* 0x000fe200000418ff */
[----:B------:R-:W1:Y:S05]  /*6660*/  LDSM.16.M88.4 R164, [R3+0x9000] ;  /* 0x0090000003a4783b */ /* 0x000e6a0000000200 */
[-C--:B--2---:R-:W-:Y:S06]  /*6670*/  HMMA.16816.F32.BF16 R4, R168, R172.reuse, R4 ;  /* 0x000000aca804723c */ /* 0x084fec0000041804 */
[C---:B-1----:R-:W-:Y:S06]  /*6680*/  HMMA.16816.F32.BF16 R8, R164.reuse, R172, R8 ;  /* 0x000000aca408723c */ /* 0x042fec0000041808 */
[-C--:B------:R-:W-:Y:S06]  /*6690*/  HMMA.16816.F32.BF16 R12, R164, R174.reuse, R12 ;  /* 0x000000aea40c723c */ /* 0x080fec000004180c */
[C---:B------:R-:W-:Y:S01]  /*66a0*/  HMMA.16816.F32.BF16 R16, R168.reuse, R174, R16 ;  /* 0x000000aea810723c */ /* 0x040fe20000041810 */
[----:B------:R-:W1:Y:S05]  /*66b0*/  LDSM.16.M88.4 R172, [R210+0x8800] ;  /* 0x00880000d2ac783b */ /* 0x000e6a0000000200 */
[-C--:B-1----:R-:W-:Y:S06]  /*66c0*/  HMMA.16816.F32.BF16 R20, R168, R172.reuse, R20 ;  /* 0x000000aca814723c */ /* 0x082fec0000041814 */
[C---:B------:R-:W-:Y:S06]  /*66d0*/  HMMA.16816.F32.BF16 R24, R164.reuse, R172, R24 ;  /* 0x000000aca418723c */ /* 0x040fec0000041818 */
[-C--:B------:R-:W-:Y:S01]  /*66e0*/  HMMA.16816.F32.BF16 R28, R164, R174.reuse, R28 ;  /* 0x000000aea41c723c */ /* 0x080fe2000004181c */
[----:B------:R-:W-:Y:S05]  /*66f0*/  LDSM.16.M88.4 R164, [R205+0x8000] ;  /* 0x00800000cda4783b */ /* 0x000fea0000000200 */
[----:B------:R-:W-:Y:S03]  /*6700*/  HMMA.16816.F32.BF16 R32, R168, R174, R32 ;  /* 0x000000aea820723c */ /* 0x000fe60000041820 */
[----:B------:R-:W1:Y:S08]  /*6710*/  LDSM.16.M88.4 R168, [R213+0x8000] ;  /* 0x00800000d5a8783b */ /* 0x000e700000000200 */
        /* <DEDUP_REMOVED lines=11> */
[----:B------:R-:W-:Y:S08]  /*67d0*/  LDSM.16.M88.4 R164, [R204+0x8000] ;  /* 0x00800000cca4783b */ /* 0x000ff00000000200 */
[----:B------:R-:W1:Y:S02]  /*67e0*/  LDSM.16.M88.4 R168, [R212+0x8000] ;  /* 0x00800000d4a8783b */ /* 0x000e640000000200 */
[-C--:B-1----:R-:W-:Y:S06]  /*67f0*/  HMMA.16816.F32.BF16 R4, R164, R168.reuse, R4 ;  /* 0x000000a8a404723c */ /* 0x082fec0000041804 */
[C---:B------:R-:W-:Y:S06]  /*6800*/  HMMA.16816.F32.BF16 R8, R172.reuse, R168, R8 ;  /* 0x000000a8ac08723c */ /* 0x040fec0000041808 */
        /* <DEDUP_REMOVED lines=9> */
[----:B------:R-:W1:Y:S02]  /*68a0*/  LDSM.16.M88.4 R168, [R211+UR4+0x18000] ;  /* 0x01800004d3a8783b */ /* 0x000e640008000200 */
        /* <DEDUP_REMOVED lines=41> */
[C---:B-----5:R-:W-:Y:S01]  /*6b40*/  FADD.FTZ R4, -R199.reuse, R4 ;  /* 0x00000004c7047221 */ /* 0x060fe20000010100 */
[----:B------:R-:W-:Y:S01]  /*6b50*/  FADD.FTZ R5, -R199, R5 ;  /* 0x00000005c7057221 */ /* 0x000fe20000010100 */
[C---:B------:R-:W-:Y:S03]  /*6b60*/  FADD.FTZ R6, -R200.reuse, R6 ;  /* 0x00000006c8067221 */ /* 0x040fe60000010100 */
        /* <DEDUP_REMOVED lines=18> */
[----:B------:R-:W-:Y:S01]  /*6c90*/  FADD.FTZ R17, -R199, R17 ;  /* 0x00000011c7117221 */ /* 0x000fe20000010100 */
[----:B------:R-:W-:Y:S01]  /*6ca0*/  FADD.FTZ R18, -R200, R18 ;  /* 0x00000012c8127221 */ /* 0x000fe20000010100 */
[C---:B------:R-:W-:Y:S01]  /*6cb0*/  FADD.FTZ R8, -R198.reuse, R8 ;  /* 0x00000008c6087221 */ /* 0x040fe20000010100 */
[----:B------:R-:W-:Y:S01]  /*6cc0*/  FADD.FTZ R9, -R198, R9 ;  /* 0x00000009c6097221 */ /* 0x000fe20000010100 */
[----:B------:R-:W-:Y:S01]  /*6cd0*/  FADD.FTZ R19, -R200, R19 ;  /* 0x00000013c8137221 */ /* 0x000fe20000010100 */
[----:B------:R-:W-:Y:S01]  /*6ce0*/  MOV R176, UR4 ;  /* 0x0000000400b07c02 */ /* 0x000fe20008000f00 */
[----:B------:R-:W-:Y:S01]  /*6cf0*/  FMUL.FTZ R8, R182, R8 ;  /* 0x00000008b6087220 */ /* 0x000fe20000410000 */
[----:B------:R-:W-:Y:S01]  /*6d00*/  F2FP.BF16.F32.PACK_AB R180, R5, R4 ;  /* 0x0000000405b4723e */ /* 0x000fe200000010ff */
[----:B------:R-:W-:Y:S01]  /*6d10*/  FMUL.FTZ R5, R234, R17 ;  /* 0x00000011ea057220 */ /* 0x000fe20000410000 */
[----:B------:R-:W-:Y:S01]  /*6d20*/  F2FP.BF16.F32.PACK_AB R179, R7, R6 ;  /* 0x0000000607b3723e */ /* 0x000fe200000010ff */
[----:B------:R-:W-:Y:S01]  /*6d30*/  FMUL.FTZ R6, R235, R16 ;  /* 0x00000010eb067220 */ /* 0x000fe20000410000 */
[----:B------:R-:W-:Y:S01]  /*6d40*/  F2FP.BF16.F32.PACK_AB R177, R11, R10 ;  /* 0x0000000a0bb1723e */ /* 0x000fe200000010ff */
[-C--:B-1----:R-:W-:Y:S03]  /*6d50*/  HMMA.16816.F32.BF16 R20, R164, R168.reuse, R20 ;  /* 0x000000a8a414723c */ /* 0x082fe60000041814 */
[----:B------:R-:W-:Y:S01]  /*6d60*/  FMUL.FTZ R4, R233, R18 ;  /* 0x00000012e9047220 */ /* 0x000fe20000410000 */
[----:B------:R-:W-:Y:S01]  /*6d70*/  FMUL.FTZ R9, R181, R9 ;  /* 0x00000009b5097220 */ /* 0x000fe20000410000 */
[----:B------:R-:W-:Y:S01]  /*6d80*/  FMUL.FTZ R18, R232, R19 ;  /* 0x00000013e8127220 */ /* 0x000fe20000410000 */
[C---:B------:R-:W-:Y:S05]  /*6d90*/  HMMA.16816.F32.BF16 R24, R172.reuse, R168, R24 ;  /* 0x000000a8ac18723c */ /* 0x040fea0000041818 */
[----:B------:R-:W-:Y:S01]  /*6da0*/  IADD3 R176, R0, 0x8000, R176 ;  /* 0x0000800000b07810 */ /* 0x000fe20007ffe0b0 */
[-C--:B------:R-:W-:Y:S05]  /*6db0*/  HMMA.16816.F32.BF16 R28, R172, R170.reuse, R28 ;  /* 0x000000aaac1c723c */ /* 0x080fea000004181c */
[----:B------:R-:W-:Y:S01]  /*6dc0*/  F2FP.BF16.F32.PACK_AB R169, R13, R12 ;  /* 0x0000000c0da9723e */ /* 0x000fe200000010ff */
[----:B------:R-:W-:Y:S05]  /*6dd0*/  HMMA.16816.F32.BF16 R32, R164, R170, R32 ;  /* 0x000000aaa420723c */ /* 0x000fea0000041820 */
[----:B------:R-:W-:Y:S01]  /*6de0*/  F2FP.BF16.F32.PACK_AB R168, R15, R14 ;  /* 0x0000000e0fa8723e */ /* 0x000fe200000010ff */
[C---:B------:R-:W-:Y:S01]  /*6df0*/  FADD.FTZ R20, -R199.reuse, R20 ;  /* 0x00000014c7147221 */ /* 0x040fe20000010100 */
[----:B------:R-:W-:Y:S01]  /*6e00*/  FADD.FTZ R21, -R199, R21 ;  /* 0x00000015c7157221 */ /* 0x000fe20000010100 */
[C---:B------:R-:W-:Y:S03]  /*6e10*/  FADD.FTZ R22, -R200.reuse, R22 ;  /* 0x00000016c8167221 */ /* 0x040fe60000010100 */
[----:B------:R-:W-:Y:S01]  /*6e20*/  FADD.FTZ R23, -R200, R23 ;  /* 0x00000017c8177221 */ /* 0x000fe20000010100 */
[C---:B------:R-:W-:Y:S01]  /*6e30*/  FADD.FTZ R24, -R198.reuse, R24 ;  /* 0x00000018c6187221 */ /* 0x040fe20000010100 */
[----:B------:R-:W-:Y:S01]  /*6e40*/  FADD.FTZ R25, -R198, R25 ;  /* 0x00000019c6197221 */ /* 0x000fe20000010100 */
[C---:B------:R-:W-:Y:S01]  /*6e50*/  FADD.FTZ R26, -R197.reuse, R26 ;  /* 0x0000001ac51a7221 */ /* 0x040fe20000010100 */
[----:B------:R-:W-:Y:S01]  /*6e60*/  FADD.FTZ R27, -R197, R27 ;  /* 0x0000001bc51b7221 */ /* 0x000fe20000010100 */
[----:B------:R-:W-:Y:S01]  /*6e70*/  FMUL.FTZ R20, R227, R20 ;  /* 0x00000014e3147220 */ /* 0x000fe20000410000 */
[----:B------:R-:W-:Y:S01]  /*6e80*/  IADD3 R176, R176, R196, RZ ;  /* 0x000000c4b0b07210 */ /* 0x000fe20007ffe0ff */
[C---:B------:R-:W-:Y:S01]  /*6e90*/  FADD.FTZ R28, -R198.reuse, R28 ;  /* 0x0000001cc61c7221 */ /* 0x040fe20000010100 */
[----:B------:R-:W-:Y:S01]  /*6ea0*/  FADD.FTZ R29, -R198, R29 ;  /* 0x0000001dc61d7221 */ /* 0x000fe20000010100 */
[----:B------:R-:W-:Y:S01]  /*6eb0*/  F2FP.BF16.F32.PACK_AB R178, R9, R8 ;  /* 0x0000000809b2723e */ /* 0x000fe200000010ff */
        /* <DEDUP_REMOVED lines=21> */
[----:B------:R-:W-:Y:S01]  /*7010*/  F2FP.BF16.F32.PACK_AB R14, R14, R26 ;  /* 0x0000001a0e0e723e */ /* 0x000fe200000010ff */
[----:B------:R-:W-:Y:S01]  /*7020*/  FMUL.FTZ R10, R188, R31 ;  /* 0x0000001fbc0a7220 */ /* 0x000fe20000410000 */
[----:B------:R-:W-:Y:S01]  /*7030*/  FMUL.FTZ R32, R239, R32 ;  /* 0x00000020ef207220 */ /* 0x000fe20000410000 */
[----:B------:R-:W-:Y:S01]  /*7040*/  F2FP.BF16.F32.PACK_AB R11, R11, R28 ;  /* 0x0000001c0b0b723e */ /* 0x000fe200000010ff */
[----:B------:R-:W-:Y:S01]  /*7050*/  FMUL.FTZ R13, R238, R33 ;  /* 0x00000021ee0d7220 */ /* 0x000fe20000410000 */
[----:B------:R-:W-:Y:S01]  /*7060*/  FMUL.FTZ R34, R237, R34 ;  /* 0x00000022ed227220 */ /* 0x000fe20000410000 */
[----:B------:R-:W-:Y:S01]  /*7070*/  F2FP.BF16.F32.PACK_AB R10, R10, R30 ;  /* 0x0000001e0a0a723e */ /* 0x000fe200000010ff */
[----:B------:R-:W-:Y:S02]  /*7080*/  FMUL.FTZ R12, R236, R35 ;  /* 0x00000023ec0c7220 */ /* 0x000fe40000410000 */
[----:B------:R-:W-:Y:S03]  /*7090*/  F2FP.BF16.F32.PACK_AB R13, R13, R32 ;  /* 0x000000200d0d723e */ /* 0x000fe600000010ff */
[----:B------:R-:W-:Y:S01]  /*70a0*/  F2FP.BF16.F32.PACK_AB R12, R12, R34 ;  /* 0x000000220c0c723e */ /* 0x000fe200000010ff */
        /* <DEDUP_REMOVED lines=57> */
.L_x_438:
[----:B------:R-:W-:Y:S01]  /*7440*/  STS [R222+0x1c000], R180 ;  /* 0x01c000b4de007388 */ /* 0x000fe20000000800 */
[----:B------:R-:W-:Y:S03]  /*7450*/  UIMAD UR6, UR28, UR27, URZ ;  /* 0x0000001b1c0672a4 */ /* 0x000fe6000f8e023f */
[----:B------:R-:W-:Y:S01]  /*7460*/  STS [R222+0x1c400], R179 ;  /* 0x01c400b3de007388 */ /* 0x000fe20000000800 */
[----:B------:R-:W-:Y:S03]  /*7470*/  ULEA UR5, -UR6, URZ, 0x6 ;  /* 0x0000003f06057291 */ /* 0x000fe6000f8e313f */
        /* <DEDUP_REMOVED lines=15> */
[----:B---3--:R-:W-:Y:S04]  /*7570*/  LDSM.16.MT88.4 R4, [R207+0x20000] ;  /* 0x02000000cf04783b */ /* 0x008fe80000004200 */
[----:B------:R-:W1:Y:S04]  /*7580*/  LDSM.16.MT88.4 R8, [R0+UR4+0x8000] ;  /* 0x008000040008783b */ /* 0x000e680008004200 */
[----:B------:R-:W2:Y:S04]  /*7590*/  LDSM.16.MT88.4 R12, [R207+0x22000] ;  /* 0x02200000cf0c783b */ /* 0x000ea80000004200 */
[----:B------:R-:W3:Y:S04]  /*75a0*/  LDSM.16.MT88.4 R16, [R176] ;  /* 0x00000000b010783b */ /* 0x000ee80000004200 */
[----:B------:R-:W4:Y:S04]  /*75b0*/  LDSM.16.MT88.4 R20, [R0+UR4+0xa000] ;  /* 0x00a000040014783b */ /* 0x000f280008004200 */
[----:B------:R-:W5:Y:S04]  /*75c0*/  LDSM.16.MT88.4 R24, [R176+0x2000] ;  /* 0x00200000b018783b */ /* 0x000f680000004200 */
[----:B------:R-:W-:Y:S04]  /*75d0*/  LDSM.16.MT88.4 R28, [R207+0x20800] ;  /* 0x02080000cf1c783b */ /* 0x000fe80000004200 */
[----:B------:R-:W5:Y:S04]  /*75e0*/  LDSM.16.MT88.4 R32, [R0+UR4+0x8800] ;  /* 0x008800040020783b */ /* 0x000f680008004200 */
[----:B------:R-:W5:Y:S04]  /*75f0*/  LDSM.16.MT88.4 R164, [R207+0x22800] ;  /* 0x02280000cfa4783b */ /* 0x000f680000004200 */
[----:B------:R-:W-:Y:S04]  /*7600*/  LDSM.16.MT88.4 R168, [R176+0x3000] ;  /* 0x00300000b0a8783b */ /* 0x000fe80000004200 */
[----:B------:R-:W-:Y:S01]  /*7610*/  LDSM.16.MT88.4 R172, [R0+UR4+0xb800] ;  /* 0x00b8000400ac783b */ /* 0x000fe20008004200 */
        /* <DEDUP_REMOVED lines=15> */
[-C--:B-----5:R-:W-:Y:S06]  /*7710*/  HMMA.16816.F32.BF16 R84, R4, R24.reuse, R84 ;  /* 0x000000180454723c */ /* 0x0a0fec0000041854 */
[C---:B------:R-:W-:Y:S06]  /*7720*/  HMMA.16816.F32.BF16 R88, R12.reuse, R24, R88 ;  /* 0x000000180c58723c */ /* 0x040fec0000041858 */
[-C--:B------:R-:W-:Y:S01]  /*7730*/  HMMA.16816.F32.BF16 R92, R12, R26.reuse, R92 ;  /* 0x0000001a0c5c723c */ /* 0x080fe2000004185c */
[----:B------:R-:W-:Y:S05]  /*7740*/  LDSM.16.MT88.4 R12, [R0+UR4+0x9000] ;  /* 0x00900004000c783b */ /* 0x000fea0008004200 */
[----:B------:R-:W-:Y:S01]  /*7750*/  HMMA.16816.F32.BF16 R96, R4, R26, R96 ;  /* 0x0000001a0460723c */ /* 0x000fe20000041860 */
[----:B------:R-:W4:Y:S04]  /*7760*/  LDSM.16.MT88.4 R4, [R207+0x21000] ;  /* 0x02100000cf04783b */ /* 0x000f280000004200 */
[----:B------:R-:W5:Y:S01]  /*7770*/  LDSM.16.MT88.4 R24, [R207+0x23000] ;  /* 0x02300000cf18783b */ /* 0x000f620000004200 */
        /* <DEDUP_REMOVED lines=21> */
[----:B------:R2:W3:Y:S03]  /*78d0*/  LDSM.16.MT88.4 R20, [R0+UR4+0x9800] ;  /* 0x009800040014783b */ /* 0x0004e60008004200 */
[-C--:B----4-:R-:W-:Y:S01]  /*78e0*/  HMMA.16816.F32.BF16 R36, R4, R12.reuse, R36 ;  /* 0x0000000c0424723c */ /* 0x090fe20000041824 */
[----:B------:R-:W4:Y:S01]  /*78f0*/  LDSM.16.MT88.4 R28, [R207+0x23800] ;  /* 0x02380000cf1c783b */ /* 0x000f220000004200 */
[----:B------:R-:W-:Y:S04]  /*7900*/  BAR.SYNC.DEFER_BLOCKING 0x0 ;  /* 0x0000000000007b1d */ /* 0x000fe80000010000 */
[C---:B-----5:R-:W-:Y:S06]  /*7910*/  HMMA.16816.F32.BF16 R40, R24.reuse, R12, R40 ;  /* 0x0000000c1828723c */ /* 0x060fec0000041828 */
[-C--:B------:R-:W-:Y:S06]  /*7920*/  HMMA.16816.F32.BF16 R44, R24, R14.reuse, R44 ;  /* 0x0000000e182c723c */ /* 0x080fec000004182c */
[C---:B------:R-:W-:Y:S01]  /*7930*/  HMMA.16816.F32.BF16 R48, R4.reuse, R14, R48 ;  /* 0x0000000e0430723c */ /* 0x040fe20000041830 */
[----:B--2---:R-:W-:Y:S05]  /*7940*/  IMAD.U32 R0, RZ, RZ, UR5 ;  /* 0x00000005ff007e24 */ /* 0x004fea000f8e00ff */
        /* <DEDUP_REMOVED lines=12> */
[-C--:B---3--:R-:W-:Y:S01]  /*7a10*/  HMMA.16816.F32.BF16 R36, R16, R20.reuse, R36 ;  /* 0x000000141024723c */ /* 0x088fe20000041824 */
[----:B------:R-:W-:Y:S05]  /*7a20*/  IMAD.U32 R4, RZ, RZ, UR5 ;  /* 0x00000005ff047e24 */ /* 0x000fea000f8e00ff */
[C---:B----4-:R-:W-:Y:S05]  /*7a30*/  HMMA.16816.F32.BF16 R40, R28.reuse, R20, R40 ;  /* 0x000000141c28723c */ /* 0x050fea0000041828 */
[----:B------:R-:W-:Y:S01]  /*7a40*/  LEA R218, P0, R4, R218, 0x2 ;  /* 0x000000da04da7211 */ /* 0x000fe200078010ff */
[-C--:B------:R-:W-:Y:S05]  /*7a50*/  HMMA.16816.F32.BF16 R44, R28, R22.reuse, R44 ;  /* 0x000000161c2c723c */ /* 0x080fea000004182c */
[----:B------:R-:W-:Y:S01]  /*7a60*/  LEA.HI.X.SX32 R219, R0, R219, 0x2, P0 ;  /* 0x000000db00db7211 */ /* 0x000fe200000f16ff */
        /* <DEDUP_REMOVED lines=29> */
[----:B---3--:R-:W-:Y:S02]  /*7c40*/  @!P3 LEA.HI.X R9, R11, R9, R0, 0x5, P5 ;  /* 0x000000090b09b211 */ /* 0x008fe400028f2c00 */
        /* <DEDUP_REMOVED lines=26> */
.L_x_439:
[----:B------:R-:W-:Y:S01]  /*7df0*/  LDSM.16.M88.4 R32, [R2+0x1c000] ;  /* 0x01c000000220783b */ /* 0x000fe20000000200 */
[----:B------:R-:W-:Y:S01]  /*7e00*/  USHF.L.U32 UR5, UR6, 0x3, URZ ;  /* 0x0000000306057899 */ /* 0x000fe2000800063f */
[----:B------:R-:W-:Y:S01]  /*7e10*/  IMAD.MOV.U32 R227, RZ, RZ, 0x40 ;  /* 0x00000040ffe37424 */ /* 0x000fe200078e00ff */
[----:B------:R-:W-:Y:S01]  /*7e20*/  USHF.L.U32 UR10, UR6, 0x4, URZ ;  /* 0x00000004060a7899 */ /* 0x000fe2000800063f */
[----:B------:R-:W2:Y:S01]  /*7e30*/  LDSM.16.MT88.4 R16, [R206] ;  /* 0x00000000ce10783b */ /* 0x000ea20000004200 */
[----:B------:R-:W-:Y:S02]  /*7e40*/  UIMAD UR7, UR6, 0x18, URZ ;  /* 0x00000018060778a4 */ /* 0x000fe4000f8e023f */
[----:B-1----:R-:W-:Y:S01]  /*7e50*/  IMAD.U32 R0, RZ, RZ, UR5 ;  /* 0x00000005ff007e24 */ /* 0x002fe2000f8e00ff */
[----:B------:R-:W1:Y:S01]  /*7e60*/  LDSM.16.M88.4 R28, [R2+0x1d000] ;  /* 0x01d00000021c783b */ /* 0x000e620000000200 */
[----:B------:R-:W-:Y:S02]  /*7e70*/  USHF.L.U32 UR9, UR6, 0x5, URZ ;  /* 0x0000000506097899 */ /* 0x000fe4000800063f */
[----:B------:R-:W-:Y:S01]  /*7e80*/  UIMAD UR8, UR6, 0x28, URZ ;  /* 0x00000028060878a4 */ /* 0x000fe2000f8e023f */
[----:B------:R-:W3:Y:S01]  /*7e90*/  LDSM.16.MT88.4 R164, [R206+0x4000] ;  /* 0x00400000cea4783b */ /* 0x000ee20000004200 */
[----:B------:R-:W-:Y:S03]  /*7ea0*/  UISETP.GT.AND UP2, UPT, UR12, UR22, UPT ;  /* 0x000000160c00728c */ /* 0x000fe6000bf44270 */
[----:B------:R-:W-:Y:S04]  /*7eb0*/  LDSM.16.M88.4 R168, [R3+0x1c000] ;  /* 0x01c0000003a8783b */ /* 0x000fe80000000200 */
[----:B------:R-:W4:Y:S04]  /*7ec0*/  LDSM.16.MT88.4 R172, [R206+0x800] ;  /* 0x00080000ceac783b */ /* 0x000f280000004200 */
[----:B------:R-:W4:Y:S04]  /*7ed0*/  LDSM.16.M88.4 R176, [R3+0x1d000] ;  /* 0x01d0000003b0783b */ /* 0x000f280000000200 */
[----:B------:R-:W4:Y:S04]  /*7ee0*/  LDSM.16.MT88.4 R180, [R206+0x4800] ;  /* 0x00480000ceb4783b */ /* 0x000f280000004200 */
[----:B------:R-:W-:Y:S04]  /*7ef0*/  LDSM.16.M88.4 R184, [R205+0x1c000] ;  /* 0x01c00000cdb8783b */ /* 0x000fe80000000200 */
[----:B------:R-:W4:Y:S04]  /*7f00*/  LDSM.16.MT88.4 R188, [R206+0x1000] ;  /* 0x00100000cebc783b */ /* 0x000f280000004200 */
[----:B------:R-:W4:Y:S01]  /*7f10*/  LDSM.16.M88.4 R192, [R205+0x1d000] ;  /* 0x01d00000cdc0783b */ /* 0x000f220000000200 */
[-C--:B--2---:R-:W-:Y:S03]  /*7f20*/  HMMA.16816.F32.BF16 R4, R32, R16.reuse, RZ ;  /* 0x000000102004723c */ /* 0x084fe600000418ff */
[----:B------:R-:W2:Y:S04]  /*7f30*/  LDSM.16.MT88.4 R196, [R206+0x5000] ;  /* 0x00500000cec4783b */ /* 0x000ea80000004200 */
[----:B------:R-:W-:Y:S01]  /*7f40*/  LDSM.16.M88.4 R200, [R204+0x1d000] ;  /* 0x01d00000ccc8783b */ /* 0x000fe20000000200 */
[C---:B-1----:R-:W-:Y:S06]  /*7f50*/  HMMA.16816.F32.BF16 R8, R28.reuse, R16, RZ ;  /* 0x000000101c08723c */ /* 0x042fec00000418ff */
        /* <DEDUP_REMOVED lines=15> */
[----:B------:R-:W3:Y:S05]  /*8050*/  LDSM.16.MT88.4 R176, [R206+0x5800] ;  /* 0x00580000ceb0783b */ /* 0x000eea0000004200 */
[----:B------:R-:W-:Y:S01]  /*8060*/  HMMA.16816.F32.BF16 R32, R168, R182, R32 ;  /* 0x000000b6a820723c */ /* 0x000fe20000041820 */
[----:B------:R-:W-:Y:S04]  /*8070*/  LDSM.16.M88.4 R168, [R2+0x1e000] ;  /* 0x01e0000002a8783b */ /* 0x000fe80000000200 */
[----:B------:R-:W4:Y:S01]  /*8080*/  LDSM.16.MT88.4 R180, [R206+0x2000] ;  /* 0x00200000ceb4783b */ /* 0x000f220000004200 */
[-C--:B------:R-:W-:Y:S06]  /*8090*/  HMMA.16816.F32.BF16 R4, R184, R188.reuse, R4 ;  /* 0x000000bcb804723c */ /* 0x080fec0000041804 */
[C---:B------:R-:W-:Y:S06]  /*80a0*/  HMMA.16816.F32.BF16 R8, R192.reuse, R188, R8 ;  /* 0x000000bcc008723c */ /* 0x040fec0000041808 */
[-C--:B------:R-:W-:Y:S06]  /*80b0*/  HMMA.16816.F32.BF16 R12, R192, R190.reuse, R12 ;  /* 0x000000bec00c723c */ /* 0x080fec000004180c */
[C---:B------:R-:W-:Y:S01]  /*80c0*/  HMMA.16816.F32.BF16 R16, R184.reuse, R190, R16 ;  /* 0x000000beb810723c */ /* 0x040fe20000041810 */
[----:B------:R3:W4:Y:S05]  /*80d0*/  LDSM.16.M88.4 R188, [R2+0x1f000] ;  /* 0x01f0000002bc783b */ /* 0x00072a0000000200 */
[-C--:B--2---:R-:W-:Y:S06]  /*80e0*/  HMMA.16816.F32.BF16 R20, R184, R196.reuse, R20 ;  /* 0x000000c4b814723c */ /* 0x084fec0000041814 */
[C---:B------:R-:W-:Y:S06]  /*80f0*/  HMMA.16816.F32.BF16 R24, R192.reuse, R196, R24 ;  /* 0x000000c4c018723c */ /* 0x040fec0000041818 */
[-C--:B------:R-:W-:Y:S01]  /*8100*/  HMMA.16816.F32.BF16 R28, R192, R198.reuse, R28 ;  /* 0x000000c6c01c723c */ /* 0x080fe2000004181c */
[----:B------:R-:W2:Y:S05]  /*8110*/  LDSM.16.MT88.4 R192, [R206+0x6000] ;  /* 0x00600000cec0783b */ /* 0x000eaa0000004200 */
[----:B------:R-:W-:Y:S01]  /*8120*/  HMMA.16816.F32.BF16 R32, R184, R198, R32 ;  /* 0x000000c6b820723c */ /* 0x000fe20000041820 */
[----:B------:R-:W-:Y:S04]  /*8130*/  LDSM.16.MT88.4 R184, [R206+0x2800] ;  /* 0x00280000ceb8783b */ /* 0x000fe80000004200 */
[----:B------:R-:W-:Y:S01]  /*8140*/  LDSM.16.M88.4 R196, [R3+0x1f000] ;  /* 0x01f0000003c4783b */ /* 0x000fe20000000200 */
[-C--:B-1----:R-:W-:Y:S05]  /*8150*/  HMMA.16816.F32.BF16 R4, R164, R172.reuse, R4 ;  /* 0x000000aca404723c */ /* 0x082fea0000041804 */
[----:B---3--:R-:W-:Y:S01]  /*8160*/  @P1 IADD3 R2, P0, R246, UR19, RZ ;  /* 0x00000013f6021c10 */ /* 0x008fe2000ff1e0ff */
[C---:B------:R-:W-:Y:S01]  /*8170*/  HMMA.16816.F32.BF16 R8, R200.reuse, R172, R8 ;  /* 0x000000acc808723c */ /* 0x040fe20000041808 */
[----:B------:R-:W-:Y:S05]  /*8180*/  @UP3 UIADD3 UR19, UP1, UR19, -0x100, URZ ;  /* 0xffffff0013133890 */ /* 0x000fea000ff3e03f */
[-C--:B------:R-:W-:Y:S06]  /*8190*/  HMMA.16816.F32.BF16 R12, R200, R174.reuse, R12 ;  /* 0x000000aec80c723c */ /* 0x080fec000004180c */
[C---:B------:R-:W-:Y:S01]  /*81a0*/  HMMA.16816.F32.BF16 R16, R164.reuse, R174, R16 ;  /* 0x000000aea410723c */ /* 0x040fe20000041810 */
[----:B------:R1:W3:Y:S05]  /*81b0*/  LDSM.16.M88.4 R172, [R3+0x1e000] ;  /* 0x01e0000003ac783b */ /* 0x0002ea0000000200 */
[-C--:B------:R-:W-:Y:S06]  /*81c0*/  HMMA.16816.F32.BF16 R20, R164, R176.reuse, R20 ;  /* 0x000000b0a414723c */ /* 0x080fec0000041814 */
[C---:B------:R-:W-:Y:S06]  /*81d0*/  HMMA.16816.F32.BF16 R24, R200.reuse, R176, R24 ;  /* 0x000000b0c818723c */ /* 0x040fec0000041818 */
[-C--:B------:R-:W-:Y:S01]  /*81e0*/  HMMA.16816.F32.BF16 R28, R200, R178.reuse, R28 ;  /* 0x000000b2c81c723c */ /* 0x080fe2000004181c */
[----:B------:R-:W3:Y:S05]  /*81f0*/  LDSM.16.MT88.4 R200, [R206+0x6800] ;  /* 0x00680000cec8783b */ /* 0x000eea0000004200 */
[----:B------:R-:W-:Y:S01]  /*8200*/  HMMA.16816.F32.BF16 R32, R164, R178, R32 ;  /* 0x000000b2a420723c */ /* 0x000fe20000041820 */
[----:B------:R-:W-:Y:S04]  /*8210*/  LDSM.16.M88.4 R164, [R205+0x1e000] ;  /* 0x01e00000cda4783b */ /* 0x000fe80000000200 */
[----:B------:R-:W3:Y:S01]  /*8220*/  LDSM.16.MT88.4 R176, [R206+0x3000] ;  /* 0x00300000ceb0783b */ /* 0x000ee20000004200 */
[-C--:B----4-:R-:W-:Y:S05]  /*8230*/  HMMA.16816.F32.BF16 R4, R168, R180.reuse, R4 ;  /* 0x000000b4a804723c */ /* 0x090fea0000041804 */
[----:B-1----:R-:W-:Y:S01]  /*8240*/  @P1 IADD3.X R3, R247, UR18, RZ, P0, !PT ;  /* 0x00000012f7031c10 */ /* 0x002fe200087fe4ff */
[C---:B------:R-:W-:Y:S01]  /*8250*/  HMMA.16816.F32.BF16 R8, R188.reuse, R180, R8 ;  /* 0x000000b4bc08723c */ /* 0x040fe20000041808 */
[----:B------:R-:W-:Y:S03]  /*8260*/  @UP3 UIADD3.X UR18, UR18, -0x1, URZ, UP1, !UPT ;  /* 0xffffffff12123890 */ /* 0x000fe60008ffe43f */
[----:B------:R-:W5:Y:S02]  /*8270*/  @P1 LDG.E R242, desc[UR14][R2.64] ;  /* 0x0000000e02f21981 */ /* 0x000f64000c1e1900 */
[-C--:B------:R-:W-:Y:S02]  /*8280*/  HMMA.16816.F32.BF16 R12, R188, R182.reuse, R12 ;  /* 0x000000b6bc0c723c */ /* 0x080fe4000004180c */
[----:B------:R-:W5:Y:S04]  /*8290*/  @P1 LDG.E R243, desc[UR14][R2.64+0x20] ;  /* 0x0000200e02f31981 */ /* 0x000f68000c1e1900 */
[C---:B------:R-:W-:Y:S01]  /*82a0*/  HMMA.16816.F32.BF16 R16, R168.reuse, R182, R16 ;  /* 0x000000b6a810723c */ /* 0x040fe20000041810 */
[----:B------:R-:W1:Y:S04]  /*82b0*/  LDSM.16.M88.4 R180, [R205+0x1f000] ;  /* 0x01f00000cdb4783b */ /* 0x000e680000000200 */
[----:B------:R-:W5:Y:S01]  /*82c0*/  @P1 LDG.E R240, desc[UR14][R2.64+0x80] ;  /* 0x0000800e02f01981 */ /* 0x000f62000c1e1900 */
[-C--:B--2---:R-:W-:Y:S03]  /*82d0*/  HMMA.16816.F32.BF16 R20, R168, R192.reuse, R20 ;  /* 0x000000c0a814723c */ /* 0x084fe60000041814 */
[----:B------:R2:W5:Y:S03]  /*82e0*/  @P1 LDG.E R241, desc[UR14][R2.64+0xa0] ;  /* 0x0000a00e02f11981 */ /* 0x000566000c1e1900 */
[C---:B------:R-:W-:Y:S06]  /*82f0*/  HMMA.16816.F32.BF16 R24, R188.reuse, R192, R24 ;  /* 0x000000c0bc18723c */ /* 0x040fec0000041818 */
[-C--:B------:R-:W-:Y:S01]  /*8300*/  HMMA.16816.F32.BF16 R28, R188, R194.reuse, R28 ;  /* 0x000000c2bc1c723c */ /* 0x080fe2000004181c */
[----:B------:R-:W4:Y:S05]  /*8310*/  LDSM.16.MT88.4 R188, [R206+0x7000] ;  /* 0x00700000cebc783b */ /* 0x000f2a0000004200 */
[----:B------:R-:W-:Y:S01]  /*8320*/  HMMA.16816.F32.BF16 R32, R168, R194, R32 ;  /* 0x000000c2a820723c */ /* 0x000fe20000041820 */
[----:B------:R-:W-:Y:S04]  /*8330*/  LDSM.16.M88.4 R168, [R204+0x1e000] ;  /* 0x01e00000cca8783b */ /* 0x000fe80000000200 */
[----:B------:R-:W-:Y:S01]  /*8340*/  LDSM.16.M88.4 R192, [R204+0x1f000] ;  /* 0x01f00000ccc0783b */ /* 0x000fe20000000200 */
[-C--:B---3--:R-:W-:Y:S01]  /*8350*/  HMMA.16816.F32.BF16 R4, R172, R184.reuse, R4 ;  /* 0x000000b8ac04723c */ /* 0x088fe20000041804 */
[----:B--2---:R-:W-:Y:S05]  /*8360*/  IMAD.U32 R2, RZ, RZ, UR5 ;  /* 0x00000005ff027e24 */ /* 0x004fea000f8e00ff */
[C---:B------:R-:W-:Y:S05]  /*8370*/  HMMA.16816.F32.BF16 R8, R196.reuse, R184, R8 ;  /* 0x000000b8c408723c */ /* 0x040fea0000041808 */
[-C--:B------:R-:W-:Y:S01]  /*8380*/  LEA R2, P0, R2, R218.reuse, 0x2 ;  /* 0x000000da02027211 */ /* 0x080fe200078010ff */
[-C--:B------:R-:W-:Y:S05]  /*8390*/  HMMA.16816.F32.BF16 R12, R196, R186.reuse, R12 ;  /* 0x000000bac40c723c */ /* 0x080fea000004180c */
[-C--:B------:R-:W-:Y:S01]  /*83a0*/  LEA.HI.X.SX32 R3, R0, R219.reuse, 0x2, P0 ;  /* 0x000000db00037211 */ /* 0x080fe200000f16ff */
[C---:B------:R-:W-:Y:S01]  /*83b0*/  HMMA.16816.F32.BF16 R16, R172.reuse, R186, R16 ;  /* 0x000000baac10723c */ /* 0x040fe20000041810 */
[----:B------:R-:W2:Y:S01]  /*83c0*/  LDSM.16.MT88.4 R184, [R206+0x3800] ;  /* 0x00380000ceb8783b */ /* 0x000ea20000004200 */
[----:B------:R-:W-:Y:S04]  /*83d0*/  IMAD.U32 R0, RZ, RZ, UR7 ;  /* 0x00000007ff007e24 */ /* 0x000fe8000f8e00ff */
[-C--:B------:R-:W-:Y:S06]  /*83e0*/  HMMA.16816.F32.BF16 R20, R172, R200.reuse, R20 ;  /* 0x000000c8ac14723c */ /* 0x080fec0000041814 */
[C---:B------:R-:W-:Y:S06]  /*83f0*/  HMMA.16816.F32.BF16 R24, R196.reuse, R200, R24 ;  /* 0x000000c8c418723c */ /* 0x040fec0000041818 */
[-C--:B------:R-:W-:Y:S01]  /*8400*/  HMMA.16816.F32.BF16 R28, R196, R202.reuse, R28 ;  /* 0x000000cac41c723c */ /* 0x080fe2000004181c */
[----:B------:R-:W3:Y:S05]  /*8410*/  LDSM.16.MT88.4 R196, [R206+0x7800] ;  /* 0x00780000cec4783b */ /* 0x000eea0000004200 */
[----:B------:R-:W-:Y:S01]  /*8420*/  HMMA.16816.F32.BF16 R32, R172, R202, R32 ;  /* 0x000000caac20723c */ /* 0x000fe20000041820 */
[----:B------:R-:W-:Y:S05]  /*8430*/  LDSM.16.MT88.4 R172, [R208+0x3800] ;  /* 0x00380000d0ac783b */ /* 0x000fea0000004200 */
[-C--:B------:R-:W-:Y:S06]  /*8440*/  HMMA.16816.F32.BF16 R4, R164, R176.reuse, R4 ;  /* 0x000000b0a404723c */ /* 0x080fec0000041804 */
[C---:B-1----:R-:W-:Y:S06]  /*8450*/  HMMA.16816.F32.BF16 R8, R180.reuse, R176, R8 ;  /* 0x000000b0b408723c */ /* 0x042fec0000041808 */
[-C--:B------:R-:W-:Y:S06]  /*8460*/  HMMA.16816.F32.BF16 R12, R180, R178.reuse, R12 ;  /* 0x000000b2b40c723c */ /* 0x080fec000004180c */
[C---:B------:R-:W-:Y:S06]  /*8470*/  HMMA.16816.F32.BF16 R16, R164.reuse, R178, R16 ;  /* 0x000000b2a410723c */ /* 0x040fec0000041810 */
[-C--:B----4-:R-:W-:Y:S06]  /*8480*/  HMMA.16816.F32.BF16 R20, R164, R188.reuse, R20 ;  /* 0x000000bca414723c */ /* 0x090fec0000041814 */
[C---:B------:R-:W-:Y:S06]  /*8490*/  HMMA.16816.F32.BF16 R24, R180.reuse, R188, R24 ;  /* 0x000000bcb418723c */ /* 0x040fec0000041818 */
[-C--:B------:R-:W-:Y:S06]  /*84a0*/  HMMA.16816.F32.BF16 R28, R180, R190.reuse, R28 ;  /* 0x000000beb41c723c */ /* 0x080fec000004181c */
[----:B------:R-:W-:Y:S06]  /*84b0*/  HMMA.16816.F32.BF16 R32, R164, R190, R32 ;  /* 0x000000bea420723c */ /* 0x000fec0000041820 */
[-C--:B--2---:R-:W-:Y:S01]  /*84c0*/  HMMA.16816.F32.BF16 R4, R168, R184.reuse, R4 ;  /* 0x000000b8a804723c */ /* 0x084fe20000041804 */
[----:B------:R-:W-:Y:S04]  /*84d0*/  IMAD.U32 R164, RZ, RZ, UR10 ;  /* 0x0000000affa47e24 */ /* 0x000fe8000f8e00ff */
[----:B------:R-:W-:Y:S01]  /*84e0*/  IMAD.U32 R165, RZ, RZ, UR10 ;  /* 0x0000000affa57e24 */ /* 0x000fe2000f8e00ff */
[C---:B------:R-:W-:Y:S01]  /*84f0*/  HMMA.16816.F32.BF16 R8, R192.reuse, R184, R8 ;  /* 0x000000b8c008723c */ /* 0x040fe20000041808 */
[----:B------:R-:W-:Y:S04]  /*8500*/  IMAD.U32 R166, RZ, RZ, UR9 ;  /* 0x00000009ffa67e24 */ /* 0x000fe8000f8e00ff */
[-C--:B------:R-:W-:Y:S01]  /*8510*/  LEA R164, P1, R164, R218.reuse, 0x2 ;  /* 0x000000daa4a47211 */ /* 0x080fe200078210ff */
[-C--:B------:R-:W-:Y:S05]  /*8520*/  HMMA.16816.F32.BF16 R12, R192, R186.reuse, R12 ;  /* 0x000000bac00c723c */ /* 0x080fea000004180c */
[-C--:B------:R-:W-:Y:S01]  /*8530*/  LEA.HI.X.SX32 R165, R165, R219.reuse, 0x2, P1 ;  /* 0x000000dba5a57211 */ /* 0x080fe200008f16ff */
[C---:B------:R-:W-:Y:S05]  /*8540*/  HMMA.16816.F32.BF16 R16, R168.reuse, R186, R16 ;  /* 0x000000baa810723c */ /* 0x040fea0000041810 */
[----:B------:R1:W-:Y:S01]  /*8550*/  REDG.E.ADD.F32.FTZ.RN.STRONG.GPU desc[UR14][R218.64], R4 ;  /* 0x00000004da0079a6 */ /* 0x0003e2000c10f38e */
[-C--:B---3--:R-:W-:Y:S03]  /*8560*/  HMMA.16816.F32.BF16 R20, R168, R196.reuse, R20 ;  /* 0x000000c4a814723c */ /* 0x088fe60000041814 */
[----:B------:R-:W-:Y:S03]  /*8570*/  REDG.E.ADD.F32.FTZ.RN.STRONG.GPU desc[UR14][R2.64], R5 ;  /* 0x00000005020079a6 */ /* 0x000fe6000c10f38e */
[C---:B------:R-:W-:Y:S01]  /*8580*/  HMMA.16816.F32.BF16 R24, R192.reuse, R196, R24 ;  /* 0x000000c4c018723c */ /* 0x040fe20000041818 */
[----:B------:R2:W-:Y:S05]  /*8590*/  REDG.E.ADD.F32.FTZ.RN.STRONG.GPU desc[UR14][R164.64], R6 ;  /* 0x00000006a40079a6 */ /* 0x0005ea000c10f38e */
[-C--:B------:R-:W-:Y:S05]  /*85a0*/  HMMA.16816.F32.BF16 R28, R192, R198.reuse, R28 ;  /* 0x000000c6c01c723c */ /* 0x080fea000004181c */
[----:B------:R-:W-:Y:S01]  /*85b0*/  SEL R196, R227, 0xffffffc0, !P2 ;  /* 0xffffffc0e3c47807 */ /* 0x000fe20005000000 */
[----:B------:R-:W-:Y:S05]  /*85c0*/  HMMA.16816.F32.BF16 R32, R168, R198, R32 ;  /* 0x000000c6a820723c */ /* 0x000fea0000041820 */
[----:B------:R-:W-:Y:S02]  /*85d0*/  IMAD.IADD R176, R196, 0x1, R208 ;  /* 0x00000001c4b07824 */ /* 0x000fe400078e02d0 */
[----:B-1----:R-:W-:Y:S01]  /*85e0*/  IMAD.U32 R4, RZ, RZ, UR7 ;  /* 0x00000007ff047e24 */ /* 0x002fe2000f8e00ff */
[----:B------:R-:W-:Y:S02]  /*85f0*/  UIMAD UR7, UR6, 0x30, URZ ;  /* 0x00000030060778a4 */ /* 0x000fe4000f8e023f */
[----:B------:R-:W-:Y:S01]  /*8600*/  LDSM.16.MT88.4 R168, [R176+0x3000] ;  /* 0x00300000b0a8783b */ /* 0x000fe20000004200 */
[----:B------:R-:W-:Y:S01]  /*8610*/  UIMAD UR6, UR6, 0x38, URZ ;  /* 0x00000038060678a4 */ /* 0x000fe2000f8e023f */
[-C--:B------:R-:W-:Y:S01]  /*8620*/  LEA R4, P0, R4, R218.reuse, 0x2 ;  /* 0x000000da04047211 */ /* 0x080fe200078010ff */
[----:B--2---:R-:W-:Y:S03]  /*8630*/  IMAD.U32 R164, RZ, RZ, UR8 ;  /* 0x00000008ffa47e24 */ /* 0x004fe6000f8e00ff */
[-C--:B------:R-:W-:Y:S01]  /*8640*/  LEA.HI.X.SX32 R5, R0, R219.reuse, 0x2, P0 ;  /* 0x000000db00057211 */ /* 0x080fe200000f16ff */
[----:B------:R-:W-:Y:S01]  /*8650*/  IMAD.U32 R0, RZ, RZ, UR9 ;  /* 0x00000009ff007e24 */ /* 0x000fe2000f8e00ff */
[-C--:B------:R-:W-:Y:S01]  /*8660*/  LEA R166, P0, R166, R218.reuse, 0x2 ;  /* 0x000000daa6a67211 */ /* 0x080fe200078010ff */
[----:B------:R-:W-:Y:S01]  /*8670*/  IMAD.U32 R6, RZ, RZ, UR7 ;  /* 0x00000007ff067e24 */ /* 0x000fe2000f8e00ff */
[-C--:B------:R-:W-:Y:S01]  /*8680*/  LEA R164, P3, R164, R218.reuse, 0x2 ;  /* 0x000000daa4a47211 */ /* 0x080fe200078610ff */
[----:B------:R1:W-:Y:S01]  /*8690*/  REDG.E.ADD.F32.FTZ.RN.STRONG.GPU desc[UR14][R4.64], R7 ;  /* 0x00000007040079a6 */ /* 0x0003e2000c10f38e */
[-C--:B------:R-:W-:Y:S01]  /*86a0*/  LEA.HI.X.SX32 R167, R0, R219.reuse, 0x2, P0 ;  /* 0x000000db00a77211 */ /* 0x080fe200000f16ff */
[----:B------:R-:W-:Y:S01]  /*86b0*/  IMAD.U32 R0, RZ, RZ, UR6 ;  /* 0x00000006ff007e24 */ /* 0x000fe2000f8e00ff */
[-C--:B------:R-:W-:Y:S03]  /*86c0*/  LEA R6, P1, R6, R218.reuse, 0x2 ;  /* 0x000000da06067211 */ /* 0x080fe600078210ff */
[----:B------:R2:W-:Y:S01]  /*86d0*/  REDG.E.ADD.F32.FTZ.RN.STRONG.GPU desc[UR14][R166.64], R8 ;  /* 0x00000008a60079a6 */ /* 0x0005e2000c10f38e */
[----:B-1----:R-:W-:Y:S02]  /*86e0*/  IMAD.U32 R7, RZ, RZ, UR8 ;  /* 0x00000008ff077e24 */ /* 0x002fe4000f8e00ff */
[----:B------:R-:W-:Y:S02]  /*86f0*/  IMAD.U32 R4, RZ, RZ, UR6 ;  /* 0x00000006ff047e24 */ /* 0x000fe4000f8e00ff */
[----:B------:R-:W-:Y:S01]  /*8700*/  IMAD.U32 R5, RZ, RZ, UR7 ;  /* 0x00000007ff057e24 */ /* 0x000fe2000f8e00ff */
[-C--:B------:R-:W-:Y:S01]  /*8710*/  LEA.HI.X.SX32 R165, R7, R219.reuse, 0x2, P3 ;  /* 0x000000db07a57211 */ /* 0x080fe200018f16ff */
[----:B------:R-:W-:Y:S01]  /*8720*/  UIADD3 UR7, UR10, 0x20, URZ ;  /* 0x000000200a077890 */ /* 0x000fe2000fffe03f */
[-C--:B------:R-:W-:Y:S02]  /*8730*/  LEA R4, P0, R4, R218.reuse, 0x2 ;  /* 0x000000da04047211 */ /* 0x080fe400078010ff */
[-C--:B------:R-:W-:Y:S01]  /*8740*/  LEA.HI.X.SX32 R7, R5, R219.reuse, 0x2, P1 ;  /* 0x000000db05077211 */ /* 0x080fe200008f16ff */
[----:B------:R1:W-:Y:S01]  /*8750*/  REDG.E.ADD.F32.FTZ.RN.STRONG.GPU desc[UR14][R164.64], R9 ;  /* 0x00000009a40079a6 */ /* 0x0003e2000c10f38e */
[-C--:B------:R-:W-:Y:S01]  /*8760*/  LEA.HI.X.SX32 R5, R0, R219.reuse, 0x2, P0 ;  /* 0x000000db00057211 */ /* 0x080fe200000f16ff */
[----:B------:R-:W-:Y:S01]  /*8770*/  UIADD3 UR6, UR5, UR7, URZ ;  /* 0x0000000705067290 */ /* 0x000fe2000fffe03f */
[----:B--2---:R-:W-:Y:S01]  /*8780*/  IMAD.U32 R8, RZ, RZ, UR7 ;  /* 0x00000007ff087e24 */ /* 0x004fe2000f8e00ff */
[----:B------:R2:W-:Y:S01]  /*8790*/  REDG.E.ADD.F32.FTZ.RN.STRONG.GPU desc[UR14][R6.64], R10 ;  /* 0x0000000a060079a6 */ /* 0x0005e2000c10f38e */
[----:B------:R-:W-:Y:S01]  /*87a0*/  IMAD.U32 R0, RZ, RZ, UR7 ;  /* 0x00000007ff007e24 */ /* 0x000fe2000f8e00ff */
[----:B------:R-:W-:Y:S02]  /*87b0*/  UIADD3 UR8, UR5, UR6, URZ ;  /* 0x0000000605087290 */ /* 0x000fe4000fffe03f */
[----:B------:R3:W-:Y:S01]  /*87c0*/  REDG.E.ADD.F32.FTZ.RN.STRONG.GPU desc[UR14][R4.64], R11 ;  /* 0x0000000b040079a6 */ /* 0x0007e2000c10f38e */
[-C--:B------:R-:W-:Y:S01]  /*87d0*/  LEA R8, P0, R8, R218.reuse, 0x2 ;  /* 0x000000da08087211 */ /* 0x080fe200078010ff */
[----:B------:R-:W-:Y:S02]  /*87e0*/  UIADD3 UR7, UR5, UR8, URZ ;  /* 0x0000000805077290 */ /* 0x000fe4000fffe03f */
[----:B------:R-:W-:Y:S04]  /*87f0*/  REDG.E.ADD.F32.FTZ.RN.STRONG.GPU desc[UR14][R218.64+0x80], R16 ;  /* 0x00008010da0079a6 */ /* 0x000fe8000c10f38e */
[----:B------:R-:W-:Y:S04]  /*8800*/  REDG.E.ADD.F32.FTZ.RN.STRONG.GPU desc[UR14][R2.64+0x80], R17 ;  /* 0x00008011020079a6 */ /* 0x000fe8000c10f38e */
[----:B------:R-:W-:Y:S01]  /*8810*/  LDSM.16.MT88.4 R164, [R207+0x1e800] ;  /* 0x01e80000cfa4783b */ /* 0x000fe20000004200 */
[-C--:B-1----:R-:W-:Y:S01]  /*8820*/  LEA.HI.X.SX32 R9, R0, R219.reuse, 0x2, P0 ;  /* 0x000000db00097211 */ /* 0x082fe200000f16ff */
[----:B------:R-:W-:Y:S02]  /*8830*/  IMAD.U32 R0, RZ, RZ, UR8 ;  /* 0x00000008ff007e24 */ /* 0x000fe4000f8e00ff */
[----:B--2---:R-:W-:Y:S02]  /*8840*/  IMAD.U32 R6, RZ, RZ, UR6 ;  /* 0x00000006ff067e24 */ /* 0x004fe4000f8e00ff */
[----:B------:R1:W-:Y:S01]  /*8850*/  REDG.E.ADD.F32.FTZ.RN.STRONG.GPU desc[UR14][R8.64], R18 ;  /* 0x00000012080079a6 */ /* 0x0003e2000c10f38e */
[----:B---3--:R-:W-:Y:S02]  /*8860*/  IMAD.U32 R5, RZ, RZ, UR6 ;  /* 0x00000006ff057e24 */ /* 0x008fe4000f8e00ff */
[-C--:B------:R-:W-:Y:S01]  /*8870*/  LEA R6, P1, R6, R218.reuse, 0x2 ;  /* 0x000000da06067211 */ /* 0x080fe200078210ff */
[----:B------:R-:W-:Y:S01]  /*8880*/  IMAD.U32 R4, RZ, RZ, UR8 ;  /* 0x00000008ff047e24 */ /* 0x000fe2000f8e00ff */
[----:B------:R-:W-:Y:S02]  /*8890*/  UIADD3 UR6, UR5, UR7, URZ ;  /* 0x0000000705067290 */ /* 0x000fe4000fffe03f */
[-C--:B------:R-:W-:Y:S02]  /*88a0*/  LEA.HI.X.SX32 R7, R5, R219.reuse, 0x2, P1 ;  /* 0x000000db05077211 */ /* 0x080fe400008f16ff */
[-C--:B------:R-:W-:Y:S01]  /*88b0*/  LEA R4, P0, R4, R218.reuse, 0x2 ;  /* 0x000000da04047211 */ /* 0x080fe200078010ff */
[----:B------:R-:W-:Y:S02]  /*88c0*/  UIADD3 UR8, UR5, UR6, URZ ;  /* 0x0000000605087290 */ /* 0x000fe4000fffe03f */
[----:B------:R2:W-:Y:S01]  /*88d0*/  REDG.E.ADD.F32.FTZ.RN.STRONG.GPU desc[UR14][R6.64], R19 ;  /* 0x00000013060079a6 */ /* 0x0005e2000c10f38e */
[-C--:B------:R-:W-:Y:S01]  /*88e0*/  LEA.HI.X.SX32 R5, R0, R219.reuse, 0x2, P0 ;  /* 0x000000db00057211 */ /* 0x080fe200000f16ff */
[----:B------:R-:W-:Y:S02]  /*88f0*/  IMAD.U32 R0, RZ, RZ, UR7 ;  /* 0x00000007ff007e24 */ /* 0x000fe4000f8e00ff */
[----:B------:R-:W-:Y:S04]  /*8900*/  LDSM.16.MT88.4 R16, [R176] ;  /* 0x00000000b010783b */ /* 0x000fe80000004200 */
[----:B------:R3:W-:Y:S01]  /*8910*/  REDG.E.ADD.F32.FTZ.RN.STRONG.GPU desc[UR14][R4.64], R12 ;  /* 0x0000000c040079a6 */ /* 0x0007e2000c10f38e */
[----:B-1----:R-:W-:Y:S05]  /*8920*/  IMAD.U32 R8, RZ, RZ, UR7 ;  /* 0x00000007ff087e24 */ /* 0x002fea000f8e00ff */
[-C--:B------:R-:W-:Y:S04]  /*8930*/  LEA R8, P0, R8, R218.reuse, 0x2 ;  /* 0x000000da08087211 */ /* 0x080fe800078010ff */
[-C--:B------:R-:W-:Y:S01]  /*8940*/  LEA.HI.X.SX32 R9, R0, R219.reuse, 0x2, P0 ;  /* 0x000000db00097211 */ /* 0x080fe200000f16ff */
[----:B------:R-:W-:Y:S02]  /*8950*/  IMAD.U32 R0, RZ, RZ, UR8 ;  /* 0x00000008ff007e24 */ /* 0x000fe4000f8e00ff */
[----:B--2---:R-:W-:Y:S02]  /*8960*/  IMAD.U32 R6, RZ, RZ, UR6 ;  /* 0x00000006ff067e24 */ /* 0x004fe4000f8e00ff */
[----:B------:R-:W-:Y:S03]  /*8970*/  REDG.E.ADD.F32.FTZ.RN.STRONG.GPU desc[UR14][R8.64], R13 ;  /* 0x0000000d080079a6 */ /* 0x000fe6000c10f38e */
[-C--:B------:R-:W-:Y:S01]  /*8980*/  LEA R6, P1, R6, R218.reuse, 0x2 ;  /* 0x000000da06067211 */ /* 0x080fe200078210ff */
[----:B---3--:R-:W-:Y:S01]  /*8990*/  IMAD.U32 R5, RZ, RZ, UR6 ;  /* 0x00000006ff057e24 */ /* 0x008fe2000f8e00ff */
[----:B------:R-:W-:Y:S01]  /*89a0*/  UIADD3 UR6, UR10, 0x40, URZ ;  /* 0x000000400a067890 */ /* 0x000fe2000fffe03f */
[----:B------:R-:W-:Y:S03]  /*89b0*/  IMAD.U32 R4, RZ, RZ, UR8 ;  /* 0x00000008ff047e24 */ /* 0x000fe6000f8e00ff */
[-C--:B------:R-:W-:Y:S01]  /*89c0*/  LEA.HI.X.SX32 R7, R5, R219.reuse, 0x2, P1 ;  /* 0x000000db05077211 */ /* 0x080fe200008f16ff */
[----:B------:R-:W-:Y:S01]  /*89d0*/  UIADD3 UR7, UR5, UR6, URZ ;  /* 0x0000000605077290 */ /* 0x000fe2000fffe03f */
[-C--:B------:R-:W-:Y:S03]  /*89e0*/  LEA R4, P0, R4, R218.reuse, 0x2 ;  /* 0x000000da04047211 */ /* 0x080fe600078010ff */
[----:B------:R1:W-:Y:S01]  /*89f0*/  REDG.E.ADD.F32.FTZ.RN.STRONG.GPU desc[UR14][R6.64], R14 ;  /* 0x0000000e060079a6 */ /* 0x0003e2000c10f38e */
[-C--:B------:R-:W-:Y:S01]  /*8a00*/  LEA.HI.X.SX32 R5, R0, R219.reuse, 0x2, P0 ;  /* 0x000000db00057211 */ /* 0x080fe200000f16ff */
[----:B------:R-:W-:Y:S04]  /*8a10*/  IMAD.U32 R0, RZ, RZ, UR6 ;  /* 0x00000006ff007e24 */ /* 0x000fe8000f8e00ff */
[----:B------:R2:W-:Y:S04]  /*8a20*/  REDG.E.ADD.F32.FTZ.RN.STRONG.GPU desc[UR14][R4.64], R15 ;  /* 0x0000000f040079a6 */ /* 0x0005e8000c10f38e */
[----:B------:R-:W-:Y:S04]  /*8a30*/  REDG.E.ADD.F32.FTZ.RN.STRONG.GPU desc[UR14][R218.64+0x100], R20 ;  /* 0x00010014da0079a6 */ /* 0x000fe8000c10f38e */
[----:B------:R-:W-:Y:S04]  /*8a40*/  REDG.E.ADD.F32.FTZ.RN.STRONG.GPU desc[UR14][R2.64+0x100], R21 ;  /* 0x00010015020079a6 */ /* 0x000fe8000c10f38e */
[----:B------:R-:W-:Y:S01]  /*8a50*/  LDSM.16.MT88.4 R12, [R207+0x1e000] ;  /* 0x01e00000cf0c783b */ /* 0x000fe20000004200 */
[----:B-1----:R-:W-:Y:S01]  /*8a60*/  IMAD.U32 R6, RZ, RZ, UR6 ;  /* 0x00000006ff067e24 */ /* 0x002fe2000f8e00ff */
[----:B------:R-:W-:Y:S04]  /*8a70*/  UIADD3 UR6, UR5, UR7, URZ ;  /* 0x0000000705067290 */ /* 0x000fe8000fffe03f */
[-C--:B------:R-:W-:Y:S01]  /*8a80*/  LEA R6, P0, R6, R218.reuse, 0x2 ;  /* 0x000000da06067211 */ /* 0x080fe200078010ff */
[----:B--2---:R-:W-:Y:S02]  /*8a90*/  IMAD.U32 R4, RZ, RZ, UR7 ;  /* 0x00000007ff047e24 */ /* 0x004fe4000f8e00ff */
[----:B------:R-:W-:Y:S01]  /*8aa0*/  IMAD.U32 R5, RZ, RZ, UR7 ;  /* 0x00000007ff057e24 */ /* 0x000fe2000f8e00ff */
[-C--:B------:R-:W-:Y:S01]  /*8ab0*/  LEA.HI.X.SX32 R7, R0, R219.reuse, 0x2, P0 ;  /* 0x000000db00077211 */ /* 0x080fe200000f16ff */
[----:B------:R-:W-:Y:S01]  /*8ac0*/  UIADD3 UR7, UR5, UR6, URZ ;  /* 0x0000000605077290 */ /* 0x000fe2000fffe03f */
[-C--:B------:R-:W-:Y:S01]  /*8ad0*/  LEA R4, P0, R4, R218.reuse, 0x2 ;  /* 0x000000da04047211 */ /* 0x080fe200078010ff */
[----:B------:R-:W-:Y:S02]  /*8ae0*/  IMAD.U32 R10, RZ, RZ, UR6 ;  /* 0x00000006ff0a7e24 */ /* 0x000fe4000f8e00ff */
[----:B------:R1:W-:Y:S01]  /*8af0*/  REDG.E.ADD.F32.FTZ.RN.STRONG.GPU desc[UR14][R6.64], R22 ;  /* 0x00000016060079a6 */ /* 0x0003e2000c10f38e */
[-C--:B------:R-:W-:Y:S01]  /*8b00*/  LEA.HI.X.SX32 R5, R5, R219.reuse, 0x2, P0 ;  /* 0x000000db05057211 */ /* 0x080fe200000f16ff */
[----:B------:R-:W-:Y:S01]  /*8b10*/  IMAD.U32 R0, RZ, RZ, UR6 ;  /* 0x00000006ff007e24 */ /* 0x000fe2000f8e00ff */
[----:B------:R-:W-:Y:S01]  /*8b20*/  UIADD3 UR6, UR5, UR7, URZ ;  /* 0x0000000705067290 */ /* 0x000fe2000fffe03f */
[----:B------:R-:W-:Y:S01]  /*8b30*/  IMAD.U32 R9, RZ, RZ, UR7 ;  /* 0x00000007ff097e24 */ /* 0x000fe2000f8e00ff */
[-C--:B------:R-:W-:Y:S01]  /*8b40*/  LEA R10, P0, R10, R218.reuse, 0x2 ;  /* 0x000000da0a0a7211 */ /* 0x080fe200078010ff */
[----:B------:R2:W-:Y:S01]  /*8b50*/  REDG.E.ADD.F32.FTZ.RN.STRONG.GPU desc[UR14][R4.64], R23 ;  /* 0x00000017040079a6 */ /* 0x0005e2000c10f38e */
[----:B------:R-:W-:Y:S02]  /*8b60*/  UIADD3 UR7, UR5, UR6, URZ ;  /* 0x0000000605077290 */ /* 0x000fe4000fffe03f */
[-C--:B------:R-:W-:Y:S01]  /*8b70*/  LEA.HI.X.SX32 R11, R0, R219.reuse, 0x2, P0 ;  /* 0x000000db000b7211 */ /* 0x080fe200000f16ff */
[----:B------:R-:W-:Y:S01]  /*8b80*/  LDSM.16.MT88.4 R20, [R208+0x2000] ;  /* 0x00200000d014783b */ /* 0x000fe20000004200 */
[CC--:B------:R-:W-:Y:S02]  /*8b90*/  LEA R8, P1, R9.reuse, R218.reuse, 0x2 ;  /* 0x000000da09087211 */ /* 0x0c0fe400078210ff */
[----:B------:R-:W-:Y:S01]  /*8ba0*/  IMAD.U32 R0, RZ, RZ, UR7 ;  /* 0x00000007ff007e24 */ /* 0x000fe2000f8e00ff */
[----:B------:R-:W-:Y:S01]  /*8bb0*/  REDG.E.ADD.F32.FTZ.RN.STRONG.GPU desc[UR14][R10.64], R24 ;  /* 0x000000180a0079a6 */ /* 0x000fe2000c10f38e */
[-C--:B------:R-:W-:Y:S01]  /*8bc0*/  LEA.HI.X.SX32 R9, R9, R219.reuse, 0x2, P1 ;  /* 0x000000db09097211 */ /* 0x080fe200008f16ff */
[----:B------:R-:W-:Y:S04]  /*8bd0*/  UIADD3 UR7, UR10, 0x60, URZ ;  /* 0x000000600a077890 */ /* 0x000fe8000fffe03f */
[----:B------:R-:W-:Y:S01]  /*8be0*/  REDG.E.ADD.F32.FTZ.RN.STRONG.GPU desc[UR14][R8.64], R25 ;  /* 0x00000019080079a6 */ /* 0x000fe2000c10f38e */
[----:B-1----:R-:W-:Y:S01]  /*8bf0*/  IMAD.U32 R7, RZ, RZ, UR6 ;  /* 0x00000006ff077e24 */ /* 0x002fe2000f8e00ff */
[----:B------:R-:W-:Y:S04]  /*8c00*/  UIADD3 UR6, UR5, UR7, URZ ;  /* 0x0000000705067290 */ /* 0x000fe8000fffe03f */
[CC--:B------:R-:W-:Y:S01]  /*8c10*/  LEA R6, P0, R7.reuse, R218.reuse, 0x2 ;  /* 0x000000da07067211 */ /* 0x0c0fe200078010ff */
[----:B------:R-:W-:Y:S03]  /*8c20*/  UIADD3 UR8, UR5, UR6, URZ ;  /* 0x0000000605087290 */ /* 0x000fe6000fffe03f */
[-C--:B------:R-:W-:Y:S02]  /*8c30*/  LEA.HI.X.SX32 R7, R7, R219.reuse, 0x2, P0 ;  /* 0x000000db07077211 */ /* 0x080fe400000f16ff */
[CC--:B--2---:R-:W-:Y:S03]  /*8c40*/  LEA R4, P0, R0.reuse, R218.reuse, 0x2 ;  /* 0x000000da00047211 */ /* 0x0c4fe600078010ff */
[----:B------:R1:W-:Y:S01]  /*8c50*/  REDG.E.ADD.F32.FTZ.RN.STRONG.GPU desc[UR14][R6.64], R26 ;  /* 0x0000001a060079a6 */ /* 0x0003e2000c10f38e */
[-C--:B------:R-:W-:Y:S01]  /*8c60*/  LEA.HI.X.SX32 R5, R0, R219.reuse, 0x2, P0 ;  /* 0x000000db00057211 */ /* 0x080fe200000f16ff */
[----:B------:R-:W-:Y:S01]  /*8c70*/  IMAD.U32 R0, RZ, RZ, UR7 ;  /* 0x00000007ff007e24 */ /* 0x000fe2000f8e00ff */
[----:B------:R-:W-:Y:S03]  /*8c80*/  UIADD3 UR7, UR5, UR8, URZ ;  /* 0x0000000805077290 */ /* 0x000fe6000fffe03f */
[----:B------:R2:W-:Y:S04]  /*8c90*/  REDG.E.ADD.F32.FTZ.RN.STRONG.GPU desc[UR14][R4.64], R27 ;  /* 0x0000001b040079a6 */ /* 0x0005e8000c10f38e */
[----:B------:R-:W-:Y:S04]  /*8ca0*/  REDG.E.ADD.F32.FTZ.RN.STRONG.GPU desc[UR14][R218.64+0x180], R32 ;  /* 0x00018020da0079a6 */ /* 0x000fe8000c10f38e */
[----:B------:R3:W-:Y:S04]  /*8cb0*/  REDG.E.ADD.F32.FTZ.RN.STRONG.GPU desc[UR14][R2.64+0x180], R33 ;  /* 0x00018021020079a6 */ /* 0x0007e8000c10f38e */
[----:B------:R-:W-:Y:S01]  /*8cc0*/  LDSM.16.MT88.4 R24, [R176+0x2000] ;  /* 0x00200000b018783b */ /* 0x000fe20000004200 */
[----:B-1----:R-:W-:Y:S01]  /*8cd0*/  IMAD.U32 R6, RZ, RZ, UR6 ;  /* 0x00000006ff067e24 */ /* 0x002fe2000f8e00ff */
[----:B------:R-:W-:Y:S01]  /*8ce0*/  UIADD3 UR6, UR5, UR7, URZ ;  /* 0x0000000705067290 */ /* 0x000fe2000fffe03f */
[----:B------:R-:W-:Y:S03]  /*8cf0*/  IMAD.U32 R7, RZ, RZ, UR7 ;  /* 0x00000007ff077e24 */ /* 0x000fe6000f8e00ff */
[----:B------:R-:W-:Y:S01]  /*8d00*/  UIADD3 UR5, UR5, UR6, URZ ;  /* 0x0000000605057290 */ /* 0x000fe2000fffe03f */
[CC--:B--2---:R-:W-:Y:S04]  /*8d10*/  LEA R4, P0, R0.reuse, R218.reuse, 0x2 ;  /* 0x000000da00047211 */ /* 0x0c4fe800078010ff */
[-C--:B------:R-:W-:Y:S01]  /*8d20*/  LEA.HI.X.SX32 R5, R0, R219.reuse, 0x2, P0 ;  /* 0x000000db00057211 */ /* 0x080fe200000f16ff */
[----:B------:R-:W-:Y:S01]  /*8d30*/  IMAD.U32 R0, RZ, RZ, UR8 ;  /* 0x00000008ff007e24 */ /* 0x000fe2000f8e00ff */
[CC--:B------:R-:W-:Y:S01]  /*8d40*/  LEA R10, P0, R6.reuse, R218.reuse, 0x2 ;  /* 0x000000da060a7211 */ /* 0x0c0fe200078010ff */
[----:B---3--:R-:W-:Y:S02]  /*8d50*/  IMAD.U32 R3, RZ, RZ, UR5 ;  /* 0x00000005ff037e24 */ /* 0x008fe4000f8e00ff */
[----:B------:R1:W-:Y:S01]  /*8d60*/  REDG.E.ADD.F32.FTZ.RN.STRONG.GPU desc[UR14][R4.64], R34 ;  /* 0x00000022040079a6 */ /* 0x0003e2000c10f38e */
[-C--:B------:R-:W-:Y:S01]  /*8d70*/  LEA.HI.X.SX32 R11, R6, R219.reuse, 0x2, P0 ;  /* 0x000000db060b7211 */ /* 0x080fe200000f16ff */
[----:B------:R-:W-:Y:S01]  /*8d80*/  ULOP3.LUT UR5, UR12, 0x1, URZ, 0xc0, !UPT ;  /* 0x000000010c057892 */ /* 0x000fe2000f8ec03f */
[CC--:B------:R-:W-:Y:S02]  /*8d90*/  LEA R8, P0, R0.reuse, R218.reuse, 0x2 ;  /* 0x000000da00087211 */ /* 0x0c0fe400078010ff */
[CC--:B------:R-:W-:Y:S01]  /*8da0*/  LEA R6, P3, R7.reuse, R218.reuse, 0x2 ;  /* 0x000000da07067211 */ /* 0x0c0fe200078610ff */
[----:B------:R-:W-:Y:S01]  /*8db0*/  REDG.E.ADD.F32.FTZ.RN.STRONG.GPU desc[UR14][R10.64], R35 ;  /* 0x000000230a0079a6 */ /* 0x000fe2000c10f38e */
[-C--:B------:R-:W-:Y:S01]  /*8dc0*/  LEA.HI.X.SX32 R9, R0, R219.reuse, 0x2, P0 ;  /* 0x000000db00097211 */ /* 0x080fe200000f16ff */
[C---:B------:R-:W-:Y:S01]  /*8dd0*/  VIADD R0, R208.reuse, 0xffffc000 ;  /* 0xffffc000d0007836 */ /* 0x040fe20000000000 */
[-C--:B------:R-:W-:Y:S01]  /*8de0*/  LEA.HI.X.SX32 R7, R7, R219.reuse, 0x2, P3 ;  /* 0x000000db07077211 */ /* 0x080fe200018f16ff */
[----:B------:R-:W-:Y:S01]  /*8df0*/  LDSM.16.MT88.4 R32, [R207+0x1c800] ;  /* 0x01c80000cf20783b */ /* 0x000fe20000004200 */
[CC--:B------:R-:W-:Y:S01]  /*8e00*/  LEA R2, P0, R3.reuse, R218.reuse, 0x2 ;  /* 0x000000da03027211 */ /* 0x0c0fe200078010ff */
[----:B------:R-:W-:Y:S02]  /*8e10*/  UISETP.NE.U32.AND UP0, UPT, UR5, 0x1, UPT ;  /* 0x000000010500788c */ /* 0x000fe4000bf05070 */
[----:B------:R-:W-:Y:S01]  /*8e20*/  REDG.E.ADD.F32.FTZ.RN.STRONG.GPU desc[UR14][R8.64], R28 ;  /* 0x0000001c080079a6 */ /* 0x000fe2000c10f38e */
[-C--:B------:R-:W-:Y:S01]  /*8e30*/  LEA.HI.X.SX32 R3, R3, R219.reuse, 0x2, P0 ;  /* 0x000000db03037211 */ /* 0x080fe200000f16ff */
[----:B------:R-:W-:Y:S01]  /*8e40*/  UIADD3 UR5, UR12, -0x1, URZ ;  /* 0xffffffff0c057890 */ /* 0x000fe2000fffe03f */
[----:B------:R-:W-:Y:S01]  /*8e50*/  PLOP3.LUT P0, PT, PT, PT, UP2, 0x80, 0x0 ;  /* 0x000000000000781c */ /* 0x000fe20003f0f028 */
[----:B------:R-:W-:Y:S04]  /*8e60*/  REDG.E.ADD.F32.FTZ.RN.STRONG.GPU desc[UR14][R6.64], R29 ;  /* 0x0000001d060079a6 */ /* 0x000fe8000c10f38e */
[----:B------:R-:W-:Y:S01]  /*8e70*/  LDSM.16.MT88.4 R8, [R208] ;  /* 0x00000000d008783b */ /* 0x000fe20000004200 */
[----:B------:R-:W-:Y:S01]  /*8e80*/  UMOV UR12, UR5 ;  /* 0x00000005000c7c82 */ /* 0x000fe20008000000 */
[----:B-1----:R-:W-:Y:S05]  /*8e90*/  IMAD.U32 R5, RZ, RZ, UR6 ;  /* 0x00000006ff057e24 */ /* 0x002fea000f8e00ff */
[C---:B------:R-:W-:Y:S04]  /*8ea0*/  LEA R4, P1, R5.reuse, R218, 0x2 ;  /* 0x000000da05047211 */ /* 0x040fe800078210ff */
[----:B------:R-:W-:Y:S02]  /*8eb0*/  LEA.HI.X.SX32 R5, R5, R219, 0x2, P1 ;  /* 0x000000db05057211 */ /* 0x000fe400008f16ff */
[----:B------:R-:W-:Y:S01]  /*8ec0*/  PLOP3.LUT P1, PT, PT, PT, UP0, 0x80, 0x0 ;  /* 0x000000000000781c */ /* 0x000fe20003f2f008 */
[----:B------:R-:W-:Y:S02]  /*8ed0*/  @UP3 UIADD3 UR21, UP0, UR21, -0x100, URZ ;  /* 0xffffff0015153890 */ /* 0x000fe4000ff1e03f */
[----:B------:R-:W-:Y:S02]  /*8ee0*/  REDG.E.ADD.F32.FTZ.RN.STRONG.GPU desc[UR14][R4.64], R30 ;  /* 0x0000001e040079a6 */ /* 0x000fe4000c10f38e */
[----:B------:R-:W-:Y:S02]  /*8ef0*/  @UP3 UIADD3.X UR20, UR20, -0x1, URZ, UP0, !UPT ;  /* 0xffffffff14143890 */ /* 0x000fe400087fe43f */
[----:B------:R-:W1:Y:S04]  /*8f00*/  LDSM.16.MT88.4 R4, [R207+0x1c000] ;  /* 0x01c00000cf04783b */ /* 0x000e680000004200 */
[----:B------:R-:W-:Y:S02]  /*8f10*/  REDG.E.ADD.F32.FTZ.RN.STRONG.GPU desc[UR14][R2.64], R31 ;  /* 0x0000001f020079a6 */ /* 0x000fe4000c10f38e */
[----:B------:R-:W-:Y:S02]  /*8f20*/  @P1 VIADD R0, R208, 0x4000 ;  /* 0x00004000d0001836 */ /* 0x000fe40000000000 */
[----:B------:R-:W2:Y:S01]  /*8f30*/  LDSM.16.MT88.4 R28, [R208+0x800] ;  /* 0x00080000d01c783b */ /* 0x000ea20000004200 */
[-C--:B-1----:R-:W-:Y:S06]  /*8f40*/  HMMA.16816.F32.BF16 R100, R4, R8.reuse, R100 ;  /* 0x000000080464723c */ /* 0x082fec0000041864 */
[C---:B------:R-:W-:Y:S06]  /*8f50*/  HMMA.16816.F32.BF16 R104, R12.reuse, R8, R104 ;  /* 0x000000080c68723c */ /* 0x040fec0000041868 */
[-C--:B------:R-:W-:Y:S06]  /*8f60*/  HMMA.16816.F32.BF16 R108, R12, R10.reuse, R108 ;  /* 0x0000000a0c6c723c */ /* 0x080fec000004186c */
[C---:B------:R-:W-:Y:S01]  /*8f70*/  HMMA.16816.F32.BF16 R112, R4.reuse, R10, R112 ;  /* 0x0000000a0470723c */ /* 0x040fe20000041870 */
[----:B------:R-:W1:Y:S05]  /*8f80*/  LDSM.16.MT88.4 R8, [R176+0x800] ;  /* 0x00080000b008783b */ /* 0x000e6a0000004200 */
[-C--:B------:R-:W-:Y:S06]  /*8f90*/  HMMA.16816.F32.BF16 R116, R4, R16.reuse, R116 ;  /* 0x000000100474723c */ /* 0x080fec0000041874 */
[C---:B------:R-:W-:Y:S06]  /*8fa0*/  HMMA.16816.F32.BF16 R120, R12.reuse, R16, R120 ;  /* 0x000000100c78723c */ /* 0x040fec0000041878 */
[-C--:B------:R-:W-:Y:S06]  /*8fb0*/  HMMA.16816.F32.BF16 R124, R12, R18.reuse, R124 ;  /* 0x000000120c7c723c */ /* 0x080fec000004187c */
[C---:B------:R-:W-:Y:S01]  /*8fc0*/  HMMA.16816.F32.BF16 R128, R4.reuse, R18, R128 ;  /* 0x000000120480723c */ /* 0x040fe20000041880 */
[----:B------:R-:W3:Y:S05]  /*8fd0*/  LDSM.16.MT88.4 R16, [R208+0x2800] ;  /* 0x00280000d010783b */ /* 0x000eea0000004200 */
[-C--:B------:R-:W-:Y:S06]  /*8fe0*/  HMMA.16816.F32.BF16 R132, R4, R20.reuse, R132 ;  /* 0x000000140484723c */ /* 0x080fec0000041884 */
[C---:B------:R-:W-:Y:S06]  /*8ff0*/  HMMA.16816.F32.BF16 R136, R12.reuse, R20, R136 ;  /* 0x000000140c88723c */ /* 0x040fec0000041888 */
[-C--:B------:R-:W-:Y:S06]  /*9000*/  HMMA.16816.F32.BF16 R140, R12, R22.reuse, R140 ;  /* 0x000000160c8c723c */ /* 0x080fec000004188c */
[C---:B------:R-:W-:Y:S01]  /*9010*/  HMMA.16816.F32.BF16 R144, R4.reuse, R22, R144 ;  /* 0x000000160490723c */ /* 0x040fe20000041890 */
[----:B------:R-:W4:Y:S05]  /*9020*/  LDSM.16.MT88.4 R20, [R176+0x2800] ;  /* 0x00280000b014783b */ /* 0x000f2a0000004200 */
[-C--:B------:R-:W-:Y:S06]  /*9030*/  HMMA.16816.F32.BF16 R148, R4, R24.reuse, R148 ;  /* 0x000000180494723c */ /* 0x080fec0000041894 */
[C---:B------:R-:W-:Y:S06]  /*9040*/  HMMA.16816.F32.BF16 R152, R12.reuse, R24, R152 ;  /* 0x000000180c98723c */ /* 0x040fec0000041898 */
[-C--:B------:R-:W-:Y:S01]  /*9050*/  HMMA.16816.F32.BF16 R156, R12, R26.reuse, R156 ;  /* 0x0000001a0c9c723c */ /* 0x080fe2000004189c */
[----:B------:R-:W-:Y:S05]  /*9060*/  LDSM.16.MT88.4 R12, [R208+0x1000] ;  /* 0x00100000d00c783b */ /* 0x000fea0000004200 */
[----:B------:R-:W-:Y:S01]  /*9070*/  HMMA.16816.F32.BF16 R160, R4, R26, R160 ;  /* 0x0000001a04a0723c */ /* 0x000fe200000418a0 */
[----:B------:R-:W4:Y:S04]  /*9080*/  LDSM.16.MT88.4 R4, [R207+0x1d000] ;  /* 0x01d00000cf04783b */ /* 0x000f280000004200 */
[----:B------:R-:W4:Y:S01]  /*9090*/  LDSM.16.MT88.4 R24, [R207+0x1f000] ;  /* 0x01f00000cf18783b */ /* 0x000f220000004200 */
[-C--:B--2---:R-:W-:Y:S06]  /*90a0*/  HMMA.16816.F32.BF16 R100, R32, R28.reuse, R100 ;  /* 0x0000001c2064723c */ /* 0x084fec0000041864 */
[C---:B------:R-:W-:Y:S06]  /*90b0*/  HMMA.16816.F32.BF16 R104, R164.reuse, R28, R104 ;  /* 0x0000001ca468723c */ /* 0x040fec0000041868 */
        /* <DEDUP_REMOVED lines=8> */
[-C--:B---3--:R-:W-:Y:S06]  /*9140*/  HMMA.16816.F32.BF16 R132, R32, R16.reuse, R132 ;  /* 0x000000102084723c */ /* 0x088fec0000041884 */
[C---:B------:R-:W-:Y:S06]  /*9150*/  HMMA.16816.F32.BF16 R136, R164.reuse, R16, R136 ;  /* 0x00000010a488723c */ /* 0x040fec0000041888 */
[-C--:B------:R-:W-:Y:S06]  /*9160*/  HMMA.16816.F32.BF16 R140, R164, R18.reuse, R140 ;  /* 0x00000012a48c723c */ /* 0x080fec000004188c */
[C---:B------:R-:W-:Y:S01]  /*9170*/  HMMA.16816.F32.BF16 R144, R32.reuse, R18, R144 ;  /* 0x000000122090723c */ /* 0x040fe20000041890 */
[----:B------:R-:W-:Y:S05]  /*9180*/  LDSM.16.MT88.4 R16, [R207+0x1d800] ;  /* 0x01d80000cf10783b */ /* 0x000fea0000004200 */
[-C--:B----4-:R-:W-:Y:S06]  /*9190*/  HMMA.16816.F32.BF16 R148, R32, R20.reuse, R148 ;  /* 0x000000142094723c */ /* 0x090fec0000041894 */
        /* <DEDUP_REMOVED lines=46> */
[----:B------:R-:W4:Y:S04]  /*9480*/  LDL R180, [R1+0x4] ;  /* 0x0000040001b47983 */ /* 0x000f280000100800 */
        /* <DEDUP_REMOVED lines=42> */
[----:B------:R-:W-:Y:S01]  /*9730*/  STS [R250], R32 ;  /* 0x00000020fa007388 */ /* 0x000fe20000000800 */
[----:B------:R-:W-:Y:S01]  /*9740*/  F2FP.BF16.F32.PACK_AB R24, R24, R116 ;  /* 0x000000741818723e */ /* 0x000fe200000010ff */
[----:B------:R-:W-:Y:S01]  /*9750*/  FMUL.FTZ R132, R132, UR5 ;  /* 0x0000000584847c20 */ /* 0x000fe20008410000 */
[----:B------:R-:W-:Y:S01]  /*9760*/  F2FP.BF16.F32.PACK_AB R23, R23, R118 ;  /* 0x000000761717723e */ /* 0x000fe200000010ff */
[----:B------:R-:W-:Y:S01]  /*9770*/  STS [R250+0x400], R31 ;  /* 0x0004001ffa007388 */ /* 0x000fe20000000800 */
        /* <DEDUP_REMOVED lines=82> */
[----:B------:R-:W-:Y:S01]  /*9ca0*/  F2FP.BF16.F32.PACK_AB R90, R91, R90 ;  /* 0x0000005a5b5a723e */ /* 0x000fe200000010ff */
[----:B------:R-:W-:Y:S01]  /*9cb0*/  UISETP.NE.AND UP0, UPT, UR38, -0x1, UPT ;  /* 0xffffffff2600788c */ /* 0x000fe2000bf05270 */
[----:B------:R-:W-:Y:S02]  /*9cc0*/  F2FP.BF16.F32.PACK_AB R92, R93, R92 ;  /* 0x0000005c5d5c723e */ /* 0x000fe400000010ff */
[----:B------:R-:W-:-:S03]  /*9cd0*/  F2FP.BF16.F32.PACK_AB R94, R95, R94 ;  /* 0x0000005e5f5e723e */ /* 0x000fc600000010ff */
[----:B------:R-:W-:-:S05]  /*9ce0*/  PLOP3.LUT P0, PT, PT, PT, UP0, 0x80, 0x0 ;  /* 0x000000000000781c */ /* 0x000fca0003f0f008 */
[----:B------:R-:W-:Y:S01]  /*9cf0*/  @UP0 UIADD3 UR5, UR26, UR38, URZ ;  /* 0x000000261a050290 */ /* 0x000fe2000fffe03f */
[----:B------:R-:W-:-:S03]  /*9d00*/  @UP0 ULDC.64 UR6, c[0x0][0x450] ;  /* 0x0001140000060ab9 */ /* 0x000fc60000000a00 */
[----:B------:R-:W-:Y:S02]  /*9d10*/  @UP0 UIMAD.WIDE.U32 UR8, UR5, UR6, URZ ;  /* 0x00000006050802a5 */ /* 0x000fe4000f8e003f */
[----:B------:R-:W-:-:S04]  /*9d20*/  @UP0 UIMAD UR5, UR5, UR7, URZ ;  /* 0x00000007050502a4 */ /* 0x000fc8000f8e023f */
[----:B------:R-:W-:Y:S01]  /*9d30*/  @UP0 UIADD3 UR20, UR9, UR5, URZ ;  /* 0x0000000509140290 */ /* 0x000fe2000fffe03f */
[----:B------:R-:W-:Y:S01]  /*9d40*/  @UP0 UMOV UR19, UR8 ;  /* 0x0000000800130c82 */ /* 0x000fe20008000000 */
[----:B--2---:R-:W-:Y:S04]  /*9d50*/  STS [R181], R28 ;  /* 0x0000001cb5007388 */ /* 0x004fe80000000800 */
[----:B---3--:R-:W-:Y:S04]  /*9d60*/  STS [R183], R27 ;  /* 0x0000001bb7007388 */ /* 0x008fe80000000800 */
[----:B------:R-:W-:Y:S04]  /*9d70*/  STS [R250+0x2000], R30 ;  /* 0x0020001efa007388 */ /* 0x000fe80000000800 */
[----:B------:R-:W-:Y:S04]  /*9d80*/  STS [R250+0x2400], R29 ;  /* 0x0024001dfa007388 */ /* 0x000fe80000000800 */
[----:B------:R-:W-:Y:S04]  /*9d90*/  STS [R181+0x2000], R26 ;  /* 0x0020001ab5007388 */ /* 0x000fe80000000800 */
[----:B------:R-:W-:Y:S04]  /*9da0*/  STS [R181+0x2400], R25 ;  /* 0x00240019b5007388 */ /* 0x000fe80000000800 */
[----:B------:R-:W-:Y:S04]  /*9db0*/  STS [R251], R24 ;  /* 0x00000018fb007388 */ /* 0x000fe80000000800 */
[----:B------:R-:W-:Y:S04]  /*9dc0*/  STS [R251+0x400], R23 ;  /* 0x00040017fb007388 */ /* 0x000fe80000000800 */
[----:B----4-:R-:W-:Y:S04]  /*9dd0*/  STS [R180], R20 ;  /* 0x00000014b4007388 */ /* 0x010fe80000000800 */
[----:B------:R-:W-:Y:S04]  /*9de0*/  STS [R182], R19 ;  /* 0x00000013b6007388 */ /* 0x000fe80000000800 */
        /* <DEDUP_REMOVED lines=67> */
.L_x_441:
[----:B------:R-:W-:Y:S01]  /*a220*/  @UP0 UIADD3 UR10, UR26, UR38, URZ ;  /* 0x000000261a0a0290 */ /* 0x000fe2000fffe03f */
[----:B--2---:R-:W-:Y:S01]  /*a230*/  LEA R2, R245, UR4, 0x1 ;  /* 0x00000004f5027c11 */ /* 0x004fe2000f8e08ff */
[----:B------:R-:W-:Y:S01]  /*a240*/  @UP0 ULDC.64 UR8, c[0x0][0x458] ;  /* 0x0001160000080ab9 */ /* 0x000fe20000000a00 */
[----:B------:R-:W-:Y:S01]  /*a250*/  USHF.L.U32 UR5, UR23, 0x7, URZ ;  /* 0x0000000717057899 */ /* 0x000fe2000800063f */
[----:B-1----:R-:W-:Y:S01]  /*a260*/  SHF.R.S32.HI R0, RZ, 0x1f, R3 ;  /* 0x0000001fff007819 */ /* 0x002fe20000011403 */
        /* <DEDUP_REMOVED lines=18> */
.L_x_442:
        /* <DEDUP_REMOVED lines=56> */
.L_x_444:
[----:B------:R-:W-:Y:S05]  /*a710*/  BSYNC B0 ;  /* 0x0000000000007941 */ /* 0x000fea0003800000 */
.L_x_443:
        /* <DEDUP_REMOVED lines=18> */
.L_x_446:
[----:B------:R-:W-:Y:S05]  /*a840*/  BSYNC B0 ;  /* 0x0000000000007941 */ /* 0x000fea0003800000 */
.L_x_445:
        /* <DEDUP_REMOVED lines=20> */
.L_x_448:
[----:B------:R-:W-:Y:S05]  /*a990*/  BSYNC B0 ;  /* 0x0000000000007941 */ /* 0x000fea0003800000 */
.L_x_447:
        /* <DEDUP_REMOVED lines=20> */
.L_x_450:
[----:B------:R-:W-:Y:S05]  /*aae0*/  BSYNC B0 ;  /* 0x0000000000007941 */ /* 0x000fea0003800000 */
.L_x_449:
        /* <DEDUP_REMOVED lines=9> */
[----:B------:R-:W-:Y:S02]  /*ab80*/  IADD3 R4, P0, R4, UR17, RZ ;  /* 0x0000001104047c10 */ /* 0x000fe4000ff1e0ff */
[----:B------:R-:W-:Y:S01]  /*ab90*/  IMAD.U32 R3, RZ, RZ, UR5 ;  /* 0x00000005ff037e24 */ /* 0x000fe2000f8e00ff */
[----:B------:R-:W-:-:S04]  /*aba0*/  UIMAD UR5, UR11, UR6, URZ ;  /* 0x000000060b0572a4 */ /* 0x000fc8000f8e023f */
[----:B------:R-:W-:Y:S01]  /*abb0*/  IADD3.X R5, R5, UR18, R3, P0, !PT ;  /* 0x0000001205057c10 */ /* 0x000fe200087fe403 */
[----:B------:R-:W-:Y:S01]  /*abc0*/  UIMAD UR7, UR55, UR7, UR5 ;  /* 0x00000007370772a4 */ /* 0x000fe2000f8e0205 */
        /* <DEDUP_REMOVED lines=18> */
.L_x_452:
[----:B------:R-:W-:Y:S05]  /*acf0*/  BSYNC B0 ;  /* 0x0000000000007941 */ /* 0x000fea0003800000 */
.L_x_451:
        /* <DEDUP_REMOVED lines=18> */
.L_x_454:
[----:B------:R-:W-:Y:S05]  /*ae20*/  BSYNC B0 ;  /* 0x0000000000007941 */ /* 0x000fea0003800000 */
.L_x_453:
        /* <DEDUP_REMOVED lines=18> */
.L_x_456:
[----:B------:R-:W-:Y:S05]  /*af50*/  BSYNC B0 ;  /* 0x0000000000007941 */ /* 0x000fea0003800000 */
.L_x_455:
[----:B------:R-:W-:Y:S05]  /*af60*/  @P2 BRA `(.L_x_409) ;  /* 0x00000000003c2947 */ /* 0x000fea0003800000 */
[----:B------:R-:W-:Y:S01]  /*af70*/  IADD3 R0, P0, R0, 0x60, RZ ;  /* 0x0000006000007810 */ /* 0x000fe20007f1e0ff */
[----:B------:R-:W-:Y:S01]  /*af80*/  ULDC UR5, c[0x0][0x2d0] ;  /* 0x0000b40000057ab9 */ /* 0x000fe20000000800 */
[----:B------:R-:W-:Y:S01]  /*af90*/  ULDC.64 UR6, c[0x0][0x3f8] ;  /* 0x0000fe0000067ab9 */ /* 0x000fe20000000a00 */
[----:B------:R-:W-:Y:S02]  /*afa0*/  ISETP.GE.AND P1, PT, R224, UR5, PT ;  /* 0x00000005e0007c0c */ /* 0x000fe4000bf26270 */
        /* <DEDUP_REMOVED lines=9> */
[----:B------:R2:W-:Y:S04]  /*b040*/  @!P1 STG.E.128 desc[UR14][R2.64], R52 ;  /* 0x0000003402009986 */ /* 0x0005e8000c101d0e */
[----:B------:R2:W-:Y:S02]  /*b050*/  @!P0 STG.E.128 desc[UR14][R2.64+0x80], R48 ;  /* 0x0000803002008986 */ /* 0x0005e4000c101d0e */
.L_x_409:
[----:B------:R-:W-:Y:S05]  /*b060*/  BSYNC B1 ;  /* 0x0000000000017941 */ /* 0x000fea0003800000 */
.L_x_387:
        /* <DEDUP_REMOVED lines=11> */
.L_x_457:
[----:B------:R-:W-:Y:S05]  /*b120*/  EXIT ;  /* 0x000000000000794d */ /* 0x000fea0003800000 */
.L_x_459:
        /* <DEDUP_REMOVED lines=13> */
.L_x_2059:


//--------------------- .text._ZN5flash44flash_bwd_dq_dk_dv_loop_seqk_parallel_kernelI23Flash_bwd_kernel_traitsILi128ELi64ELi128ELi8ELi2ELi4ELi2ELb0ELb0EN7cutlass10bfloat16_tE19Flash_kernel_traitsILi128ELi64ELi128ELi8ES3_EELb0ELb0ELb0ELb0ELb1ELb1ELb0EEEvNS_16Flash_bwd_paramsE --------------------------
	.section	.text._ZN5flash44flash_bwd_dq_dk_dv_loop_seqk_parallel_kernelI23Flash_bwd_kernel_traitsILi128ELi64ELi128ELi8ELi2ELi4ELi2ELb0ELb0EN7cutlass10bfloat16_tE19Flash_kernel_traitsILi128ELi64ELi128ELi8ES3_EELb0ELb0ELb0ELb0ELb1ELb1ELb0EEEvNS_16Flash_bwd_paramsE,"ax",@progbits
	.align	128
        .global         _ZN5flash44flash_bwd_dq_dk_dv_loop_seqk_parallel_kernelI23Flash_bwd_kernel_traitsILi128ELi64ELi128ELi8ELi2ELi4ELi2ELb0ELb0EN7cutlass10bfloat16_tE19Flash_kernel_traitsILi128ELi64ELi128ELi8ES3_EELb0ELb0ELb0ELb0ELb1ELb1ELb0EEEvNS_16Flash_bwd_paramsE
        .type           _ZN5flash44flash_bwd_dq_dk_dv_loop_seqk_parallel_kernelI23Flash_bwd_kernel_traitsILi128ELi64ELi128ELi8ELi2ELi4ELi2ELb0ELb0EN7cutlass10bfloat16_tE19Flash_kernel_traitsILi128ELi64ELi128ELi8ES3_EELb0ELb0ELb0ELb0ELb1ELb1ELb0EEEvNS_16Flash_bwd_paramsE,@function
        .size           _ZN5flash44flash_bwd_dq_dk_dv_loop_seqk_parallel_kernelI23Flash_bwd_kernel_traitsILi128ELi64ELi128ELi8ELi2ELi4ELi2ELb0ELb0EN7cutlass10bfloat16_tE19Flash_kernel_traitsILi128ELi64ELi128ELi8ES3_EELb0ELb0ELb0ELb0ELb1ELb1ELb0EEEvNS_16Flash_bwd_paramsE,(.L_x_2060 - _ZN5flash44flash_bwd_dq_dk_dv_loop_seqk_parallel_kernelI23Flash_bwd_kernel_traitsILi128ELi64ELi128ELi8ELi2ELi4ELi2ELb0ELb0EN7cutlass10bfloat16_tE19Flash_kernel_traitsILi128ELi64ELi128ELi8ES3_EELb0ELb0ELb0ELb0ELb1ELb1ELb0EEEvNS_16Flash_bwd_paramsE)
        .other          _ZN5flash44flash_bwd_dq_dk_dv_loop_seqk_parallel_kernelI23Flash_bwd_kernel_traitsILi128ELi64ELi128ELi8ELi2ELi4ELi2ELb0ELb0EN7cutlass10bfloat16_tE19Flash_kernel_traitsILi128ELi64ELi128ELi8ES3_EELb0ELb0ELb0ELb0ELb1ELb1ELb0EEEvNS_16Flash_bwd_paramsE,@"STO_CUDA_ENTRY STV_DEFAULT"
_ZN5flash44flash_bwd_dq_dk_dv_loop_seqk_parallel_kernelI23Flash_bwd_kernel_traitsILi128ELi64ELi128ELi8ELi2ELi4ELi2ELb0ELb0EN7cutlass10bfloat16_tE19Flash_kernel_traitsILi128ELi64ELi128ELi8ES3_EELb0ELb0ELb0ELb0ELb1ELb1ELb0EEEvNS_16Flash_bwd_paramsE:
.text._ZN5flash44flash_bwd_dq_dk_dv_loop_seqk_parallel_kernelI23Flash_bwd_kernel_traitsILi128ELi64ELi128ELi8ELi2ELi4ELi2ELb0ELb0EN7cutlass10bfloat16_tE19Flash_kernel_traitsILi128ELi64ELi128ELi8ES3_EELb0ELb0ELb0ELb0ELb1ELb1ELb0EEEvNS_16Flash_bwd_paramsE:
        /* <DEDUP_REMOVED lines=17> */
[----:B------:R-:W-:Y:S01]  /*0110*/  ULDC.64 UR16, c[0x0][0x300] ;  /* 0x0000c00000107ab9 */ /* 0x000fe20000000a00 */
[----:B------:R-:W-:Y:S02]  /*0120*/  ULDC.64 UR14, c[0x0][0x308] ;  /* 0x0000c200000e7ab9 */ /* 0x000fe40000000a00 */
[----:B------:R-:W3:Y:S08]  /*0130*/  S2UR UR20, SR_CTAID.Y ;  /* 0x00000000001479c3 */ /* 0x000ef00000002600 */
[----:B------:R-:W4:Y:S01]  /*0140*/  S2UR UR22, SR_CTAID.Z ;  /* 0x00000000001679c3 */ /* 0x000f220000002700 */
[----:B--2---:R-:W-:-:S07]  /*0150*/  ULEA UR5, UR5, UR4, 0x18 ;  /* 0x0000000405057291 */ /* 0x004fce000f8ec03f */
[----:B------:R-:W2:Y:S01]  /*0160*/  S2UR UR19, SR_CTAID.Z ;  /* 0x00000000001379c3 */ /* 0x000ea20000002700 */
[----:B------:R-:W-:Y:S01]  /*0170*/  UIADD3 UR4, UR5, 0xc000, URZ ;  /* 0x0000c00005047890 */ /* 0x000fe2000fffe03f */
[----:B-1----:R-:W-:Y:S01]  /*0180*/  SHF.R.S32.HI R3, RZ, 0x1f, R7 ;  /* 0x0000001fff037819 */ /* 0x002fe20000011407 */
[----:B---3--:R-:W-:-:S05]  /*0190*/  USHF.R.S32.HI UR29, URZ, 0x1f, UR20 ;  /* 0x0000001f3f1d7899 */ /* 0x008fca0008011414 */
[----:B------:R-:W1:Y:S01]  /*01a0*/  S2UR UR18, SR_CTAID.Y ;  /* 0x00000000001279c3 */ /* 0x000e620000002600 */
[----:B------:R-:W-:Y:S01]  /*01b0*/  UIMAD.WIDE UR30, UR20, 0x80, URZ ;  /* 0x00000080141e78a5 */ /* 0x000fe2000f8e023f */
[CC--:B------:R-:W-:Y:S02]  /*01c0*/  LEA.HI R0, R3.reuse, R7.reuse, RZ, 0x2 ;  /* 0x0000000703007211 */ /* 0x0c0fe400078f10ff */
[CC--:B------:R-:W-:Y:S02]  /*01d0*/  LEA.HI R14, R3.reuse, R7.reuse, RZ, 0x3 ;  /* 0x00000007030e7211 */ /* 0x0c0fe400078f18ff */
[CC--:B------:R-:W-:Y:S01]  /*01e0*/  LEA.HI R2, R3.reuse, R7.reuse, RZ, 0x5 ;  /* 0x0000000703027211 */ /* 0x0c0fe200078f28ff */
[----:B----4-:R-:W-:Y:S01]  /*01f0*/  USHF.R.S32.HI UR28, URZ, 0x1f, UR22 ;  /* 0x0000001f3f1c7899 */ /* 0x010fe20008011416 */
[CC--:B------:R-:W-:Y:S02]  /*0200*/  LEA.HI R16, R3.reuse, R7.reuse, RZ, 0x6 ;  /* 0x0000000703107211 */ /* 0x0c0fe400078f30ff */
[----:B------:R-:W-:-:S02]  /*0210*/  LEA.HI R4, R3, R7, RZ, 0x4 ;  /* 0x0000000703047211 */ /* 0x000fc400078f20ff */
[----:B------:R-:W-:Y:S02]  /*0220*/  LEA.HI R19, R3, R7, RZ, 0x7 ;  /* 0x0000000703137211 */ /* 0x000fe400078f38ff */
[----:B------:R-:W-:Y:S02]  /*0230*/  LOP3.LUT R3, R0, 0x7ffffffc, RZ, 0xc0, !PT ;  /* 0x7ffffffc00037812 */ /* 0x000fe400078ec0ff */
[----:B------:R-:W-:Y:S01]  /*0240*/  LOP3.LUT R6, R14, 0xfffffff8, RZ, 0xc0, !PT ;  /* 0xfffffff80e067812 */ /* 0x000fe200078ec0ff */
[----:B--2---:R-:W-:Y:S01]  /*0250*/  USHF.R.S32.HI UR27, URZ, 0x1f, UR19 ;  /* 0x0000001f3f1b7899 */ /* 0x004fe20008011413 */
        /* <DEDUP_REMOVED lines=9> */
[----:B-1----:R-:W-:Y:S01]  /*02f0*/  USHF.R.S32.HI UR26, URZ, 0x1f, UR18 ;  /* 0x0000001f3f1a7899 */ /* 0x002fe20008011412 */
[----:B------:R-:W-:-:S02]  /*0300*/  SHF.R.S32.HI R5, RZ, 0x1f, R2 ;  /* 0x0000001fff057819 */ /* 0x000fc40000011402 */
[-C--:B------:R-:W-:Y:S02]  /*0310*/  LEA.HI R7, R2, R0.reuse, RZ, 0x1 ;  /* 0x0000000002077211 */ /* 0x080fe400078f08ff */
[----:B------:R-:W-:Y:S02]  /*0320*/  SHF.R.S32.HI R9, RZ, 0x4, R4 ;  /* 0x00000004ff097819 */ /* 0x000fe40000011404 */
[----:B------:R-:W-:Y:S02]  /*0330*/  LEA.HI R2, R5, R0, RZ, 0x2 ;  /* 0x0000000005027211 */ /* 0x000fe400078f10ff */
[----:B------:R-:W-:Y:S02]  /*0340*/  LEA.HI R5, R6, R8, RZ, 0x3 ;  /* 0x0000000806057211 */ /* 0x000fe400078f18ff */
[----:B------:R-:W-:Y:S02]  /*0350*/  SHF.R.S32.HI R11, RZ, 0x3, R14 ;  /* 0x00000003ff0b7819 */ /* 0x000fe4000001140e */
[----:B------:R-:W-:-:S02]  /*0360*/  LEA.HI R6, R4, R9, RZ, 0x1 ;  /* 0x0000000904067211 */ /* 0x000fc400078f08ff */
[----:B------:R-:W-:Y:S01]  /*0370*/  LOP3.LUT R4, R5, 0xfffffff8, RZ, 0xc0, !PT ;  /* 0xfffffff805047812 */ /* 0x000fe200078ec0ff */
[----:B------:R-:W-:Y:S01]  /*0380*/  IMAD.SHL.U32 R11, R11, 0x40, RZ ;  /* 0x000000400b0b7824 */ /* 0x000fe200078e00ff */
[----:B------:R-:W-:Y:S02]  /*0390*/  LOP3.LUT R7, R7, 0xfffffffe, RZ, 0xc0, !PT ;  /* 0xfffffffe07077812 */ /* 0x000fe400078ec0ff */
[----:B------:R-:W-:Y:S02]  /*03a0*/  LOP3.LUT R2, R2, 0xfffffffc, RZ, 0xc0, !PT ;  /* 0xfffffffc02027812 */ /* 0x000fe400078ec0ff */
[----:B------:R-:W-:Y:S01]  /*03b0*/  LOP3.LUT R5, R6, 0xfffffffe, RZ, 0xc0, !PT ;  /* 0xfffffffe06057812 */ /* 0x000fe200078ec0ff */
[----:B------:R-:W-:Y:S01]  /*03c0*/  IMAD.IADD R6, R8, 0x1, -R4 ;  /* 0x0000000108067824 */ /* 0x000fe200078e0a04 */
[C---:B------:R-:W-:Y:S01]  /*03d0*/  LOP3.LUT P4, RZ, R3.reuse, 0x2, RZ, 0xc0, !PT ;  /* 0x0000000203ff7812 */ /* 0x040fe2000788c0ff */
[C---:B------:R-:W-:Y:S01]  /*03e0*/  IMAD.IADD R15, R0.reuse, 0x1, -R7 ;  /* 0x00000001000f7824 */ /* 0x040fe200078e0a07 */
[----:B------:R-:W-:Y:S01]  /*03f0*/  LOP3.LUT P3, RZ, R3, 0x4, RZ, 0xc0, !PT ;  /* 0x0000000403ff7812 */ /* 0x000fe2000786c0ff */
[----:B------:R-:W-:Y:S01]  /*0400*/  IMAD.IADD R12, R0, 0x1, -R2 ;  /* 0x00000001000c7824 */ /* 0x000fe200078e0a02 */
[----:B------:R-:W-:Y:S01]  /*0410*/  LOP3.LUT R0, R11, 0x1c0, RZ, 0xc0, !PT ;  /* 0x000001c00b007812 */ /* 0x000fe200078ec0ff */
[----:B------:R-:W-:-:S02]  /*0420*/  IMAD.SHL.U32 R4, R3, 0x8, RZ ;  /* 0x0000000803047824 */ /* 0x000fc400078e00ff */
[----:B------:R-:W-:Y:S01]  /*0430*/  IMAD.IADD R9, R9, 0x1, -R5 ;  /* 0x0000000109097824 */ /* 0x000fe200078e0a05 */
[----:B------:R-:W-:Y:S02]  /*0440*/  SHF.R.U32.HI R2, RZ, 0x3, R0 ;  /* 0x00000003ff027819 */ /* 0x000fe40000011600 */
[----:B------:R-:W-:Y:S01]  /*0450*/  LOP3.LUT R4, R0, 0x38, R4, 0xf8, !PT ;  /* 0x0000003800047812 */ /* 0x000fe200078ef804 */
[----:B------:R-:W-:Y:S01]  /*0460*/  IMAD.SHL.U32 R0, R3, 0x40, RZ ;  /* 0x0000004003007824 */ /* 0x000fe200078e00ff */
[----:B------:R-:W-:Y:S01]  /*0470*/  SHF.R.S32.HI R5, RZ, 0x1f, R13 ;  /* 0x0000001fff057819 */ /* 0x000fe2000001140d */
[----:B------:R-:W-:Y:S01]  /*0480*/  IMAD.SHL.U32 R11, R9, 0x200, RZ ;  /* 0x00000200090b7824 */ /* 0x000fe200078e00ff */
[----:B------:R-:W-:Y:S02]  /*0490*/  SHF.R.S32.HI R3, RZ, 0x1f, R10 ;  /* 0x0000001fff037819 */ /* 0x000fe4000001140a */
[----:B------:R-:W-:Y:S02]  /*04a0*/  LEA.HI R17, R5, R13, RZ, 0x2 ;  /* 0x0000000d05117211 */ /* 0x000fe400078f10ff */
[----:B------:R-:W-:Y:S01]  /*04b0*/  LEA.HI R13, R3, R10, RZ, 0x3 ;  /* 0x0000000a030d7211 */ /* 0x000fe200078f18ff */
[----:B------:R-:W-:Y:S01]  /*04c0*/  IMAD.SHL.U32 R3, R12, 0x10, RZ ;  /* 0x000000100c037824 */ /* 0x000fe200078e00ff */
[----:B------:R-:W-:-:S02]  /*04d0*/  LOP3.LUT R0, R0, 0x1c0, RZ, 0xc0, !PT ;  /* 0x000001c000007812 */ /* 0x000fc400078ec0ff */
[----:B------:R-:W-:Y:S02]  /*04e0*/  LOP3.LUT R5, R13, 0xfffffff8, RZ, 0xc0, !PT ;  /* 0xfffffff80d057812 */ /* 0x000fe400078ec0ff */
[C---:B------:R-:W-:Y:S02]  /*04f0*/  LOP3.LUT R214, R0.reuse, 0x8, R14, 0xf8, !PT ;  /* 0x0000000800d67812 */ /* 0x040fe400078ef80e */
[----:B------:R-:W-:Y:S01]  /*0500*/  LOP3.LUT R7, R0, 0x30, R3, 0xf8, !PT ;  /* 0x0000003000077812 */ /* 0x000fe200078ef803 */
[----:B------:R-:W-:Y:S01]  /*0510*/  IMAD.SHL.U32 R3, R18, 0x2, RZ ;  /* 0x0000000212037824 */ /* 0x000fe200078e00ff */
[----:B------:R-:W-:Y:S01]  /*0520*/  SHF.R.U32.HI R210, RZ, 0x3, R0 ;  /* 0x00000003ffd27819 */ /* 0x000fe20000011600 */
[----:B------:R-:W-:Y:S01]  /*0530*/  IMAD.IADD R248, R10, 0x1, -R5 ;  /* 0x000000010af87824 */ /* 0x000fe200078e0a05 */
[----:B------:R-:W-:Y:S01]  /*0540*/  SHF.R.S32.HI R0, RZ, 0x7, R19 ;  /* 0x00000007ff007819 */ /* 0x000fe20000011413 */
[--C-:B------:R-:W-:Y:S01]  /*0550*/  IMAD R12, R12, 0x400, R3.reuse ;  /* 0x000004000c0c7824 */ /* 0x100fe200078e0203 */
[----:B------:R-:W-:Y:S01]  /*0560*/  LOP3.LUT R243, R4, R2, RZ, 0x3c, !PT ;  /* 0x0000000204f37212 */ /* 0x000fe200078e3cff */
[----:B------:R-:W-:Y:S01]  /*0570*/  IMAD.SHL.U32 R5, R9, 0x10, RZ ;  /* 0x0000001009057824 */ /* 0x000fe200078e00ff */
[----:B------:R-:W-:Y:S01]  /*0580*/  SHF.R.S32.HI R2, RZ, 0x6, R16 ;  /* 0x00000006ff027819 */ /* 0x000fe20000011410 */
[----:B------:R-:W-:Y:S01]  /*0590*/  IMAD R10, R0, 0x1000, R3 ;  /* 0x00001000000a7824 */ /* 0x000fe200078e0203 */
[----:B------:R-:W-:Y:S01]  /*05a0*/  LOP3.LUT R4, R6, 0x1, RZ, 0xc0, !PT ;  /* 0x0000000106047812 */ /* 0x000fe200078ec0ff */
[----:B------:R-:W-:Y:S01]  /*05b0*/  IMAD.SHL.U32 R3, R0, 0x8, RZ ;  /* 0x0000000800037824 */ /* 0x000fe200078e00ff */
[----:B------:R-:W-:Y:S01]  /*05c0*/  LOP3.LUT R14, R7, 0x8, R14, 0xf8, !PT ;  /* 0x00000008070e7812 */ /* 0x000fe200078ef80e */
[----:B------:R-:W-:Y:S01]  /*05d0*/  IMAD.SHL.U32 R0, R6, 0x40, RZ ;  /* 0x0000004006007824 */ /* 0x000fe200078e00ff */
[----:B------:R-:W-:Y:S01]  /*05e0*/  ISETP.NE.U32.AND P0, PT, R4, 0x1, PT ;  /* 0x000000010400780c */ /* 0x000fe20003f05070 */
[----:B------:R-:W-:Y:S01]  /*05f0*/  IMAD R4, R2, 0x800, R11 ;  /* 0x0000080002047824 */ /* 0x000fe200078e020b */
[----:B------:R-:W-:Y:S01]  /*0600*/  LOP3.LUT R214, R214, R210, RZ, 0x3c, !PT ;  /* 0x000000d2d6d67212 */ /* 0x000fe200078e3cff */
[----:B------:R-:W-:Y:S01]  /*0610*/  IMAD.SHL.U32 R8, R2, 0x20, RZ ;  /* 0x0000002002087824 */ /* 0x000fe200078e00ff */
[----:B------:R-:W-:Y:S01]  /*0620*/  LOP3.LUT R0, R0, 0x1c0, RZ, 0xc0, !PT ;  /* 0x000001c000007812 */ /* 0x000fe200078ec0ff */
[----:B------:R-:W-:Y:S01]  /*0630*/  IMAD R243, R2, 0x200, R243 ;  /* 0x0000020002f37824 */ /* 0x000fe200078e02f3 */
[----:B------:R-:W-:Y:S01]  /*0640*/  R2P PR, R6, 0x6 ;  /* 0x0000000606007804 */ /* 0x000fe20000000000 */
[----:B------:R-:W-:Y:S01]  /*0650*/  IMAD.SHL.U32 R7, R2, 0x8, RZ ;  /* 0x0000000802077824 */ /* 0x000fe200078e00ff */
[----:B------:R-:W-:Y:S01]  /*0660*/  LOP3.LUT R2, R3, 0x8, RZ, 0xc0, !PT ;  /* 0x0000000803027812 */ /* 0x000fe200078ec0ff */
[----:B------:R-:W-:Y:S01]  /*0670*/  IMAD.IADD R214, R4, 0x1, R214 ;  /* 0x0000000104d67824 */ /* 0x000fe200078e02d6 */
[----:B------:R-:W-:Y:S01]  /*0680*/  SHF.R.U32.HI R3, RZ, 0x3, R0 ;  /* 0x00000003ff037819 */ /* 0x000fe20000011600 */
[----:B------:R-:W-:Y:S01]  /*0690*/  IMAD.SHL.U32 R4, R9, 0x20, RZ ;  /* 0x0000002009047824 */ /* 0x000fe200078e00ff */
[----:B------:R-:W-:-:S02]  /*06a0*/  LOP3.LUT R6, R0, 0x20, R8, 0xf8, !PT ;  /* 0x0000002000067812 */ /* 0x000fc400078ef808 */
[----:B------:R-:W-:Y:S02]  /*06b0*/  LOP3.LUT R0, R3, R0, R2, 0x1e, !PT ;  /* 0x0000000003007212 */ /* 0x000fe400078e1e02 */
[----:B------:R-:W-:Y:S02]  /*06c0*/  LOP3.LUT R4, R4, 0x20, RZ, 0xc0, !PT ;  /* 0x0000002004047812 */ /* 0x000fe400078ec0ff */
[----:B------:R-:W-:Y:S01]  /*06d0*/  LOP3.LUT R8, R2, 0x10, R5, 0xf8, !PT ;  /* 0x0000001002087812 */ /* 0x000fe200078ef805 */
[----:B------:R-:W-:Y:S01]  /*06e0*/  IMAD.IADD R12, R12, 0x1, R0 ;  /* 0x000000010c0c7824 */ /* 0x000fe200078e0200 */
[----:B------:R-:W-:Y:S01]  /*06f0*/  SHF.R.S32.HI R0, RZ, 0x2, R17 ;  /* 0x00000002ff007819 */ /* 0x000fe20000011411 */
[----:B------:R-:W-:Y:S01]  /*0700*/  IMAD.SHL.U32 R5, R248, 0x40, RZ ;  /* 0x00000040f8057824 */ /* 0x000fe200078e00ff */
[----:B------:R-:W-:Y:S01]  /*0710*/  LOP3.LUT R209, R4, 0x18, R7, 0xf8, !PT ;  /* 0x0000001804d17812 */ /* 0x000fe200078ef807 */
[C---:B------:R-:W-:Y:S01]  /*0720*/  IMAD R7, R15.reuse, 0x400, R10 ;  /* 0x000004000f077824 */ /* 0x040fe200078e020a */
[----:B------:R-:W-:Y:S01]  /*0730*/  LOP3.LUT R4, R6, R3, RZ, 0x3c, !PT ;  /* 0x0000000306047212 */ /* 0x000fe200078e3cff */
[----:B------:R-:W-:Y:S01]  /*0740*/  IMAD R251, R15, 0x10, R0 ;  /* 0x000000100ffb7824 */ /* 0x000fe200078e0200 */
[----:B------:R-:W-:Y:S01]  /*0750*/  LEA R244, R12, UR4, 0x1 ;  /* 0x000000040cf47c11 */ /* 0x000fe2000f8e08ff */
[----:B------:R-:W-:Y:S01]  /*0760*/  IMAD.SHL.U32 R0, R13, 0x40, RZ ;  /* 0x000000400d007824 */ /* 0x000fe200078e00ff */
[----:B------:R-:W-:Y:S01]  /*0770*/  LOP3.LUT R5, R5, 0x1c0, RZ, 0xc0, !PT ;  /* 0x000001c005057812 */ /* 0x000fe200078ec0ff */
[----:B------:R-:W-:Y:S01]  /*0780*/  VIADD R2, R251, 0xffffffc0 ;  /* 0xffffffc0fb027836 */ /* 0x000fe20000000000 */
[----:B------:R-:W-:Y:S01]  /*0790*/  LEA R214, R214, UR4, 0x1 ;  /* 0x00000004d6d67c11 */ /* 0x000fe2000f8e08ff */
[----:B------:R-:W-:Y:S01]  /*07a0*/  IMAD.IADD R7, R4, 0x1, R7 ;  /* 0x0000000104077824 */ /* 0x000fe200078e0207 */
[----:B------:R-:W-:Y:S01]  /*07b0*/  SHF.R.U32.HI R6, RZ, 0x3, R5 ;  /* 0x00000003ff067819 */ /* 0x000fe20000011605 */
[C---:B------:R-:W-:Y:S01]  /*07c0*/  VIADD R20, R244.reuse, 0x420 ;  /* 0x00000420f4147836 */ /* 0x040fe20000000000 */
[----:B------:R-:W-:Y:S01]  /*07d0*/  SHF.R.S32.HI R4, RZ, 0x1f, R2 ;  /* 0x0000001fff047819 */ /* 0x000fe20000011402 */
[----:B------:R-:W-:Y:S01]  /*07e0*/  @P1 VIADD R20, R244, 0x3e0 ;  /* 0x000003e0f4141836 */ /* 0x000fe20000000000 */
[----:B------:R-:W-:Y:S01]  /*07f0*/  LOP3.LUT R0, R0, 0xfffffe00, RZ, 0xc0, !PT ;  /* 0xfffffe0000007812 */ /* 0x000fe200078ec0ff */
[----:B------:R-:W-:Y:S01]  /*0800*/  IMAD.SHL.U32 R3, R9, 0x8, RZ ;  /* 0x0000000809037824 */ /* 0x000fe200078e00ff */
[----:B------:R-:W-:-:S02]  /*0810*/  SHF.L.U64.HI R247, R2, 0x2, R4 ;  /* 0x0000000202f77819 */ /* 0x000fc40000010204 */
[C-C-:B------:R-:W-:Y:S01]  /*0820*/  LOP3.LUT R2, R6.reuse, R8, R5.reuse, 0x1e, !PT ;  /* 0x0000000806027212 */ /* 0x140fe200078e1e05 */
[----:B------:R1:W-:Y:S01]  /*0830*/  STL [R1], R20 ;  /* 0x0000001401007387 */ /* 0x0003e20000100800 */
[----:B------:R-:W-:Y:S01]  /*0840*/  LOP3.LUT R209, R6, R209, R5, 0x1e, !PT ;  /* 0x000000d106d17212 */ /* 0x000fe200078e1e05 */
[----:B------:R-:W-:Y:S01]  /*0850*/  IMAD R4, R15, 0x400, R0 ;  /* 0x000004000f047824 */ /* 0x000fe200078e0200 */
[-C--:B------:R-:W-:Y:S01]  /*0860*/  LOP3.LUT R218, R2, R0.reuse, RZ, 0xfc, !PT ;  /* 0x0000000002da7212 */ /* 0x080fe200078efcff */
[----:B------:R-:W-:Y:S01]  /*0870*/  IMAD.MOV.U32 R2, RZ, RZ, 0x40 ;  /* 0x00000040ff027424 */ /* 0x000fe200078e00ff */
[----:B------:R-:W-:Y:S01]  /*0880*/  LOP3.LUT R209, R209, R0, RZ, 0xfc, !PT ;  /* 0x00000000d1d17212 */ /* 0x000fe200078efcff */
[----:B------:R-:W-:Y:S01]  /*0890*/  IMAD.MOV.U32 R0, RZ, RZ, 0x20 ;  /* 0x00000020ff007424 */ /* 0x000fe200078e00ff */
[----:B------:R-:W-:Y:S02]  /*08a0*/  LOP3.LUT R3, R5, 0x8, R3, 0xf8, !PT ;  /* 0x0000000805037812 */ /* 0x000fe400078ef803 */
[----:B------:R-:W-:-:S02]  /*08b0*/  LEA R227, R7, UR5, 0x1 ;  /* 0x0000000507e37c11 */ /* 0x000fc4000f8e08ff */
[C---:B------:R-:W-:Y:S02]  /*08c0*/  SEL R215, R0.reuse, 0xffffffe0, !P4 ;  /* 0xffffffe000d77807 */ /* 0x040fe40006000000 */
[----:B------:R-:W-:Y:S02]  /*08d0*/  SEL R0, R0, 0xffffffe0, !P1 ;  /* 0xffffffe000007807 */ /* 0x000fe40004800000 */
[----:B------:R-:W-:Y:S01]  /*08e0*/  SEL R216, R2, 0xffffffc0, !P3 ;  /* 0xffffffc002d87807 */ /* 0x000fe20005800000 */
[----:B------:R-:W-:Y:S01]  /*08f0*/  IMAD.IADD R215, R214, 0x1, R215 ;  /* 0x00000001d6d77824 */ /* 0x000fe200078e02d7 */
[----:B------:R-:W-:Y:S01]  /*0900*/  SEL R233, R233, 0x10, !P0 ;  /* 0x00000010e9e97807 */ /* 0x000fe20004000000 */
[----:B------:R-:W-:Y:S01]  /*0910*/  IMAD.IADD R232, R227, 0x1, R0 ;  /* 0x00000001e3e87824 */ /* 0x000fe200078e0200 */
[----:B------:R-:W-:Y:S01]  /*0920*/  LOP3.LUT R3, R3, R6, RZ, 0x3c, !PT ;  /* 0x0000000603037212 */ /* 0x000fe200078e3cff */
[----:B------:R-:W-:Y:S01]  /*0930*/  IMAD.IADD R249, R0, 0x1, R244 ;  /* 0x0000000100f97824 */ /* 0x000fe200078e02f4 */
[----:B------:R-:W-:Y:S01]  /*0940*/  SEL R2, R2, 0xffffffc0, !P2 ;  /* 0xffffffc002027807 */ /* 0x000fe20005000000 */
[----:B------:R-:W-:Y:S01]  /*0950*/  IMAD.IADD R217, R214, 0x1, R216 ;  /* 0x00000001d6d97824 */ /* 0x000fe200078e02d8 */
[----:B------:R-:W-:Y:S01]  /*0960*/  LOP3.LUT R210, R11, R14, R210, 0xf6, !PT ;  /* 0x0000000e0bd27212 */ /* 0x000fe200078ef6d2 */
[----:B------:R-:W-:Y:S01]  /*0970*/  IMAD.IADD R234, R227, 0x1, R233 ;  /* 0x00000001e3ea7824 */ /* 0x000fe200078e02e9 */
[----:B------:R-:W-:Y:S01]  /*0980*/  LEA R209, R209, UR4, 0x1 ;  /* 0x00000004d1d17c11 */ /* 0x000fe2000f8e08ff */
[----:B------:R-:W-:Y:S01]  /*0990*/  IMAD.IADD R219, R4, 0x1, R3 ;  /* 0x0000000104db7824 */ /* 0x000fe200078e0203 */
[----:B------:R-:W-:Y:S01]  /*09a0*/  LEA R210, R210, UR5, 0x1 ;  /* 0x00000005d2d27c11 */ /* 0x000fe2000f8e08ff */
[----:B------:R-:W-:-:S02]  /*09b0*/  IMAD.IADD R216, R215, 0x1, R216 ;  /* 0x00000001d7d87824 */ /* 0x000fc400078e02d8 */
[----:B------:R-:W-:Y:S02]  /*09c0*/  IMAD.IADD R246, R244, 0x1, R2 ;  /* 0x00000001f4f67824 */ /* 0x000fe400078e0202 */
[----:B------:R-:W-:Y:S02]  /*09d0*/  IMAD.IADD R233, R233, 0x1, R232 ;  /* 0x00000001e9e97824 */ /* 0x000fe400078e02e8 */
[----:B------:R-:W-:Y:S02]  /*09e0*/  IMAD.IADD R250, R249, 0x1, R2 ;  /* 0x00000001f9fa7824 */ /* 0x000fe400078e0202 */
[----:B-1----:R-:W-:-:S07]  /*09f0*/  IMAD.IADD R252, R2, 0x1, R20 ;  /* 0x0000000102fc7824 */ /* 0x002fce00078e0214 */
.L_x_468:
[----:B------:R-:W-:Y:S02]  /*0a00*/  ISETP.NE.U32.AND P0, PT, RZ, UR16, PT ;  /* 0x00000010ff007c0c */ /* 0x000fe4000bf05070 */
[----:B------:R-:W-:Y:S02]  /*0a10*/  ISETP.NE.U32.AND P1, PT, RZ, UR14, PT ;  /* 0x0000000eff007c0c */ /* 0x000fe4000bf25070 */
[----:B------:R-:W-:Y:S02]  /*0a20*/  ISETP.NE.AND.EX P0, PT, RZ, UR17, PT, P0 ;  /* 0x00000011ff007c0c */ /* 0x000fe4000bf05300 */
[----:B------:R-:W-:-:S11]  /*0a30*/  ISETP.NE.AND.EX P1, PT, RZ, UR15, PT, P1 ;  /* 0x0000000fff007c0c */ /* 0x000fd6000bf25310 */
[----:B------:R-:W1:Y:S01]  /*0a40*/  @P0 S2R R0, SR_CTAID.Y ;  /* 0x0000000000000919 */ /* 0x000e620000002600 */
[----:B----4-:R-:W1:Y:S01]  /*0a50*/  @P0 LDC.64 R2, c[0x0][0x300] ;  /* 0x0000c000ff020b82 */ /* 0x010e620000000a00 */
[----:B------:R-:W2:Y:S07]  /*0a60*/  @P1 S2R R7, SR_CTAID.Y ;  /* 0x0000000000071919 */ /* 0x000eae0000002600 */
[----:B------:R-:W2:Y:S01]  /*0a70*/  @P1 LDC.64 R4, c[0x0][0x308] ;  /* 0x0000c200ff041b82 */ /* 0x000ea20000000a00 */
[----:B-1----:R-:W-:-:S05]  /*0a80*/  @P0 IMAD.WIDE R2, R0, 0x4, R2 ;  /* 0x0000000400020825 */ /* 0x002fca00078e0202 */
[----:B------:R2:W3:Y:S02]  /*0a90*/  @P0 LDG.E R6, desc[UR24][R2.64] ;  /* 0x0000001802060981 */ /* 0x0004e4000c1e1900 */
[----:B--2---:R-:W-:Y:S02]  /*0aa0*/  @P1 IMAD.WIDE R2, R7, 0x4, R4 ;  /* 0x0000000407021825 */ /* 0x004fe400078e0204 */
[----:B------:R-:W1:Y:S03]  /*0ab0*/  @!P1 LDC.64 R4, c[0x0][0x2c8] ;  /* 0x0000b200ff049b82 */ /* 0x000e660000000a00 */
[----:B------:R-:W2:Y:S01]  /*0ac0*/  @P1 LDG.E R0, desc[UR24][R2.64] ;  /* 0x0000001802001981 */ /* 0x000ea2000c1e1900 */
[----:B------:R-:W-:Y:S01]  /*0ad0*/  UMOV UR8, URZ ;  /* 0x0000003f00087c82 */ /* 0x000fe20008000000 */
[----:B------:R-:W-:-:S03]  /*0ae0*/  USHF.L.U32 UR32, UR23, 0x7, URZ ;  /* 0x0000000717207899 */ /* 0x000fc6000800063f */
[----:B------:R-:W4:Y:S01]  /*0af0*/  @!P1 LDC.64 R2, c[0x0][0x318] ;  /* 0x0000c600ff029b82 */ /* 0x000f220000000a00 */
[----:B---3--:R-:W-:Y:S02]  /*0b00*/  @P0 R2UR UR8, R6 ;  /* 0x00000000060802ca */ /* 0x008fe400000e0000 */
[----:B----4-:R-:W-:-:S04]  /*0b10*/  @!P1 ISETP.NE.U32.AND P0, PT, R2, RZ, PT ;  /* 0x000000ff0200920c */ /* 0x010fc80003f05070 */
[----:B------:R-:W-:-:S04]  /*0b20*/  @!P1 ISETP.NE.AND.EX P0, PT, R3, RZ, PT, P0 ;  /* 0x000000ff0300920c */ /* 0x000fc80003f05300 */
[----:B-1----:R-:W-:-:S03]  /*0b30*/  @!P1 SEL R2, R5, RZ, P0 ;  /* 0x000000ff05029207 */ /* 0x002fc60000000000 */
[----:B--2---:R-:W-:Y:S01]  /*0b40*/  @P1 VIADD R0, R0, -UR8 ;  /* 0x8000000800001c36 */ /* 0x004fe20008000000 */
[----:B------:R-:W-:-:S04]  /*0b50*/  @!P1 IADD3 R0, R2, -UR8, R4 ;  /* 0x8000000802009c10 */ /* 0x000fc8000fffe004 */
[----:B------:R-:W-:-:S13]  /*0b60*/  ISETP.LE.AND P0, PT, R0, UR32, PT ;  /* 0x0000002000007c0c */ /* 0x000fda000bf03270 */
[----:B-----5:R-:W-:Y:S05]  /*0b70*/  @P0 BRA `(.L_x_460) ;  /* 0x0000006000140947 */ /* 0x020fea0003800000 */
[----:B------:R-:W1:Y:S01]  /*0b80*/  LDC R7, c[0x0][0x278] ;  /* 0x00009e00ff077b82 */ /* 0x000e620000000800 */
[----:B------:R-:W2:Y:S01]  /*0b90*/  S2R R4, SR_CTAID.Z ;  /* 0x0000000000047919 */ /* 0x000ea20000002700 */
[----:B------:R-:W-:Y:S01]  /*0ba0*/  ULDC.64 UR6, c[0x0][0x2f0] ;  /* 0x0000bc0000067ab9 */ /* 0x000fe20000000a00 */
[----:B------:R-:W-:Y:S01]  /*0bb0*/  ULDC UR33, c[0x0][0x2c4] ;  /* 0x0000b10000217ab9 */ /* 0x000fe20000000800 */
[----:B------:R-:W-:Y:S01]  /*0bc0*/  UISETP.NE.U32.AND UP1, UPT, UR6, URZ, UPT ;  /* 0x0000003f0600728c */ /* 0x000fe2000bf25070 */
[----:B------:R-:W3:Y:S01]  /*0bd0*/  S2R R8, SR_CTAID.X ;  /* 0x0000000000087919 */ /* 0x000ee20000002500 */
[----:B------:R-:W-:Y:S01]  /*0be0*/  ULDC UR40, c[0x0][0x270] ;  /* 0x00009c0000287ab9 */ /* 0x000fe20000000800 */
[----:B------:R-:W-:Y:S01]  /*0bf0*/  ULDC.U8 UR6, c[0x0][0x3d8] ;  /* 0x0000f60000067ab9 */ /* 0x000fe20000000000 */
[----:B------:R-:W-:Y:S01]  /*0c00*/  ULDC UR39, c[0x0][0x2dc] ;  /* 0x0000b70000277ab9 */ /* 0x000fe20000000800 */
[----:B------:R-:W-:Y:S02]  /*0c10*/  UISETP.NE.AND UP0, UPT, UR6, URZ, UPT ;  /* 0x0000003f0600728c */ /* 0x000fe4000bf05270 */
[----:B------:R-:W-:-:S02]  /*0c20*/  UIADD3 UR6, UR33, 0x3f, URZ ;  /* 0x0000003f21067890 */ /* 0x000fc4000fffe03f */
[----:B------:R-:W-:Y:S02]  /*0c30*/  UISETP.NE.AND.EX UP1, UPT, UR7, URZ, UPT, UP1 ;  /* 0x0000003f0700728c */ /* 0x000fe4000bf25310 */
[----:B------:R-:W-:Y:S02]  /*0c40*/  USHF.R.S32.HI UR38, URZ, 0x1f, UR6 ;  /* 0x0000001f3f267899 */ /* 0x000fe40008011406 */
[----:B------:R-:W-:Y:S02]  /*0c50*/  UIMAD UR9, UR22, UR39, URZ ;  /* 0x00000027160972a4 */ /* 0x000fe4000f8e023f */
[----:B------:R-:W-:Y:S02]  /*0c60*/  ULEA.HI UR38, UR38, UR6, URZ, 0x6 ;  /* 0x0000000626267291 */ /* 0x000fe4000f8f303f */
[----:B------:R-:W-:Y:S02]  /*0c70*/  @UP0 UIMAD UR13, UR20, UR33, URZ ;  /* 0x00000021140d02a4 */ /* 0x000fe4000f8e023f */
[----:B------:R-:W-:Y:S01]  /*0c80*/  ULOP3.LUT UR36, UR38, 0xffffffc0, URZ, 0xc0, !UPT ;  /* 0xffffffc026247892 */ /* 0x000fe2000f8ec03f */
[----:B-1----:R-:W-:Y:S01]  /*0c90*/  IABS R6, R7 ;  /* 0x0000000700067213 */ /* 0x002fe20000000000 */
[----:B------:R-:W-:Y:S01]  /*0ca0*/  @!UP0 UIMAD UR10, UR20, UR40, UR22 ;  /* 0x00000028140a82a4 */ /* 0x000fe2000f8e0216 */
[----:B------:R-:W-:Y:S01]  /*0cb0*/  ISETP.NE.AND P1, PT, R7, RZ, PT ;  /* 0x000000ff0700720c */ /* 0x000fe20003f25270 */
[----:B------:R-:W-:Y:S01]  /*0cc0*/  UIADD3 UR36, UR36, -0x40, URZ ;  /* 0xffffffc024247890 */ /* 0x000fe2000fffe03f */
[----:B------:R-:W1:Y:S01]  /*0cd0*/  I2F.RP R2, R6 ;  /* 0x0000000600027306 */ /* 0x000e620000209400 */
[----:B------:R-:W-:Y:S01]  /*0ce0*/  ULDC.U8 UR11, c[0x0][0x480] ;  /* 0x00012000000b7ab9 */ /* 0x000fe20000000000 */
        /* <DEDUP_REMOVED lines=17> */
[----:B------:R-:W-:Y:S01]  /*0e00*/  IMAD.HI.U32 R0, R3, R0, R2 ;  /* 0x0000000003007227 */ /* 0x000fe200078e0002 */
[----:B------:R-:W-:Y:S02]  /*0e10*/  MOV R3, R4 ;  /* 0x0000000400037202 */ /* 0x000fe40000000f00 */
[----:B------:R-:W3:Y:S03]  /*0e20*/  LDC.64 R4, c[0x0][0x488] ;  /* 0x00012200ff047b82 */ /* 0x000ee60000000a00 */
[----:B------:R-:W-:-:S04]  /*0e30*/  IMAD.HI.U32 R0, R0, R3, RZ ;  /* 0x0000000300007227 */ /* 0x000fc800078e00ff */
[----:B------:R-:W-:-:S04]  /*0e40*/  IMAD.MOV R2, RZ, RZ, -R0 ;  /* 0x000000ffff027224 */ /* 0x000fc800078e0a00 */
[----:B------:R-:W-:-:S05]  /*0e50*/  IMAD R2, R6, R2, R3 ;  /* 0x0000000206027224 */ /* 0x000fca00078e0203 */
[----:B------:R-:W-:-:S13]  /*0e60*/  ISETP.GT.U32.AND P2, PT, R6, R2, PT ;  /* 0x000000020600720c */ /* 0x000fda0003f44070 */
[----:B------:R-:W-:Y:S01]  /*0e70*/  @!P2 IMAD.IADD R2, R2, 0x1, -R6 ;  /* 0x000000010202a824 */ /* 0x000fe200078e0a06 */
[----:B------:R-:W-:-:S04]  /*0e80*/  @!P2 IADD3 R0, R0, 0x1, RZ ;  /* 0x000000010000a810 */ /* 0x000fc80007ffe0ff */
[----:B------:R-:W-:Y:S02]  /*0e90*/  ISETP.GE.U32.AND P3, PT, R2, R6, PT ;  /* 0x000000060200720c */ /* 0x000fe40003f66070 */
[----:B------:R-:W-:-:S04]  /*0ea0*/  LOP3.LUT R2, R7, UR22, RZ, 0x3c, !PT ;  /* 0x0000001607027c12 */ /* 0x000fc8000f8e3cff */
[----:B------:R-:W-:Y:S01]  /*0eb0*/  ISETP.GE.AND P0, PT, R2, RZ, PT ;  /* 0x000000ff0200720c */ /* 0x000fe20003f06270 */
[----:B---3--:R-:W-:-:S04]  /*0ec0*/  IMAD.WIDE.U32 R2, R8, R4, RZ ;  /* 0x0000000408027225 */ /* 0x008fc800078e00ff */
[----:B------:R-:W-:Y:S02]  /*0ed0*/  IMAD R3, R8, R5, R3 ;  /* 0x0000000508037224 */ /* 0x000fe400078e0203 */
[----:B------:R-:W-:Y:S01]  /*0ee0*/  @P3 VIADD R0, R0, 0x1 ;  /* 0x0000000100003836 */ /* 0x000fe20000000000 */
[----:B------:R-:W-:-:S03]  /*0ef0*/  ISETP.NE.AND P3, PT, RZ, UR11, PT ;  /* 0x0000000bff007c0c */ /* 0x000fc6000bf65270 */
[----:B------:R-:W-:Y:S01]  /*0f00*/  IMAD.MOV.U32 R11, RZ, RZ, R0 ;  /* 0x000000ffff0b7224 */ /* 0x000fe200078e0000 */
[----:B------:R-:W-:-:S04]  /*0f10*/  SEL R12, R3, RZ, P3 ;  /* 0x000000ff030c7207 */ /* 0x000fc80001800000 */
        /* <DEDUP_REMOVED lines=14> */
.L_x_461:
[----:B------:R-:W-:Y:S01]  /*1000*/  UIMAD UR34, UR20, UR40, UR22 ;  /* 0x00000028142272a4 */ /* 0x000fe2000f8e0216 */
[----:B------:R-:W-:-:S03]  /*1010*/  ULDC UR48, c[0x0][0x2d4] ;  /* 0x0000b50000307ab9 */ /* 0x000fc60000000800 */
[----:B------:R-:W-:-:S12]  /*1020*/  UIMAD UR34, UR34, UR48, URZ ;  /* 0x00000030222272a4 */ /* 0x000fd8000f8e023f */
.L_x_462:
[----:B------:R-:W1:Y:S01]  /*1030*/  S2R R5, SR_TID.X ;  /* 0x0000000000057919 */ /* 0x000e620000002100 */
[----:B------:R-:W2:Y:S01]  /*1040*/  LDC.64 R22, c[0x0][0x240] ;  /* 0x00009000ff167b82 */ /* 0x000ea20000000a00 */
[----:B------:R-:W-:Y:S01]  /*1050*/  UIMAD UR10, UR40, UR39, URZ ;  /* 0x00000027280a72a4 */ /* 0x000fe2000f8e023f */
[----:B------:R-:W-:Y:S01]  /*1060*/  IMAD.U32 R6, RZ, RZ, UR9 ;  /* 0x00000009ff067e24 */ /* 0x000fe2000f8e00ff */
[----:B------:R-:W-:Y:S01]  /*1070*/  UIMAD.WIDE UR48, UR20, UR48, UR36 ;  /* 0x00000030143072a5 */ /* 0x000fe2000f8e0224 */
[----:B------:R-:W-:Y:S01]  /*1080*/  CS2R R158, SRZ ;  /* 0x00000000009e7805 */ /* 0x000fe2000001ff00 */
[----:B------:R-:W-:Y:S01]  /*1090*/  UIMAD.WIDE.U32 UR46, UR39, UR40, URZ ;  /* 0x00000028272e72a5 */ /* 0x000fe2000f8e003f */
[----:B------:R-:W-:Y:S01]  /*10a0*/  CS2R R156, SRZ ;  /* 0x00000000009c7805 */ /* 0x000fe2000001ff00 */
[----:B------:R-:W-:Y:S01]  /*10b0*/  UIADD3 UR32, UP0, UR32, UR8, URZ ;  /* 0x0000000820207290 */ /* 0x000fe2000ff1e03f */
[----:B------:R-:W3:Y:S01]  /*10c0*/  LDC.64 R8, c[0x0][0x228] ;  /* 0x00008a00ff087b82 */ /* 0x000ee20000000a00 */
[----:B------:R-:W-:Y:S01]  /*10d0*/  USHF.R.S32.HI UR45, URZ, 0x1f, UR39 ;  /* 0x0000001f3f2d7899 */ /* 0x000fe20008011427 */
[----:B------:R-:W-:Y:S01]  /*10e0*/  CS2R R162, SRZ ;  /* 0x0000000000a27805 */ /* 0x000fe2000001ff00 */
[----:B------:R-:W-:Y:S01]  /*10f0*/  IMAD.U32 R26, RZ, RZ, UR46 ;  /* 0x0000002eff1a7e24 */ /* 0x000fe2000f8e00ff */
[----:B------:R-:W-:Y:S01]  /*1100*/  ULDC.64 UR8, c[0x0][0x248] ;  /* 0x0000920000087ab9 */ /* 0x000fe20000000a00 */
[----:B------:R-:W-:Y:S01]  /*1110*/  IMAD.U32 R27, RZ, RZ, UR47 ;  /* 0x0000002fff1b7e24 */ /* 0x000fe2000f8e00ff */
[----:B------:R-:W-:Y:S01]  /*1120*/  UIADD3.X UR4, UR12, UR4, URZ, UP0, !UPT ;  /* 0x000000040c047290 */ /* 0x000fe200087fe43f */
[----:B------:R-:W-:Y:S01]  /*1130*/  CS2R R160, SRZ ;  /* 0x0000000000a07805 */ /* 0x000fe2000001ff00 */
[----:B------:R-:W4:Y:S01]  /*1140*/  LDC.64 R18, c[0x0][0x418] ;  /* 0x00010600ff127b82 */ /* 0x000f220000000a00 */
[----:B------:R-:W-:Y:S01]  /*1150*/  UIMAD UR45, UR45, UR40, URZ ;  /* 0x000000282d2d72a4 */ /* 0x000fe2000f8e023f */
[----:B------:R-:W-:Y:S01]  /*1160*/  CS2R R154, SRZ ;  /* 0x00000000009a7805 */ /* 0x000fe2000001ff00 */
[----:B------:R-:W-:Y:S01]  /*1170*/  ULDC.64 UR12, c[0x0][0x210] ;  /* 0x00008400000c7ab9 */ /* 0x000fe20000000a00 */
[----:B------:R-:W-:Y:S01]  /*1180*/  UIMAD UR43, UR4, UR8, URZ ;  /* 0x00000008042b72a4 */ /* 0x000fe2000f8e023f */
[----:B------:R-:W-:Y:S01]  /*1190*/  CS2R R152, SRZ ;  /* 0x0000000000987805 */ /* 0x000fe2000001ff00 */
[----:B------:R-:W-:Y:S01]  /*11a0*/  UIMAD UR42, UR42, UR39, UR45 ;  /* 0x000000272a2a72a4 */ /* 0x000fe2000f8e022d */
[----:B------:R-:W-:Y:S01]  /*11b0*/  CS2R R150, SRZ ;  /* 0x0000000000967805 */ /* 0x000fe2000001ff00 */
[----:B------:R-:W5:Y:S01]  /*11c0*/  LDC.64 R24, c[0x0][0x420] ;  /* 0x00010800ff187b82 */ /* 0x000f620000000a00 */
[----:B------:R-:W-:Y:S01]  /*11d0*/  UIMAD UR43, UR32, UR9, UR43 ;  /* 0x00000009202b72a4 */ /* 0x000fe2000f8e022b */
[----:B------:R-:W-:Y:S01]  /*11e0*/  CS2R R148, SRZ ;  /* 0x0000000000947805 */ /* 0x000fe2000001ff00 */
[----:B------:R-:W-:Y:S01]  /*11f0*/  ULEA.HI.SX32 UR38, UR38, 0xffffffff, 0x1a ;  /* 0xffffffff26267891 */ /* 0x000fe2000f8fd23f */
[----:B------:R-:W-:Y:S01]  /*1200*/  CS2R R142, SRZ ;  /* 0x00000000008e7805 */ /* 0x000fe2000001ff00 */
[----:B------:R-:W-:Y:S01]  /*1210*/  UIADD3 UR35, UR36, UR35, URZ ;  /* 0x0000002324237290 */ /* 0x000fe2000fffe03f */
[----:B------:R-:W-:-:S02]  /*1220*/  CS2R R140, SRZ ;  /* 0x00000000008c7805 */ /* 0x000fc4000001ff00 */
[----:B-1----:R-:W-:Y:S01]  /*1230*/  SHF.R.S32.HI R2, RZ, 0x1f, R5 ;  /* 0x0000001fff027819 */ /* 0x002fe20000011405 */
[----:B------:R-:W1:Y:S01]  /*1240*/  LDC.64 R20, c[0x0][0x230] ;  /* 0x00008c00ff147b82 */ /* 0x000e620000000a00 */
[----:B------:R-:W-:Y:S01]  /*1250*/  UIADD3 UR34, UR36, UR34, URZ ;  /* 0x0000002224227290 */ /* 0x000fe2000fffe03f */
[----:B------:R-:W-:Y:S02]  /*1260*/  CS2R R146, SRZ ;  /* 0x0000000000927805 */ /* 0x000fe4000001ff00 */
[CC--:B------:R-:W-:Y:S02]  /*1270*/  LEA.HI R3, R2.reuse, R5.reuse, RZ, 0x5 ;  /* 0x0000000502037211 */ /* 0x0c0fe400078f28ff */
[----:B------:R-:W-:Y:S02]  /*1280*/  CS2R R144, SRZ ;  /* 0x0000000000907805 */ /* 0x000fe4000001ff00 */
[----:B------:R-:W-:Y:S02]  /*1290*/  LEA.HI R2, R2, R5, RZ, 0x3 ;  /* 0x0000000502027211 */ /* 0x000fe400078f18ff */
[----:B------:R-:W-:-:S02]  /*12a0*/  CS2R R138, SRZ ;  /* 0x00000000008a7805 */ /* 0x000fc4000001ff00 */
[----:B------:R-:W-:Y:S02]  /*12b0*/  LOP3.LUT R0, R3, 0xffffffe0, RZ, 0xc0, !PT ;  /* 0xffffffe003007812 */ /* 0x000fe400078ec0ff */
[----:B------:R-:W-:Y:S02]  /*12c0*/  CS2R R136, SRZ ;  /* 0x0000000000887805 */ /* 0x000fe4000001ff00 */
[----:B------:R-:W-:Y:S02]  /*12d0*/  SHF.R.S32.HI R3, RZ, 0x5, R3 ;  /* 0x00000005ff037819 */ /* 0x000fe40000011403 */
[----:B------:R-:W-:Y:S02]  /*12e0*/  CS2R R134, SRZ ;  /* 0x0000000000867805 */ /* 0x000fe4000001ff00 */
[----:B------:R-:W-:Y:S01]  /*12f0*/  LOP3.LUT R4, R2, 0xfffffff8, RZ, 0xc0, !PT ;  /* 0xfffffff802047812 */ /* 0x000fe200078ec0ff */
[----:B------:R-:W-:Y:S01]  /*1300*/  IMAD.IADD R0, R5, 0x1, -R0 ;  /* 0x0000000105007824 */ /* 0x000fe200078e0a00 */
[----:B------:R-:W-:-:S02]  /*1310*/  SHF.R.S32.HI R16, RZ, 0x3, R2 ;  /* 0x00000003ff107819 */ /* 0x000fc40000011402 */
[----:B------:R-:W-:Y:S02]  /*1320*/  CS2R R132, SRZ ;  /* 0x0000000000847805 */ /* 0x000fe4000001ff00 */
[----:B------:R-:W-:Y:S01]  /*1330*/  CS2R R126, SRZ ;  /* 0x00000000007e7805 */ /* 0x000fe2000001ff00 */
[----:B------:R-:W-:Y:S01]  /*1340*/  IMAD R0, R3, UR10, R0 ;  /* 0x0000000a03007c24 */ /* 0x000fe2000f8e0200 */
[----:B------:R-:W-:Y:S01]  /*1350*/  USHF.L.U32 UR10, UR10, 0x6, URZ ;  /* 0x000000060a0a7899 */ /* 0x000fe2000800063f */
[----:B------:R-:W-:Y:S01]  /*1360*/  IMAD.IADD R4, R5, 0x1, -R4 ;  /* 0x0000000105047824 */ /* 0x000fe200078e0a04 */
[----:B------:R-:W-:Y:S01]  /*1370*/  SHF.R.S32.HI R28, RZ, 0x1f, R16 ;  /* 0x0000001fff1c7819 */ /* 0x000fe20000011410 */
[----:B------:R-:W-:Y:S01]  /*1380*/  IMAD.U32 R5, RZ, RZ, UR7 ;  /* 0x00000007ff057e24 */ /* 0x000fe2000f8e00ff */
[----:B------:R-:W-:Y:S01]  /*1390*/  USHF.R.S32.HI UR7, URZ, 0x1f, UR10 ;  /* 0x0000001f3f077899 */ /* 0x000fe2000801140a */
[----:B------:R-:W-:Y:S01]  /*13a0*/  IADD3 R10, P2, R16, UR36, RZ ;  /* 0x00000024100a7c10 */ /* 0x000fe2000ff5e0ff */
[----:B------:R-:W-:Y:S01]  /*13b0*/  IMAD.SHL.U32 R2, R4, 0x8, RZ ;  /* 0x0000000804027824 */ /* 0x000fe200078e00ff */
[----:B------:R-:W-:Y:S01]  /*13c0*/  IADD3 R6, P1, P0, R0, UR10, R6 ;  /* 0x0000000a00067c10 */ /* 0x000fe2000f83e006 */
[----:B------:R-:W-:Y:S01]  /*13d0*/  ULDC.64 UR10, c[0x0][0x258] ;  /* 0x00009600000a7ab9 */ /* 0x000fe20000000a00 */
[----:B------:R-:W-:Y:S01]  /*13e0*/  SHF.R.S32.HI R0, RZ, 0x1f, R0 ;  /* 0x0000001fff007819 */ /* 0x000fe20000011400 */
[----:B------:R-:W-:Y:S01]  /*13f0*/  UIMAD UR44, UR28, UR10, URZ ;  /* 0x0000000a1c2c72a4 */ /* 0x000fe2000f8e023f */
[----:B------:R-:W-:Y:S01]  /*1400*/  IADD3.X R13, R28, UR37, RZ, P2, !PT ;  /* 0x000000251c0d7c10 */ /* 0x000fe200097fe4ff */
[----:B------:R-:W-:Y:S01]  /*1410*/  UIADD3 UR37, UP1, UR48, UR6, URZ ;  /* 0x0000000630257290 */ /* 0x000fe2000ff3e03f */
[----:B------:R-:W-:Y:S01]  /*1420*/  IADD3.X R5, R0, UR7, R5, P1, P0 ;  /* 0x0000000700057c10 */ /* 0x000fe20008fe0405 */
[----:B------:R-:W-:Y:S01]  /*1430*/  UIMAD UR44, UR22, UR11, UR44 ;  /* 0x0000000b162c72a4 */ /* 0x000fe2000f8e022c */
[----:B------:R-:W-:Y:S01]  /*1440*/  IADD3 R6, P0, R6, R7, RZ ;  /* 0x0000000706067210 */ /* 0x000fe20007f1e0ff */
[-C--:B--2---:R-:W-:Y:S01]  /*1450*/  IMAD R0, R13, R22.reuse, RZ ;  /* 0x000000160d007224 */ /* 0x084fe200078e02ff */
[----:B------:R-:W-:Y:S01]  /*1460*/  SHF.R.S32.HI R3, RZ, 0x1f, R2 ;  /* 0x0000001fff037819 */ /* 0x000fe20000011402 */
[----:B------:R-:W-:Y:S01]  /*1470*/  ULDC.64 UR6, c[0x0][0x250] ;  /* 0x0000940000067ab9 */ /* 0x000fe20000000a00 */
[----:B------:R-:W-:Y:S01]  /*1480*/  UIADD3.X UR41, UR49, UR41, URZ, UP1, !UPT ;  /* 0x0000002931297290 */ /* 0x000fe20008ffe43f */
[----:B------:R-:W-:Y:S01]  /*1490*/  IMAD.X R7, R5, 0x1, R12, P0 ;  /* 0x0000000105077824 */ /* 0x000fe200000e060c */
[----:B------:R-:W-:Y:S01]  /*14a0*/  CS2R R124, SRZ ;  /* 0x00000000007c7805 */ /* 0x000fe2000001ff00 */
[C---:B------:R-:W-:Y:S01]  /*14b0*/  IMAD R0, R10.reuse, R23, R0 ;  /* 0x000000170a007224 */ /* 0x040fe200078e0200 */
[----:B------:R-:W-:Y:S01]  /*14c0*/  CS2R R130, SRZ ;  /* 0x0000000000827805 */ /* 0x000fe2000001ff00 */
[----:B------:R-:W-:Y:S01]  /*14d0*/  IMAD.WIDE.U32 R4, R10, R22, R2 ;  /* 0x000000160a047225 */ /* 0x000fe200078e0002 */
[----:B------:R-:W-:-:S02]  /*14e0*/  CS2R R128, SRZ ;  /* 0x0000000000807805 */ /* 0x000fc4000001ff00 */
[----:B------:R-:W-:Y:S02]  /*14f0*/  CS2R R122, SRZ ;  /* 0x00000000007a7805 */ /* 0x000fe4000001ff00 */
[----:B------:R-:W-:Y:S01]  /*1500*/  CS2R R120, SRZ ;  /* 0x0000000000787805 */ /* 0x000fe2000001ff00 */
[----:B------:R-:W-:Y:S01]  /*1510*/  IMAD.IADD R5, R5, 0x1, R0 ;  /* 0x0000000105057824 */ /* 0x000fe200078e0200 */
[----:B------:R-:W-:Y:S01]  /*1520*/  CS2R R118, SRZ ;  /* 0x0000000000767805 */ /* 0x000fe2000001ff00 */
[C---:B---3--:R-:W-:Y:S01]  /*1530*/  IMAD R0, R8.reuse, UR29, RZ ;  /* 0x0000001d08007c24 */ /* 0x048fe2000f8e02ff */
[----:B------:R-:W-:Y:S01]  /*1540*/  CS2R R116, SRZ ;  /* 0x0000000000747805 */ /* 0x000fe2000001ff00 */
[----:B------:R-:W-:Y:S01]  /*1550*/  IMAD.WIDE.U32 R4, R8, UR20, R4 ;  /* 0x0000001408047c25 */ /* 0x000fe2000f8e0004 */
[----:B------:R-:W-:Y:S02]  /*1560*/  CS2R R110, SRZ ;  /* 0x00000000006e7805 */ /* 0x000fe4000001ff00 */
[----:B------:R-:W-:-:S02]  /*1570*/  CS2R R108, SRZ ;  /* 0x00000000006c7805 */ /* 0x000fc4000001ff00 */
[----:B------:R-:W-:Y:S01]  /*1580*/  CS2R R114, SRZ ;  /* 0x0000000000727805 */ /* 0x000fe2000001ff00 */
[----:B------:R-:W-:Y:S01]  /*1590*/  IMAD R0, R9, UR20, R0 ;  /* 0x0000001409007c24 */ /* 0x000fe2000f8e0200 */
[----:B------:R-:W-:Y:S01]  /*15a0*/  CS2R R112, SRZ ;  /* 0x0000000000707805 */ /* 0x000fe2000001ff00 */
[----:B------:R-:W-:Y:S01]  /*15b0*/  IMAD.U32 R8, RZ, RZ, UR8 ;  /* 0x00000008ff087e24 */ /* 0x000fe2000f8e00ff */
[----:B------:R-:W-:Y:S01]  /*15c0*/  CS2R R106, SRZ ;  /* 0x00000000006a7805 */ /* 0x000fe2000001ff00 */
[----:B------:R-:W-:Y:S01]  /*15d0*/  IMAD.U32 R14, RZ, RZ, UR6 ;  /* 0x00000006ff0e7e24 */ /* 0x000fe2000f8e00ff */
[----:B------:R-:W-:Y:S01]  /*15e0*/  CS2R R104, SRZ ;  /* 0x0000000000687805 */ /* 0x000fe2000001ff00 */
[----:B----4-:R-:W-:Y:S01]  /*15f0*/  IMAD R12, R18, UR29, RZ ;  /* 0x0000001d120c7c24 */ /* 0x010fe2000f8e02ff */
[----:B------:R-:W-:Y:S01]  /*1600*/  CS2R R102, SRZ ;  /* 0x0000000000667805 */ /* 0x000fe2000001ff00 */
[----:B------:R-:W-:Y:S01]  /*1610*/  IMAD.WIDE.U32 R26, R26, UR37, R6 ;  /* 0x000000251a1a7c25 */ /* 0x000fe2000f8e0006 */
[----:B------:R-:W-:-:S02]  /*1620*/  CS2R R100, SRZ ;  /* 0x0000000000647805 */ /* 0x000fc4000001ff00 */
[----:B------:R-:W-:Y:S02]  /*1630*/  CS2R R94, SRZ ;  /* 0x00000000005e7805 */ /* 0x000fe4000001ff00 */
[----:B------:R-:W-:Y:S01]  /*1640*/  CS2R R92, SRZ ;  /* 0x00000000005c7805 */ /* 0x000fe2000001ff00 */
[----:B------:R-:W-:Y:S01]  /*1650*/  IMAD.IADD R5, R5, 0x1, R0 ;  /* 0x0000000105057824 */ /* 0x000fe200078e0200 */
[----:B------:R-:W-:Y:S01]  /*1660*/  CS2R R98, SRZ ;  /* 0x0000000000627805 */ /* 0x000fe2000001ff00 */
[----:B------:R-:W-:Y:S01]  /*1670*/  IMAD.U32 R6, RZ, RZ, UR10 ;  /* 0x0000000aff067e24 */ /* 0x000fe2000f8e00ff */
[----:B------:R-:W-:Y:S01]  /*1680*/  ULDC.64 UR10, c[0x0][0x428] ;  /* 0x00010a00000a7ab9 */ /* 0x000fe20000000a00 */
[----:B------:R-:W-:Y:S01]  /*1690*/  IMAD.WIDE.U32 R8, R8, UR32, R2 ;  /* 0x0000002008087c25 */ /* 0x000fe2000f8e0002 */
[----:B------:R-:W-:Y:S02]  /*16a0*/  CS2R R96, SRZ ;  /* 0x0000000000607805 */ /* 0x000fe4000001ff00 */
[----:B------:R-:W-:-:S02]  /*16b0*/  CS2R R90, SRZ ;  /* 0x00000000005a7805 */ /* 0x000fc4000001ff00 */
[----:B------:R-:W-:Y:S01]  /*16c0*/  CS2R R88, SRZ ;  /* 0x0000000000587805 */ /* 0x000fe2000001ff00 */
[----:B------:R-:W-:Y:S01]  /*16d0*/  IMAD.WIDE.U32 R14, R14, UR32, R2 ;  /* 0x000000200e0e7c25 */ /* 0x000fe2000f8e0002 */
[----:B------:R-:W-:Y:S02]  /*16e0*/  CS2R R86, SRZ ;  /* 0x0000000000567805 */ /* 0x000fe4000001ff00 */
[----:B------:R-:W-:Y:S02]  /*16f0*/  CS2R R84, SRZ ;  /* 0x0000000000547805 */ /* 0x000fe4000001ff00 */
[----:B------:R-:W-:Y:S01]  /*1700*/  CS2R R78, SRZ ;  /* 0x00000000004e7805 */ /* 0x000fe2000001ff00 */
[----:B------:R-:W-:Y:S01]  /*1710*/  IMAD R12, R19, UR20, R12 ;  /* 0x00000014130c7c24 */ /* 0x000fe2000f8e020c */
[----:B------:R-:W-:Y:S01]  /*1720*/  CS2R R76, SRZ ;  /* 0x00000000004c7805 */ /* 0x000fe2000001ff00 */
[----:B------:R-:W-:Y:S01]  /*1730*/  IMAD.WIDE.U32 R2, R18, UR20, R2 ;  /* 0x0000001412027c25 */ /* 0x000fe2000f8e0002 */
[----:B------:R-:W-:Y:S01]  /*1740*/  CS2R R82, SRZ ;  /* 0x0000000000527805 */ /* 0x000fe2000001ff00 */
[----:B------:R-:W2:Y:S01]  /*1750*/  LDC.64 R18, c[0x0][0x238] ;  /* 0x00008e00ff127b82 */ /* 0x000ea20000000a00 */
[----:B------:R-:W-:Y:S01]  /*1760*/  CS2R R80, SRZ ;  /* 0x0000000000507805 */ /* 0x000fe2000001ff00 */
[----:B-----5:R-:W-:Y:S01]  /*1770*/  IMAD R0, R13, R24, RZ ;  /* 0x000000180d007224 */ /* 0x020fe200078e02ff */
[----:B------:R-:W-:Y:S01]  /*1780*/  CS2R R74, SRZ ;  /* 0x00000000004a7805 */ /* 0x000fe2000001ff00 */
[----:B------:R-:W-:Y:S01]  /*1790*/  IMAD.WIDE.U32 R6, R6, UR22, R4 ;  /* 0x0000001606067c25 */ /* 0x000fe2000f8e0004 */
[----:B------:R-:W-:-:S02]  /*17a0*/  CS2R R72, SRZ ;  /* 0x0000000000487805 */ /* 0x000fc4000001ff00 */
[----:B------:R-:W-:Y:S02]  /*17b0*/  CS2R R70, SRZ ;  /* 0x0000000000467805 */ /* 0x000fe4000001ff00 */
[----:B------:R-:W-:Y:S01]  /*17c0*/  CS2R R68, SRZ ;  /* 0x0000000000447805 */ /* 0x000fe2000001ff00 */
[----:B------:R-:W-:Y:S01]  /*17d0*/  IMAD.IADD R3, R3, 0x1, R12 ;  /* 0x0000000103037824 */ /* 0x000fe200078e020c */
[----:B------:R-:W-:Y:S01]  /*17e0*/  LEA R230, P0, R6, UR12, 0x1 ;  /* 0x0000000c06e67c11 */ /* 0x000fe2000f8008ff */
[C---:B------:R-:W-:Y:S01]  /*17f0*/  IMAD R12, R10.reuse, R25, R0 ;  /* 0x000000190a0c7224 */ /* 0x040fe200078e0200 */
[----:B------:R-:W-:Y:S01]  /*1800*/  UIMAD UR12, UR28, UR10, URZ ;  /* 0x0000000a1c0c72a4 */ /* 0x000fe2000f8e023f */
[----:B------:R-:W-:Y:S01]  /*1810*/  VIADD R0, R7, UR44 ;  /* 0x0000002c07007c36 */ /* 0x000fe20008000000 */
[----:B------:R-:W-:Y:S01]  /*1820*/  CS2R R62, SRZ ;  /* 0x00000000003e7805 */ /* 0x000fe2000001ff00 */
[----:B------:R-:W-:Y:S01]  /*1830*/  IMAD.WIDE.U32 R4, R10, R24, R2 ;  /* 0x000000180a047225 */ /* 0x000fe200078e0002 */
[----:B------:R-:W-:Y:S01]  /*1840*/  UIMAD UR39, UR22, UR11, UR12 ;  /* 0x0000000b162772a4 */ /* 0x000fe2000f8e020c */
[----:B------:R-:W-:-:S02]  /*1850*/  CS2R R60, SRZ ;  /* 0x00000000003c7805 */ /* 0x000fc4000001ff00 */
[----:B------:R-:W-:Y:S01]  /*1860*/  LEA.HI.X R231, R6, UR13, R0, 0x1, P0 ;  /* 0x0000000d06e77c11 */ /* 0x000fe200080f0c00 */
[----:B------:R-:W-:Y:S01]  /*1870*/  UIADD3 UR13, UR47, UR42, URZ ;  /* 0x0000002a2f0d7290 */ /* 0x000fe2000fffe03f */
[----:B------:R-:W-:Y:S01]  /*1880*/  IMAD.U32 R6, RZ, RZ, UR10 ;  /* 0x0000000aff067e24 */ /* 0x000fe2000f8e00ff */
[----:B------:R-:W-:Y:S01]  /*1890*/  UIMAD UR10, UR4, UR6, URZ ;  /* 0x00000006040a72a4 */ /* 0x000fe2000f8e023f */
[----:B------:R-:W-:Y:S01]  /*18a0*/  IMAD.IADD R5, R5, 0x1, R12 ;  /* 0x0000000105057824 */ /* 0x000fe200078e020c */
[----:B------:R-:W-:Y:S01]  /*18b0*/  UIMAD UR13, UR13, UR37, URZ ;  /* 0x000000250d0d72a4 */ /* 0x000fe2000f8e023f */
[----:B------:R-:W-:Y:S01]  /*18c0*/  VIADD R3, R9, UR43 ;  /* 0x0000002b09037c36 */ /* 0x000fe20008000000 */
[----:B------:R-:W-:Y:S01]  /*18d0*/  UIMAD UR37, UR32, UR7, UR10 ;  /* 0x00000007202572a4 */ /* 0x000fe2000f8e020a */
[----:B------:R-:W-:Y:S01]  /*18e0*/  IMAD.WIDE.U32 R6, R6, UR22, R4 ;  /* 0x0000001606067c25 */ /* 0x000fe2000f8e0004 */
[----:B------:R-:W-:Y:S01]  /*18f0*/  UIMAD UR41, UR41, UR46, UR13 ;  /* 0x0000002e292972a4 */ /* 0x000fe2000f8e020d */
[----:B------:R-:W-:Y:S01]  /*1900*/  LEA R12, P0, R22, R230, 0x6 ;  /* 0x000000e6160c7211 */ /* 0x000fe200078030ff */
[----:B------:R-:W-:Y:S01]  /*1910*/  ULDC.64 UR10, c[0x0][0x400] ;  /* 0x00010000000a7ab9 */ /* 0x000fe20000000a00 */
[----:B------:R-:W-:Y:S01]  /*1920*/  IMAD.MOV.U32 R2, RZ, RZ, R8 ;  /* 0x000000ffff027224 */ /* 0x000fe200078e0008 */
[----:B------:R-:W-:Y:S01]  /*1930*/  ULDC.64 UR12, c[0x0][0x3e0] ;  /* 0x0000f800000c7ab9 */ /* 0x000fe20000000a00 */
[----:B-1----:R-:W-:Y:S01]  /*1940*/  IMAD R9, R20, UR29, RZ ;  /* 0x0000001d14097c24 */ /* 0x002fe2000f8e02ff */
[----:B------:R-:W-:Y:S01]  /*1950*/  LEA R222, P1, R26, UR10, 0x2 ;  /* 0x0000000a1ade7c11 */ /* 0x000fe2000f8210ff */
[----:B------:R-:W-:Y:S01]  /*1960*/  VIADD R8, R27, UR41 ;  /* 0x000000291b087c36 */ /* 0x000fe20008000000 */
[----:B------:R-:W-:Y:S01]  /*1970*/  LEA R228, P2, R6, UR12, 0x1 ;  /* 0x0000000c06e47c11 */ /* 0x000fe2000f8408ff */
[----:B------:R-:W-:Y:S01]  /*1980*/  VIADD R0, R7, UR39 ;  /* 0x0000002707007c36 */ /* 0x000fe20008000000 */
[----:B------:R-:W-:Y:S01]  /*1990*/  ULEA.HI UR12, UR38, UR38, URZ, 0x1 ;  /* 0x00000026260c7291 */ /* 0x000fe2000f8f083f */
[----:B------:R-:W-:Y:S01]  /*19a0*/  IMAD R9, R21, UR20, R9 ;  /* 0x0000001415097c24 */ /* 0x000fe2000f8e0209 */
[----:B------:R-:W-:Y:S01]  /*19b0*/  LEA.HI.X R223, R26, UR11, R8, 0x2, P1 ;  /* 0x0000000b1adf7c11 */ /* 0x000fe200088f1408 */
[----:B------:R-:W-:Y:S01]  /*19c0*/  IMAD.WIDE.U32 R4, R20, UR20, R2 ;  /* 0x0000001414047c25 */ /* 0x000fe2000f8e0002 */
[----:B------:R-:W-:Y:S01]  /*19d0*/  ULDC.64 UR10, c[0x0][0x260] ;  /* 0x00009800000a7ab9 */ /* 0x000fe20000000a00 */
[----:B------:R-:W-:Y:S01]  /*19e0*/  LEA.HI.X R229, R6, UR13, R0, 0x1, P2 ;  /* 0x0000000d06e57c11 */ /* 0x000fe200090f0c00 */
[----:B------:R-:W-:Y:S01]  /*19f0*/  ULOP3.LUT UR12, UR12, 0xfffffffe, URZ, 0xc0, !UPT ;  /* 0xfffffffe0c0c7892 */ /* 0x000fe2000f8ec03f */
[----:B------:R-:W-:Y:S01]  /*1a00*/  IMAD.IADD R5, R5, 0x1, R9 ;  /* 0x0000000105057824 */ /* 0x000fe200078e0209 */
[----:B------:R-:W-:Y:S01]  /*1a10*/  LEA.HI.X R13, R22, R231, R23, 0x6, P0 ;  /* 0x000000e7160d7211 */ /* 0x000fe200000f3417 */
[----:B------:R-:W-:Y:S01]  /*1a20*/  IMAD R0, R17, UR10, RZ ;  /* 0x0000000a11007c24 */ /* 0x000fe2000f8e02ff */
[----:B------:R-:W-:Y:S01]  /*1a30*/  UIADD3 UR12, UR38, -UR12, URZ ;  /* 0x8000000c260c7290 */ /* 0x000fe2000fffe03f */
[----:B------:R-:W-:Y:S01]  /*1a40*/  VIADD R3, R15, UR37 ;  /* 0x000000250f037c36 */ /* 0x000fe20008000000 */
[----:B------:R-:W-:Y:S01]  /*1a50*/  CS2R R66, SRZ ;  /* 0x0000000000427805 */ /* 0x000fe2000001ff00 */
[----:B------:R-:W-:Y:S01]  /*1a60*/  IMAD.MOV.U32 R2, RZ, RZ, R14 ;  /* 0x000000ffff027224 */ /* 0x000fe200078e000e */
[----:B------:R-:W-:Y:S01]  /*1a70*/  UISETP.NE.AND UP0, UPT, UR12, 0x1, UPT ;  /* 0x000000010c00788c */ /* 0x000fe2000bf05270 */
[----:B--2---:R-:W-:Y:S01]  /*1a80*/  IMAD R6, R18, UR29, RZ ;  /* 0x0000001d12067c24 */ /* 0x004fe2000f8e02ff */
[----:B------:R-:W-:Y:S01]  /*1a90*/  USHF.L.U32 UR12, UR6, 0x6, URZ ;  /* 0x00000006060c7899 */ /* 0x000fe2000800063f */
[C---:B------:R-:W-:Y:S01]  /*1aa0*/  IMAD R0, R11.reuse, UR11, R0 ;  /* 0x0000000b0b007c24 */ /* 0x040fe2000f8e0200 */
[----:B------:R-:W-:Y:S01]  /*1ab0*/  CS2R R64, SRZ ;  /* 0x0000000000407805 */ /* 0x000fe2000001ff00 */
[----:B------:R-:W-:Y:S01]  /*1ac0*/  IMAD.WIDE.U32 R4, R11, UR10, R4 ;  /* 0x0000000a0b047c25 */ /* 0x000fe2000f8e0004 */
[----:B------:R-:W-:Y:S01]  /*1ad0*/  ULDC.64 UR10, c[0x0][0x268] ;  /* 0x00009a00000a7ab9 */ /* 0x000fe20000000a00 */
[----:B------:R-:W-:-:S02]  /*1ae0*/  CS2R R58, SRZ ;  /* 0x00000000003a7805 */ /* 0x000fc4000001ff00 */
[----:B------:R-:W-:Y:S01]  /*1af0*/  CS2R R56, SRZ ;  /* 0x0000000000387805 */ /* 0x000fe2000001ff00 */
[----:B------:R-:W-:Y:S01]  /*1b00*/  IMAD R19, R19, UR20, R6 ;  /* 0x0000001413137c24 */ /* 0x000fe2000f8e0206 */
[----:B------:R-:W-:Y:S01]  /*1b10*/  LEA R6, P0, R24, R228, 0x6 ;  /* 0x000000e418067211 */ /* 0x000fe200078030ff */
[----:B------:R-:W-:Y:S01]  /*1b20*/  IMAD.WIDE.U32 R2, R18, UR20, R2 ;  /* 0x0000001412027c25 */ /* 0x000fe2000f8e0002 */
[----:B------:R-:W-:Y:S02]  /*1b30*/  CS2R R54, SRZ ;  /* 0x0000000000367805 */ /* 0x000fe4000001ff00 */
[----:B------:R-:W-:Y:S02]  /*1b40*/  CS2R R52, SRZ ;  /* 0x0000000000347805 */ /* 0x000fe4000001ff00 */
[----:B------:R-:W-:Y:S01]  /*1b50*/  LEA.HI.X R7, R24, R229, R25, 0x6, P0 ;  /* 0x000000e518077211 */ /* 0x000fe200000f3419 */
[----:B------:R-:W-:Y:S01]  /*1b60*/  IMAD.IADD R5, R5, 0x1, R0 ;  /* 0x0000000105057824 */ /* 0x000fe200078e0200 */
[----:B------:R-:W-:Y:S01]  /*1b70*/  PLOP3.LUT P0, PT, PT, PT, UP0, 0x80, 0x0 ;  /* 0x000000000000781c */ /* 0x000fe20003f0f008 */
[----:B------:R-:W-:Y:S01]  /*1b80*/  IMAD R0, R17, UR10, RZ ;  /* 0x0000000a11007c24 */ /* 0x000fe2000f8e02ff */
[----:B------:R-:W-:Y:S01]  /*1b90*/  UISETP.GE.AND UP0, UPT, UR33, 0x1, UPT ;  /* 0x000000012100788c */ /* 0x000fe2000bf06270 */
[----:B------:R-:W-:Y:S01]  /*1ba0*/  IMAD.IADD R3, R3, 0x1, R19 ;  /* 0x0000000103037824 */ /* 0x000fe200078e0213 */
[----:B------:R-:W-:Y:S01]  /*1bb0*/  CS2R R46, SRZ ;  /* 0x00000000002e7805 */ /* 0x000fe2000001ff00 */
[----:B------:R-:W-:Y:S01]  /*1bc0*/  IMAD R14, R11, UR11, R0 ;  /* 0x0000000b0b0e7c24 */ /* 0x000fe2000f8e0200 */
[----:B------:R-:W-:Y:S01]  /*1bd0*/  LEA R0, R243, UR5, 0x1 ;  /* 0x00000005f3007c11 */ /* 0x000fe2000f8e08ff */
[----:B------:R-:W-:Y:S01]  /*1be0*/  @P3 BAR.SYNC.DEFER_BLOCKING 0x0 ;  /* 0x0000000000003b1d */ /* 0x000fe20000010000 */
[----:B------:R-:W-:Y:S01]  /*1bf0*/  IMAD.WIDE.U32 R10, R11, UR10, R2 ;  /* 0x0000000a0b0a7c25 */ /* 0x000fe2000f8e0002 */
[----:B------:R-:W-:-:S02]  /*1c00*/  CS2R R44, SRZ ;  /* 0x00000000002c7805 */ /* 0x000fc4000001ff00 */
[----:B------:R-:W-:Y:S02]  /*1c10*/  CS2R R50, SRZ ;  /* 0x0000000000327805 */ /* 0x000fe4000001ff00 */
[----:B------:R-:W-:Y:S01]  /*1c20*/  CS2R R48, SRZ ;  /* 0x0000000000307805 */ /* 0x000fe2000001ff00 */
[----:B------:R-:W-:Y:S01]  /*1c30*/  VIADD R2, R243, 0x2000 ;  /* 0x00002000f3027836 */ /* 0x000fe20000000000 */
[----:B------:R-:W-:Y:S01]  /*1c40*/  ULDC.64 UR10, c[0x0][0x218] ;  /* 0x00008600000a7ab9 */ /* 0x000fe20000000a00 */
[----:B------:R-:W-:Y:S01]  /*1c50*/  IMAD R3, R28, UR8, RZ ;  /* 0x000000081c037c24 */ /* 0x000fe2000f8e02ff */
[----:B------:R-:W-:Y:S01]  /*1c60*/  CS2R R42, SRZ ;  /* 0x00000000002a7805 */ /* 0x000fe2000001ff00 */
[----:B------:R-:W-:Y:S01]  /*1c70*/  IMAD.WIDE.U32 R8, R16, UR8, R4 ;  /* 0x0000000810087c25 */ /* 0x000fe2000f8e0004 */
[----:B------:R-:W-:Y:S02]  /*1c80*/  SEL R2, R2, R243, !P0 ;  /* 0x000000f302027207 */ /* 0x000fe40004000000 */
[----:B------:R-:W-:-:S02]  /*1c90*/  CS2R R40, SRZ ;  /* 0x0000000000287805 */ /* 0x000fc4000001ff00 */
[----:B------:R-:W-:Y:S01]  /*1ca0*/  CS2R R38, SRZ ;  /* 0x0000000000267805 */ /* 0x000fe2000001ff00 */
[----:B------:R-:W-:Y:S01]  /*1cb0*/  IMAD R3, R16, UR9, R3 ;  /* 0x0000000910037c24 */ /* 0x000fe2000f8e0203 */
[----:B------:R-:W-:Y:S01]  /*1cc0*/  LEA R235, R2, UR5, 0x1 ;  /* 0x0000000502eb7c11 */ /* 0x000fe2000f8e08ff */
[----:B------:R-:W-:Y:S01]  /*1cd0*/  IMAD.IADD R5, R11, 0x1, R14 ;  /* 0x000000010b057824 */ /* 0x000fe200078e020e */
[C---:B------:R-:W-:Y:S01]  /*1ce0*/  LEA R2, P1, R8.reuse, UR10, 0x1 ;  /* 0x0000000a08027c11 */ /* 0x040fe2000f8208ff */
[----:B------:R-:W-:Y:S01]  /*1cf0*/  IMAD.IADD R3, R9, 0x1, R3 ;  /* 0x0000000109037824 */ /* 0x000fe200078e0203 */
[----:B------:R-:W-:Y:S01]  /*1d00*/  USHF.L.U32 UR10, UR8, 0x6, URZ ;  /* 0x00000006080a7899 */ /* 0x000fe2000800063f */
[----:B------:R-:W-:Y:S01]  /*1d10*/  IMAD.MOV.U32 R4, RZ, RZ, R10 ;  /* 0x000000ffff047224 */ /* 0x000fe200078e000a */
[----:B------:R-:W-:Y:S02]  /*1d20*/  CS2R R36, SRZ ;  /* 0x0000000000247805 */ /* 0x000fe4000001ff00 */
[----:B------:R-:W-:Y:S01]  /*1d30*/  LEA.HI.X R3, R8, UR11, R3, 0x1, P1 ;  /* 0x0000000b08037c11 */ /* 0x000fe200088f0c03 */
[----:B------:R-:W-:Y:S01]  /*1d40*/  USHF.L.U64.HI UR11, UR8, 0x6, UR9 ;  /* 0x00000006080b7899 */ /* 0x000fe20008010209 */
[----:B------:R-:W-:Y:S01]  /*1d50*/  @!PT LDS RZ, [RZ] ;  /* 0x00000000fffff984 */ /* 0x000fe20000000800 */
[----:B------:R-:W-:Y:S01]  /*1d60*/  @!PT LDS RZ, [RZ] ;  /* 0x00000000fffff984 */ /* 0x000fe20000000800 */
[----:B------:R-:W-:Y:S01]  /*1d70*/  @!PT LDS RZ, [RZ] ;  /* 0x00000000fffff984 */ /* 0x000fe20000000800 */
[----:B------:R-:W-:Y:S01]  /*1d80*/  LDGSTS.E.BYPASS.LTC128B.128 [R0+0x8000], desc[UR24][R228.64] ;  /* 0x08000000e4007fae */ /* 0x000fe2000b901d58 */
[----:B------:R-:W-:Y:S01]  /*1d90*/  IMAD.WIDE.U32 R10, R16, UR6, R4 ;  /* 0x00000006100a7c25 */ /* 0x000fe2000f8e0004 */
[----:B------:R-:W-:Y:S01]  /*1da0*/  IADD3 R4, P1, R2, UR10, RZ ;  /* 0x0000000a02047c10 */ /* 0x000fe2000ff3e0ff */
[----:B------:R-:W-:Y:S01]  /*1db0*/  ULDC.64 UR8, c[0x0][0x220] ;  /* 0x0000880000087ab9 */ /* 0x000fe20000000a00 */
[----:B------:R-:W-:Y:S02]  /*1dc0*/  LDGSTS.E.BYPASS.LTC128B.128 [R0+0xa000], desc[UR24][R228.64+0x80] ;  /* 0x0a000080e4007fae */ /* 0x000fe4000b901d58 */
[----:B------:R-:W-:-:S02]  /*1dd0*/  IADD3.X R5, R3, UR11, RZ, P1, !PT ;  /* 0x0000000b03057c10 */ /* 0x000fc40008ffe4ff */
[----:B------:R-:W-:Y:S04]  /*1de0*/  LDGSTS.E.BYPASS.LTC128B.128 [R0+0x9000], desc[UR24][R6.64] ;  /* 0x0900000006007fae */ /* 0x000fe8000b901d58 */
[----:B------:R1:W-:Y:S04]  /*1df0*/  LDGSTS.E.BYPASS.LTC128B.128 [R0+0xb000], desc[UR24][R6.64+0x80] ;  /* 0x0b00008006007fae */ /* 0x0003e8000b901d58 */
[----:B------:R-:W-:Y:S04]  /*1e00*/  LDGSTS.E.BYPASS.LTC128B.128 [R235], desc[UR24][R230.64] ;  /* 0x00000000e6eb7fae */ /* 0x000fe8000b901d58 */
[----:B------:R-:W-:Y:S04]  /*1e10*/  LDGSTS.E.BYPASS.LTC128B.128 [R235+0x2000], desc[UR24][R230.64+0x80] ;  /* 0x02000080e6eb7fae */ /* 0x000fe8000b901d58 */
[----:B------:R-:W-:Y:S04]  /*1e20*/  LDGSTS.E.BYPASS.LTC128B.128 [R235+0x1000], desc[UR24][R12.64] ;  /* 0x010000000ceb7fae */ /* 0x000fe8000b901d58 */
[----:B------:R-:W-:Y:S04]  /*1e30*/  LDGSTS.E.BYPASS.LTC128B.128 [R235+0x3000], desc[UR24][R12.64+0x80] ;  /* 0x030000800ceb7fae */ /* 0x000fe8000b901d58 */
[----:B------:R-:W-:Y:S04]  /*1e40*/  LDGSTS.E.BYPASS.LTC128B.128 [R0+0xc000], desc[UR24][R2.64] ;  /* 0x0c00000002007fae */ /* 0x000fe8000b901d58 */
[----:B------:R2:W-:Y:S01]  /*1e50*/  LDGSTS.E.BYPASS.LTC128B.128 [R0+0x10000], desc[UR24][R2.64+0x80] ;  /* 0x1000008002007fae */ /* 0x0005e2000b901d58 */
[----:B-1----:R-:W-:-:S03]  /*1e60*/  IMAD R6, R28, UR6, RZ ;  /* 0x000000061c067c24 */ /* 0x002fc6000f8e02ff */
[----:B------:R-:W-:Y:S01]  /*1e70*/  LDGSTS.E.BYPASS.LTC128B.128 [R0+0xd000], desc[UR24][R4.64] ;  /* 0x0d00000004007fae */ /* 0x000fe2000b901d58 */
[----:B------:R-:W-:Y:S01]  /*1e80*/  USHF.L.U64.HI UR6, UR6, 0x6, UR7 ;  /* 0x0000000606067899 */ /* 0x000fe20008010207 */
[----:B------:R-:W-:Y:S02]  /*1e90*/  IMAD R6, R16, UR7, R6 ;  /* 0x0000000710067c24 */ /* 0x000fe4000f8e0206 */
[----:B------:R1:W-:Y:S02]  /*1ea0*/  LDGSTS.E.BYPASS.LTC128B.128 [R0+0x11000], desc[UR24][R4.64+0x80] ;  /* 0x1100008004007fae */ /* 0x0003e4000b901d58 */
[----:B------:R-:W-:Y:S01]  /*1eb0*/  IMAD.IADD R7, R11, 0x1, R6 ;  /* 0x000000010b077824 */ /* 0x000fe200078e0206 */
[----:B------:R-:W-:-:S04]  /*1ec0*/  LEA R6, P1, R10, UR8, 0x1 ;  /* 0x000000080a067c11 */ /* 0x000fc8000f8208ff */
[----:B------:R-:W-:Y:S01]  /*1ed0*/  LEA.HI.X R7, R10, UR9, R7, 0x1, P1 ;  /* 0x000000090a077c11 */ /* 0x000fe200088f0c07 */
[----:B------:R-:W-:Y:S01]  /*1ee0*/  ULDC.64 UR8, c[0x0][0x478] ;  /* 0x00011e0000087ab9 */ /* 0x000fe20000000a00 */
[----:B--2---:R-:W-:-:S04]  /*1ef0*/  IADD3 R2, P2, R4, UR10, RZ ;  /* 0x0000000a04027c10 */ /* 0x004fc8000ff5e0ff */
[----:B------:R-:W-:Y:S02]  /*1f00*/  IADD3.X R3, R5, UR11, RZ, P2, !PT ;  /* 0x0000000b05037c10 */ /* 0x000fe400097fe4ff */
[----:B------:R-:W-:Y:S02]  /*1f10*/  IADD3 R8, P2, R2, UR10, RZ ;  /* 0x0000000a02087c10 */ /* 0x000fe4000ff5e0ff */
[----:B-1----:R-:W-:Y:S01]  /*1f20*/  IADD3 R4, P1, R6, UR12, RZ ;  /* 0x0000000c06047c10 */ /* 0x002fe2000ff3e0ff */
[----:B------:R-:W-:Y:S01]  /*1f30*/  LDGSTS.E.BYPASS.LTC128B.128 [R0+0xe000], desc[UR24][R2.64] ;  /* 0x0e00000002007fae */ /* 0x000fe2000b901d58 */
[----:B------:R-:W-:Y:S01]  /*1f40*/  IADD3.X R9, R3, UR11, RZ, P2, !PT ;  /* 0x0000000b03097c10 */ /* 0x000fe200097fe4ff */
[----:B------:R-:W-:Y:S01]  /*1f50*/  UIMAD.WIDE UR10, UR34, 0x4, UR8 ;  /* 0x00000004220a78a5 */ /* 0x000fe2000f8e0208 */
[----:B------:R-:W-:Y:S01]  /*1f60*/  IADD3.X R5, R7, UR6, RZ, P1, !PT ;  /* 0x0000000607057c10 */ /* 0x000fe20008ffe4ff */
[----:B------:R1:W-:Y:S04]  /*1f70*/  LDGSTS.E.BYPASS.LTC128B.128 [R0+0x12000], desc[UR24][R2.64+0x80] ;  /* 0x1200008002007fae */ /* 0x0003e8000b901d58 */
[----:B------:R-:W-:Y:S04]  /*1f80*/  LDGSTS.E.BYPASS.LTC128B.128 [R0+0xf000], desc[UR24][R8.64] ;  /* 0x0f00000008007fae */ /* 0x000fe8000b901d58 */
[----:B------:R-:W-:Y:S04]  /*1f90*/  LDGSTS.E.BYPASS.LTC128B.128 [R0+0x13000], desc[UR24][R8.64+0x80] ;  /* 0x1300008008007fae */ /* 0x000fe8000b901d58 */
[----:B------:R-:W-:Y:S04]  /*1fa0*/  LDGSTS.E.BYPASS.LTC128B.128 [R0+0x14000], desc[UR24][R6.64] ;  /* 0x1400000006007fae */ /* 0x000fe8000b901d58 */
[----:B------:R2:W-:Y:S04]  /*1fb0*/  LDGSTS.E.BYPASS.LTC128B.128 [R0+0x18000], desc[UR24][R6.64+0x80] ;  /* 0x1800008006007fae */ /* 0x0005e8000b901d58 */
[----:B------:R-:W-:Y:S04]  /*1fc0*/  LDGSTS.E.BYPASS.LTC128B.128 [R0+0x15000], desc[UR24][R4.64] ;  /* 0x1500000004007fae */ /* 0x000fe8000b901d58 */
[----:B------:R-:W-:Y:S01]  /*1fd0*/  LDGSTS.E.BYPASS.LTC128B.128 [R0+0x19000], desc[UR24][R4.64+0x80] ;  /* 0x1900008004007fae */ /* 0x000fe2000b901d58 */
[----:B-1----:R-:W-:-:S04]  /*1fe0*/  IADD3 R2, P1, R4, UR12, RZ ;  /* 0x0000000c04027c10 */ /* 0x002fc8000ff3e0ff */
[----:B------:R-:W-:-:S05]  /*1ff0*/  IADD3.X R3, R5, UR6, RZ, P1, !PT ;  /* 0x0000000605037c10 */ /* 0x000fca0008ffe4ff */
[----:B------:R-:W-:Y:S04]  /*2000*/  LDGSTS.E.BYPASS.LTC128B.128 [R0+0x16000], desc[UR24][R2.64] ;  /* 0x1600000002007fae */ /* 0x000fe8000b901d58 */
[----:B------:R1:W-:Y:S01]  /*2010*/  LDGSTS.E.BYPASS.LTC128B.128 [R0+0x1a000], desc[UR24][R2.64+0x80] ;  /* 0x1a00008002007fae */ /* 0x0003e2000b901d58 */
[----:B--2---:R-:W-:-:S04]  /*2020*/  IADD3 R6, P1, R2, UR12, RZ ;  /* 0x0000000c02067c10 */ /* 0x004fc8000ff3e0ff */
[----:B------:R-:W-:Y:S01]  /*2030*/  IADD3.X R7, R3, UR6, RZ, P1, !PT ;  /* 0x0000000603077c10 */ /* 0x000fe20008ffe4ff */
[----:B------:R-:W-:Y:S01]  /*2040*/  ULDC.64 UR6, c[0x0][0x2b0] ;  /* 0x0000ac0000067ab9 */ /* 0x000fe20000000a00 */
[----:B------:R-:W-:Y:S01]  /*2050*/  PLOP3.LUT P1, PT, PT, PT, UP0, 0x80, 0x0 ;  /* 0x000000000000781c */ /* 0x000fe20003f2f008 */
[----:B------:R-:W-:Y:S02]  /*2060*/  UIMAD.WIDE UR6, UR35, 0x4, UR6 ;  /* 0x00000004230678a5 */ /* 0x000fe4000f8e0206 */
[----:B------:R-:W-:Y:S04]  /*2070*/  LDGSTS.E.BYPASS.LTC128B.128 [R0+0x17000], desc[UR24][R6.64] ;  /* 0x1700000006007fae */ /* 0x000fe8000b901d58 */
[----:B------:R2:W-:Y:S04]  /*2080*/  LDGSTS.E.BYPASS.LTC128B.128 [R0+0x1b000], desc[UR24][R6.64+0x80] ;  /* 0x1b00008006007fae */ /* 0x0005e8000b901d58 */
[----:B------:R-:W0:Y:S01]  /*2090*/  LDGDEPBAR ;  /* 0x00000000000079af */ /* 0x000e220000000000 */
[----:B-1----:R-:W-:-:S05]  /*20a0*/  IMAD.SHL.U32 R2, R251, 0x4, RZ ;  /* 0x00000004fb027824 */ /* 0x002fca00078e00ff */
[----:B------:R-:W-:Y:S02]  /*20b0*/  IADD3 R2, P2, R2, UR6, RZ ;  /* 0x0000000602027c10 */ /* 0x000fe4000ff5e0ff */
[----:B--2---:R-:W-:-:S04]  /*20c0*/  SHF.R.S32.HI R0, RZ, 0x1f, R251 ;  /* 0x0000001fff007819 */ /* 0x004fc800000114fb */
[----:B------:R-:W-:-:S04]  /*20d0*/  SHF.L.U64.HI R3, R251, 0x2, R0 ;  /* 0x00000002fb037819 */ /* 0x000fc80000010200 */
[----:B------:R-:W-:Y:S01]  /*20e0*/  IADD3.X R3, R3, UR7, RZ, P2, !PT ;  /* 0x0000000703037c10 */ /* 0x000fe200097fe4ff */
[----:B------:R-:W-:Y:S06]  /*20f0*/  @!P1 BRA `(.L_x_463) ;  /* 0x0000003800009947 */ /* 0x000fec0003800000 */
[----:B------:R-:W1:Y:S01]  /*2100*/  LDC R245, c[0x0][0x2dc] ;  /* 0x0000b700fff57b82 */ /* 0x000e620000000800 */
[----:B------:R-:W-:Y:S01]  /*2110*/  SHF.L.U64.HI R242, R251, 0x2, R0 ;  /* 0x00000002fbf27819 */ /* 0x000fe20000010200 */
[----:B------:R-:W-:Y:S01]  /*2120*/  VIADD R0, R218, 0x2000 ;  /* 0x00002000da007836 */ /* 0x000fe20000000000 */
[----:B------:R-:W5:Y:S01]  /*2130*/  LDG.E R239, desc[UR24][R2.64] ;  /* 0x0000001802ef7981 */ /* 0x000f62000c1e1900 */
[----:B------:R-:W-:Y:S01]  /*2140*/  VIADD R213, R219, 0x2000 ;  /* 0x00002000dbd57836 */ /* 0x000fe20000000000 */
[----:B------:R-:W-:Y:S01]  /*2150*/  MOV R221, 0x20 ;  /* 0x0000002000dd7802 */ /* 0x000fe20000000f00 */
[----:B------:R-:W-:Y:S01]  /*2160*/  IMAD.SHL.U32 R241, R251, 0x4, RZ ;  /* 0x00000004fbf17824 */ /* 0x000fe200078e00ff */
[----:B------:R-:W5:Y:S01]  /*2170*/  LDG.E R238, desc[UR24][R2.64+0x20] ;  /* 0x0000201802ee7981 */ /* 0x000f62000c1e1900 */
[----:B------:R-:W-:Y:S01]  /*2180*/  IMAD.MOV.U32 R220, RZ, RZ, 0x40 ;  /* 0x00000040ffdc7424 */ /* 0x000fe200078e00ff */
[----:B------:R-:W-:Y:S02]  /*2190*/  MOV R159, RZ ;  /* 0x000000ff009f7202 */ /* 0x000fe40000000f00 */
[----:B------:R-:W5:Y:S01]  /*21a0*/  LDG.E R237, desc[UR24][R2.64+0x80] ;  /* 0x0000801802ed7981 */ /* 0x000f62000c1e1900 */
[----:B------:R-:W-:-:S02]  /*21b0*/  SEL R0, R0, R218, !P0 ;  /* 0x000000da00007207 */ /* 0x000fc40004000000 */
[----:B------:R-:W-:Y:S01]  /*21c0*/  SEL R213, R213, R219, !P0 ;  /* 0x000000dbd5d57207 */ /* 0x000fe20004000000 */
[----:B------:R2:W5:Y:S01]  /*21d0*/  LDG.E R236, desc[UR24][R2.64+0xa0] ;  /* 0x0000a01802ec7981 */ /* 0x000562000c1e1900 */
[----:B------:R-:W-:Y:S01]  /*21e0*/  UMOV UR12, UR10 ;  /* 0x0000000a000c7c82 */ /* 0x000fe20008000000 */
[----:B--2---:R-:W-:-:S05]  /*21f0*/  IADD3 R2, R251, -0x40, RZ ;  /* 0xffffffc0fb027810 */ /* 0x004fca0007ffe0ff */
[----:B------:R-:W-:Y:S01]  /*2200*/  IMAD.SHL.U32 R240, R2, 0x4, RZ ;  /* 0x0000000402f07824 */ /* 0x000fe200078e00ff */
[----:B------:R-:W-:Y:S01]  /*2210*/  LEA R211, R0, UR5, 0x1 ;  /* 0x0000000500d37c11 */ /* 0x000fe2000f8e08ff */
[----:B------:R-:W-:Y:S01]  /*2220*/  ULDC UR9, c[0x0][0x270] ;  /* 0x00009c0000097ab9 */ /* 0x000fe20000000800 */
[----:B------:R-:W-:Y:S01]  /*2230*/  LEA R213, R213, UR5, 0x1 ;  /* 0x00000005d5d57c11 */ /* 0x000fe2000f8e08ff */
[----:B-1----:R-:W-:-:S06]  /*2240*/  ULDC UR10, c[0x0][0x2ec] ;  /* 0x0000bb00000a7ab9 */ /* 0x002fcc0000000800 */
.L_x_466:
[----:B------:R-:W0:Y:S01]  /*2250*/  LDGDEPBAR ;  /* 0x00000000000079af */ /* 0x000e220000000000 */
[----:B------:R-:W-:Y:S01]  /*2260*/  R2P PR, R248, 0x6 ;  /* 0x00000006f8007804 */ /* 0x000fe20000000000 */
[----:B------:R-:W-:Y:S01]  /*2270*/  UISETP.GE.AND UP2, UPT, UR38, 0x1, UPT ;  /* 0x000000012600788c */ /* 0x000fe2000bf46270 */
[----:B-----5:R-:W-:Y:S03]  /*2280*/  FSETP.NEU.FTZ.AND P0, PT, R239, -INF , PT ;  /* 0xff800000ef00780b */ /* 0x020fe60003f1d000 */
[----:B------:R-:W-:Y:S02]  /*2290*/  SEL R204, R221, 0xffffffe0, !P1 ;  /* 0xffffffe0ddcc7807 */ /* 0x000fe40004800000 */
[----:B------:R-:W-:Y:S02]  /*22a0*/  SEL R212, R220, 0xffffffc0, !P2 ;  /* 0xffffffc0dcd47807 */ /* 0x000fe40005000000 */
[C---:B------:R-:W-:Y:S02]  /*22b0*/  IADD3 R0, R213.reuse, R204, RZ ;  /* 0x000000ccd5007210 */ /* 0x040fe40007ffe0ff */
[----:B------:R-:W-:Y:S02]  /*22c0*/  IADD3 R3, R213, R212, RZ ;  /* 0x000000d4d5037210 */ /* 0x000fe40007ffe0ff */
[----:B------:R-:W-:Y:S02]  /*22d0*/  IADD3 R2, R212, R0, RZ ;  /* 0x00000000d4027210 */ /* 0x000fe40007ffe0ff */
[----:B------:R-:W-:Y:S01]  /*22e0*/  PLOP3.LUT P1, PT, PT, PT, UP2, 0x80, 0x0 ;  /* 0x000000000000781c */ /* 0x000fe20003f2f028 */
[----:B------:R-:W-:Y:S04]  /*22f0*/  DEPBAR.LE SB0, 0x0 ;  /* 0x000080000000791a */ /* 0x000fe80000000000 */
[----:B------:R-:W-:Y:S06]  /*2300*/  BAR.SYNC.DEFER_BLOCKING 0x0 ;  /* 0x0000000000007b1d */ /* 0x000fec0000010000 */
[----:B------:R-:W-:Y:S06]  /*2310*/  LDSM.16.M88.4 R32, [R213] ;  /* 0x00000000d520783b */ /* 0x000fec0000000200 */
[----:B------:R-:W1:Y:S06]  /*2320*/  LDSM.16.M88.4 R16, [R214] ;  /* 0x00000000d610783b */ /* 0x000e6c0000000200 */
[----:B------:R-:W2:Y:S06]  /*2330*/  LDSM.16.M88.4 R28, [R213+0x1000] ;  /* 0x00100000d51c783b */ /* 0x000eac0000000200 */
[----:B------:R-:W3:Y:S06]  /*2340*/  LDSM.16.M88.4 R164, [R214+0x800] ;  /* 0x00080000d6a4783b */ /* 0x000eec0000000200 */
[----:B------:R-:W-:Y:S06]  /*2350*/  LDSM.16.M88.4 R168, [R0] ;  /* 0x0000000000a8783b */ /* 0x000fec0000000200 */
[----:B------:R-:W4:Y:S06]  /*2360*/  LDSM.16.M88.4 R172, [R215] ;  /* 0x00000000d7ac783b */ /* 0x000f2c0000000200 */
[----:B------:R-:W4:Y:S06]  /*2370*/  LDSM.16.M88.4 R176, [R0+0x1000] ;  /* 0x0010000000b0783b */ /* 0x000f2c0000000200 */
[----:B------:R-:W4:Y:S01]  /*2380*/  LDSM.16.M88.4 R180, [R215+0x800] ;  /* 0x00080000d7b4783b */ /* 0x000f220000000200 */
[-C--:B-1----:R-:W-:Y:S05]  /*2390*/  HMMA.16816.F32.BF16 R4, R32, R16.reuse, RZ ;  /* 0x000000102004723c */ /* 0x082fea00000418ff */
[----:B------:R-:W-:Y:S01]  /*23a0*/  LDSM.16.M88.4 R184, [R3] ;  /* 0x0000000003b8783b */ /* 0x000fe20000000200 */
[C---:B--2---:R-:W-:Y:S05]  /*23b0*/  HMMA.16816.F32.BF16 R8, R28.reuse, R16, RZ ;  /* 0x000000101c08723c */ /* 0x044fea00000418ff */
[----:B------:R-:W1:Y:S01]  /*23c0*/  LDSM.16.M88.4 R188, [R217] ;  /* 0x00000000d9bc783b */ /* 0x000e620000000200 */
[-C--:B------:R-:W-:Y:S05]  /*23d0*/  HMMA.16816.F32.BF16 R12, R28, R18.reuse, RZ ;  /* 0x000000121c0c723c */ /* 0x080fea00000418ff */
[----:B------:R-:W2:Y:S01]  /*23e0*/  LDSM.16.M88.4 R192, [R3+0x1000] ;  /* 0x0010000003c0783b */ /* 0x000ea20000000200 */
[C---:B------:R-:W-:Y:S05]  /*23f0*/  HMMA.16816.F32.BF16 R16, R32.reuse, R18, RZ ;  /* 0x000000122010723c */ /* 0x040fea00000418ff */
[----:B------:R-:W-:Y:S01]  /*2400*/  LDSM.16.M88.4 R196, [R214+0x4000] ;  /* 0x00400000d6c4783b */ /* 0x000fe20000000200 */
[-C--:B---3--:R-:W-:Y:S05]  /*2410*/  HMMA.16816.F32.BF16 R20, R32, R164.reuse, RZ ;  /* 0x000000a42014723c */ /* 0x088fea00000418ff */
[----:B------:R-:W-:Y:S01]  /*2420*/  LDSM.16.M88.4 R200, [R215+0x4000] ;  /* 0x00400000d7c8783b */ /* 0x000fe20000000200 */
[C---:B------:R-:W-:Y:S06]  /*2430*/  HMMA.16816.F32.BF16 R24, R28.reuse, R164, RZ ;  /* 0x000000a41c18723c */ /* 0x040fec00000418ff */
[-C--:B------:R-:W-:Y:S06]  /*2440*/  HMMA.16816.F32.BF16 R28, R28, R166.reuse, RZ ;  /* 0x000000a61c1c723c */ /* 0x080fec00000418ff */
[----:B------:R-:W-:Y:S01]  /*2450*/  HMMA.16816.F32.BF16 R32, R32, R166, RZ ;  /* 0x000000a62020723c */ /* 0x000fe200000418ff */
[----:B------:R-:W3:Y:S05]  /*2460*/  LDSM.16.M88.4 R164, [R217+0x800] ;  /* 0x00080000d9a4783b */ /* 0x000eea0000000200 */
        /* <DEDUP_REMOVED lines=8> */
[----:B------:R-:W4:Y:S05]  /*24f0*/  LDSM.16.M88.4 R176, [R216] ;  /* 0x00000000d8b0783b */ /* 0x000f2a0000000200 */
[----:B------:R-:W-:Y:S01]  /*2500*/  HMMA.16816.F32.BF16 R32, R168, R182, R32 ;  /* 0x000000b6a820723c */ /* 0x000fe20000041820 */
[----:B------:R-:W4:Y:S05]  /*2510*/  LDSM.16.M88.4 R168, [R2+0x1000] ;  /* 0x0010000002a8783b */ /* 0x000f2a0000000200 */
[-C--:B-1----:R-:W-:Y:S01]  /*2520*/  HMMA.16816.F32.BF16 R4, R184, R188.reuse, R4 ;  /* 0x000000bcb804723c */ /* 0x082fe20000041804 */
[----:B------:R-:W1:Y:S05]  /*2530*/  LDSM.16.M88.4 R180, [R216+0x800] ;  /* 0x00080000d8b4783b */ /* 0x000e6a0000000200 */
[C---:B--2---:R-:W-:Y:S06]  /*2540*/  HMMA.16816.F32.BF16 R8, R192.reuse, R188, R8 ;  /* 0x000000bcc008723c */ /* 0x044fec0000041808 */
[-C--:B------:R-:W-:Y:S06]  /*2550*/  HMMA.16816.F32.BF16 R12, R192, R190.reuse, R12 ;  /* 0x000000bec00c723c */ /* 0x080fec000004180c */
[C---:B------:R-:W-:Y:S01]  /*2560*/  HMMA.16816.F32.BF16 R16, R184.reuse, R190, R16 ;  /* 0x000000beb810723c */ /* 0x040fe20000041810 */
[----:B------:R-:W2:Y:S05]  /*2570*/  LDSM.16.M88.4 R188, [R213+0x2000] ;  /* 0x00200000d5bc783b */ /* 0x000eaa0000000200 */
[-C--:B---3--:R-:W-:Y:S06]  /*2580*/  HMMA.16816.F32.BF16 R20, R184, R164.reuse, R20 ;  /* 0x000000a4b814723c */ /* 0x088fec0000041814 */
[C---:B------:R-:W-:Y:S06]  /*2590*/  HMMA.16816.F32.BF16 R24, R192.reuse, R164, R24 ;  /* 0x000000a4c018723c */ /* 0x040fec0000041818 */
[-C--:B------:R-:W-:Y:S01]  /*25a0*/  HMMA.16816.F32.BF16 R28, R192, R166.reuse, R28 ;  /* 0x000000a6c01c723c */ /* 0x080fe2000004181c */
[----:B------:R-:W3:Y:S05]  /*25b0*/  LDSM.16.M88.4 R192, [R213+0x3000] ;  /* 0x00300000d5c0783b */ /* 0x000eea0000000200 */
[----:B------:R-:W-:Y:S01]  /*25c0*/  HMMA.16816.F32.BF16 R32, R184, R166, R32 ;  /* 0x000000a6b820723c */ /* 0x000fe20000041820 */
[----:B------:R-:W3:Y:S05]  /*25d0*/  LDSM.16.M88.4 R164, [R214+0x4800] ;  /* 0x00480000d6a4783b */ /* 0x000eea0000000200 */
[-C--:B----4-:R-:W-:Y:S01]  /*25e0*/  HMMA.16816.F32.BF16 R4, R172, R176.reuse, R4 ;  /* 0x000000b0ac04723c */ /* 0x090fe20000041804 */
[----:B------:R-:W4:Y:S05]  /*25f0*/  LDSM.16.M88.4 R184, [R0+0x2000] ;  /* 0x0020000000b8783b */ /* 0x000f2a0000000200 */
[C---:B------:R-:W-:Y:S06]  /*2600*/  HMMA.16816.F32.BF16 R8, R168.reuse, R176, R8 ;  /* 0x000000b0a808723c */ /* 0x040fec0000041808 */
[-C--:B------:R-:W-:Y:S06]  /*2610*/  HMMA.16816.F32.BF16 R12, R168, R178.reuse, R12 ;  /* 0x000000b2a80c723c */ /* 0x080fec000004180c */
[C---:B------:R-:W-:Y:S01]  /*2620*/  HMMA.16816.F32.BF16 R16, R172.reuse, R178, R16 ;  /* 0x000000b2ac10723c */ /* 0x040fe20000041810 */
[----:B------:R-:W-:Y:S05]  /*2630*/  LDSM.16.M88.4 R176, [R3+0x2000] ;  /* 0x0020000003b0783b */ /* 0x000fea0000000200 */
[-C--:B-1----:R-:W-:Y:S06]  /*2640*/  HMMA.16816.F32.BF16 R20, R172, R180.reuse, R20 ;  /* 0x000000b4ac14723c */ /* 0x082fec0000041814 */
[C---:B------:R-:W-:Y:S06]  /*2650*/  HMMA.16816.F32.BF16 R24, R168.reuse, R180, R24 ;  /* 0x000000b4a818723c */ /* 0x040fec0000041818 */
[-C--:B------:R-:W-:Y:S01]  /*2660*/  HMMA.16816.F32.BF16 R28, R168, R182.reuse, R28 ;  /* 0x000000b6a81c723c */ /* 0x080fe2000004181c */
[----:B------:R-:W1:Y:S05]  /*2670*/  LDSM.16.M88.4 R168, [R0+0x3000] ;  /* 0x0030000000a8783b */ /* 0x000e6a0000000200 */
[----:B------:R-:W-:Y:S01]  /*2680*/  HMMA.16816.F32.BF16 R32, R172, R182, R32 ;  /* 0x000000b6ac20723c */ /* 0x000fe20000041820 */
[----:B------:R-:W1:Y:S05]  /*2690*/  LDSM.16.M88.4 R172, [R215+0x4800] ;  /* 0x00480000d7ac783b */ /* 0x000e6a0000000200 */
[-C--:B--2---:R-:W-:Y:S01]  /*26a0*/  HMMA.16816.F32.BF16 R4, R188, R196.reuse, R4 ;  /* 0x000000c4bc04723c */ /* 0x084fe20000041804 */
[----:B------:R-:W2:Y:S05]  /*26b0*/  LDSM.16.M88.4 R180, [R217+0x4000] ;  /* 0x00400000d9b4783b */ /* 0x000eaa0000000200 */
[C---:B---3--:R-:W-:Y:S06]  /*26c0*/  HMMA.16816.F32.BF16 R8, R192.reuse, R196, R8 ;  /* 0x000000c4c008723c */ /* 0x048fec0000041808 */
        /* <DEDUP_REMOVED lines=8> */
[----:B------:R3:W2:Y:S05]  /*2750*/  LDSM.16.M88.4 R164, [R3+0x3000] ;  /* 0x0030000003a4783b */ /* 0x0006aa0000000200 */
[-C--:B----4-:R-:W-:Y:S01]  /*2760*/  HMMA.16816.F32.BF16 R4, R184, R200.reuse, R4 ;  /* 0x000000c8b804723c */ /* 0x090fe20000041804 */
[----:B------:R-:W4:Y:S05]  /*2770*/  LDSM.16.M88.4 R188, [R217+0x4800] ;  /* 0x00480000d9bc783b */ /* 0x000f2a0000000200 */
[C---:B-1----:R-:W-:Y:S06]  /*2780*/  HMMA.16816.F32.BF16 R8, R168.reuse, R200, R8 ;  /* 0x000000c8a808723c */ /* 0x042fec0000041808 */
[-C--:B------:R-:W-:Y:S06]  /*2790*/  HMMA.16816.F32.BF16 R12, R168, R202.reuse, R12 ;  /* 0x000000caa80c723c */ /* 0x080fec000004180c */
[C---:B------:R-:W-:Y:S05]  /*27a0*/  HMMA.16816.F32.BF16 R16, R184.reuse, R202, R16 ;  /* 0x000000cab810723c */ /* 0x040fea0000041810 */
[----:B---3--:R-:W-:Y:S01]  /*27b0*/  FMUL.FTZ R3, R238, 1.4426950216293334961 ;  /* 0x3fb8aa3bee037820 */ /* 0x008fe20000410000 */
[-C--:B------:R-:W-:Y:S06]  /*27c0*/  HMMA.16816.F32.BF16 R20, R184, R172.reuse, R20 ;  /* 0x000000acb814723c */ /* 0x080fec0000041814 */
[C---:B------:R-:W-:Y:S06]  /*27d0*/  HMMA.16816.F32.BF16 R24, R168.reuse, R172, R24 ;  /* 0x000000aca818723c */ /* 0x040fec0000041818 */
[-C--:B------:R-:W-:Y:S01]  /*27e0*/  HMMA.16816.F32.BF16 R28, R168, R174.reuse, R28 ;  /* 0x000000aea81c723c */ /* 0x080fe2000004181c */
[----:B------:R1:W3:Y:S05]  /*27f0*/  LDSM.16.M88.4 R168, [R2+0x3000] ;  /* 0x0030000002a8783b */ /* 0x0002ea0000000200 */
[----:B------:R-:W-:Y:S06]  /*2800*/  HMMA.16816.F32.BF16 R32, R184, R174, R32 ;  /* 0x000000aeb820723c */ /* 0x000fec0000041820 */
[-C--:B--2---:R-:W-:Y:S06]  /*2810*/  HMMA.16816.F32.BF16 R4, R176, R180.reuse, R4 ;  /* 0x000000b4b004723c */ /* 0x084fec0000041804 */
[C---:B------:R-:W-:Y:S06]  /*2820*/  HMMA.16816.F32.BF16 R8, R164.reuse, R180, R8 ;  /* 0x000000b4a408723c */ /* 0x040fec0000041808 */
[-C--:B------:R-:W-:Y:S05]  /*2830*/  HMMA.16816.F32.BF16 R12, R164, R182.reuse, R12 ;  /* 0x000000b6a40c723c */ /* 0x080fea000004180c */
[----:B-1----:R-:W-:Y:S01]  /*2840*/  FMUL.FTZ R2, R237, 1.4426950216293334961 ;  /* 0x3fb8aa3bed027820 */ /* 0x002fe20000410000 */
[C---:B------:R-:W-:Y:S06]  /*2850*/  HMMA.16816.F32.BF16 R16, R176.reuse, R182, R16 ;  /* 0x000000b6b010723c */ /* 0x040fec0000041810 */
[-C--:B----4-:R-:W-:Y:S06]  /*2860*/  HMMA.16816.F32.BF16 R20, R176, R188.reuse, R20 ;  /* 0x000000bcb014723c */ /* 0x090fec0000041814 */
[C---:B------:R-:W-:Y:S06]  /*2870*/  HMMA.16816.F32.BF16 R24, R164.reuse, R188, R24 ;  /* 0x000000bca418723c */ /* 0x040fec0000041818 */
[-C--:B------:R-:W-:Y:S06]  /*2880*/  HMMA.16816.F32.BF16 R28, R164, R190.reuse, R28 ;  /* 0x000000bea41c723c */ /* 0x080fec000004181c */
[----:B------:R-:W-:Y:S05]  /*2890*/  HMMA.16816.F32.BF16 R32, R176, R190, R32 ;  /* 0x000000beb020723c */ /* 0x000fea0000041820 */
[----:B------:R-:W-:Y:S01]  /*28a0*/  FMUL.FTZ R164, R239, 1.4426950216293334961 ;  /* 0x3fb8aa3befa47820 */ /* 0x000fe20000410000 */
[-C--:B------:R-:W-:Y:S05]  /*28b0*/  HMMA.16816.F32.BF16 R4, R192, R196.reuse, R4 ;  /* 0x000000c4c004723c */ /* 0x080fea0000041804 */
[----:B------:R-:W-:Y:S01]  /*28c0*/  FSEL R164, R164, RZ, P0 ;  /* 0x000000ffa4a47208 */ /* 0x000fe20000000000 */
[C---:B---3--:R-:W-:Y:S04]  /*28d0*/  HMMA.16816.F32.BF16 R8, R168.reuse, R196, R8 ;  /* 0x000000c4a808723c */ /* 0x048fe80000041808 */
[----:B------:R-:W-:Y:S02]  /*28e0*/  FSETP.NEU.FTZ.AND P0, PT, R238, -INF , PT ;  /* 0xff800000ee00780b */ /* 0x000fe40003f1d000 */
[-C--:B------:R-:W-:Y:S05]  /*28f0*/  HMMA.16816.F32.BF16 R12, R168, R198.reuse, R12 ;  /* 0x000000c6a80c723c */ /* 0x080fea000004180c */
[----:B------:R-:W-:Y:S01]  /*2900*/  FSEL R3, R3, RZ, P0 ;  /* 0x000000ff03037208 */ /* 0x000fe20000000000 */
[C---:B------:R-:W-:Y:S04]  /*2910*/  HMMA.16816.F32.BF16 R16, R192.reuse, R198, R16 ;  /* 0x000000c6c010723c */ /* 0x040fe80000041810 */
[----:B------:R-:W-:Y:S02]  /*2920*/  FSETP.NEU.FTZ.AND P0, PT, R237, -INF , PT ;  /* 0xff800000ed00780b */ /* 0x000fe40003f1d000 */
[--C-:B------:R-:W-:Y:S01]  /*2930*/  FFMA.FTZ R4, R4, UR10, -R164.reuse ;  /* 0x0000000a04047c23 */ /* 0x100fe200080108a4 */
[----:B------:R-:W-:Y:S01]  /*2940*/  FFMA.FTZ R5, R5, UR10, -R164 ;  /* 0x0000000a05057c23 */ /* 0x000fe200080108a4 */
[--C-:B------:R-:W-:Y:S02]  /*2950*/  FFMA.FTZ R6, R6, UR10, -R3.reuse ;  /* 0x0000000a06067c23 */ /* 0x100fe40008010803 */
[----:B------:R-:W-:Y:S01]  /*2960*/  MUFU.EX2 R179, R4 ;  /* 0x0000000400b37308 */ /* 0x000fe20000000800 */
[--C-:B------:R-:W-:Y:S01]  /*2970*/  FFMA.FTZ R0, R7, UR10, -R3.reuse ;  /* 0x0000000a07007c23 */ /* 0x100fe20008010803 */
[----:B------:R-:W-:Y:S02]  /*2980*/  FSEL R2, R2, RZ, P0 ;  /* 0x000000ff02027208 */ /* 0x000fe40000000000 */
[----:B------:R-:W-:Y:S03]  /*2990*/  FSETP.NEU.FTZ.AND P0, PT, R236, -INF , PT ;  /* 0xff800000ec00780b */ /* 0x000fe60003f1d000 */
[--C-:B------:R-:W-:Y:S03]  /*29a0*/  FFMA.FTZ R8, R8, UR10, -R2.reuse ;  /* 0x0000000a08087c23 */ /* 0x100fe60008010802 */
[----:B------:R-:W-:Y:S01]  /*29b0*/  MUFU.EX2 R178, R5 ;  /* 0x0000000500b27308 */ /* 0x000fe20000000800 */
[--C-:B------:R-:W-:Y:S01]  /*29c0*/  FFMA.FTZ R9, R9, UR10, -R2.reuse ;  /* 0x0000000a09097c23 */ /* 0x100fe20008010802 */
[--C-:B------:R-:W-:Y:S01]  /*29d0*/  FFMA.FTZ R12, R12, UR10, -R2.reuse ;  /* 0x0000000a0c0c7c23 */ /* 0x100fe20008010802 */
[----:B------:R-:W-:Y:S01]  /*29e0*/  FFMA.FTZ R13, R13, UR10, -R2 ;  /* 0x0000000a0d0d7c23 */ /* 0x000fe20008010802 */
[--C-:B------:R-:W-:Y:S01]  /*29f0*/  FFMA.FTZ R18, R18, UR10, -R3.reuse ;  /* 0x0000000a12127c23 */ /* 0x100fe20008010803 */
[--C-:B------:R-:W-:Y:S05]  /*2a00*/  FFMA.FTZ R19, R19, UR10, -R3.reuse ;  /* 0x0000000a13137c23 */ /* 0x100fea0008010803 */
[----:B------:R1:W-:Y:S01]  /*2a10*/  MUFU.EX2 R189, R6 ;  /* 0x0000000600bd7308 */ /* 0x0003e20000000800 */
[--C-:B------:R-:W-:Y:S01]  /*2a20*/  FFMA.FTZ R16, R16, UR10, -R164.reuse ;  /* 0x0000000a10107c23 */ /* 0x100fe200080108a4 */
[----:B------:R-:W-:Y:S08]  /*2a30*/  FFMA.FTZ R17, R17, UR10, -R164 ;  /* 0x0000000a11117c23 */ /* 0x000ff000080108a4 */
[----:B------:R2:W-:Y:S10]  /*2a40*/  MUFU.EX2 R187, R0 ;  /* 0x0000000000bb7308 */ /* 0x0005f40000000800 */
[----:B------:R-:W-:Y:S01]  /*2a50*/  MUFU.EX2 R184, R16 ;  /* 0x0000001000b87308 */ /* 0x000fe20000000800 */
[----:B-1----:R-:W1:Y:S09]  /*2a60*/  LDSM.16.M88.4 R4, [R216+0x4800] ;  /* 0x00480000d804783b */ /* 0x002e720000000200 */
[----:B------:R-:W-:Y:S01]  /*2a70*/  MUFU.EX2 R196, R17 ;  /* 0x0000001100c47308 */ /* 0x000fe20000000800 */
[----:B--2---:R-:W-:Y:S05]  /*2a80*/  FMUL.FTZ R0, R236, 1.4426950216293334961 ;  /* 0x3fb8aa3bec007820 */ /* 0x004fea0000410000 */
[----:B------:R-:W-:Y:S04]  /*2a90*/  FSEL R0, R0, RZ, P0 ;  /* 0x000000ff00007208 */ /* 0x000fe80000000000 */
[----:B------:R-:W-:Y:S01]  /*2aa0*/  MUFU.EX2 R199, R18 ;  /* 0x0000001200c77308 */ /* 0x000fe20000000800 */
[----:B------:R-:W-:Y:S01]  /*2ab0*/  IADD3 R176, P0, R241, UR12, RZ ;  /* 0x0000000cf1b07c10 */ /* 0x000fe2000ff1e0ff */
[--C-:B------:R-:W-:Y:S01]  /*2ac0*/  FFMA.FTZ R10, R10, UR10, -R0.reuse ;  /* 0x0000000a0a0a7c23 */ /* 0x100fe20008010800 */
[--C-:B------:R-:W-:Y:S02]  /*2ad0*/  FFMA.FTZ R11, R11, UR10, -R0.reuse ;  /* 0x0000000a0b0b7c23 */ /* 0x100fe40008010800 */
[----:B------:R-:W-:Y:S01]  /*2ae0*/  IADD3.X R177, R242, UR11, RZ, P0, !PT ;  /* 0x0000000bf2b17c10 */ /* 0x000fe200087fe4ff */
[--C-:B------:R-:W-:Y:S01]  /*2af0*/  FFMA.FTZ R14, R14, UR10, -R0.reuse ;  /* 0x0000000a0e0e7c23 */ /* 0x100fe20008010800 */
[----:B------:R-:W-:Y:S03]  /*2b00*/  FFMA.FTZ R15, R15, UR10, -R0 ;  /* 0x0000000a0f0f7c23 */ /* 0x000fe60008010800 */
[----:B------:R-:W2:Y:S10]  /*2b10*/  MUFU.EX2 R198, R19 ;  /* 0x0000001300c67308 */ /* 0x000eb40000000800 */
[----:B------:R-:W-:Y:S10]  /*2b20*/  MUFU.EX2 R207, R8 ;  /* 0x0000000800cf7308 */ /* 0x000ff40000000800 */
[----:B------:R-:W3:Y:S01]  /*2b30*/  MUFU.EX2 R206, R9 ;  /* 0x0000000900ce7308 */ /* 0x000ee20000000800 */
[-C--:B-1----:R-:W-:Y:S06]  /*2b40*/  HMMA.16816.F32.BF16 R20, R192, R4.reuse, R20 ;  /* 0x00000004c014723c */ /* 0x082fec0000041814 */
[C---:B------:R-:W-:Y:S03]  /*2b50*/  HMMA.16816.F32.BF16 R24, R168.reuse, R4, R24 ;  /* 0x00000004a818723c */ /* 0x040fe60000041818 */
[----:B------:R-:W-:Y:S03]  /*2b60*/  MUFU.EX2 R226, R10 ;  /* 0x0000000a00e27308 */ /* 0x000fe60000000800 */
[-C--:B------:R-:W-:Y:S07]  /*2b70*/  HMMA.16816.F32.BF16 R28, R168, R6.reuse, R28 ;  /* 0x00000006a81c723c */ /* 0x080fee000004181c */
[----:B------:R-:W1:Y:S01]  /*2b80*/  MUFU.EX2 R225, R11 ;  /* 0x0000000b00e17308 */ /* 0x000e620000000800 */
[----:B--2---:R-:W-:Y:S01]  /*2b90*/  F2FP.BF16.F32.PACK_AB R5, R198, R199 ;  /* 0x000000c7c605723e */ /* 0x004fe200000010ff */
[----:B------:R-:W-:Y:S08]  /*2ba0*/  HMMA.16816.F32.BF16 R32, R192, R6, R32 ;  /* 0x00000006c020723c */ /* 0x000ff00000041820 */
[----:B------:R-:W-:Y:S03]  /*2bb0*/  MUFU.EX2 R203, R12 ;  /* 0x0000000c00cb7308 */ /* 0x000fe60000000800 */
[--C-:B------:R-:W-:Y:S01]  /*2bc0*/  FFMA.FTZ R22, R22, UR10, -R3.reuse ;  /* 0x0000000a16167c23 */ /* 0x100fe20008010803 */
[--C-:B------:R-:W-:Y:S01]  /*2bd0*/  FFMA.FTZ R23, R23, UR10, -R3.reuse ;  /* 0x0000000a17177c23 */ /* 0x100fe20008010803 */
[----:B---3--:R-:W-:Y:S01]  /*2be0*/  F2FP.BF16.F32.PACK_AB R4, R206, R207 ;  /* 0x000000cfce04723e */ /* 0x008fe200000010ff */
[----:B------:R-:W-:Y:S01]  /*2bf0*/  FFMA.FTZ R20, R20, UR10, -R164 ;  /* 0x0000000a14147c23 */ /* 0x000fe200080108a4 */
[--C-:B------:R-:W-:Y:S01]  /*2c00*/  FFMA.FTZ R24, R24, UR10, -R2.reuse ;  /* 0x0000000a18187c23 */ /* 0x100fe20008010802 */
[----:B------:R-:W-:Y:S02]  /*2c10*/  FFMA.FTZ R25, R25, UR10, -R2 ;  /* 0x0000000a19197c23 */ /* 0x000fe40008010802 */
[----:B------:R-:W-:Y:S01]  /*2c20*/  MUFU.EX2 R202, R13 ;  /* 0x0000000d00ca7308 */ /* 0x000fe20000000800 */
[----:B------:R-:W-:Y:S01]  /*2c30*/  FFMA.FTZ R21, R21, UR10, -R164 ;  /* 0x0000000a15157c23 */ /* 0x000fe200080108a4 */
[--C-:B------:R-:W-:Y:S01]  /*2c40*/  FFMA.FTZ R26, R26, UR10, -R0.reuse ;  /* 0x0000000a1a1a7c23 */ /* 0x100fe20008010800 */
[----:B------:R-:W-:Y:S01]  /*2c50*/  FFMA.FTZ R27, R27, UR10, -R0 ;  /* 0x0000000a1b1b7c23 */ /* 0x000fe20008010800 */
[--C-:B------:R-:W-:Y:S01]  /*2c60*/  FFMA.FTZ R28, R28, UR10, -R2.reuse ;  /* 0x0000000a1c1c7c23 */ /* 0x100fe20008010802 */
[----:B------:R-:W-:Y:S01]  /*2c70*/  FFMA.FTZ R2, R29, UR10, -R2 ;  /* 0x0000000a1d027c23 */ /* 0x000fe20008010802 */
[--C-:B------:R-:W-:Y:S01]  /*2c80*/  FFMA.FTZ R30, R30, UR10, -R0.reuse ;  /* 0x0000000a1e1e7c23 */ /* 0x100fe20008010800 */
[----:B------:R-:W-:Y:S03]  /*2c90*/  FFMA.FTZ R0, R31, UR10, -R0 ;  /* 0x0000000a1f007c23 */ /* 0x000fe60008010800 */
[----:B------:R-:W-:Y:S01]  /*2ca0*/  MUFU.EX2 R224, R14 ;  /* 0x0000000e00e07308 */ /* 0x000fe20000000800 */
[--C-:B------:R-:W-:Y:S01]  /*2cb0*/  FFMA.FTZ R34, R34, UR10, -R3.reuse ;  /* 0x0000000a22227c23 */ /* 0x100fe20008010803 */
[----:B------:R-:W-:Y:S01]  /*2cc0*/  FFMA.FTZ R3, R35, UR10, -R3 ;  /* 0x0000000a23037c23 */ /* 0x000fe20008010803 */
[--C-:B------:R-:W-:Y:S01]  /*2cd0*/  FFMA.FTZ R32, R32, UR10, -R164.reuse ;  /* 0x0000000a20207c23 */ /* 0x100fe200080108a4 */
[----:B------:R-:W-:Y:S06]  /*2ce0*/  FFMA.FTZ R164, R33, UR10, -R164 ;  /* 0x0000000a21a47c23 */ /* 0x000fec00080108a4 */
[----:B------:R2:W-:Y:S10]  /*2cf0*/  MUFU.EX2 R190, R2 ;  /* 0x0000000200be7308 */ /* 0x0005f40000000800 */
[----:B------:R3:W-:Y:S10]  /*2d00*/  MUFU.EX2 R182, R3 ;  /* 0x0000000300b67308 */ /* 0x0007f40000000800 */
[----:B------:R-:W4:Y:S01]  /*2d10*/  MUFU.EX2 R205, R15 ;  /* 0x0000000f00cd7308 */ /* 0x000f220000000800 */
[----:B--2---:R-:W-:Y:S05]  /*2d20*/  F2FP.BF16.F32.PACK_AB R2, R178, R179 ;  /* 0x000000b3b202723e */ /* 0x004fea00000010ff */
[----:B------:R2:W-:Y:S04]  /*2d30*/  STS [R227+0x20000], R2 ;  /* 0x02000002e3007388 */ /* 0x0005e80000000800 */
[----:B------:R-:W-:Y:S01]  /*2d40*/  MUFU.EX2 R186, R20 ;  /* 0x0000001400ba7308 */ /* 0x000fe20000000800 */
[----:B---3--:R-:W-:Y:S05]  /*2d50*/  F2FP.BF16.F32.PACK_AB R3, R187, R189 ;  /* 0x000000bdbb03723e */ /* 0x008fea00000010ff */
[----:B------:R1:W-:Y:S04]  /*2d60*/  STS [R227+0x20400], R3 ;  /* 0x02040003e3007388 */ /* 0x0003e80000000800 */
[----:B------:R-:W3:Y:S02]  /*2d70*/  MUFU.EX2 R185, R21 ;  /* 0x0000001500b97308 */ /* 0x000ee40000000800 */
[----:B------:R4:W-:Y:S08]  /*2d80*/  STS [R234+0x20400], R5 ;  /* 0x02040005ea007388 */ /* 0x0009f00000000800 */
[----:B------:R-:W-:Y:S01]  /*2d90*/  MUFU.EX2 R197, R22 ;  /* 0x0000001600c57308 */ /* 0x000fe20000000800 */
[----:B--2---:R-:W-:Y:S09]  /*2da0*/  F2FP.BF16.F32.PACK_AB R2, R196, R184 ;  /* 0x000000b8c402723e */ /* 0x004ff200000010ff */
[----:B------:R-:W2:Y:S01]  /*2db0*/  MUFU.EX2 R188, R23 ;  /* 0x0000001700bc7308 */ /* 0x000ea20000000800 */
[----:B------:R3:W-:Y:S01]  /*2dc0*/  STS [R234+0x20000], R2 ;  /* 0x02000002ea007388 */ /* 0x0007e20000000800 */
[----:B-1----:R-:W-:Y:S05]  /*2dd0*/  F2FP.BF16.F32.PACK_AB R3, R225, R226 ;  /* 0x000000e2e103723e */ /* 0x002fea00000010ff */
[----:B------:R1:W-:Y:S03]  /*2de0*/  STS [R227+0x21000], R4 ;  /* 0x02100004e3007388 */ /* 0x0003e60000000800 */
[----:B------:R-:W-:Y:S01]  /*2df0*/  MUFU.EX2 R181, R32 ;  /* 0x0000002000b57308 */ /* 0x000fe20000000800 */
[----:B----4-:R-:W-:Y:S02]  /*2e00*/  F2FP.BF16.F32.PACK_AB R5, R205, R224 ;  /* 0x000000e0cd05723e */ /* 0x010fe400000010ff */
[----:B------:R2:W-:Y:S06]  /*2e10*/  STS [R227+0x21400], R3 ;  /* 0x02140003e3007388 */ /* 0x0005ec0000000800 */
[----:B------:R-:W-:Y:S01]  /*2e20*/  STS [R234+0x21400], R5 ;  /* 0x02140005ea007388 */ /* 0x000fe20000000800 */
[----:B------:R-:W-:Y:S10]  /*2e30*/  MUFU.EX2 R180, R164 ;  /* 0x000000a400b47308 */ /* 0x000ff40000000800 */
[----:B------:R-:W4:Y:S01]  /*2e40*/  MUFU.EX2 R183, R34 ;  /* 0x0000002200b77308 */ /* 0x000f220000000800 */
[----:B---3--:R-:W-:Y:S09]  /*2e50*/  F2FP.BF16.F32.PACK_AB R2, R202, R203 ;  /* 0x000000cbca02723e */ /* 0x008ff200000010ff */
[----:B------:R4:W-:Y:S01]  /*2e60*/  MUFU.EX2 R191, R0 ;  /* 0x0000000000bf7308 */ /* 0x0009e20000000800 */
[----:B------:R3:W-:Y:S01]  /*2e70*/  STS [R234+0x21000], R2 ;  /* 0x02100002ea007388 */ /* 0x0007e20000000800 */
[----:B-1----:R-:W-:Y:S02]  /*2e80*/  F2FP.BF16.F32.PACK_AB R4, R185, R186 ;  /* 0x000000bab904723e */ /* 0x002fe400000010ff */
[----:B--2---:R-:W-:Y:S03]  /*2e90*/  F2FP.BF16.F32.PACK_AB R3, R188, R197 ;  /* 0x000000c5bc03723e */ /* 0x004fe600000010ff */
[----:B------:R-:W-:Y:S03]  /*2ea0*/  STS [R232+0x20000], R4 ;  /* 0x02000004e8007388 */ /* 0x000fe60000000800 */
[----:B------:R-:W-:Y:S03]  /*2eb0*/  MUFU.EX2 R200, R24 ;  /* 0x0000001800c87308 */ /* 0x000fe60000000800 */
[----:B------:R-:W-:Y:S07]  /*2ec0*/  STS [R232+0x20400], R3 ;  /* 0x02040003e8007388 */ /* 0x000fee0000000800 */
[----:B------:R-:W1:Y:S01]  /*2ed0*/  MUFU.EX2 R194, R25 ;  /* 0x0000001900c27308 */ /* 0x000e620000000800 */
[----:B----4-:R-:W-:Y:S05]  /*2ee0*/  F2FP.BF16.F32.PACK_AB R0, R182, R183 ;  /* 0x000000b7b600723e */ /* 0x010fea00000010ff */
[----:B------:R2:W-:Y:S04]  /*2ef0*/  STS [R233+0x20400], R0 ;  /* 0x02040000e9007388 */ /* 0x0005e80000000800 */
[----:B------:R-:W-:Y:S01]  /*2f00*/  MUFU.EX2 R201, R26 ;  /* 0x0000001a00c97308 */ /* 0x000fe20000000800 */
[----:B---3--:R-:W-:Y:S05]  /*2f10*/  F2FP.BF16.F32.PACK_AB R2, R180, R181 ;  /* 0x000000b5b402723e */ /* 0x008fea00000010ff */
[----:B------:R3:W-:Y:S04]  /*2f20*/  STS [R233+0x20000], R2 ;  /* 0x02000002e9007388 */ /* 0x0007e80000000800 */
[----:B------:R-:W4:Y:S01]  /*2f30*/  MUFU.EX2 R195, R27 ;  /* 0x0000001b00c37308 */ /* 0x000f220000000800 */
[----:B-1----:R-:W-:Y:S05]  /*2f40*/  F2FP.BF16.F32.PACK_AB R5, R194, R200 ;  /* 0x000000c8c205723e */ /* 0x002fea00000010ff */
[----:B------:R-:W-:Y:S04]  /*2f50*/  STS [R232+0x21000], R5 ;  /* 0x02100005e8007388 */ /* 0x000fe80000000800 */
[----:B------:R-:W1:Y:S01]  /*2f60*/  MUFU.EX2 R192, R28 ;  /* 0x0000001c00c07308 */ /* 0x000e620000000800 */
[----:B--2---:R-:W-:Y:S09]  /*2f70*/  LEA R0, R219, UR5, 0x1 ;  /* 0x00000005db007c11 */ /* 0x004ff2000f8e08ff */
[----:B------:R-:W3:Y:S01]  /*2f80*/  MUFU.EX2 R193, R30 ;  /* 0x0000001e00c17308 */ /* 0x000ee20000000800 */
[----:B----4-:R-:W-:Y:S02]  /*2f90*/  F2FP.BF16.F32.PACK_AB R4, R195, R201 ;  /* 0x000000c9c304723e */ /* 0x010fe400000010ff */
[----:B------:R-:W-:Y:S03]  /*2fa0*/  IADD3 R208, R0, R212, RZ ;  /* 0x000000d400d07210 */ /* 0x000fe60007ffe0ff */
[----:B------:R-:W-:Y:S01]  /*2fb0*/  STS [R232+0x21400], R4 ;  /* 0x02140004e8007388 */ /* 0x000fe20000000800 */
[----:B-1----:R-:W-:Y:S05]  /*2fc0*/  F2FP.BF16.F32.PACK_AB R3, R190, R192 ;  /* 0x000000c0be03723e */ /* 0x002fea00000010ff */
[----:B------:R-:W-:Y:S01]  /*2fd0*/  STS [R233+0x21000], R3 ;  /* 0x02100003e9007388 */ /* 0x000fe20000000800 */
[----:B---3--:R-:W-:Y:S05]  /*2fe0*/  F2FP.BF16.F32.PACK_AB R2, R191, R193 ;  /* 0x000000c1bf02723e */ /* 0x008fea00000010ff */
[----:B------:R1:W-:Y:S06]  /*2ff0*/  STS [R233+0x21400], R2 ;  /* 0x02140002e9007388 */ /* 0x0003ec0000000800 */
[----:B------:R-:W-:Y:S06]  /*3000*/  LDSM.16.M88.4 R32, [R0+0x8000] ;  /* 0x008000000020783b */ /* 0x000fec0000000200 */
[----:B------:R-:W2:Y:S06]  /*3010*/  LDSM.16.M88.4 R16, [R214+0x8000] ;  /* 0x00800000d610783b */ /* 0x000eac0000000200 */
[----:B------:R-:W3:Y:S06]  /*3020*/  LDSM.16.M88.4 R28, [R0+0x9000] ;  /* 0x00900000001c783b */ /* 0x000eec0000000200 */
[----:B------:R-:W4:Y:S01]  /*3030*/  LDSM.16.M88.4 R164, [R214+0x8800] ;  /* 0x00880000d6a4783b */ /* 0x000f220000000200 */
[----:B-1----:R-:W-:Y:S05]  /*3040*/  IADD3 R2, R0, R204, RZ ;  /* 0x000000cc00027210 */ /* 0x002fea0007ffe0ff */
[----:B------:R-:W-:Y:S01]  /*3050*/  LDSM.16.M88.4 R172, [R215+0x8000] ;  /* 0x00800000d7ac783b */ /* 0x000fe20000000200 */
[----:B------:R-:W-:Y:S05]  /*3060*/  IADD3 R3, R212, R2, RZ ;  /* 0x00000002d4037210 */ /* 0x000fea0007ffe0ff */
        /* <DEDUP_REMOVED lines=78> */
[----:B------:R-:W2:Y:S06]  /*3550*/  LDG.E R175, desc[UR24][R176.64] ;  /* 0x00000018b0af7981 */ /* 0x000eac000c1e1900 */
[----:B------:R-:W3:Y:S01]  /*3560*/  LDG.E R174, desc[UR24][R176.64+0x20] ;  /* 0x00002018b0ae7981 */ /* 0x000ee2000c1e1900 */
[----:B------:R-:W-:Y:S05]  /*3570*/  HMMA.16816.F32.BF16 R32, R168, R166, R32 ;  /* 0x000000a6a820723c */ /* 0x000fea0000041820 */
[----:B------:R-:W5:Y:S06]  /*3580*/  LDG.E R173, desc[UR24][R176.64+0x80] ;  /* 0x00008018b0ad7981 */ /* 0x000f6c000c1e1900 */
[----:B------:R1:W5:Y:S06]  /*3590*/  LDG.E R172, desc[UR24][R176.64+0xa0] ;  /* 0x0000a018b0ac7981 */ /* 0x00036c000c1e1900 */
[----:B------:R-:W-:Y:S06]  /*35a0*/  LDSM.16.M88.4 R164, [R3+0xa000] ;  /* 0x00a0000003a4783b */ /* 0x000fec0000000200 */
[----:B------:R-:W4:Y:S02]  /*35b0*/  LDSM.16.M88.4 R168, [R216+0xc000] ;  /* 0x00c00000d8a8783b */ /* 0x000f240000000200 */
[-C--:B----4-:R-:W-:Y:S11]  /*35c0*/  HMMA.16816.F32.BF16 R4, R164, R168.reuse, R4 ;  /* 0x000000a8a404723c */ /* 0x090ff60000041804 */
[----:B------:R-:W-:Y:S11]  /*35d0*/  @!UPT UIADD3 URZ, URZ, URZ, URZ ;  /* 0x0000003f3f3ff290 */ /* 0x000ff6000fffe03f */
[----:B------:R-:W-:Y:S02]  /*35e0*/  @!UPT UIADD3 URZ, URZ, URZ, URZ ;  /* 0x0000003f3f3ff290 */ /* 0x000fe4000fffe03f */
[C---:B--2---:R-:W-:Y:S01]  /*35f0*/  FADD.FTZ R4, -R175.reuse, R4 ;  /* 0x00000004af047221 */ /* 0x044fe20000010100 */
[----:B------:R-:W-:Y:S01]  /*3600*/  FADD.FTZ R5, -R175, R5 ;  /* 0x00000005af057221 */ /* 0x000fe20000010100 */
[C---:B---3--:R-:W-:Y:S01]  /*3610*/  FADD.FTZ R6, -R174.reuse, R6 ;  /* 0x00000006ae067221 */ /* 0x048fe20000010100 */
[----:B------:R-:W-:Y:S01]  /*3620*/  FADD.FTZ R7, -R174, R7 ;  /* 0x00000007ae077221 */ /* 0x000fe20000010100 */
[----:B------:R-:W-:Y:S01]  /*3630*/  FMUL.FTZ R179, R179, R4 ;  /* 0x00000004b3b37220 */ /* 0x000fe20000410000 */
[----:B------:R-:W-:Y:S01]  /*3640*/  FMUL.FTZ R178, R178, R5 ;  /* 0x00000005b2b27220 */ /* 0x000fe20000410000 */
[----:B-1----:R-:W-:Y:S01]  /*3650*/  FMUL.FTZ R177, R189, R6 ;  /* 0x00000006bdb17220 */ /* 0x002fe20000410000 */
        /* <DEDUP_REMOVED lines=9> */
[C---:B------:R-:W-:Y:S01]  /*36f0*/  FADD.FTZ R17, -R175.reuse, R17 ;  /* 0x00000011af117221 */ /* 0x040fe20000010100 */
[----:B------:R-:W-:Y:S02]  /*3700*/  FADD.FTZ R19, -R174, R19 ;  /* 0x00000013ae137221 */ /* 0x000fe40000010100 */
[----:B------:R-:W-:Y:S01]  /*3710*/  FMUL.FTZ R16, R184, R16 ;  /* 0x00000010b8107220 */ /* 0x000fe20000410000 */
[-C--:B-1----:R-:W-:Y:S06]  /*3720*/  HMMA.16816.F32.BF16 R20, R164, R168.reuse, R20 ;  /* 0x000000a8a414723c */ /* 0x082fec0000041814 */
[C---:B------:R-:W-:Y:S06]  /*3730*/  HMMA.16816.F32.BF16 R24, R4.reuse, R168, R24 ;  /* 0x000000a80418723c */ /* 0x040fec0000041818 */
[-C--:B------:R-:W-:Y:S06]  /*3740*/  HMMA.16816.F32.BF16 R28, R4, R170.reuse, R28 ;  /* 0x000000aa041c723c */ /* 0x080fec000004181c */
[----:B------:R-:W-:Y:S05]  /*3750*/  HMMA.16816.F32.BF16 R32, R164, R170, R32 ;  /* 0x000000aaa420723c */ /* 0x000fea0000041820 */
[----:B------:R-:W-:Y:S01]  /*3760*/  F2FP.BF16.F32.PACK_AB R7, R178, R179 ;  /* 0x000000b3b207723e */ /* 0x000fe200000010ff */
[C---:B------:R-:W-:Y:S01]  /*3770*/  FADD.FTZ R6, -R175.reuse, R20 ;  /* 0x00000014af067221 */ /* 0x040fe20000010100 */
[----:B------:R-:W-:Y:S01]  /*3780*/  FADD.FTZ R21, -R175, R21 ;  /* 0x00000015af157221 */ /* 0x000fe20000010100 */
[----:B------:R-:W-:Y:S03]  /*3790*/  FMUL.FTZ R20, R196, R17 ;  /* 0x00000011c4147220 */ /* 0x000fe60000410000 */
[----:B------:R-:W-:Y:S01]  /*37a0*/  FMUL.FTZ R6, R186, R6 ;  /* 0x00000006ba067220 */ /* 0x000fe20000410000 */
[----:B------:R-:W-:Y:S01]  /*37b0*/  FMUL.FTZ R21, R185, R21 ;  /* 0x00000015b9157220 */ /* 0x000fe20000410000 */
[----:B------:R-:W-:Y:S01]  /*37c0*/  F2FP.BF16.F32.PACK_AB R20, R20, R16 ;  /* 0x000000101414723e */ /* 0x000fe200000010ff */
[C---:B------:R-:W-:Y:S01]  /*37d0*/  FADD.FTZ R17, -R174.reuse, R22 ;  /* 0x00000016ae117221 */ /* 0x040fe20000010100 */
[----:B------:R-:W-:Y:S02]  /*37e0*/  FADD.FTZ R16, -R174, R23 ;  /* 0x00000017ae107221 */ /* 0x000fe40000010100 */
[----:B------:R-:W-:Y:S01]  /*37f0*/  F2FP.BF16.F32.PACK_AB R21, R21, R6 ;  /* 0x000000061515723e */ /* 0x000fe200000010ff */
[----:B------:R-:W-:Y:S01]  /*3800*/  FMUL.FTZ R17, R197, R17 ;  /* 0x00000011c5117220 */ /* 0x000fe20000410000 */
[----:B------:R-:W-:Y:S01]  /*3810*/  F2FP.BF16.F32.PACK_AB R6, R176, R177 ;  /* 0x000000b1b006723e */ /* 0x000fe200000010ff */
[----:B------:R-:W-:Y:S04]  /*3820*/  FMUL.FTZ R16, R188, R16 ;  /* 0x00000010bc107220 */ /* 0x000fe80000410000 */
[C---:B------:R-:W-:Y:S01]  /*3830*/  FADD.FTZ R5, -R175.reuse, R32 ;  /* 0x00000020af057221 */ /* 0x040fe20000010100 */
[----:B------:R-:W-:Y:S01]  /*3840*/  FADD.FTZ R4, -R175, R33 ;  /* 0x00000021af047221 */ /* 0x000fe20000010100 */
[----:B------:R-:W-:Y:S01]  /*3850*/  FMUL.FTZ R32, R198, R19 ;  /* 0x00000013c6207220 */ /* 0x000fe20000410000 */
[----:B------:R-:W-:Y:S01]  /*3860*/  FADD.FTZ R33, -R174, R18 ;  /* 0x00000012ae217221 */ /* 0x000fe20000010100 */
[----:B------:R-:W-:Y:S01]  /*3870*/  FMUL.FTZ R5, R181, R5 ;  /* 0x00000005b5057220 */ /* 0x000fe20000410000 */
[----:B------:R-:W-:Y:S01]  /*3880*/  FMUL.FTZ R4, R180, R4 ;  /* 0x00000004b4047220 */ /* 0x000fe20000410000 */
[C---:B------:R-:W-:Y:S01]  /*3890*/  FADD.FTZ R22, -R174.reuse, R34 ;  /* 0x00000022ae167221 */ /* 0x040fe20000010100 */
[----:B------:R-:W-:Y:S01]  /*38a0*/  FADD.FTZ R19, -R174, R35 ;  /* 0x00000023ae137221 */ /* 0x000fe20000010100 */
[----:B------:R-:W-:Y:S02]  /*38b0*/  FMUL.FTZ R33, R199, R33 ;  /* 0x00000021c7217220 */ /* 0x000fe40000410000 */
[----:B------:R-:W-:Y:S01]  /*38c0*/  F2FP.BF16.F32.PACK_AB R18, R4, R5 ;  /* 0x000000050412723e */ /* 0x000fe200000010ff */
        /* <DEDUP_REMOVED lines=25> */
.L_x_464:
[----:B------:R2:W-:Y:S01]  /*3a60*/  STS [R227+0x1c000], R7 ;  /* 0x01c00007e3007388 */ /* 0x0005e20000000800 */
[----:B-1----:R-:W-:Y:S01]  /*3a70*/  F2FP.BF16.F32.PACK_AB R4, R32, R33 ;  /* 0x000000212004723e */ /* 0x002fe200000010ff */
[C---:B-----5:R-:W-:Y:S01]  /*3a80*/  FADD.FTZ R8, -R173.reuse, R8 ;  /* 0x00000008ad087221 */ /* 0x060fe20000010100 */
[C---:B------:R-:W-:Y:S01]  /*3a90*/  FADD.FTZ R9, -R173.reuse, R9 ;  /* 0x00000009ad097221 */ /* 0x040fe20000010100 */
[----:B------:R1:W-:Y:S01]  /*3aa0*/  STS [R227+0x1c400], R6 ;  /* 0x01c40006e3007388 */ /* 0x0003e20000000800 */
[C---:B------:R-:W-:Y:S01]  /*3ab0*/  FADD.FTZ R12, -R173.reuse, R12 ;  /* 0x0000000cad0c7221 */ /* 0x040fe20000010100 */
[----:B------:R-:W-:Y:S01]  /*3ac0*/  FADD.FTZ R13, -R173, R13 ;  /* 0x0000000dad0d7221 */ /* 0x000fe20000010100 */
[C---:B------:R-:W-:Y:S01]  /*3ad0*/  FADD.FTZ R11, -R172.reuse, R11 ;  /* 0x0000000bac0b7221 */ /* 0x040fe20000010100 */
[----:B------:R3:W-:Y:S01]  /*3ae0*/  STS [R234+0x1c400], R4 ;  /* 0x01c40004ea007388 */ /* 0x0007e20000000800 */
[----:B------:R-:W-:Y:S01]  /*3af0*/  FMUL.FTZ R5, R203, R12 ;  /* 0x0000000ccb057220 */ /* 0x000fe20000410000 */
[C---:B------:R-:W-:Y:S01]  /*3b00*/  FADD.FTZ R10, -R172.reuse, R10 ;  /* 0x0000000aac0a7221 */ /* 0x040fe20000010100 */
[C---:B------:R-:W-:Y:S01]  /*3b10*/  FADD.FTZ R14, -R172.reuse, R14 ;  /* 0x0000000eac0e7221 */ /* 0x040fe20000010100 */
[----:B------:R-:W-:Y:S01]  /*3b20*/  STS [R234+0x1c000], R20 ;  /* 0x01c00014ea007388 */ /* 0x000fe20000000800 */
[----:B------:R-:W-:Y:S01]  /*3b30*/  FADD.FTZ R15, -R172, R15 ;  /* 0x0000000fac0f7221 */ /* 0x000fe20000010100 */
[----:B------:R-:W-:Y:S01]  /*3b40*/  FMUL.FTZ R10, R226, R10 ;  /* 0x0000000ae20a7220 */ /* 0x000fe20000410000 */
[----:B------:R-:W-:Y:S01]  /*3b50*/  FMUL.FTZ R14, R224, R14 ;  /* 0x0000000ee00e7220 */ /* 0x000fe20000410000 */
[----:B------:R-:W-:Y:S01]  /*3b60*/  FADD.FTZ R24, -R173, R24 ;  /* 0x00000018ad187221 */ /* 0x000fe20000010100 */
[----:B------:R-:W-:Y:S01]  /*3b70*/  FMUL.FTZ R15, R205, R15 ;  /* 0x0000000fcd0f7220 */ /* 0x000fe20000410000 */
[C---:B------:R-:W-:Y:S01]  /*3b80*/  FADD.FTZ R25, -R173.reuse, R25 ;  /* 0x00000019ad197221 */ /* 0x040fe20000010100 */
[C---:B------:R-:W-:Y:S01]  /*3b90*/  FADD.FTZ R27, -R172.reuse, R27 ;  /* 0x0000001bac1b7221 */ /* 0x040fe20000010100 */
[----:B------:R-:W-:Y:S01]  /*3ba0*/  FADD.FTZ R26, -R172, R26 ;  /* 0x0000001aac1a7221 */ /* 0x000fe20000010100 */
[----:B------:R-:W-:Y:S01]  /*3bb0*/  F2FP.BF16.F32.PACK_AB R16, R16, R17 ;  /* 0x000000111010723e */ /* 0x000fe200000010ff */
[C---:B------:R-:W-:Y:S01]  /*3bc0*/  FADD.FTZ R28, -R173.reuse, R28 ;  /* 0x0000001cad1c7221 */ /* 0x040fe20000010100 */
[----:B------:R-:W-:Y:S01]  /*3bd0*/  FADD.FTZ R29, -R173, R29 ;  /* 0x0000001dad1d7221 */ /* 0x000fe20000010100 */
[----:B------:R-:W-:Y:S01]  /*3be0*/  FMUL.FTZ R24, R200, R24 ;  /* 0x00000018c8187220 */ /* 0x000fe20000410000 */
[----:B--2---:R-:W-:Y:S01]  /*3bf0*/  FMUL.FTZ R7, R207, R8 ;  /* 0x00000008cf077220 */ /* 0x004fe20000410000 */
[----:B------:R-:W-:Y:S01]  /*3c00*/  FMUL.FTZ R8, R202, R13 ;  /* 0x0000000dca087220 */ /* 0x000fe20000410000 */
[----:B------:R-:W-:Y:S01]  /*3c10*/  FADD.FTZ R31, -R172, R31 ;  /* 0x0000001fac1f7221 */ /* 0x000fe20000010100 */
[----:B------:R-:W-:Y:S01]  /*3c20*/  FMUL.FTZ R26, R201, R26 ;  /* 0x0000001ac91a7220 */ /* 0x000fe20000410000 */
[----:B-1----:R-:W-:Y:S01]  /*3c30*/  FMUL.FTZ R6, R206, R9 ;  /* 0x00000009ce067220 */ /* 0x002fe20000410000 */
[----:B------:R-:W-:Y:S01]  /*3c40*/  FMUL.FTZ R9, R194, R25 ;  /* 0x00000019c2097220 */ /* 0x000fe20000410000 */
[----:B------:R-:W-:Y:S01]  /*3c50*/  F2FP.BF16.F32.PACK_AB R8, R8, R5 ;  /* 0x000000050808723e */ /* 0x000fe200000010ff */
[----:B------:R-:W-:Y:S01]  /*3c60*/  FMUL.FTZ R5, R225, R11 ;  /* 0x0000000be1057220 */ /* 0x000fe20000410000 */
[----:B------:R-:W-:Y:S01]  /*3c70*/  FADD.FTZ R30, -R172, R30 ;  /* 0x0000001eac1e7221 */ /* 0x000fe20000010100 */
[----:B---3--:R-:W-:Y:S01]  /*3c80*/  F2FP.BF16.F32.PACK_AB R4, R6, R7 ;  /* 0x000000070604723e */ /* 0x008fe200000010ff */
[----:B------:R-:W-:Y:S01]  /*3c90*/  FMUL.FTZ R6, R195, R27 ;  /* 0x0000001bc3067220 */ /* 0x000fe20000410000 */
[----:B------:R-:W-:Y:S01]  /*3ca0*/  F2FP.BF16.F32.PACK_AB R17, R19, R22 ;  /* 0x000000161311723e */ /* 0x000fe200000010ff */
[----:B------:R-:W-:Y:S01]  /*3cb0*/  FMUL.FTZ R28, R192, R28 ;  /* 0x0000001cc01c7220 */ /* 0x000fe20000410000 */
[----:B------:R-:W-:Y:S01]  /*3cc0*/  F2FP.BF16.F32.PACK_AB R5, R5, R10 ;  /* 0x0000000a0505723e */ /* 0x000fe200000010ff */
[----:B------:R1:W-:Y:S01]  /*3cd0*/  STS [R227+0x1d000], R4 ;  /* 0x01d00004e3007388 */ /* 0x0003e20000000800 */
[----:B------:R-:W-:Y:S01]  /*3ce0*/  FMUL.FTZ R12, R190, R29 ;  /* 0x0000001dbe0c7220 */ /* 0x000fe20000410000 */
[----:B------:R-:W-:Y:S01]  /*3cf0*/  FMUL.FTZ R30, R193, R30 ;  /* 0x0000001ec11e7220 */ /* 0x000fe20000410000 */
[----:B------:R-:W-:Y:S01]  /*3d00*/  FMUL.FTZ R7, R191, R31 ;  /* 0x0000001fbf077220 */ /* 0x000fe20000410000 */
[----:B------:R-:W-:Y:S01]  /*3d10*/  STS [R227+0x1d400], R5 ;  /* 0x01d40005e3007388 */ /* 0x000fe20000000800 */
[----:B------:R-:W-:Y:S01]  /*3d20*/  F2FP.BF16.F32.PACK_AB R9, R9, R24 ;  /* 0x000000180909723e */ /* 0x000fe200000010ff */
[----:B------:R-:W-:Y:S01]  /*3d30*/  IMAD R224, R245, UR9, RZ ;  /* 0x00000009f5e07c24 */ /* 0x000fe2000f8e02ff */
[----:B------:R-:W-:Y:S01]  /*3d40*/  F2FP.BF16.F32.PACK_AB R6, R6, R26 ;  /* 0x0000001a0606723e */ /* 0x000fe200000010ff */
[----:B------:R-:W-:Y:S01]  /*3d50*/  STS [R234+0x1d000], R8 ;  /* 0x01d00008ea007388 */ /* 0x000fe20000000800 */
[----:B------:R-:W-:Y:S02]  /*3d60*/  F2FP.BF16.F32.PACK_AB R12, R12, R28 ;  /* 0x0000001c0c0c723e */ /* 0x000fe400000010ff */
[----:B------:R-:W-:Y:S02]  /*3d70*/  F2FP.BF16.F32.PACK_AB R7, R7, R30 ;  /* 0x0000001e0707723e */ /* 0x000fe400000010ff */
[----:B------:R-:W-:Y:S04]  /*3d80*/  LEA R172, R218, UR5, 0x1 ;  /* 0x00000005daac7c11 */ /* 0x000fe8000f8e08ff */
[----:B------:R-:W-:Y:S02]  /*3d90*/  IADD3 R176, R212, R172, RZ ;  /* 0x000000acd4b07210 */ /* 0x000fe40007ffe0ff */
[----:B-1----:R-:W-:Y:S05]  /*3da0*/  F2FP.BF16.F32.PACK_AB R4, R15, R14 ;  /* 0x0000000e0f04723e */ /* 0x002fea00000010ff */
        /* <DEDUP_REMOVED lines=11> */
[----:B------:R-:W1:Y:S04]  /*3e60*/  LDSM.16.MT88.4 R8, [R172+0x8000] ;  /* 0x00800000ac08783b */ /* 0x000e680000004200 */
[----:B------:R-:W2:Y:S04]  /*3e70*/  LDSM.16.MT88.4 R12, [R210+0x22000] ;  /* 0x02200000d20c783b */ /* 0x000ea80000004200 */
[----:B------:R-:W3:Y:S04]  /*3e80*/  LDSM.16.MT88.4 R16, [R176+0x8000] ;  /* 0x00800000b010783b */ /* 0x000ee80000004200 */
[----:B------:R-:W4:Y:S04]  /*3e90*/  LDSM.16.MT88.4 R20, [R172+0xa000] ;  /* 0x00a00000ac14783b */ /* 0x000f280000004200 */
[----:B------:R-:W4:Y:S04]  /*3ea0*/  LDSM.16.MT88.4 R24, [R176+0xa000] ;  /* 0x00a00000b018783b */ /* 0x000f280000004200 */
[----:B------:R-:W-:Y:S04]  /*3eb0*/  LDSM.16.MT88.4 R28, [R210+0x20800] ;  /* 0x02080000d21c783b */ /* 0x000fe80000004200 */
[----:B------:R-:W4:Y:S04]  /*3ec0*/  LDSM.16.MT88.4 R32, [R172+0x8800] ;  /* 0x00880000ac20783b */ /* 0x000f280000004200 */
        /* <DEDUP_REMOVED lines=11> */
[----:B------:R-:W2:Y:S05]  /*3f80*/  LDSM.16.MT88.4 R16, [R172+0xa800] ;  /* 0x00a80000ac10783b */ /* 0x000eaa0000004200 */
        /* <DEDUP_REMOVED lines=8> */
[----:B------:R-:W-:Y:S05]  /*4010*/  LDSM.16.MT88.4 R12, [R172+0x9000] ;  /* 0x00900000ac0c783b */ /* 0x000fea0000004200 */
[----:B------:R-:W-:Y:S01]  /*4020*/  HMMA.16816.F32.BF16 R96, R4, R26, R96 ;  /* 0x0000001a0460723c */ /* 0x000fe20000041860 */
[----:B------:R-:W4:Y:S04]  /*4030*/  LDSM.16.MT88.4 R4, [R210+0x21000] ;  /* 0x02100000d204783b */ /* 0x000f280000004200 */
[----:B------:R-:W4:Y:S01]  /*4040*/  LDSM.16.MT88.4 R24, [R210+0x23000] ;  /* 0x02300000d218783b */ /* 0x000f220000004200 */
[-C--:B------:R-:W-:Y:S06]  /*4050*/  HMMA.16816.F32.BF16 R36, R28, R32.reuse, R36 ;  /* 0x000000201c24723c */ /* 0x080fec0000041824 */
        /* <DEDUP_REMOVED lines=20> */
[----:B------:R-:W2:Y:S03]  /*41a0*/  LDSM.16.MT88.4 R20, [R172+0x9800] ;  /* 0x00980000ac14783b */ /* 0x000ea60000004200 */
[-C--:B----4-:R-:W-:Y:S01]  /*41b0*/  HMMA.16816.F32.BF16 R36, R4, R12.reuse, R36 ;  /* 0x0000000c0424723c */ /* 0x090fe20000041824 */
[----:B------:R-:W3:Y:S04]  /*41c0*/  LDSM.16.MT88.4 R28, [R210+0x23800] ;  /* 0x02380000d21c783b */ /* 0x000ee80000004200 */
[----:B------:R-:W4:Y:S01]  /*41d0*/  LDSM.16.MT88.4 R172, [R172+0xb800] ;  /* 0x00b80000acac783b */ /* 0x000f220000004200 */
        /* <DEDUP_REMOVED lines=16> */
[-C--:B--2---:R-:W-:Y:S05]  /*42e0*/  HMMA.16816.F32.BF16 R36, R16, R20.reuse, R36 ;  /* 0x000000141024723c */ /* 0x084fea0000041824 */
[----:B------:R-:W-:Y:S01]  /*42f0*/  LEA R4, -R224, RZ, 0x6 ;  /* 0x000000ffe0047211 */ /* 0x000fe200078e31ff */
[C---:B---3--:R-:W-:Y:S05]  /*4300*/  HMMA.16816.F32.BF16 R40, R28.reuse, R20, R40 ;  /* 0x000000141c28723c */ /* 0x048fea0000041828 */
[C---:B------:R-:W-:Y:S01]  /*4310*/  LEA R222, P0, R4.reuse, R222, 0x2 ;  /* 0x000000de04de7211 */ /* 0x040fe200078010ff */
[-C--:B------:R-:W-:Y:S05]  /*4320*/  HMMA.16816.F32.BF16 R44, R28, R22.reuse, R44 ;  /* 0x000000161c2c723c */ /* 0x080fea000004182c */
[----:B------:R-:W-:Y:S01]  /*4330*/  LEA.HI.X.SX32 R223, R4, R223, 0x2, P0 ;  /* 0x000000df04df7211 */ /* 0x000fe200000f16ff */
        /* <DEDUP_REMOVED lines=34> */
.L_x_465:
[----:B------:R-:W-:Y:S01]  /*4560*/  LDSM.16.M88.4 R32, [R0+0x1c000] ;  /* 0x01c000000020783b */ /* 0x000fe20000000200 */
[----:B------:R-:W-:Y:S03]  /*4570*/  ULOP3.LUT UR8, UR38, 0x1, URZ, 0xc0, !UPT ;  /* 0x0000000126087892 */ /* 0x000fe6000f8ec03f */
[----:B------:R-:W1:Y:S01]  /*4580*/  LDSM.16.MT88.4 R16, [R209] ;  /* 0x00000000d110783b */ /* 0x000e620000004200 */
        /* <DEDUP_REMOVED lines=34> */
[----:B------:R4:W3:Y:S01]  /*47b0*/  LDSM.16.M88.4 R180, [R0+0x1f000] ;  /* 0x01f0000000b4783b */ /* 0x0008e20000000200 */
[-C--:B------:R-:W-:Y:S06]  /*47c0*/  HMMA.16816.F32.BF16 R4, R184, R188.reuse, R4 ;  /* 0x000000bcb804723c */ /* 0x080fec0000041804 */
[C---:B------:R-:W-:Y:S06]  /*47d0*/  HMMA.16816.F32.BF16 R8, R192.reuse, R188, R8 ;  /* 0x000000bcc008723c */ /* 0x040fec0000041808 */
[-C--:B------:R-:W-:Y:S06]  /*47e0*/  HMMA.16816.F32.BF16 R12, R192, R190.reuse, R12 ;  /* 0x000000bec00c723c */ /* 0x080fec000004180c */
[C---:B------:R-:W-:Y:S01]  /*47f0*/  HMMA.16816.F32.BF16 R16, R184.reuse, R190, R16 ;  /* 0x000000beb810723c */ /* 0x040fe20000041810 */
[----:B------:R-:W3:Y:S04]  /*4800*/  LDSM.16.MT88.4 R188, [R209+0x6000] ;  /* 0x00600000d1bc783b */ /* 0x000ee80000004200 */
[----:B----4-:R-:W-:Y:S01]  /*4810*/  IMAD R0, R224, 0x18, RZ ;  /* 0x00000018e0007824 */ /* 0x010fe200078e02ff */
        /* <DEDUP_REMOVED lines=11> */
[----:B------:R1:W2:Y:S05]  /*48d0*/  LDSM.16.M88.4 R172, [R2+0x1e000] ;  /* 0x01e0000002ac783b */ /* 0x0002aa0000000200 */
[-C--:B------:R-:W-:Y:S06]  /*48e0*/  HMMA.16816.F32.BF16 R20, R164, R204.reuse, R20 ;  /* 0x000000cca414723c */ /* 0x080fec0000041814 */
[C---:B------:R-:W-:Y:S06]  /*48f0*/  HMMA.16816.F32.BF16 R24, R200.reuse, R204, R24 ;  /* 0x000000ccc818723c */ /* 0x040fec0000041818 */
[-C--:B------:R-:W-:Y:S01]  /*4900*/  HMMA.16816.F32.BF16 R28, R200, R206.reuse, R28 ;  /* 0x000000cec81c723c */ /* 0x080fe2000004181c */
[----:B------:R-:W-:Y:S05]  /*4910*/  LDSM.16.M88.4 R200, [R208+0x1f000] ;  /* 0x01f00000d0c8783b */ /* 0x000fea0000000200 */
[----:B------:R-:W-:Y:S01]  /*4920*/  HMMA.16816.F32.BF16 R32, R164, R206, R32 ;  /* 0x000000cea420723c */ /* 0x000fe20000041820 */
[----:B------:R-:W-:Y:S04]  /*4930*/  LDSM.16.M88.4 R164, [R208+0x1e000] ;  /* 0x01e00000d0a4783b */ /* 0x000fe80000000200 */
[----:B-1----:R-:W-:Y:S01]  /*4940*/  @P1 IADD3 R2, P0, R240, UR6, RZ ;  /* 0x00000006f0021c10 */ /* 0x002fe2000ff1e0ff */
[-C--:B---3--:R-:W-:Y:S01]  /*4950*/  HMMA.16816.F32.BF16 R4, R168, R176.reuse, R4 ;  /* 0x000000b0a804723c */ /* 0x088fe20000041804 */
[----:B------:R-:W-:Y:S05]  /*4960*/  @UP2 UIADD3 UR6, UP1, UR6, -0x100, URZ ;  /* 0xffffff0006062890 */ /* 0x000fea000ff3e03f */
        /* <DEDUP_REMOVED lines=10> */
[----:B------:R4:W-:Y:S01]  /*4a10*/  LDSM.16.M88.4 R188, [R3+0x1f000] ;  /* 0x01f0000003bc783b */ /* 0x0009e20000000200 */
[-C--:B--2---:R-:W-:Y:S06]  /*4a20*/  HMMA.16816.F32.BF16 R4, R172, R184.reuse, R4 ;  /* 0x000000b8ac04723c */ /* 0x084fec0000041804 */
[C---:B------:R-:W-:Y:S06]  /*4a30*/  HMMA.16816.F32.BF16 R8, R192.reuse, R184, R8 ;  /* 0x000000b8c008723c */ /* 0x040fec0000041808 */
[-C--:B------:R-:W-:Y:S06]  /*4a40*/  HMMA.16816.F32.BF16 R12, R192, R186.reuse, R12 ;  /* 0x000000bac00c723c */ /* 0x080fec000004180c */
[C---:B------:R-:W-:Y:S01]  /*4a50*/  HMMA.16816.F32.BF16 R16, R172.reuse, R186, R16 ;  /* 0x000000baac10723c */ /* 0x040fe20000041810 */
[----:B------:R-:W2:Y:S04]  /*4a60*/  LDSM.16.MT88.4 R184, [R209+0x3800] ;  /* 0x00380000d1b8783b */ /* 0x000ea80000004200 */
[----:B----4-:R-:W-:Y:S01]  /*4a70*/  @P1 IADD3.X R3, R247, UR7, RZ, P0, !PT ;  /* 0x00000007f7031c10 */ /* 0x010fe200087fe4ff */
[-C--:B------:R-:W-:Y:S01]  /*4a80*/  HMMA.16816.F32.BF16 R20, R172, R196.reuse, R20 ;  /* 0x000000c4ac14723c */ /* 0x080fe20000041814 */
[----:B------:R-:W-:Y:S03]  /*4a90*/  @UP2 UIADD3.X UR7, UR7, -0x1, URZ, UP1, !UPT ;  /* 0xffffffff07072890 */ /* 0x000fe60008ffe43f */
[----:B------:R-:W5:Y:S02]  /*4aa0*/  @P1 LDG.E R239, desc[UR24][R2.64] ;  /* 0x0000001802ef1981 */ /* 0x000f64000c1e1900 */
[C---:B------:R-:W-:Y:S02]  /*4ab0*/  HMMA.16816.F32.BF16 R24, R192.reuse, R196, R24 ;  /* 0x000000c4c018723c */ /* 0x040fe40000041818 */
[----:B------:R-:W5:Y:S04]  /*4ac0*/  @P1 LDG.E R238, desc[UR24][R2.64+0x20] ;  /* 0x0000201802ee1981 */ /* 0x000f68000c1e1900 */
[-C--:B------:R-:W-:Y:S01]  /*4ad0*/  HMMA.16816.F32.BF16 R28, R192, R198.reuse, R28 ;  /* 0x000000c6c01c723c */ /* 0x080fe2000004181c */
[----:B------:R-:W4:Y:S04]  /*4ae0*/  LDSM.16.MT88.4 R192, [R209+0x7800] ;  /* 0x00780000d1c0783b */ /* 0x000f280000004200 */
[----:B------:R-:W5:Y:S01]  /*4af0*/  @P1 LDG.E R237, desc[UR24][R2.64+0x80] ;  /* 0x0000801802ed1981 */ /* 0x000f62000c1e1900 */
[----:B------:R-:W-:Y:S03]  /*4b00*/  HMMA.16816.F32.BF16 R32, R172, R198, R32 ;  /* 0x000000c6ac20723c */ /* 0x000fe60000041820 */
[----:B------:R3:W5:Y:S03]  /*4b10*/  @P1 LDG.E R236, desc[UR24][R2.64+0xa0] ;  /* 0x0000a01802ec1981 */ /* 0x000766000c1e1900 */
[-C--:B-1----:R-:W-:Y:S05]  /*4b20*/  HMMA.16816.F32.BF16 R4, R164, R176.reuse, R4 ;  /* 0x000000b0a404723c */ /* 0x082fea0000041804 */
[C---:B------:R-:W-:Y:S01]  /*4b30*/  IMAD.SHL.U32 R173, R224.reuse, 0x8, RZ ;  /* 0x00000008e0ad7824 */ /* 0x040fe200078e00ff */
[C---:B------:R-:W-:Y:S05]  /*4b40*/  HMMA.16816.F32.BF16 R8, R200.reuse, R176, R8 ;  /* 0x000000b0c808723c */ /* 0x040fea0000041808 */
[----:B------:R-:W-:Y:S01]  /*4b50*/  IMAD.SHL.U32 R172, R224, 0x10, RZ ;  /* 0x00000010e0ac7824 */ /* 0x000fe200078e00ff */
[-C--:B------:R-:W-:Y:S05]  /*4b60*/  HMMA.16816.F32.BF16 R12, R200, R178.reuse, R12 ;  /* 0x000000b2c80c723c */ /* 0x080fea000004180c */
[----:B------:R-:W-:Y:S01]  /*4b70*/  IMAD.IADD R176, R212, 0x1, R211 ;  /* 0x00000001d4b07824 */ /* 0x000fe200078e02d3 */
[C---:B------:R-:W-:Y:S05]  /*4b80*/  HMMA.16816.F32.BF16 R16, R164.reuse, R178, R16 ;  /* 0x000000b2a410723c */ /* 0x040fea0000041810 */
[CC--:B---3--:R-:W-:Y:S01]  /*4b90*/  LEA R2, P0, R173.reuse, R222.reuse, 0x2 ;  /* 0x000000dead027211 */ /* 0x0c8fe200078010ff */
[-C--:B------:R-:W-:Y:S05]  /*4ba0*/  HMMA.16816.F32.BF16 R20, R164, R180.reuse, R20 ;  /* 0x000000b4a414723c */ /* 0x080fea0000041814 */
[-C--:B------:R-:W-:Y:S01]  /*4bb0*/  LEA.HI.X.SX32 R3, R173, R223.reuse, 0x2, P0 ;  /* 0x000000dfad037211 */ /* 0x080fe200000f16ff */
[C---:B------:R-:W-:Y:S06]  /*4bc0*/  HMMA.16816.F32.BF16 R24, R200.reuse, R180, R24 ;  /* 0x000000b4c818723c */ /* 0x040fec0000041818 */
[-C--:B------:R-:W-:Y:S06]  /*4bd0*/  HMMA.16816.F32.BF16 R28, R200, R182.reuse, R28 ;  /* 0x000000b6c81c723c */ /* 0x080fec000004181c */
[----:B------:R-:W-:Y:S06]  /*4be0*/  HMMA.16816.F32.BF16 R32, R164, R182, R32 ;  /* 0x000000b6a420723c */ /* 0x000fec0000041820 */
[-C--:B--2---:R-:W-:Y:S05]  /*4bf0*/  HMMA.16816.F32.BF16 R4, R168, R184.reuse, R4 ;  /* 0x000000b8a804723c */ /* 0x084fea0000041804 */
[CC--:B------:R-:W-:Y:S01]  /*4c00*/  LEA R166, P1, R172.reuse, R222.reuse, 0x2 ;  /* 0x000000deaca67211 */ /* 0x0c0fe200078210ff */
[C---:B------:R-:W-:Y:S05]  /*4c10*/  HMMA.16816.F32.BF16 R8, R188.reuse, R184, R8 ;  /* 0x000000b8bc08723c */ /* 0x040fea0000041808 */
[-C--:B------:R-:W-:Y:S01]  /*4c20*/  LEA.HI.X.SX32 R167, R172, R223.reuse, 0x2, P1 ;  /* 0x000000dfaca77211 */ /* 0x080fe200008f16ff */
[-C--:B------:R-:W-:Y:S05]  /*4c30*/  HMMA.16816.F32.BF16 R12, R188, R186.reuse, R12 ;  /* 0x000000babc0c723c */ /* 0x080fea000004180c */
[C---:B------:R-:W-:Y:S01]  /*4c40*/  IMAD.SHL.U32 R165, R224.reuse, 0x20, RZ ;  /* 0x00000020e0a57824 */ /* 0x040fe200078e00ff */
[C---:B------:R-:W-:Y:S05]  /*4c50*/  HMMA.16816.F32.BF16 R16, R168.reuse, R186, R16 ;  /* 0x000000baa810723c */ /* 0x040fea0000041810 */
[----:B------:R1:W-:Y:S01]  /*4c60*/  REDG.E.ADD.F32.FTZ.RN.STRONG.GPU desc[UR24][R222.64], R4 ;  /* 0x00000004de0079a6 */ /* 0x0003e2000c10f398 */
[-C--:B----4-:R-:W-:Y:S03]  /*4c70*/  HMMA.16816.F32.BF16 R20, R168, R192.reuse, R20 ;  /* 0x000000c0a814723c */ /* 0x090fe60000041814 */
[----:B------:R2:W-:Y:S02]  /*4c80*/  REDG.E.ADD.F32.FTZ.RN.STRONG.GPU desc[UR24][R2.64], R5 ;  /* 0x00000005020079a6 */ /* 0x0005e4000c10f398 */
[CC--:B------:R-:W-:Y:S01]  /*4c90*/  LEA R164, P1, R165.reuse, R222.reuse, 0x2 ;  /* 0x000000dea5a47211 */ /* 0x0c0fe200078210ff */
[C---:B------:R-:W-:Y:S01]  /*4ca0*/  HMMA.16816.F32.BF16 R24, R188.reuse, R192, R24 ;  /* 0x000000c0bc18723c */ /* 0x040fe20000041818 */
[----:B------:R3:W-:Y:S04]  /*4cb0*/  REDG.E.ADD.F32.FTZ.RN.STRONG.GPU desc[UR24][R166.64], R6 ;  /* 0x00000006a60079a6 */ /* 0x0007e8000c10f398 */
[-C--:B------:R-:W-:Y:S01]  /*4cc0*/  LEA.HI.X.SX32 R165, R165, R223.reuse, 0x2, P1 ;  /* 0x000000dfa5a57211 */ /* 0x080fe200008f16ff */
[-C--:B------:R-:W-:Y:S06]  /*4cd0*/  HMMA.16816.F32.BF16 R28, R188, R194.reuse, R28 ;  /* 0x000000c2bc1c723c */ /* 0x080fec000004181c */
[----:B------:R-:W-:Y:S07]  /*4ce0*/  HMMA.16816.F32.BF16 R32, R168, R194, R32 ;  /* 0x000000c2a820723c */ /* 0x000fee0000041820 */
[----:B------:R-:W-:Y:S01]  /*4cf0*/  IMAD R168, R224, 0x28, RZ ;  /* 0x00000028e0a87824 */ /* 0x000fe200078e02ff */
[CC--:B-1----:R-:W-:Y:S04]  /*4d00*/  LEA R4, P0, R0.reuse, R222.reuse, 0x2 ;  /* 0x000000de00047211 */ /* 0x0c2fe800078010ff */
[-C--:B--2---:R-:W-:Y:S01]  /*4d10*/  LEA.HI.X.SX32 R5, R0, R223.reuse, 0x2, P0 ;  /* 0x000000df00057211 */ /* 0x084fe200000f16ff */
[C---:B------:R-:W-:Y:S02]  /*4d20*/  IMAD R0, R224.reuse, 0x30, RZ ;  /* 0x00000030e0007824 */ /* 0x040fe400078e02ff */
[----:B------:R-:W-:Y:S01]  /*4d30*/  IMAD R224, R224, 0x38, RZ ;  /* 0x00000038e0e07824 */ /* 0x000fe200078e02ff */
[CC--:B---3--:R-:W-:Y:S01]  /*4d40*/  LEA R6, P0, R168.reuse, R222.reuse, 0x2 ;  /* 0x000000dea8067211 */ /* 0x0c8fe200078010ff */
[----:B------:R1:W-:Y:S04]  /*4d50*/  REDG.E.ADD.F32.FTZ.RN.STRONG.GPU desc[UR24][R4.64], R7 ;  /* 0x00000007040079a6 */ /* 0x0003e8000c10f398 */
[----:B------:R2:W-:Y:S01]  /*4d60*/  REDG.E.ADD.F32.FTZ.RN.STRONG.GPU desc[UR24][R164.64], R8 ;  /* 0x00000008a40079a6 */ /* 0x0005e2000c10f398 */
[-C--:B-1----:R-:W-:Y:S02]  /*4d70*/  LEA.HI.X.SX32 R7, R168, R223.reuse, 0x2, P0 ;  /* 0x000000dfa8077211 */ /* 0x082fe400000f16ff */
[-C--:B------:R-:W-:Y:S01]  /*4d80*/  LEA R4, P1, R0, R222.reuse, 0x2 ;  /* 0x000000de00047211 */ /* 0x080fe200078210ff */
[----:B------:R-:W-:Y:S01]  /*4d90*/  LDSM.16.MT88.4 R168, [R176+0x3000] ;  /* 0x00300000b0a8783b */ /* 0x000fe20000004200 */
[-C--:B--2---:R-:W-:Y:S02]  /*4da0*/  LEA R8, P0, R224, R222.reuse, 0x2 ;  /* 0x000000dee0087211 */ /* 0x084fe400078010ff */
[-C--:B------:R-:W-:Y:S01]  /*4db0*/  LEA.HI.X.SX32 R5, R0, R223.reuse, 0x2, P1 ;  /* 0x000000df00057211 */ /* 0x080fe200008f16ff */
[----:B------:R1:W-:Y:S04]  /*4dc0*/  REDG.E.ADD.F32.FTZ.RN.STRONG.GPU desc[UR24][R6.64], R9 ;  /* 0x00000009060079a6 */ /* 0x0003e8000c10f398 */
[----:B------:R2:W-:Y:S01]  /*4dd0*/  REDG.E.ADD.F32.FTZ.RN.STRONG.GPU desc[UR24][R4.64], R10 ;  /* 0x0000000a040079a6 */ /* 0x0005e2000c10f398 */
[-C--:B-1----:R-:W-:Y:S01]  /*4de0*/  LEA.HI.X.SX32 R9, R224, R223.reuse, 0x2, P0 ;  /* 0x000000dfe0097211 */ /* 0x082fe200000f16ff */
[----:B------:R-:W-:Y:S04]  /*4df0*/  VIADD R7, R172, 0x20 ;  /* 0x00000020ac077836 */ /* 0x000fe80000000000 */
[----:B------:R1:W-:Y:S01]  /*4e00*/  REDG.E.ADD.F32.FTZ.RN.STRONG.GPU desc[UR24][R8.64], R11 ;  /* 0x0000000b080079a6 */ /* 0x0003e2000c10f398 */
[-C--:B------:R-:W-:Y:S01]  /*4e10*/  LEA R6, P0, R7, R222.reuse, 0x2 ;  /* 0x000000de07067211 */ /* 0x080fe200078010ff */
[----:B------:R-:W-:Y:S02]  /*4e20*/  IMAD.IADD R0, R173, 0x1, R7 ;  /* 0x00000001ad007824 */ /* 0x000fe400078e0207 */
[----:B------:R-:W-:Y:S01]  /*4e30*/  REDG.E.ADD.F32.FTZ.RN.STRONG.GPU desc[UR24][R222.64+0x80], R16 ;  /* 0x00008010de0079a6 */ /* 0x000fe2000c10f398 */
[-C--:B------:R-:W-:Y:S01]  /*4e40*/  LEA.HI.X.SX32 R7, R7, R223.reuse, 0x2, P0 ;  /* 0x000000df07077211 */ /* 0x080fe200000f16ff */
[C---:B--2---:R-:W-:Y:S01]  /*4e50*/  IMAD.IADD R5, R173.reuse, 0x1, R0 ;  /* 0x00000001ad057824 */ /* 0x044fe200078e0200 */
[CC--:B------:R-:W-:Y:S01]  /*4e60*/  LEA R164, P0, R0.reuse, R222.reuse, 0x2 ;  /* 0x000000de00a47211 */ /* 0x0c0fe200078010ff */
[----:B------:R-:W-:Y:S02]  /*4e70*/  REDG.E.ADD.F32.FTZ.RN.STRONG.GPU desc[UR24][R2.64+0x80], R17 ;  /* 0x00008011020079a6 */ /* 0x000fe4000c10f398 */
[C---:B------:R-:W-:Y:S01]  /*4e80*/  IMAD.IADD R4, R173.reuse, 0x1, R5 ;  /* 0x00000001ad047824 */ /* 0x040fe200078e0205 */
[-C--:B------:R-:W-:Y:S01]  /*4e90*/  LEA.HI.X.SX32 R165, R0, R223.reuse, 0x2, P0 ;  /* 0x000000df00a57211 */ /* 0x080fe200000f16ff */
[----:B------:R2:W-:Y:S02]  /*4ea0*/  REDG.E.ADD.F32.FTZ.RN.STRONG.GPU desc[UR24][R6.64], R18 ;  /* 0x00000012060079a6 */ /* 0x0005e4000c10f398 */
[----:B------:R-:W-:Y:S01]  /*4eb0*/  IMAD.IADD R0, R173, 0x1, R4 ;  /* 0x00000001ad007824 */ /* 0x000fe200078e0204 */
[CC--:B------:R-:W-:Y:S01]  /*4ec0*/  LEA R10, P0, R4.reuse, R222.reuse, 0x2 ;  /* 0x000000de040a7211 */ /* 0x0c0fe200078010ff */
[----:B------:R-:W-:Y:S04]  /*4ed0*/  REDG.E.ADD.F32.FTZ.RN.STRONG.GPU desc[UR24][R164.64], R19 ;  /* 0x00000013a40079a6 */ /* 0x000fe8000c10f398 */
[----:B------:R-:W-:Y:S04]  /*4ee0*/  LDSM.16.MT88.4 R16, [R176] ;  /* 0x00000000b010783b */ /* 0x000fe80000004200 */
[----:B------:R-:W-:Y:S01]  /*4ef0*/  LDSM.16.MT88.4 R164, [R210+0x1e800] ;  /* 0x01e80000d2a4783b */ /* 0x000fe20000004200 */
[CC--:B-1----:R-:W-:Y:S02]  /*4f00*/  LEA R8, P1, R5.reuse, R222.reuse, 0x2 ;  /* 0x000000de05087211 */ /* 0x0c2fe400078210ff */
[-C--:B------:R-:W-:Y:S02]  /*4f10*/  LEA.HI.X.SX32 R11, R4, R223.reuse, 0x2, P0 ;  /* 0x000000df040b7211 */ /* 0x080fe400000f16ff */
[-C--:B------:R-:W-:Y:S01]  /*4f20*/  LEA.HI.X.SX32 R9, R5, R223.reuse, 0x2, P1 ;  /* 0x000000df05097211 */ /* 0x080fe200008f16ff */
[----:B------:R-:W-:Y:S04]  /*4f30*/  IMAD.IADD R5, R173, 0x1, R0 ;  /* 0x00000001ad057824 */ /* 0x000fe800078e0200 */
[----:B------:R1:W-:Y:S01]  /*4f40*/  REDG.E.ADD.F32.FTZ.RN.STRONG.GPU desc[UR24][R8.64], R12 ;  /* 0x0000000c080079a6 */ /* 0x0003e2000c10f398 */
[CC--:B--2---:R-:W-:Y:S03]  /*4f50*/  LEA R6, P0, R0.reuse, R222.reuse, 0x2 ;  /* 0x000000de00067211 */ /* 0x0c4fe600078010ff */
[----:B------:R-:W-:Y:S01]  /*4f60*/  REDG.E.ADD.F32.FTZ.RN.STRONG.GPU desc[UR24][R10.64], R13 ;  /* 0x0000000d0a0079a6 */ /* 0x000fe2000c10f398 */
[-C--:B------:R-:W-:Y:S02]  /*4f70*/  LEA.HI.X.SX32 R7, R0, R223.reuse, 0x2, P0 ;  /* 0x000000df00077211 */ /* 0x080fe400000f16ff */
[CC--:B------:R-:W-:Y:S03]  /*4f80*/  LEA R4, P0, R5.reuse, R222.reuse, 0x2 ;  /* 0x000000de05047211 */ /* 0x0c0fe600078010ff */
[----:B------:R2:W-:Y:S01]  /*4f90*/  REDG.E.ADD.F32.FTZ.RN.STRONG.GPU desc[UR24][R6.64], R14 ;  /* 0x0000000e060079a6 */ /* 0x0005e2000c10f398 */
[-C--:B------:R-:W-:Y:S05]  /*4fa0*/  LEA.HI.X.SX32 R5, R5, R223.reuse, 0x2, P0 ;  /* 0x000000df05057211 */ /* 0x080fea00000f16ff */
[----:B------:R3:W-:Y:S04]  /*4fb0*/  REDG.E.ADD.F32.FTZ.RN.STRONG.GPU desc[UR24][R4.64], R15 ;  /* 0x0000000f040079a6 */ /* 0x0007e8000c10f398 */
[----:B------:R-:W-:Y:S04]  /*4fc0*/  REDG.E.ADD.F32.FTZ.RN.STRONG.GPU desc[UR24][R222.64+0x100], R20 ;  /* 0x00010014de0079a6 */ /* 0x000fe8000c10f398 */
[----:B------:R-:W-:Y:S01]  /*4fd0*/  REDG.E.ADD.F32.FTZ.RN.STRONG.GPU desc[UR24][R2.64+0x100], R21 ;  /* 0x00010015020079a6 */ /* 0x000fe2000c10f398 */
[----:B-1----:R-:W-:Y:S04]  /*4fe0*/  VIADD R8, R172, 0x40 ;  /* 0x00000040ac087836 */ /* 0x002fe80000000000 */
[C---:B------:R-:W-:Y:S01]  /*4ff0*/  IMAD.IADD R0, R173.reuse, 0x1, R8 ;  /* 0x00000001ad007824 */ /* 0x040fe200078e0208 */
[CC--:B--2---:R-:W-:Y:S04]  /*5000*/  LEA R6, P0, R8.reuse, R222.reuse, 0x2 ;  /* 0x000000de08067211 */ /* 0x0c4fe800078010ff */
[-C--:B------:R-:W-:Y:S01]  /*5010*/  LEA.HI.X.SX32 R7, R8, R223.reuse, 0x2, P0 ;  /* 0x000000df08077211 */ /* 0x080fe200000f16ff */
[C---:B---3--:R-:W-:Y:S01]  /*5020*/  IMAD.IADD R5, R173.reuse, 0x1, R0 ;  /* 0x00000001ad057824 */ /* 0x048fe200078e0200 */
[CC--:B------:R-:W-:Y:S03]  /*5030*/  LEA R12, P0, R0.reuse, R222.reuse, 0x2 ;  /* 0x000000de000c7211 */ /* 0x0c0fe600078010ff */
[----:B------:R1:W-:Y:S01]  /*5040*/  REDG.E.ADD.F32.FTZ.RN.STRONG.GPU desc[UR24][R6.64], R22 ;  /* 0x00000016060079a6 */ /* 0x0003e2000c10f398 */
[----:B------:R-:W-:Y:S01]  /*5050*/  IMAD.IADD R4, R173, 0x1, R5 ;  /* 0x00000001ad047824 */ /* 0x000fe200078e0205 */
[-C--:B------:R-:W-:Y:S02]  /*5060*/  LEA.HI.X.SX32 R13, R0, R223.reuse, 0x2, P0 ;  /* 0x000000df000d7211 */ /* 0x080fe400000f16ff */
[-C--:B------:R-:W-:Y:S01]  /*5070*/  LEA R8, P1, R5, R222.reuse, 0x2 ;  /* 0x000000de05087211 */ /* 0x080fe200078210ff */
[----:B------:R-:W-:Y:S01]  /*5080*/  IMAD.IADD R0, R173, 0x1, R4 ;  /* 0x00000001ad007824 */ /* 0x000fe200078e0204 */
[CC--:B------:R-:W-:Y:S01]  /*5090*/  LEA R10, P0, R4.reuse, R222.reuse, 0x2 ;  /* 0x000000de040a7211 */ /* 0x0c0fe200078010ff */
[----:B------:R-:W-:Y:S01]  /*50a0*/  REDG.E.ADD.F32.FTZ.RN.STRONG.GPU desc[UR24][R12.64], R23 ;  /* 0x000000170c0079a6 */ /* 0x000fe2000c10f398 */
[-C--:B------:R-:W-:Y:S01]  /*50b0*/  LEA.HI.X.SX32 R9, R5, R223.reuse, 0x2, P1 ;  /* 0x000000df05097211 */ /* 0x080fe200008f16ff */
[----:B------:R-:W-:Y:S01]  /*50c0*/  IMAD.IADD R5, R173, 0x1, R0 ;  /* 0x00000001ad057824 */ /* 0x000fe200078e0200 */
[-C--:B------:R-:W-:Y:S01]  /*50d0*/  LEA.HI.X.SX32 R11, R4, R223.reuse, 0x2, P0 ;  /* 0x000000df040b7211 */ /* 0x080fe200000f16ff */
[----:B------:R-:W-:Y:S04]  /*50e0*/  LDSM.16.MT88.4 R20, [R211+0x2000] ;  /* 0x00200000d314783b */ /* 0x000fe80000004200 */
[----:B------:R2:W-:Y:S04]  /*50f0*/  REDG.E.ADD.F32.FTZ.RN.STRONG.GPU desc[UR24][R8.64], R24 ;  /* 0x00000018080079a6 */ /* 0x0005e8000c10f398 */
[----:B------:R-:W-:Y:S01]  /*5100*/  REDG.E.ADD.F32.FTZ.RN.STRONG.GPU desc[UR24][R10.64], R25 ;  /* 0x000000190a0079a6 */ /* 0x000fe2000c10f398 */
[CC--:B-1----:R-:W-:Y:S04]  /*5110*/  LEA R6, P0, R0.reuse, R222.reuse, 0x2 ;  /* 0x000000de00067211 */ /* 0x0c2fe800078010ff */
[-C--:B------:R-:W-:Y:S01]  /*5120*/  LEA.HI.X.SX32 R7, R0, R223.reuse, 0x2, P0 ;  /* 0x000000df00077211 */ /* 0x080fe200000f16ff */
[----:B------:R-:W-:Y:S01]  /*5130*/  VIADD R0, R172, 0x60 ;  /* 0x00000060ac007836 */ /* 0x000fe20000000000 */
[CC--:B------:R-:W-:Y:S03]  /*5140*/  LEA R4, P0, R5.reuse, R222.reuse, 0x2 ;  /* 0x000000de05047211 */ /* 0x0c0fe600078010ff */
[----:B------:R1:W-:Y:S01]  /*5150*/  REDG.E.ADD.F32.FTZ.RN.STRONG.GPU desc[UR24][R6.64], R26 ;  /* 0x0000001a060079a6 */ /* 0x0003e2000c10f398 */
[-C--:B------:R-:W-:Y:S05]  /*5160*/  LEA.HI.X.SX32 R5, R5, R223.reuse, 0x2, P0 ;  /* 0x000000df05057211 */ /* 0x080fea00000f16ff */
[----:B------:R3:W-:Y:S01]  /*5170*/  REDG.E.ADD.F32.FTZ.RN.STRONG.GPU desc[UR24][R4.64], R27 ;  /* 0x0000001b040079a6 */ /* 0x0007e2000c10f398 */
[C---:B--2---:R-:W-:Y:S03]  /*5180*/  IMAD.IADD R8, R173.reuse, 0x1, R0 ;  /* 0x00000001ad087824 */ /* 0x044fe600078e0200 */
[----:B------:R-:W-:Y:S04]  /*5190*/  REDG.E.ADD.F32.FTZ.RN.STRONG.GPU desc[UR24][R222.64+0x180], R32 ;  /* 0x00018020de0079a6 */ /* 0x000fe8000c10f398 */
[----:B------:R2:W-:Y:S04]  /*51a0*/  REDG.E.ADD.F32.FTZ.RN.STRONG.GPU desc[UR24][R2.64+0x180], R33 ;  /* 0x00018021020079a6 */ /* 0x0005e8000c10f398 */
[----:B------:R-:W-:Y:S01]  /*51b0*/  LDSM.16.MT88.4 R24, [R176+0x2000] ;  /* 0x00200000b018783b */ /* 0x000fe20000004200 */
[CC--:B-1----:R-:W-:Y:S04]  /*51c0*/  LEA R6, P0, R0.reuse, R222.reuse, 0x2 ;  /* 0x000000de00067211 */ /* 0x0c2fe800078010ff */
        /* <DEDUP_REMOVED lines=11> */
[----:B--2---:R-:W-:Y:S01]  /*5280*/  IMAD.IADD R3, R173, 0x1, R0 ;  /* 0x00000001ad037824 */ /* 0x004fe200078e0200 */
[-C--:B------:R-:W-:Y:S01]  /*5290*/  LEA.HI.X.SX32 R9, R4, R223.reuse, 0x2, P2 ;  /* 0x000000df04097211 */ /* 0x080fe200010f16ff */
[----:B------:R-:W-:Y:S03]  /*52a0*/  LDSM.16.MT88.4 R12, [R210+0x1e000] ;  /* 0x01e00000d20c783b */ /* 0x000fe60000004200 */
[CC--:B------:R-:W-:Y:S01]  /*52b0*/  LEA R2, P0, R3.reuse, R222.reuse, 0x2 ;  /* 0x000000de03027211 */ /* 0x0c0fe200078010ff */
[----:B------:R-:W-:Y:S03]  /*52c0*/  REDG.E.ADD.F32.FTZ.RN.STRONG.GPU desc[UR24][R10.64], R28 ;  /* 0x0000001c0a0079a6 */ /* 0x000fe6000c10f398 */
[-C--:B------:R-:W-:Y:S01]  /*52d0*/  LEA.HI.X.SX32 R3, R3, R223.reuse, 0x2, P0 ;  /* 0x000000df03037211 */ /* 0x080fe200000f16ff */
[----:B------:R-:W-:Y:S01]  /*52e0*/  REDG.E.ADD.F32.FTZ.RN.STRONG.GPU desc[UR24][R8.64], R29 ;  /* 0x0000001d080079a6 */ /* 0x000fe2000c10f398 */
[----:B------:R-:W-:Y:S01]  /*52f0*/  PLOP3.LUT P0, PT, PT, PT, UP0, 0x80, 0x0 ;  /* 0x000000000000781c */ /* 0x000fe20003f0f008 */
[----:B------:R-:W-:Y:S02]  /*5300*/  @UP2 UIADD3 UR12, UP0, UR12, -0x100, URZ ;  /* 0xffffff000c0c2890 */ /* 0x000fe4000ff1e03f */
[----:B------:R-:W-:Y:S02]  /*5310*/  LDSM.16.MT88.4 R8, [R211] ;  /* 0x00000000d308783b */ /* 0x000fe40000004200 */
[----:B------:R-:W-:Y:S01]  /*5320*/  @UP2 UIADD3.X UR11, UR11, -0x1, URZ, UP0, !UPT ;  /* 0xffffffff0b0b2890 */ /* 0x000fe200087fe43f */
[C---:B-1----:R-:W-:Y:S01]  /*5330*/  LEA R6, P1, R0.reuse, R222, 0x2 ;  /* 0x000000de00067211 */ /* 0x042fe200078210ff */
[----:B------:R-:W-:Y:S03]  /*5340*/  LDSM.16.MT88.4 R32, [R210+0x1c800] ;  /* 0x01c80000d220783b */ /* 0x000fe60000004200 */
[----:B------:R-:W-:Y:S01]  /*5350*/  LEA.HI.X.SX32 R7, R0, R223, 0x2, P1 ;  /* 0x000000df00077211 */ /* 0x000fe200008f16ff */
[----:B------:R-:W-:Y:S01]  /*5360*/  LDSM.16.MT88.4 R172, [R211+0x3800] ;  /* 0x00380000d3ac783b */ /* 0x000fe20000004200 */
[----:B------:R-:W-:Y:S01]  /*5370*/  ISETP.LT.AND P1, PT, RZ, UR38, PT ;  /* 0x00000026ff007c0c */ /* 0x000fe2000bf21270 */
[C---:B------:R-:W-:Y:S01]  /*5380*/  VIADD R0, R211.reuse, 0xffffc000 ;  /* 0xffffc000d3007836 */ /* 0x040fe20000000000 */
[----:B------:R-:W-:Y:S01]  /*5390*/  UMOV UR38, UR8 ;  /* 0x0000000800267c82 */ /* 0x000fe20008000000 */
[----:B------:R-:W-:Y:S01]  /*53a0*/  REDG.E.ADD.F32.FTZ.RN.STRONG.GPU desc[UR24][R6.64], R30 ;  /* 0x0000001e060079a6 */ /* 0x000fe2000c10f398 */
[----:B------:R-:W-:Y:S03]  /*53b0*/  @P0 VIADD R0, R211, 0x4000 ;  /* 0x00004000d3000836 */ /* 0x000fe60000000000 */
[----:B------:R-:W1:Y:S04]  /*53c0*/  LDSM.16.MT88.4 R4, [R210+0x1c000] ;  /* 0x01c00000d204783b */ /* 0x000e680000004200 */
[----:B------:R-:W-:Y:S04]  /*53d0*/  REDG.E.ADD.F32.FTZ.RN.STRONG.GPU desc[UR24][R2.64], R31 ;  /* 0x0000001f020079a6 */ /* 0x000fe8000c10f398 */
        /* <DEDUP_REMOVED lines=82> */
.L_x_463:
[----:B------:R-:W2:Y:S01]  /*5900*/  LDL R164, [R1] ;  /* 0x0000000001a47983 */ /* 0x000ea20000100800 */
[----:B------:R-:W-:Y:S01]  /*5910*/  ULDC UR6, c[0x0][0x390] ;  /* 0x0000e40000067ab9 */ /* 0x000fe20000000800 */
[----:B------:R-:W-:Y:S01]  /*5920*/  F2FP.BF16.F32.PACK_AB R36, R37, R36 ;  /* 0x000000242524723e */ /* 0x000fe200000010ff */
[----:B------:R-:W-:Y:S01]  /*5930*/  FMUL.FTZ R100, R100, UR6 ;  /* 0x0000000664647c20 */ /* 0x000fe20008410000 */
[----:B------:R-:W-:Y:S01]  /*5940*/  FMUL.FTZ R0, R101, UR6 ;  /* 0x0000000665007c20 */ /* 0x000fe20008410000 */
[----:B------:R-:W-:Y:S01]  /*5950*/  FMUL.FTZ R102, R102, UR6 ;  /* 0x0000000666667c20 */ /* 0x000fe20008410000 */
[----:B------:R-:W-:Y:S01]  /*5960*/  FMUL.FTZ R3, R103, UR6 ;  /* 0x0000000667037c20 */ /* 0x000fe20008410000 */
[----:B------:R-:W1:Y:S01]  /*5970*/  S2R R35, SR_TID.X ;  /* 0x0000000000237919 */ /* 0x000e620000002100 */
        /* <DEDUP_REMOVED lines=41> */
[----:B------:R3:W-:Y:S01]  /*5c10*/  STS [R244], R0 ;  /* 0x00000000f4007388 */ /* 0x0007e20000000800 */
[----:B------:R-:W-:Y:S01]  /*5c20*/  FMUL.FTZ R134, R134, UR6 ;  /* 0x0000000686867c20 */ /* 0x000fe20008410000 */
[----:B------:R-:W-:Y:S01]  /*5c30*/  FMUL.FTZ R24, R135, UR6 ;  /* 0x0000000687187c20 */ /* 0x000fe20008410000 */
[----:B------:R-:W-:Y:S01]  /*5c40*/  F2FP.BF16.F32.PACK_AB R29, R29, R128 ;  /* 0x000000801d1d723e */ /* 0x000fe200000010ff */
[----:B------:R4:W-:Y:S01]  /*5c50*/  STS [R244+0x400], R3 ;  /* 0x00040003f4007388 */ /* 0x0009e20000000800 */
        /* <DEDUP_REMOVED lines=39> */
[----:B------:R-:W-:Y:S01]  /*5ed0*/  ULDC.64 UR10, c[0x0][0x450] ;  /* 0x00011400000a7ab9 */ /* 0x000fe20000000a00 */
[----:B------:R-:W-:Y:S01]  /*5ee0*/  F2FP.BF16.F32.PACK_AB R22, R22, R138 ;  /* 0x0000008a1616723e */ /* 0x000fe200000010ff */
[----:B------:R-:W-:Y:S01]  /*5ef0*/  UIMAD UR6, UR4, UR10, URZ ;  /* 0x0000000a040672a4 */ /* 0x000fe2000f8e023f */
[----:B------:R-:W-:Y:S01]  /*5f00*/  F2FP.BF16.F32.PACK_AB R19, R19, R140 ;  /* 0x0000008c1313723e */ /* 0x000fe200000010ff */
[----:B------:R-:W-:Y:S01]  /*5f10*/  ULDC.64 UR8, c[0x0][0x3f0] ;  /* 0x0000fc0000087ab9 */ /* 0x000fe20000000a00 */
[----:B------:R-:W-:Y:S01]  /*5f20*/  F2FP.BF16.F32.PACK_AB R18, R18, R142 ;  /* 0x0000008e1212723e */ /* 0x000fe200000010ff */
[----:B------:R-:W-:Y:S01]  /*5f30*/  UIMAD UR6, UR32, UR11, UR6 ;  /* 0x0000000b200672a4 */ /* 0x000fe2000f8e0206 */
        /* <DEDUP_REMOVED lines=21> */
[----:B-1----:R-:W-:Y:S02]  /*6090*/  SHF.R.S32.HI R34, RZ, 0x1f, R35 ;  /* 0x0000001fff227819 */ /* 0x002fe40000011423 */
[----:B------:R-:W-:Y:S02]  /*60a0*/  F2FP.BF16.F32.PACK_AB R60, R61, R60 ;  /* 0x0000003c3d3c723e */ /* 0x000fe400000010ff */
[----:B------:R-:W-:Y:S02]  /*60b0*/  F2FP.BF16.F32.PACK_AB R62, R63, R62 ;  /* 0x0000003e3f3e723e */ /* 0x000fe400000010ff */
[----:B------:R-:W-:-:S02]  /*60c0*/  F2FP.BF16.F32.PACK_AB R68, R69, R68 ;  /* 0x000000444544723e */ /* 0x000fc400000010ff */
[----:B------:R-:W-:Y:S02]  /*60d0*/  F2FP.BF16.F32.PACK_AB R70, R71, R70 ;  /* 0x000000464746723e */ /* 0x000fe400000010ff */
[----:B------:R-:W-:Y:S02]  /*60e0*/  F2FP.BF16.F32.PACK_AB R80, R81, R80 ;  /* 0x000000505150723e */ /* 0x000fe400000010ff */
[----:B------:R-:W-:Y:S02]  /*60f0*/  F2FP.BF16.F32.PACK_AB R82, R83, R82 ;  /* 0x000000525352723e */ /* 0x000fe400000010ff */
[----:B------:R-:W-:Y:S02]  /*6100*/  LEA.HI R34, R34, R35, RZ, 0x3 ;  /* 0x0000002322227211 */ /* 0x000fe400078f18ff */
        /* <DEDUP_REMOVED lines=8> */
[----:B------:R-:W-:Y:S02]  /*6190*/  LOP3.LUT R2, R34, 0xfffffff8, RZ, 0xc0, !PT ;  /* 0xfffffff822027812 */ /* 0x000fe400078ec0ff */
[----:B------:R-:W-:Y:S02]  /*61a0*/  F2FP.BF16.F32.PACK_AB R88, R89, R88 ;  /* 0x000000585958723e */ /* 0x000fe400000010ff */
[----:B------:R-:W-:Y:S01]  /*61b0*/  F2FP.BF16.F32.PACK_AB R90, R91, R90 ;  /* 0x0000005a5b5a723e */ /* 0x000fe200000010ff */
[----:B------:R-:W-:Y:S01]  /*61c0*/  IMAD.IADD R2, R35, 0x1, -R2 ;  /* 0x0000000123027824 */ /* 0x000fe200078e0a02 */
[----:B------:R-:W-:Y:S02]  /*61d0*/  F2FP.BF16.F32.PACK_AB R92, R93, R92 ;  /* 0x0000005c5d5c723e */ /* 0x000fe400000010ff */
[----:B------:R-:W-:Y:S01]  /*61e0*/  F2FP.BF16.F32.PACK_AB R94, R95, R94 ;  /* 0x0000005e5f5e723e */ /* 0x000fe200000010ff */
[----:B------:R-:W-:Y:S01]  /*61f0*/  IMAD.SHL.U32 R2, R2, 0x8, RZ ;  /* 0x0000000802027824 */ /* 0x000fe200078e00ff */
[----:B---3--:R-:W-:-:S04]  /*6200*/  MOV R0, UR10 ;  /* 0x0000000a00007c02 */ /* 0x008fc80008000f00 */
[--C-:B----4-:R-:W-:Y:S01]  /*6210*/  SHF.R.S32.HI R3, RZ, 0x1f, R2.reuse ;  /* 0x0000001fff037819 */ /* 0x110fe20000011402 */
[----:B--2---:R1:W-:Y:S04]  /*6220*/  STS [R164], R4 ;  /* 0x00000004a4007388 */ /* 0x0043e80000000800 */
[----:B------:R-:W-:Y:S04]  /*6230*/  STS [R244+0x2000], R9 ;  /* 0x00200009f4007388 */ /* 0x000fe80000000800 */
[----:B------:R2:W-:Y:S04]  /*6240*/  STS [R244+0x2400], R8 ;  /* 0x00240008f4007388 */ /* 0x0005e80000000800 */
[----:B------:R-:W-:Y:S04]  /*6250*/  STS [R249+0x2000], R7 ;  /* 0x00200007f9007388 */ /* 0x000fe80000000800 */
[----:B------:R3:W-:Y:S04]  /*6260*/  STS [R249+0x2400], R6 ;  /* 0x00240006f9007388 */ /* 0x0007e80000000800 */
[----:B------:R-:W-:Y:S04]  /*6270*/  STS [R246], R33 ;  /* 0x00000021f6007388 */ /* 0x000fe80000000800 */
[----:B------:R-:W-:Y:S01]  /*6280*/  STS [R246+0x400], R32 ;  /* 0x00040020f6007388 */ /* 0x000fe20000000800 */
[----:B-1----:R-:W-:-:S03]  /*6290*/  IMAD.WIDE.U32 R4, R0, UR32, R2 ;  /* 0x0000002000047c25 */ /* 0x002fc6000f8e0002 */
[----:B------:R-:W-:Y:S01]  /*62a0*/  STS [R250], R29 ;  /* 0x0000001dfa007388 */ /* 0x000fe20000000800 */
[----:B------:R-:W-:Y:S01]  /*62b0*/  VIADD R5, R5, UR6 ;  /* 0x0000000605057c36 */ /* 0x000fe20008000000 */
[----:B------:R-:W-:Y:S02]  /*62c0*/  ULDC.64 UR6, c[0x0][0x458] ;  /* 0x0001160000067ab9 */ /* 0x000fe40000000a00 */
[----:B------:R-:W-:Y:S01]  /*62d0*/  STS [R252], R28 ;  /* 0x0000001cfc007388 */ /* 0x000fe20000000800 */
[----:B--2---:R-:W1:Y:S01]  /*62e0*/  LDC.64 R8, c[0x0][0x468] ;  /* 0x00011a00ff087b82 */ /* 0x004e620000000a00 */
[----:B------:R-:W-:Y:S02]  /*62f0*/  UIMAD UR4, UR4, UR6, URZ ;  /* 0x00000006040472a4 */ /* 0x000fe4000f8e023f */
[----:B------:R-:W-:Y:S04]  /*6300*/  STS [R246+0x2000], R31 ;  /* 0x0020001ff6007388 */ /* 0x000fe80000000800 */
[----:B------:R-:W-:Y:S01]  /*6310*/  STS [R246+0x2400], R30 ;  /* 0x0024001ef6007388 */ /* 0x000fe20000000800 */
[----:B---3--:R-:W2:Y:S03]  /*6320*/  LDC.64 R6, c[0x0][0x438] ;  /* 0x00010e00ff067b82 */ /* 0x008ea60000000a00 */
[----:B------:R-:W-:Y:S04]  /*6330*/  STS [R250+0x2000], R27 ;  /* 0x0020001bfa007388 */ /* 0x000fe80000000800 */
[----:B------:R-:W-:Y:S04]  /*6340*/  STS [R252+0x2000], R26 ;  /* 0x0020001afc007388 */ /* 0x000fe80000000800 */
[----:B------:R-:W-:Y:S04]  /*6350*/  STS [R244+0x4000], R25 ;  /* 0x00400019f4007388 */ /* 0x000fe80000000800 */
[----:B------:R-:W-:Y:S04]  /*6360*/  STS [R244+0x4400], R24 ;  /* 0x00440018f4007388 */ /* 0x000fe80000000800 */
[----:B------:R-:W-:Y:S04]  /*6370*/  STS [R249+0x4000], R21 ;  /* 0x00400015f9007388 */ /* 0x000fe80000000800 */
[----:B------:R-:W-:Y:S01]  /*6380*/  STS [R249+0x4400], R20 ;  /* 0x00440014f9007388 */ /* 0x000fe20000000800 */
[----:B--2---:R-:W-:-:S02]  /*6390*/  IMAD R0, R6, UR26, RZ ;  /* 0x0000001a06007c24 */ /* 0x004fc4000f8e02ff */
[----:B------:R-:W-:Y:S01]  /*63a0*/  IMAD.WIDE.U32 R4, R6, UR18, R4 ;  /* 0x0000001206047c25 */ /* 0x000fe2000f8e0004 */
[----:B------:R-:W-:Y:S03]  /*63b0*/  STS [R244+0x6000], R23 ;  /* 0x00600017f4007388 */ /* 0x000fe60000000800 */
[----:B------:R-:W-:Y:S01]  /*63c0*/  IMAD R7, R7, UR18, R0 ;  /* 0x0000001207077c24 */ /* 0x000fe2000f8e0200 */
[----:B------:R-:W-:Y:S01]  /*63d0*/  STS [R244+0x6400], R22 ;  /* 0x00640016f4007388 */ /* 0x000fe20000000800 */
[----:B------:R-:W-:Y:S01]  /*63e0*/  LEA R0, R243, UR5, 0x1 ;  /* 0x00000005f3007c11 */ /* 0x000fe2000f8e08ff */
[----:B-1----:R-:W-:Y:S02]  /*63f0*/  IMAD R6, R8, UR27, RZ ;  /* 0x0000001b08067c24 */ /* 0x002fe4000f8e02ff */
[----:B------:R-:W-:Y:S01]  /*6400*/  STS [R249+0x6000], R19 ;  /* 0x00600013f9007388 */ /* 0x000fe20000000800 */
[----:B------:R-:W-:Y:S01]  /*6410*/  IADD3 R5, R5, R7, RZ ;  /* 0x0000000705057210 */ /* 0x000fe20007ffe0ff */
[----:B------:R-:W-:-:S02]  /*6420*/  IMAD R6, R9, UR19, R6 ;  /* 0x0000001309067c24 */ /* 0x000fc4000f8e0206 */
[----:B------:R-:W-:Y:S01]  /*6430*/  STS [R249+0x6400], R18 ;  /* 0x00640012f9007388 */ /* 0x000fe20000000800 */
[----:B------:R-:W-:-:S03]  /*6440*/  IMAD.WIDE.U32 R4, R8, UR19, R4 ;  /* 0x0000001308047c25 */ /* 0x000fc6000f8e0004 */
[----:B------:R-:W-:Y:S01]  /*6450*/  STS [R246+0x4000], R17 ;  /* 0x00400011f6007388 */ /* 0x000fe20000000800 */
[----:B------:R-:W-:Y:S01]  /*6460*/  IMAD.U32 R8, RZ, RZ, UR6 ;  /* 0x00000006ff087e24 */ /* 0x000fe2000f8e00ff */
[----:B------:R-:W-:Y:S02]  /*6470*/  IADD3 R5, R5, R6, RZ ;  /* 0x0000000605057210 */ /* 0x000fe40007ffe0ff */
[----:B------:R-:W-:Y:S01]  /*6480*/  STS [R246+0x4400], R16 ;  /* 0x00440010f6007388 */ /* 0x000fe20000000800 */
[----:B------:R-:W-:Y:S01]  /*6490*/  IMAD.WIDE.U32 R8, R8, UR32, R2 ;  /* 0x0000002008087c25 */ /* 0x000fe2000f8e0002 */
[----:B------:R-:W-:Y:S02]  /*64a0*/  UIMAD UR32, UR32, UR7, UR4 ;  /* 0x00000007202072a4 */ /* 0x000fe4000f8e0204 */
[----:B------:R-:W-:Y:S01]  /*64b0*/  STS [R250+0x4000], R13 ;  /* 0x0040000dfa007388 */ /* 0x000fe20000000800 */
[----:B------:R-:W-:-:S03]  /*64c0*/  USHF.L.U32 UR4, UR10, 0x6, URZ ;  /* 0x000000060a047899 */ /* 0x000fc6000800063f */
[----:B------:R1:W-:Y:S04]  /*64d0*/  STS [R250+0x4400], R12 ;  /* 0x0044000cfa007388 */ /* 0x0003e80000000800 */
[----:B------:R-:W-:Y:S04]  /*64e0*/  STS [R246+0x6000], R15 ;  /* 0x0060000ff6007388 */ /* 0x000fe80000000800 */
[----:B------:R2:W-:Y:S04]  /*64f0*/  STS [R246+0x6400], R14 ;  /* 0x0064000ef6007388 */ /* 0x0005e80000000800 */
[----:B------:R-:W-:Y:S04]  /*6500*/  STS [R250+0x6000], R11 ;  /* 0x0060000bfa007388 */ /* 0x000fe80000000800 */
[----:B------:R3:W-:Y:S04]  /*6510*/  STS [R250+0x6400], R10 ;  /* 0x0064000afa007388 */ /* 0x0007e80000000800 */
[----:B------:R-:W-:Y:S04]  /*6520*/  STS [R244+0x8000], R36 ;  /* 0x00800024f4007388 */ /* 0x000fe80000000800 */
[----:B------:R-:W-:Y:S01]  /*6530*/  STS [R244+0x8400], R38 ;  /* 0x00840026f4007388 */ /* 0x000fe20000000800 */
[----:B-1----:R-:W1:Y:S03]  /*6540*/  LDC.64 R12, c[0x0][0x470] ;  /* 0x00011c00ff0c7b82 */ /* 0x002e660000000a00 */
[----:B------:R-:W-:Y:S04]  /*6550*/  STS [R249+0x8000], R48 ;  /* 0x00800030f9007388 */ /* 0x000fe80000000800 */
[----:B------:R-:W-:Y:S01]  /*6560*/  STS [R164+0x8000], R50 ;  /* 0x00800032a4007388 */ /* 0x000fe20000000800 */
[----:B--2---:R-:W2:Y:S03]  /*6570*/  LDC.64 R14, c[0x0][0x440] ;  /* 0x00011000ff0e7b82 */ /* 0x004ea60000000a00 */
[----:B------:R-:W-:Y:S04]  /*6580*/  STS [R244+0xa000], R40 ;  /* 0x00a00028f4007388 */ /* 0x000fe80000000800 */
[----:B------:R-:W-:Y:S01]  /*6590*/  STS [R244+0xa400], R42 ;  /* 0x00a4002af4007388 */ /* 0x000fe20000000800 */
[----:B---3--:R-:W-:-:S03]  /*65a0*/  SHF.R.S32.HI R10, RZ, 0x3, R34 ;  /* 0x00000003ff0a7819 */ /* 0x008fc60000011422 */
[----:B------:R-:W-:Y:S01]  /*65b0*/  STS [R249+0xa000], R44 ;  /* 0x00a0002cf9007388 */ /* 0x000fe20000000800 */
[----:B------:R-:W-:Y:S01]  /*65c0*/  SHF.R.S32.HI R11, RZ, 0x1f, R10 ;  /* 0x0000001fff0b7819 */ /* 0x000fe2000001140a */
[C---:B------:R-:W-:Y:S02]  /*65d0*/  IMAD.WIDE.U32 R6, R10.reuse, UR10, R4 ;  /* 0x0000000a0a067c25 */ /* 0x040fe4000f8e0004 */
[----:B------:R-:W-:Y:S02]  /*65e0*/  STS [R249+0xa400], R46 ;  /* 0x00a4002ef9007388 */ /* 0x000fe40000000800 */
[----:B------:R-:W-:Y:S01]  /*65f0*/  IMAD R2, R11, UR10, RZ ;  /* 0x0000000a0b027c24 */ /* 0x000fe2000f8e02ff */
[----:B------:R-:W-:Y:S01]  /*6600*/  USHF.L.U64.HI UR10, UR10, 0x6, UR11 ;  /* 0x000000060a0a7899 */ /* 0x000fe2000801020b */
[----:B------:R-:W-:Y:S01]  /*6610*/  STS [R246+0x8000], R52 ;  /* 0x00800034f6007388 */ /* 0x000fe20000000800 */
[----:B------:R-:W-:Y:S02]  /*6620*/  VIADD R5, R9, UR32 ;  /* 0x0000002009057c36 */ /* 0x000fe40008000000 */
[----:B------:R-:W-:Y:S01]  /*6630*/  IMAD R2, R10, UR11, R2 ;  /* 0x0000000b0a027c24 */ /* 0x000fe2000f8e0202 */
[----:B------:R-:W-:Y:S01]  /*6640*/  STS [R246+0x8400], R54 ;  /* 0x00840036f6007388 */ /* 0x000fe20000000800 */
[----:B------:R-:W-:Y:S01]  /*6650*/  IMAD.MOV.U32 R4, RZ, RZ, R8 ;  /* 0x000000ffff047224 */ /* 0x000fe200078e0008 */
[----:B------:R-:W-:-:S02]  /*6660*/  USHF.L.U32 UR11, UR6, 0x6, URZ ;  /* 0x00000006060b7899 */ /* 0x000fc4000800063f */
[----:B------:R-:W-:Y:S01]  /*6670*/  STS [R250+0x8000], R64 ;  /* 0x00800040fa007388 */ /* 0x000fe20000000800 */
[----:B------:R-:W-:Y:S01]  /*6680*/  IADD3 R3, R7, R2, RZ ;  /* 0x0000000207037210 */ /* 0x000fe20007ffe0ff */
[----:B--2---:R-:W-:Y:S01]  /*6690*/  IMAD R7, R14, UR26, RZ ;  /* 0x0000001a0e077c24 */ /* 0x004fe2000f8e02ff */
[----:B------:R-:W-:Y:S01]  /*66a0*/  LEA R2, P0, R6, UR8, 0x1 ;  /* 0x0000000806027c11 */ /* 0x000fe2000f8008ff */
[----:B------:R-:W-:Y:S01]  /*66b0*/  STS [R252+0x8000], R66 ;  /* 0x00800042fc007388 */ /* 0x000fe20000000800 */
[----:B------:R-:W-:Y:S02]  /*66c0*/  IMAD.WIDE.U32 R4, R14, UR18, R4 ;  /* 0x000000120e047c25 */ /* 0x000fe4000f8e0004 */
[----:B------:R-:W-:Y:S01]  /*66d0*/  LEA.HI.X R3, R6, UR9, R3, 0x1, P0 ;  /* 0x0000000906037c11 */ /* 0x000fe200080f0c03 */
[----:B------:R-:W-:Y:S01]  /*66e0*/  STS [R246+0xa000], R56 ;  /* 0x00a00038f6007388 */ /* 0x000fe20000000800 */
[----:B------:R-:W-:Y:S01]  /*66f0*/  IMAD R6, R15, UR18, R7 ;  /* 0x000000120f067c24 */ /* 0x000fe2000f8e0207 */
[----:B------:R-:W-:-:S02]  /*6700*/  ULDC.64 UR8, c[0x0][0x3f8] ;  /* 0x0000fe0000087ab9 */ /* 0x000fc40000000a00 */
[----:B------:R-:W-:Y:S02]  /*6710*/  STS [R246+0xa400], R58 ;  /* 0x00a4003af6007388 */ /* 0x000fe40000000800 */
[----:B------:R-:W-:Y:S01]  /*6720*/  IADD3 R5, R5, R6, RZ ;  /* 0x0000000605057210 */ /* 0x000fe20007ffe0ff */
[C---:B-1----:R-:W-:Y:S01]  /*6730*/  IMAD R6, R12.reuse, UR27, RZ ;  /* 0x0000001b0c067c24 */ /* 0x042fe2000f8e02ff */
[----:B------:R-:W-:Y:S03]  /*6740*/  STS [R250+0xa000], R60 ;  /* 0x00a0003cfa007388 */ /* 0x000fe60000000800 */
[----:B------:R-:W-:Y:S01]  /*6750*/  IMAD R13, R13, UR19, R6 ;  /* 0x000000130d0d7c24 */ /* 0x000fe2000f8e0206 */
[----:B------:R-:W-:Y:S01]  /*6760*/  STS [R252+0xa000], R62 ;  /* 0x00a0003efc007388 */ /* 0x000fe20000000800 */
[----:B------:R-:W-:-:S03]  /*6770*/  IMAD.WIDE.U32 R4, R12, UR19, R4 ;  /* 0x000000130c047c25 */ /* 0x000fc6000f8e0004 */
[----:B------:R-:W-:Y:S01]  /*6780*/  STS [R244+0xc000], R68 ;  /* 0x00c00044f4007388 */ /* 0x000fe20000000800 */
[----:B------:R-:W-:Y:S02]  /*6790*/  IMAD.IADD R5, R5, 0x1, R13 ;  /* 0x0000000105057824 */ /* 0x000fe400078e020d */
[----:B------:R-:W-:Y:S01]  /*67a0*/  IMAD R6, R11, UR6, RZ ;  /* 0x000000060b067c24 */ /* 0x000fe2000f8e02ff */
[----:B------:R-:W-:Y:S01]  /*67b0*/  STS [R244+0xc400], R70 ;  /* 0x00c40046f4007388 */ /* 0x000fe20000000800 */
[----:B------:R-:W-:Y:S01]  /*67c0*/  IMAD.WIDE.U32 R4, R10, UR6, R4 ;  /* 0x000000060a047c25 */ /* 0x000fe2000f8e0004 */
[----:B------:R-:W-:Y:S02]  /*67d0*/  USHF.L.U64.HI UR6, UR6, 0x6, UR7 ;  /* 0x0000000606067899 */ /* 0x000fe40008010207 */
        /* <DEDUP_REMOVED lines=15> */
[----:B------:R-:W1:Y:S04]  /*68d0*/  LDS.128 R16, [R0+0xc000] ;  /* 0x00c0000000107984 */ /* 0x000e680000000c00 */
[----:B------:R-:W2:Y:S04]  /*68e0*/  LDS.128 R20, [R0+0x10000] ;  /* 0x0100000000147984 */ /* 0x000ea80000000c00 */
[----:B------:R-:W3:Y:S04]  /*68f0*/  LDS.128 R60, [R0+0xd000] ;  /* 0x00d00000003c7984 */ /* 0x000ee80000000c00 */
[----:B------:R-:W4:Y:S04]  /*6900*/  LDS.128 R64, [R0+0x11000] ;  /* 0x0110000000407984 */ /* 0x000f280000000c00 */
[----:B------:R-:W4:Y:S04]  /*6910*/  LDS.128 R56, [R0+0xe000] ;  /* 0x00e0000000387984 */ /* 0x000f280000000c00 */
[----:B------:R-:W4:Y:S04]  /*6920*/  LDS.128 R48, [R0+0x12000] ;  /* 0x0120000000307984 */ /* 0x000f280000000c00 */
[----:B------:R-:W4:Y:S04]  /*6930*/  LDS.128 R52, [R0+0xf000] ;  /* 0x00f0000000347984 */ /* 0x000f280000000c00 */
[----:B------:R-:W4:Y:S04]  /*6940*/  LDS.128 R44, [R0+0x13000] ;  /* 0x01300000002c7984 */ /* 0x000f280000000c00 */
[----:B------:R-:W4:Y:S04]  /*6950*/  LDS.128 R40, [R0+0x14000] ;  /* 0x0140000000287984 */ /* 0x000f280000000c00 */
[----:B------:R-:W4:Y:S04]  /*6960*/  LDS.128 R32, [R0+0x18000] ;  /* 0x0180000000207984 */ /* 0x000f280000000c00 */
[----:B-1----:R-:W-:Y:S04]  /*6970*/  STG.E.128 desc[UR24][R2.64], R16 ;  /* 0x0000001002007986 */ /* 0x002fe8000c101d18 */
[----:B------:R-:W1:Y:S04]  /*6980*/  LDS.128 R36, [R0+0x15000] ;  /* 0x0150000000247984 */ /* 0x000e680000000c00 */
[----:B------:R-:W1:Y:S04]  /*6990*/  LDS.128 R28, [R0+0x19000] ;  /* 0x01900000001c7984 */ /* 0x000e680000000c00 */
[----:B--2---:R2:W-:Y:S04]  /*69a0*/  STG.E.128 desc[UR24][R2.64+0x80], R20 ;  /* 0x0000801402007986 */ /* 0x0045e8000c101d18 */
[----:B------:R-:W1:Y:S04]  /*69b0*/  LDS.128 R24, [R0+0x16000] ;  /* 0x0160000000187984 */ /* 0x000e680000000c00 */
[----:B------:R-:W1:Y:S04]  /*69c0*/  LDS.128 R16, [R0+0x1a000] ;  /* 0x01a0000000107984 */ /* 0x000e680000000c00 */
[----:B------:R-:W1:Y:S04]  /*69d0*/  LDS.128 R20, [R0+0x17000] ;  /* 0x0170000000147984 */ /* 0x000e680000000c00 */
[----:B------:R3:W1:Y:S01]  /*69e0*/  LDS.128 R12, [R0+0x1b000] ;  /* 0x01b00000000c7984 */ /* 0x0006620000000c00 */
[----:B--2---:R-:W-:-:S04]  /*69f0*/  IADD3 R2, P0, R2, UR4, RZ ;  /* 0x0000000402027c10 */ /* 0x004fc8000ff1e0ff */
[----:B------:R-:W-:Y:S01]  /*6a00*/  IADD3.X R3, R3, UR10, RZ, P0, !PT ;  /* 0x0000000a03037c10 */ /* 0x000fe200087fe4ff */
[----:B---3--:R-:W-:Y:S01]  /*6a10*/  IMAD R0, R10, UR7, R6 ;  /* 0x000000070a007c24 */ /* 0x008fe2000f8e0206 */
[----:B------:R-:W-:-:S03]  /*6a20*/  IADD3 R8, P0, R2, UR4, RZ ;  /* 0x0000000402087c10 */ /* 0x000fc6000ff1e0ff */
[----:B------:R-:W-:Y:S01]  /*6a30*/  STG.E.128 desc[UR24][R2.64], R60 ;  /* 0x0000003c02007986 */ /* 0x000fe2000c101d18 */
[----:B------:R-:W-:Y:S02]  /*6a40*/  IADD3.X R9, R3, UR10, RZ, P0, !PT ;  /* 0x0000000a03097c10 */ /* 0x000fe400087fe4ff */
[----:B------:R-:W-:Y:S01]  /*6a50*/  IADD3 R0, R5, R0, RZ ;  /* 0x0000000005007210 */ /* 0x000fe20007ffe0ff */
[----:B----4-:R2:W-:Y:S01]  /*6a60*/  STG.E.128 desc[UR24][R2.64+0x80], R64 ;  /* 0x0000804002007986 */ /* 0x0105e2000c101d18 */
[----:B------:R-:W-:Y:S02]  /*6a70*/  LEA R6, P0, R4, UR8, 0x1 ;  /* 0x0000000804067c11 */ /* 0x000fe4000f8008ff */
[----:B------:R-:W-:Y:S01]  /*6a80*/  IADD3 R10, P1, R8, UR4, RZ ;  /* 0x00000004080a7c10 */ /* 0x000fe2000ff3e0ff */
[----:B------:R-:W-:Y:S01]  /*6a90*/  STG.E.128 desc[UR24][R8.64], R56 ;  /* 0x0000003808007986 */ /* 0x000fe2000c101d18 */
[----:B------:R-:W-:Y:S02]  /*6aa0*/  LEA.HI.X R7, R4, UR9, R0, 0x1, P0 ;  /* 0x0000000904077c11 */ /* 0x000fe400080f0c00 */
[----:B------:R-:W-:Y:S01]  /*6ab0*/  IADD3 R4, P0, R6, UR11, RZ ;  /* 0x0000000b06047c10 */ /* 0x000fe2000ff1e0ff */
[----:B------:R3:W-:Y:S01]  /*6ac0*/  STG.E.128 desc[UR24][R8.64+0x80], R48 ;  /* 0x0000803008007986 */ /* 0x0007e2000c101d18 */
[----:B------:R-:W-:-:S02]  /*6ad0*/  IADD3.X R11, R9, UR10, RZ, P1, !PT ;  /* 0x0000000a090b7c10 */ /* 0x000fc40008ffe4ff */
[----:B------:R-:W-:-:S03]  /*6ae0*/  IADD3.X R5, R7, UR6, RZ, P0, !PT ;  /* 0x0000000607057c10 */ /* 0x000fc600087fe4ff */
[----:B------:R4:W-:Y:S04]  /*6af0*/  STG.E.128 desc[UR24][R10.64], R52 ;  /* 0x000000340a007986 */ /* 0x0009e8000c101d18 */
[----:B------:R4:W-:Y:S04]  /*6b00*/  STG.E.128 desc[UR24][R10.64+0x80], R44 ;  /* 0x0000802c0a007986 */ /* 0x0009e8000c101d18 */
[----:B------:R4:W-:Y:S04]  /*6b10*/  STG.E.128 desc[UR24][R6.64], R40 ;  /* 0x0000002806007986 */ /* 0x0009e8000c101d18 */
[----:B------:R4:W-:Y:S04]  /*6b20*/  STG.E.128 desc[UR24][R6.64+0x80], R32 ;  /* 0x0000802006007986 */ /* 0x0009e8000c101d18 */
[----:B-1----:R4:W-:Y:S01]  /*6b30*/  STG.E.128 desc[UR24][R4.64], R36 ;  /* 0x0000002404007986 */ /* 0x0029e2000c101d18 */
[----:B--2---:R-:W-:-:S03]  /*6b40*/  IADD3 R2, P0, R4, UR11, RZ ;  /* 0x0000000b04027c10 */ /* 0x004fc6000ff1e0ff */
[----:B------:R4:W-:Y:S01]  /*6b50*/  STG.E.128 desc[UR24][R4.64+0x80], R28 ;  /* 0x0000801c04007986 */ /* 0x0009e2000c101d18 */
[----:B------:R-:W-:Y:S02]  /*6b60*/  IADD3.X R3, R5, UR6, RZ, P0, !PT ;  /* 0x0000000605037c10 */ /* 0x000fe400087fe4ff */
[----:B---3--:R-:W-:-:S03]  /*6b70*/  IADD3 R8, P0, R2, UR11, RZ ;  /* 0x0000000b02087c10 */ /* 0x008fc6000ff1e0ff */
[----:B------:R4:W-:Y:S01]  /*6b80*/  STG.E.128 desc[UR24][R2.64], R24 ;  /* 0x0000001802007986 */ /* 0x0009e2000c101d18 */
[----:B------:R-:W-:-:S03]  /*6b90*/  IADD3.X R9, R3, UR6, RZ, P0, !PT ;  /* 0x0000000603097c10 */ /* 0x000fc600087fe4ff */
[----:B------:R4:W-:Y:S04]  /*6ba0*/  STG.E.128 desc[UR24][R2.64+0x80], R16 ;  /* 0x0000801002007986 */ /* 0x0009e8000c101d18 */
[----:B------:R4:W-:Y:S04]  /*6bb0*/  STG.E.128 desc[UR24][R8.64], R20 ;  /* 0x0000001408007986 */ /* 0x0009e8000c101d18 */
[----:B------:R4:W-:Y:S02]  /*6bc0*/  STG.E.128 desc[UR24][R8.64+0x80], R12 ;  /* 0x0000800c08007986 */ /* 0x0009e4000c101d18 */
.L_x_460:
        /* <DEDUP_REMOVED lines=11> */
.L_x_467:
[----:B------:R-:W-:Y:S05]  /*6c80*/  EXIT ;  /* 0x000000000000794d */ /* 0x000fea0003800000 */
.L_x_469:
        /* <DEDUP_REMOVED lines=15> */
.L_x_2060:


//--------------------- .text._ZN5flash44flash_bwd_dq_dk_dv_loop_seqk_parallel_kernelI23Flash_bwd_kernel_traitsILi128ELi64ELi128ELi8ELi2ELi4ELi2ELb0ELb0EN7cutlass10bfloat16_tE19Flash_kernel_traitsILi128ELi64ELi128ELi8ES3_EELb0ELb0ELb0ELb1ELb0ELb0ELb0EEEvNS_16Flash_bwd_paramsE --------------------------
	.section	.text._ZN5flash44flash_bwd_dq_dk_dv_loop_seqk_parallel_kernelI23Flash_bwd_kernel_traitsILi128ELi64ELi128ELi8ELi2ELi4ELi2ELb0ELb0EN7cutlass10bfloat16_tE19Flash_kernel_traitsILi128ELi64ELi128ELi8ES3_EELb0ELb0ELb0ELb1ELb0ELb0ELb0EEEvNS_16Flash_bwd_paramsE,"ax",@progbits
	.align	128
        .global         _ZN5flash44flash_bwd_dq_dk_dv_loop_seqk_parallel_kernelI23Flash_bwd_kernel_traitsILi128ELi64ELi128ELi8ELi2ELi4ELi2ELb0ELb0EN7cutlass10bfloat16_tE19Flash_kernel_traitsILi128ELi64ELi128ELi8ES3_EELb0ELb0ELb0ELb1ELb0ELb0ELb0EEEvNS_16Flash_bwd_paramsE
        .type           _ZN5flash44flash_bwd_dq_dk_dv_loop_seqk_parallel_kernelI23Flash_bwd_kernel_traitsILi128ELi64ELi128ELi8ELi2ELi4ELi2ELb0ELb0EN7cutlass10bfloat16_tE19Flash_kernel_traitsILi128ELi64ELi128ELi8ES3_EELb0ELb0ELb0ELb1ELb0ELb0ELb0EEEvNS_16Flash_bwd_paramsE,@function
        .size           _ZN5flash44flash_bwd_dq_dk_dv_loop_seqk_parallel_kernelI23Flash_bwd_kernel_traitsILi128ELi64ELi128ELi8ELi2ELi4ELi2ELb0ELb0EN7cutlass10bfloat16_tE19Flash_kernel_traitsILi128ELi64ELi128ELi8ES3_EELb0ELb0ELb0ELb1ELb0ELb0ELb0EEEvNS_16Flash_bwd_paramsE,(.L_x_2061 - _ZN5flash44flash_bwd_dq_dk_dv_loop_seqk_parallel_kernelI23Flash_bwd_kernel_traitsILi128ELi64ELi128ELi8ELi2ELi4ELi2ELb0ELb0EN7cutlass10bfloat16_tE19Flash_kernel_traitsILi128ELi64ELi128ELi8ES3_EELb0ELb0ELb0ELb1ELb0ELb0ELb0EEEvNS_16Flash_bwd_paramsE)
        .other          _ZN5flash44flash_bwd_dq_dk_dv_loop_seqk_parallel_kernelI23Flash_bwd_kernel_traitsILi128ELi64ELi128ELi8ELi2ELi4ELi2ELb0ELb0EN7cutlass10bfloat16_tE19Flash_kernel_traitsILi128ELi64ELi128ELi8ES3_EELb0ELb0ELb0ELb1ELb0ELb0ELb0EEEvNS_16Flash_bwd_paramsE,@"STO_CUDA_ENTRY STV_DEFAULT"
_ZN5flash44flash_bwd_dq_dk_dv_loop_seqk_parallel_kernelI23Flash_bwd_kernel_traitsILi128ELi64ELi128ELi8ELi2ELi4ELi2ELb0ELb0EN7cutlass10bfloat16_tE19Flash_kernel_traitsILi128ELi64ELi128ELi8ES3_EELb0ELb0ELb0ELb1ELb0ELb0ELb0EEEvNS_16Flash_bwd_paramsE:
.text._ZN5flash44flash_bwd_dq_dk_dv_loop_seqk_parallel_kernelI23Flash_bwd_kernel_traitsILi128ELi64ELi128ELi8ELi2ELi4ELi2ELb0ELb0EN7cutlass10bfloat16_tE19Flash_kernel_traitsILi128ELi64ELi128ELi8ES3_EELb0ELb0ELb0ELb1ELb0ELb0ELb0EEEvNS_16Flash_bwd_paramsE:
        /* <DEDUP_REMOVED lines=91> */
[----:B------:R-:W-:Y:S01]  /*05b0*/  IMAD R7, R0, 0x1000, R2 ;  /* 0x0000100000077824 */ /* 0x000fe200078e0202 */
        /* <DEDUP_REMOVED lines=71> */
.L_x_540:
        /* <DEDUP_REMOVED lines=67> */
.L_x_470:
        /* <DEDUP_REMOVED lines=22> */
[----:B------:R-:W-:Y:S01]  /*0fc0*/  USHF.L.U64.HI UR17, UR45, 0x7, UR57 ;  /* 0x000000072d117899 */ /* 0x000fe20008010239 */
[----:B------:R-:W-:Y:S01]  /*0fd0*/  ULDC.64 UR22, c[0x0][0x240] ;  /* 0x0000900000167ab9 */ /* 0x000fe20000000a00 */
[----:B-1----:R-:W-:Y:S01]  /*0fe0*/  IABS R5, R6 ;  /* 0x0000000600057213 */ /* 0x002fe20000000000 */
[----:B------:R-:W-:Y:S01]  /*0ff0*/  UIMAD.WIDE.U32 UR24, UR5, UR22, URZ ;  /* 0x00000016051872a5 */ /* 0x000fe2000f8e003f */
[----:B------:R-:W-:Y:S01]  /*1000*/  ISETP.NE.AND P3, PT, R6, RZ, PT ;  /* 0x000000ff0600720c */ /* 0x000fe20003f65270 */
[----:B------:R-:W-:Y:S01]  /*1010*/  USEL UR35, UR17, URZ, UP2 ;  /* 0x0000003f11237287 */ /* 0x000fe20009000000 */
[----:B------:R-:W1:Y:S01]  /*1020*/  I2F.RP R2, R5 ;  /* 0x0000000500027306 */ /* 0x000e620000209400 */
[----:B------:R-:W-:-:S02]  /*1030*/  USEL UR54, UR14, UR24, !UP1 ;  /* 0x000000180e367287 */ /* 0x000fc4000c800000 */
[----:B------:R-:W-:Y:S02]  /*1040*/  UIADD3 UR46, UR15, UR21, URZ ;  /* 0x000000150f2e7290 */ /* 0x000fe4000fffe03f */
[----:B--2---:R-:W-:Y:S01]  /*1050*/  UIMAD.WIDE.U32 UR32, UR9, UR12, URZ ;  /* 0x0000000c092072a5 */ /* 0x004fe2000f8e003f */
[----:B------:R-:W-:Y:S01]  /*1060*/  ULDC UR39, c[0x0][0x2c4] ;  /* 0x0000b10000277ab9 */ /* 0x000fe20000000800 */
[----:B------:R-:W-:Y:S02]  /*1070*/  UISETP.NE.AND UP0, UPT, UR30, -0x1, UPT ;  /* 0xffffffff1e00788c */ /* 0x000fe4000bf05270 */
[----:B------:R-:W-:Y:S02]  /*1080*/  UIMAD UR49, UR9, UR13, UR33 ;  /* 0x0000000d093172a4 */ /* 0x000fe4000f8e0221 */
[----:B------:R-:W-:Y:S01]  /*1090*/  @!UP1 UIMAD UR9, UR57, UR10, URZ ;  /* 0x0000000a390992a4 */ /* 0x000fe2000f8e023f */
[----:B------:R-:W-:Y:S01]  /*10a0*/  @UP1 ULDC.64 UR12, c[0x0][0x420] ;  /* 0x00010800000c1ab9 */ /* 0x000fe20000000a00 */
[----:B-1----:R-:W1:Y:S02]  /*10b0*/  MUFU.RCP R2, R2 ;  /* 0x0000000200027308 */ /* 0x002e640000001000 */
[----:B------:R-:W-:-:S02]  /*10c0*/  @!UP1 UIMAD UR31, UR45, UR11, UR9 ;  /* 0x0000000b2d1f92a4 */ /* 0x000fc4000f8e0209 */
[----:B------:R-:W-:Y:S02]  /*10d0*/  UIADD3 UR9, UR36, 0x3f, URZ ;  /* 0x0000003f24097890 */ /* 0x000fe4000fffe03f */
[----:B------:R-:W-:Y:S02]  /*10e0*/  @UP1 UIMAD.WIDE.U32 UR42, UR5, UR12, URZ ;  /* 0x0000000c052a12a5 */ /* 0x000fe4000f8e003f */
[----:B------:R-:W-:Y:S02]  /*10f0*/  USHF.R.S32.HI UR20, URZ, 0x1f, UR9 ;  /* 0x0000001f3f147899 */ /* 0x000fe40008011409 */
[----:B------:R-:W-:Y:S02]  /*1100*/  @UP1 UIMAD UR48, UR5, UR13, UR43 ;  /* 0x0000000d053012a4 */ /* 0x000fe4000f8e022b */
[----:B------:R-:W-:Y:S02]  /*1110*/  ULEA.HI UR37, UR20, UR9, URZ, 0x6 ;  /* 0x0000000914257291 */ /* 0x000fe4000f8f303f */
[----:B------:R-:W-:-:S02]  /*1120*/  UIMAD UR9, UR38, UR45, URZ ;  /* 0x0000002d260972a4 */ /* 0x000fc4000f8e023f */
[----:B------:R-:W-:Y:S01]  /*1130*/  USEL UR33, UR18, URZ, UP2 ;  /* 0x0000003f12217287 */ /* 0x000fe20009000000 */
[----:B-1----:R-:W-:Y:S02]  /*1140*/  VIADD R2, R2, 0xffffffe ;  /* 0x0ffffffe02027836 */ /* 0x002fe40000000000 */
[----:B------:R-:W-:Y:S01]  /*1150*/  ULDC.U8 UR18, c[0x0][0x3d8] ;  /* 0x0000f60000127ab9 */ /* 0x000fe20000000000 */
[----:B------:R-:W-:Y:S01]  /*1160*/  UIMAD.WIDE UR10, UR61, UR60, URZ ;  /* 0x0000003c3d0a72a5 */ /* 0x000fe2000f8e023f */
[----:B------:R-:W1:Y:S01]  /*1170*/  F2I.FTZ.U32.TRUNC.NTZ R3, R2 ;  /* 0x0000000200037305 */ /* 0x000e62000021f000 */
[----:B------:R-:W-:Y:S02]  /*1180*/  UIMAD.WIDE.U32 UR12, UR45, UR58, URZ ;  /* 0x0000003a2d0c72a5 */ /* 0x000fe4000f8e003f */
[----:B------:R-:W-:Y:S02]  /*1190*/  UIMAD UR9, UR57, UR58, UR9 ;  /* 0x0000003a390972a4 */ /* 0x000fe4000f8e0209 */
[----:B------:R-:W-:-:S02]  /*11a0*/  UISETP.NE.AND UP3, UPT, UR18, URZ, UPT ;  /* 0x0000003f1200728c */ /* 0x000fc4000bf65270 */
[----:B------:R-:W-:Y:S02]  /*11b0*/  UIMAD UR17, UR11, UR12, URZ ;  /* 0x0000000c0b1172a4 */ /* 0x000fe4000f8e023f */
[----:B------:R-:W-:Y:S02]  /*11c0*/  UIADD3 UR9, UR13, UR9, URZ ;  /* 0x000000090d097290 */ /* 0x000fe4000fffe03f */
[----:B------:R-:W-:Y:S02]  /*11d0*/  UIMAD.WIDE.U32 UR14, UR10, UR12, URZ ;  /* 0x0000000c0a0e72a5 */ /* 0x000fe4000f8e003f */
[----:B------:R-:W-:Y:S01]  /*11e0*/  UIMAD UR9, UR10, UR9, UR17 ;  /* 0x000000090a0972a4 */ /* 0x000fe2000f8e0211 */
[----:B-1----:R-:W-:Y:S01]  /*11f0*/  IMAD.MOV R0, RZ, RZ, -R3 ;  /* 0x000000ffff007224 */ /* 0x002fe200078e0a03 */
[----:B------:R-:W-:Y:S01]  /*1200*/  UIMAD.WIDE.U32 UR12, UR10, UR5, URZ ;  /* 0x000000050a0c72a5 */ /* 0x000fe2000f8e003f */
[----:B------:R-:W-:Y:S01]  /*1210*/  IMAD.MOV.U32 R2, RZ, RZ, RZ ;  /* 0x000000ffff027224 */ /* 0x000fe200078e00ff */
[----:B------:R-:W-:Y:S01]  /*1220*/  UIMAD UR17, UR11, UR5, URZ ;  /* 0x000000050b1172a4 */ /* 0x000fe2000f8e023f */
[----:B------:R-:W-:Y:S01]  /*1230*/  IMAD R0, R0, R5, RZ ;  /* 0x0000000500007224 */ /* 0x000fe200078e02ff */
[----:B------:R-:W-:-:S02]  /*1240*/  UIADD3 UR47, UR15, UR9, URZ ;  /* 0x000000090f2f7290 */ /* 0x000fc4000fffe03f */
[----:B------:R-:W-:Y:S01]  /*1250*/  USEL UR55, UR14, UR12, !UP1 ;  /* 0x0000000c0e377287 */ /* 0x000fe2000c800000 */
[----:B------:R-:W-:Y:S01]  /*1260*/  IMAD.HI.U32 R0, R3, R0, R2 ;  /* 0x0000000003007227 */ /* 0x000fe200078e0002 */
[----:B------:R-:W-:Y:S01]  /*1270*/  MOV R2, R4 ;  /* 0x0000000400027202 */ /* 0x000fe20000000f00 */
[----:B------:R-:W-:Y:S02]  /*1280*/  @UP3 UIMAD UR9, UR45, UR39, URZ ;  /* 0x000000272d0932a4 */ /* 0x000fe4000f8e023f */
[----:B------:R-:W-:Y:S02]  /*1290*/  ULOP3.LUT UR12, UR37, 0xffffffc0, URZ, 0xc0, !UPT ;  /* 0xffffffc0250c7892 */ /* 0x000fe4000f8ec03f */
[----:B------:R-:W-:Y:S01]  /*12a0*/  IMAD.HI.U32 R0, R0, R2, RZ ;  /* 0x0000000200007227 */ /* 0x000fe200078e00ff */
[----:B------:R-:W-:Y:S02]  /*12b0*/  UIMAD UR26, UR5, UR23, URZ ;  /* 0x00000017051a72a4 */ /* 0x000fe4000f8e023f */
[----:B------:R-:W-:Y:S01]  /*12c0*/  @UP1 UIADD3 UR47, UR13, UR17, URZ ;  /* 0x000000110d2f1290 */ /* 0x000fe2000fffe03f */
[----:B------:R-:W-:Y:S01]  /*12d0*/  IMAD.MOV R3, RZ, RZ, -R0 ;  /* 0x000000ffff037224 */ /* 0x000fe200078e0a00 */
[----:B------:R-:W-:-:S02]  /*12e0*/  @UP3 USEL UR17, UR9, UR5, !UP1 ;  /* 0x0000000509113287 */ /* 0x000fc4000c800000 */
[----:B------:R-:W-:Y:S01]  /*12f0*/  UIADD3 UR9, UR12, -0x40, URZ ;  /* 0xffffffc00c097890 */ /* 0x000fe2000fffe03f */
[C---:B------:R-:W-:Y:S01]  /*1300*/  IMAD R2, R5.reuse, R3, R2 ;  /* 0x0000000305027224 */ /* 0x040fe200078e0202 */
[----:B------:R-:W-:Y:S01]  /*1310*/  @UP3 ULDC UR24, c[0x0][0x2e4] ;  /* 0x0000b90000183ab9 */ /* 0x000fe20000000800 */
[----:B------:R-:W-:Y:S02]  /*1320*/  @UP1 UIADD3 UR46, UR25, UR26, URZ ;  /* 0x0000001a192e1290 */ /* 0x000fe4000fffe03f */
[----:B------:R-:W-:Y:S01]  /*1330*/  @!UP3 UIMAD UR13, UR45, UR60, UR56 ;  /* 0x0000003c2d0db2a4 */ /* 0x000fe2000f8e0238 */
[----:B------:R-:W-:Y:S01]  /*1340*/  ISETP.GT.U32.AND P1, PT, R5, R2, PT ;  /* 0x000000020500720c */ /* 0x000fe20003f24070 */
[----:B------:R-:W-:Y:S02]  /*1350*/  @UP3 UIMAD UR26, UR56, UR24, UR17 ;  /* 0x00000018381a32a4 */ /* 0x000fe4000f8e0211 */
[----:B------:R-:W-:Y:S02]  /*1360*/  USHF.R.S32.HI UR24, URZ, 0x1f, UR9 ;  /* 0x0000001f3f187899 */ /* 0x000fe40008011409 */
[----:B------:R-:W-:-:S02]  /*1370*/  UIADD3 UR12, UP2, UR9, UR33, URZ ;  /* 0x00000021090c7290 */ /* 0x000fc4000ff5e03f */
[----:B------:R-:W-:Y:S01]  /*1380*/  @!UP3 UIMAD UR26, UR13, UR39, URZ ;  /* 0x000000270d1ab2a4 */ /* 0x000fe2000f8e023f */
[----:B------:R-:W-:Y:S01]  /*1390*/  ULDC.U8 UR19, c[0x0][0x480] ;  /* 0x0001200000137ab9 */ /* 0x000fe20000000000 */
[----:B------:R-:W-:Y:S02]  /*13a0*/  UIADD3.X UR13, UR24, UR35, URZ, UP2, !UPT ;  /* 0x00000023180d7290 */ /* 0x000fe400097fe43f */
[----:B------:R-:W-:Y:S02]  /*13b0*/  UIMAD UR11, UR11, UR12, URZ ;  /* 0x0000000c0b0b72a4 */ /* 0x000fe4000f8e023f */
[----:B------:R-:W-:Y:S01]  /*13c0*/  @!P1 IMAD.IADD R2, R2, 0x1, -R5 ;  /* 0x0000000102029824 */ /* 0x000fe200078e0a05 */
[----:B------:R-:W-:Y:S01]  /*13d0*/  @!P1 IADD3 R0, R0, 0x1, RZ ;  /* 0x0000000100009810 */ /* 0x000fe20007ffe0ff */
[----:B------:R-:W-:Y:S01]  /*13e0*/  @UP0 UIADD3 UR29, UR16, UR30, URZ ;  /* 0x0000001e101d0290 */ /* 0x000fe2000fffe03f */
[----:B------:R-:W-:Y:S01]  /*13f0*/  PLOP3.LUT P1, PT, PT, PT, UP0, 0x80, 0x0 ;  /* 0x000000000000781c */ /* 0x000fe20003f2f008 */
[----:B------:R-:W-:Y:S01]  /*1400*/  @UP0 UIADD3 UR27, UR16, UR30, URZ ;  /* 0x0000001e101b0290 */ /* 0x000fe2000fffe03f */
[----:B------:R-:W-:Y:S01]  /*1410*/  ISETP.GE.U32.AND P0, PT, R2, R5, PT ;  /* 0x000000050200720c */ /* 0x000fe20003f06070 */
[----:B------:R-:W-:Y:S01]  /*1420*/  UISETP.NE.AND UP4, UPT, UR19, URZ, UPT ;  /* 0x0000003f1300728c */ /* 0x000fe2000bf85270 */
[----:B------:R-:W-:Y:S01]  /*1430*/  LOP3.LUT R2, R6, UR56, RZ, 0x3c, !PT ;  /* 0x0000003806027c12 */ /* 0x000fe2000f8e3cff */
[----:B------:R-:W-:Y:S01]  /*1440*/  @UP0 ULDC.64 UR20, c[0x0][0x250] ;  /* 0x0000940000140ab9 */ /* 0x000fe20000000a00 */
[----:B------:R-:W-:Y:S01]  /*1450*/  @UP0 ULDC.64 UR18, c[0x0][0x248] ;  /* 0x0000920000120ab9 */ /* 0x000fe20000000a00 */
[----:B------:R-:W-:Y:S01]  /*1460*/  UIMAD.WIDE.U32 UR38, UR10, UR12, URZ ;  /* 0x0000000c0a2672a5 */ /* 0x000fe2000f8e003f */
[----:B------:R-:W-:Y:S01]  /*1470*/  ISETP.GE.AND P2, PT, R2, RZ, PT ;  /* 0x000000ff0200720c */ /* 0x000fe20003f46270 */
[----:B------:R-:W-:-:S02]  /*1480*/  UIMAD UR12, UR10, UR13, UR11 ;  /* 0x0000000d0a0c72a4 */ /* 0x000fc4000f8e020b */
[----:B------:R-:W-:Y:S02]  /*1490*/  @UP0 UIMAD.WIDE.U32 UR14, UR29, UR18, URZ ;  /* 0x000000121d0e02a5 */ /* 0x000fe4000f8e003f */
[----:B------:R-:W-:Y:S02]  /*14a0*/  @UP0 UIMAD.WIDE.U32 UR10, UR27, UR20, URZ ;  /* 0x000000141b0a02a5 */ /* 0x000fe4000f8e003f */
[----:B------:R-:W-:Y:S01]  /*14b0*/  @P0 VIADD R0, R0, 0x1 ;  /* 0x0000000100000836 */ /* 0x000fe20000000000 */
[----:B------:R-:W-:Y:S01]  /*14c0*/  UIMAD UR50, UR56, UR61, URZ ;  /* 0x0000003d383272a4 */ /* 0x000fe2000f8e023f */
[----:B------:R-:W-:Y:S01]  /*14d0*/  PLOP3.LUT P0, PT, PT, PT, UP3, 0x80, 0x0 ;  /* 0x000000000000781c */ /* 0x000fe20003f0f038 */
[----:B------:R-:W-:Y:S01]  /*14e0*/  @UP0 UIMAD UR29, UR29, UR19, URZ ;  /* 0x000000131d1d02a4 */ /* 0x000fe2000f8e023f */
[----:B------:R-:W-:Y:S01]  /*14f0*/  IMAD.MOV.U32 R16, RZ, RZ, R0 ;  /* 0x000000ffff107224 */ /* 0x000fe200078e0000 */
[----:B------:R-:W-:Y:S02]  /*1500*/  @UP0 UIMAD UR13, UR27, UR21, URZ ;  /* 0x000000151b0d02a4 */ /* 0x000fe4000f8e023f */
[----:B------:R-:W-:-:S02]  /*1510*/  @!UP1 UIADD3 UR48, UR41, UR31, URZ ;  /* 0x0000001f29309290 */ /* 0x000fc4000fffe03f */
[----:B------:R-:W-:Y:S01]  /*1520*/  USEL UR52, UR49, URZ, UP4 ;  /* 0x0000003f31347287 */ /* 0x000fe2000a000000 */
[----:B------:R-:W-:Y:S01]  /*1530*/  @!P2 IADD3 R16, -R16, RZ, RZ ;  /* 0x000000ff1010a210 */ /* 0x000fe20007ffe1ff */
[----:B------:R-:W-:Y:S01]  /*1540*/  USHF.R.S32.HI UR44, URZ, 0x1f, UR34 ;  /* 0x0000001f3f2c7899 */ /* 0x000fe20008011422 */
[----:B------:R-:W-:Y:S01]  /*1550*/  @!P3 LOP3.LUT R16, RZ, R6, RZ, 0x33, !PT ;  /* 0x00000006ff10b212 */ /* 0x000fe200078e33ff */
[----:B------:R-:W-:Y:S02]  /*1560*/  USHF.R.S32.HI UR53, URZ, 0x1f, UR50 ;  /* 0x0000001f3f357899 */ /* 0x000fe40008011432 */
[----:B------:R-:W-:Y:S02]  /*1570*/  USEL UR51, UR32, URZ, UP4 ;  /* 0x0000003f20337287 */ /* 0x000fe4000a000000 */
[----:B------:R-:W-:Y:S02]  /*1580*/  @UP0 UIADD3 UR35, UR11, UR13, URZ ;  /* 0x0000000d0b230290 */ /* 0x000fe4000fffe03f */
        /* <DEDUP_REMOVED lines=17> */
.L_x_472:
        /* <DEDUP_REMOVED lines=13> */
.L_x_473:
        /* <DEDUP_REMOVED lines=11> */
.L_x_474:
[----:B------:R-:W-:-:S04]  /*1820*/  UIMAD UR5, UR45, UR60, UR56 ;  /* 0x0000003c2d0572a4 */ /* 0x000fc8000f8e0238 */
[----:B------:R-:W-:-:S12]  /*1830*/  UIMAD UR5, UR5, UR58, URZ ;  /* 0x0000003a050572a4 */ /* 0x000fd8000f8e023f */
.L_x_475:
[----:B------:R-:W1:Y:S01]  /*1840*/  S2R R24, SR_TID.X ;  /* 0x0000000000187919 */ /* 0x000e620000002100 */
[----:B------:R-:W2:Y:S01]  /*1850*/  LDC.64 R12, c[0x0][0x420] ;  /* 0x00010800ff0c7b82 */ /* 0x000ea20000000a00 */
[----:B------:R-:W-:Y:S01]  /*1860*/  UIMAD UR14, UR61, UR60, URZ ;  /* 0x0000003c3d0e72a4 */ /* 0x000fe2000f8e023f */
[----:B------:R-:W-:Y:S01]  /*1870*/  SHF.R.S32.HI R225, RZ, 0x1f, R224 ;  /* 0x0000001fffe17819 */ /* 0x000fe200000114e0 */
[----:B------:R-:W-:Y:S01]  /*1880*/  USHF.R.S32.HI UR32, URZ, 0x1f, UR56 ;  /* 0x0000001f3f207899 */ /* 0x000fe20008011438 */
[----:B------:R-:W-:Y:S01]  /*1890*/  IADD3 R4, P0, R224, UR10, RZ ;  /* 0x0000000ae0047c10 */ /* 0x000fe2000ff1e0ff */
[----:B------:R-:W-:Y:S01]  /*18a0*/  ULDC.64 UR10, c[0x0][0x428] ;  /* 0x00010a00000a7ab9 */ /* 0x000fe20000000a00 */
[----:B------:R-:W-:Y:S01]  /*18b0*/  UIADD3 UR27, UR9, UR5, URZ ;  /* 0x00000005091b7290 */ /* 0x000fe2000fffe03f */
[----:B------:R-:W-:Y:S01]  /*18c0*/  BSSY B1, `(.L_x_471) ;  /* 0x00009a6000017945 */ /* 0x000fe20003800000 */
[----:B------:R-:W-:Y:S01]  /*18d0*/  IADD3.X R5, R225, UR48, RZ, P0, !PT ;  /* 0x00000030e1057c10 */ /* 0x000fe200087fe4ff */
[----:B------:R-:W-:Y:S01]  /*18e0*/  UIMAD UR5, UR32, UR10, URZ ;  /* 0x0000000a200572a4 */ /* 0x000fe2000f8e023f */
[----:B------:R-:W-:Y:S01]  /*18f0*/  ULDC.64 UR12, c[0x0][0x258] ;  /* 0x00009600000c7ab9 */ /* 0x000fe20000000a00 */
[----:B------:R-:W-:-:S02]  /*1900*/  UIADD3 UR26, UR9, UR26, URZ ;  /* 0x0000001a091a7290 */ /* 0x000fc4000fffe03f */
[----:B------:R-:W-:Y:S02]  /*1910*/  UIMAD UR15, UR56, UR11, UR5 ;  /* 0x0000000b380f72a4 */ /* 0x000fe4000f8e0205 */
[----:B------:R-:W-:Y:S02]  /*1920*/  USHF.L.U32 UR5, UR14, 0x6, URZ ;  /* 0x000000060e057899 */ /* 0x000fe4000800063f */
[----:B------:R-:W-:Y:S01]  /*1930*/  UISETP.GE.AND UP2, UPT, UR36, 0x1, UPT ;  /* 0x000000012400788c */ /* 0x000fe2000bf46270 */
[----:B------:R-:W-:Y:S01]  /*1940*/  ULDC.64 UR40, c[0x0][0x2b0] ;  /* 0x0000ac0000287ab9 */ /* 0x000fe20000000a00 */
[----:B------:R-:W-:Y:S01]  /*1950*/  ULDC.64 UR42, c[0x0][0x478] ;  /* 0x00011e00002a7ab9 */ /* 0x000fe20000000a00 */
[----:B------:R-:W-:Y:S01]  /*1960*/  ULEA.HI.SX32 UR37, UR37, 0xffffffff, 0x1a ;  /* 0xffffffff25257891 */ /* 0x000fe2000f8fd23f */
[----:B--2---:R-:W-:Y:S01]  /*1970*/  IMAD.WIDE.U32 R4, R12, UR9, R4 ;  /* 0x000000090c047c25 */ /* 0x004fe2000f8e0004 */
[----:B-1----:R-:W-:-:S04]  /*1980*/  SHF.R.S32.HI R23, RZ, 0x1f, R24 ;  /* 0x0000001fff177819 */ /* 0x002fc80000011418 */
[CC--:B------:R-:W-:Y:S02]  /*1990*/  LEA.HI R3, R23.reuse, R24.reuse, RZ, 0x5 ;  /* 0x0000001817037211 */ /* 0x0c0fe400078f28ff */
[----:B------:R-:W-:Y:S02]  /*19a0*/  LEA.HI R2, R23, R24, RZ, 0x3 ;  /* 0x0000001817027211 */ /* 0x000fe400078f18ff */
[----:B------:R-:W-:Y:S02]  /*19b0*/  LOP3.LUT R0, R3, 0xffffffe0, RZ, 0xc0, !PT ;  /* 0xffffffe003007812 */ /* 0x000fe400078ec0ff */
[----:B------:R-:W-:Y:S02]  /*19c0*/  SHF.R.S32.HI R3, RZ, 0x5, R3 ;  /* 0x00000005ff037819 */ /* 0x000fe40000011403 */
[----:B------:R-:W-:Y:S01]  /*19d0*/  SHF.R.S32.HI R2, RZ, 0x3, R2 ;  /* 0x00000003ff027819 */ /* 0x000fe20000011402 */
[----:B------:R-:W-:-:S03]  /*19e0*/  IMAD.IADD R0, R24, 0x1, -R0 ;  /* 0x0000000118007824 */ /* 0x000fc600078e0a00 */
[----:B------:R-:W-:Y:S01]  /*19f0*/  SHF.R.S32.HI R22, RZ, 0x1f, R2 ;  /* 0x0000001fff167819 */ /* 0x000fe20000011402 */
[----:B------:R-:W-:Y:S01]  /*1a00*/  IMAD R14, R3, UR14, R0 ;  /* 0x0000000e030e7c24 */ /* 0x000fe2000f8e0200 */
[----:B------:R-:W-:Y:S01]  /*1a10*/  IADD3 R0, P1, R2, UR9, RZ ;  /* 0x0000000902007c10 */ /* 0x000fe2000ff3e0ff */
[----:B------:R-:W-:-:S03]  /*1a20*/  IMAD R3, R12, UR24, RZ ;  /* 0x000000180c037c24 */ /* 0x000fc6000f8e02ff */
[----:B------:R-:W-:Y:S01]  /*1a30*/  IADD3.X R6, R22, UR24, RZ, P1, !PT ;  /* 0x0000001816067c10 */ /* 0x000fe20008ffe4ff */
[----:B------:R-:W-:Y:S01]  /*1a40*/  IMAD R3, R13, UR9, R3 ;  /* 0x000000090d037c24 */ /* 0x000fe2000f8e0203 */
[----:B------:R-:W-:Y:S01]  /*1a50*/  UIMAD UR9, UR32, UR12, URZ ;  /* 0x0000000c200972a4 */ /* 0x000fe2000f8e023f */
[----:B------:R-:W-:Y:S02]  /*1a60*/  ULDC.64 UR24, c[0x0][0x3e0] ;  /* 0x0000f80000187ab9 */ /* 0x000fe40000000a00 */
[----:B------:R-:W-:Y:S01]  /*1a70*/  IMAD R6, R6, UR22, RZ ;  /* 0x0000001606067c24 */ /* 0x000fe2000f8e02ff */
[----:B------:R-:W-:Y:S01]  /*1a80*/  UIMAD UR13, UR56, UR13, UR9 ;  /* 0x0000000d380d72a4 */ /* 0x000fe2000f8e0209 */
[----:B------:R-:W-:Y:S01]  /*1a90*/  IMAD.IADD R5, R5, 0x1, R3 ;  /* 0x0000000105057824 */ /* 0x000fe200078e0203 */
[----:B------:R-:W-:Y:S01]  /*1aa0*/  USHF.R.S32.HI UR9, URZ, 0x1f, UR5 ;  /* 0x0000001f3f097899 */ /* 0x000fe20008011405 */
[C---:B------:R-:W-:Y:S01]  /*1ab0*/  IMAD R8, R0.reuse, UR23, R6 ;  /* 0x0000001700087c24 */ /* 0x040fe2000f8e0206 */
[----:B------:R-:W-:Y:S01]  /*1ac0*/  UIADD3 UR5, UP1, UP0, UR38, UR5, UR50 ;  /* 0x0000000526057290 */ /* 0x000fe2000f83e032 */
[----:B------:R-:W-:Y:S01]  /*1ad0*/  IMAD.WIDE.U32 R6, R0, UR22, R224 ;  /* 0x0000001600067c25 */ /* 0x000fe2000f8e00e0 */
[----:B------:R-:W-:-:S02]  /*1ae0*/  ULDC.64 UR32, c[0x0][0x400] ;  /* 0x0001000000207ab9 */ /* 0x000fc40000000a00 */
[----:B------:R-:W-:Y:S01]  /*1af0*/  UIADD3.X UR9, UR49, UR9, UR53, UP1, UP0 ;  /* 0x0000000931097290 */ /* 0x000fe20008fe0435 */
[----:B------:R-:W-:Y:S01]  /*1b00*/  IMAD.U32 R0, RZ, RZ, UR10 ;  /* 0x0000000aff007e24 */ /* 0x000fe2000f8e00ff */
[----:B------:R-:W-:Y:S01]  /*1b10*/  IADD3 R6, P0, R6, UR54, RZ ;  /* 0x0000003606067c10 */ /* 0x000fe2000ff1e0ff */
[----:B------:R-:W-:Y:S02]  /*1b20*/  ULDC.64 UR10, c[0x0][0x210] ;  /* 0x00008400000a7ab9 */ /* 0x000fe40000000a00 */
[----:B------:R-:W-:Y:S01]  /*1b30*/  IMAD.WIDE.U32 R4, R0, UR56, R4 ;  /* 0x0000003800047c25 */ /* 0x000fe2000f8e0004 */
[----:B------:R-:W-:Y:S02]  /*1b40*/  IADD3.X R7, R7, UR46, R8, P0, !PT ;  /* 0x0000002e07077c10 */ /* 0x000fe400087fe408 */
[----:B------:R-:W-:Y:S01]  /*1b50*/  PLOP3.LUT P0, PT, PT, PT, UP2, 0x80, 0x0 ;  /* 0x000000000000781c */ /* 0x000fe20003f0f028 */
[----:B------:R-:W-:Y:S01]  /*1b60*/  IMAD.U32 R0, RZ, RZ, UR12 ;  /* 0x0000000cff007e24 */ /* 0x000fe2000f8e00ff */
[----:B------:R-:W-:Y:S01]  /*1b70*/  UIADD3 UR12, UP1, UP0, UR51, UR5, UR55 ;  /* 0x00000005330c7290 */ /* 0x000fe2000f83e037 */
[----:B------:R-:W-:Y:S01]  /*1b80*/  VIADD R5, R5, UR15 ;  /* 0x0000000f05057c36 */ /* 0x000fe20008000000 */
[----:B------:R-:W-:Y:S01]  /*1b90*/  UIMAD.WIDE UR14, UR26, 0x4, UR40 ;  /* 0x000000041a0e78a5 */ /* 0x000fe2000f8e0228 */
[----:B------:R-:W-:Y:S01]  /*1ba0*/  IMAD.WIDE.U32 R6, R0, UR56, R6 ;  /* 0x0000003800067c25 */ /* 0x000fe2000f8e0006 */
[----:B------:R-:W-:-:S02]  /*1bb0*/  UIADD3.X UR5, UR52, UR9, UR47, UP1, UP0 ;  /* 0x0000000934057290 */ /* 0x000fc40008fe042f */
[----:B------:R-:W-:Y:S01]  /*1bc0*/  UIMAD.WIDE UR26, UR27, 0x4, UR42 ;  /* 0x000000041b1a78a5 */ /* 0x000fe2000f8e022a */
[-C--:B------:R-:W-:Y:S01]  /*1bd0*/  IMAD R0, R22, R12.reuse, RZ ;  /* 0x0000000c16007224 */ /* 0x080fe200078e02ff */
[----:B------:R-:W-:Y:S01]  /*1be0*/  LEA R10, P4, R6, UR10, 0x1 ;  /* 0x0000000a060a7c11 */ /* 0x000fe2000f8808ff */
[----:B------:R-:W-:-:S04]  /*1bf0*/  IMAD.WIDE.U32 R4, R2, R12, R4 ;  /* 0x0000000c02047225 */ /* 0x000fc800078e0004 */
[----:B------:R-:W-:Y:S01]  /*1c00*/  IMAD R3, R2, R13, R0 ;  /* 0x0000000d02037224 */ /* 0x000fe200078e0200 */
[----:B------:R-:W-:Y:S01]  /*1c10*/  IADD3 R0, P2, R14, UR12, RZ ;  /* 0x0000000c0e007c10 */ /* 0x000fe2000ff5e0ff */
[----:B------:R-:W-:Y:S01]  /*1c20*/  VIADD R15, R7, UR13 ;  /* 0x0000000d070f7c36 */ /* 0x000fe20008000000 */
[----:B------:R-:W-:Y:S01]  /*1c30*/  LEA R8, P3, R4, UR24, 0x1 ;  /* 0x0000001804087c11 */ /* 0x000fe2000f8608ff */
[----:B------:R-:W-:Y:S01]  /*1c40*/  IMAD.IADD R3, R5, 0x1, R3 ;  /* 0x0000000105037824 */ /* 0x000fe200078e0203 */
[----:B------:R-:W-:Y:S02]  /*1c50*/  LEA R222, P1, R0, UR32, 0x2 ;  /* 0x0000002000de7c11 */ /* 0x000fe4000f8210ff */
[----:B------:R-:W-:Y:S02]  /*1c60*/  LEA.HI.X.SX32 R14, R14, UR5, 0x1, P2 ;  /* 0x000000050e0e7c11 */ /* 0x000fe400090f0eff */
        /* <DEDUP_REMOVED lines=8> */
[C---:B------:R-:W-:Y:S01]  /*1cf0*/  VIADD R19, R2.reuse, 0x20 ;  /* 0x0000002002137836 */ /* 0x040fe20000000000 */
[----:B------:R-:W-:Y:S01]  /*1d00*/  UMOV UR12, UR15 ;  /* 0x0000000f000c7c82 */ /* 0x000fe20008000000 */
[----:B------:R-:W-:Y:S01]  /*1d10*/  UMOV UR15, UR26 ;  /* 0x0000001a000f7c82 */ /* 0x000fe20008000000 */
[----:B------:R-:W-:Y:S01]  /*1d20*/  ULEA.HI UR26, UR9, UR9, URZ, 0x1 ;  /* 0x00000009091a7291 */ /* 0x000fe2000f8f083f */
[----:B------:R-:W-:Y:S05]  /*1d30*/  BSSY B0, `(.L_x_477) ;  /* 0x000001d000007945 */ /* 0x000fea0003800000 */
[----:B------:R-:W-:Y:S01]  /*1d40*/  @P0 BAR.SYNC.DEFER_BLOCKING 0x0 ;  /* 0x0000000000000b1d */ /* 0x000fe20000010000 */
[----:B------:R-:W-:Y:S01]  /*1d50*/  ISETP.GE.AND P4, PT, R2, UR5, PT ;  /* 0x0000000502007c0c */ /* 0x000fe2000bf86270 */
[----:B------:R-:W-:Y:S01]  /*1d60*/  ULOP3.LUT UR26, UR26, 0xfffffffe, URZ, 0xc0, !UPT ;  /* 0xfffffffe1a1a7892 */ /* 0x000fe2000f8ec03f */
[----:B------:R-:W-:Y:S01]  /*1d70*/  ISETP.GE.AND P3, PT, R19, UR5, PT ;  /* 0x0000000513007c0c */ /* 0x000fe2000bf66270 */
[----:B------:R-:W-:-:S02]  /*1d80*/  IMAD.MOV.U32 R234, RZ, RZ, R8 ;  /* 0x000000ffffea7224 */ /* 0x000fc400078e0008 */
[----:B------:R-:W-:Y:S01]  /*1d90*/  UIADD3 UR26, UR9, -UR26, URZ ;  /* 0x8000001a091a7290 */ /* 0x000fe2000fffe03f */
[----:B------:R-:W-:Y:S01]  /*1da0*/  IMAD.MOV.U32 R235, RZ, RZ, R9 ;  /* 0x000000ffffeb7224 */ /* 0x000fe200078e0009 */
[----:B------:R-:W-:Y:S01]  /*1db0*/  UMOV UR13, UR14 ;  /* 0x0000000e000d7c82 */ /* 0x000fe20008000000 */
[----:B------:R-:W-:Y:S01]  /*1dc0*/  UMOV UR14, UR27 ;  /* 0x0000001b000e7c82 */ /* 0x000fe20008000000 */
[----:B------:R-:W-:Y:S01]  /*1dd0*/  UISETP.NE.AND UP0, UPT, UR26, 0x1, UPT ;  /* 0x000000011a00788c */ /* 0x000fe2000bf05270 */
[----:B------:R-:W-:-:S03]  /*1de0*/  VIADD R14, R224, 0x40 ;  /* 0x00000040e00e7836 */ /* 0x000fc60000000000 */
        /* <DEDUP_REMOVED lines=17> */
.L_x_478:
[----:B------:R-:W-:Y:S05]  /*1f00*/  BSYNC B0 ;  /* 0x0000000000007941 */ /* 0x000fea0003800000 */
.L_x_477:
        /* <DEDUP_REMOVED lines=29> */
.L_x_480:
[----:B------:R-:W-:Y:S05]  /*20e0*/  BSYNC B0 ;  /* 0x0000000000007941 */ /* 0x000fea0003800000 */
.L_x_479:
        /* <DEDUP_REMOVED lines=12> */
.L_x_482:
        /* <DEDUP_REMOVED lines=20> */
.L_x_483:
[----:B------:R-:W-:Y:S05]  /*22f0*/  BSYNC B0 ;  /* 0x0000000000007941 */ /* 0x000fea0003800000 */
.L_x_481:
        /* <DEDUP_REMOVED lines=13> */
.L_x_485:
        /* <DEDUP_REMOVED lines=29> */
.L_x_486:
[----:B------:R-:W-:Y:S05]  /*25a0*/  BSYNC B0 ;  /* 0x0000000000007941 */ /* 0x000fea0003800000 */
.L_x_484:
[----:B------:R-:W-:Y:S01]  /*25b0*/  UIMAD UR10, UR44, UR18, URZ ;  /* 0x000000122c0a72a4 */ /* 0x000fe2000f8e023f */
[----:B-1----:R-:W-:Y:S01]  /*25c0*/  IMAD.U32 R4, RZ, RZ, UR18 ;  /* 0x00000012ff047e24 */ /* 0x002fe2000f8e00ff */
[----:B------:R-:W-:Y:S01]  /*25d0*/  ULDC.64 UR22, c[0x0][0x260] ;  /* 0x0000980000167ab9 */ /* 0x000fe20000000a00 */
[----:B------:R-:W-:Y:S01]  /*25e0*/  VIADD R8, R252, 0x8 ;  /* 0x00000008fc087836 */ /* 0x000fe20000000000 */
[----:B------:R-:W-:Y:S01]  /*25f0*/  UIMAD UR11, UR34, UR19, UR10 ;  /* 0x00000013220b72a4 */ /* 0x000fe2000f8e020a */
[----:B------:R-:W-:Y:S01]  /*2600*/  IMAD.WIDE.U32 R4, R4, UR34, R224 ;  /* 0x0000002204047c25 */ /* 0x000fe2000f8e00e0 */
[----:B------:R-:W-:Y:S01]  /*2610*/  UIMAD UR10, UR28, -0x80, UR8 ;  /* 0xffffff801c0a78a4 */ /* 0x000fe2000f8e0208 */
[----:B------:R-:W-:Y:S01]  /*2620*/  BSSY B0, `(.L_x_487) ;  /* 0x0000030000007945 */ /* 0x000fe20003800000 */
[----:B------:R-:W-:Y:S01]  /*2630*/  ISETP.GE.AND P2, PT, R8, UR5, PT ;  /* 0x0000000508007c0c */ /* 0x000fe2000bf46270 */
[----:B------:R-:W-:Y:S01]  /*2640*/  VIADD R11, R252, 0x28 ;  /* 0x00000028fc0b7836 */ /* 0x000fe20000000000 */
[----:B------:R-:W-:Y:S01]  /*2650*/  IADD3 R6, P0, R4, UR17, RZ ;  /* 0x0000001104067c10 */ /* 0x000fe2000ff1e0ff */
[----:B------:R-:W-:Y:S01]  /*2660*/  IMAD.U32 R3, RZ, RZ, UR11 ;  /* 0x0000000bff037e24 */ /* 0x000fe2000f8e00ff */
[----:B------:R-:W-:Y:S01]  /*2670*/  ISETP.GE.AND P5, PT, R2, UR10, PT ;  /* 0x0000000a02007c0c */ /* 0x000fe2000bfa6270 */
[----:B------:R-:W-:Y:S01]  /*2680*/  VIADD R4, R252, 0x20 ;  /* 0x00000020fc047836 */ /* 0x000fe20000000000 */
[----:B------:R-:W-:-:S02]  /*2690*/  P2R R21, PR, RZ, 0x4 ;  /* 0x00000004ff157803 */ /* 0x000fc40000000000 */
[----:B------:R-:W-:Y:S01]  /*26a0*/  IADD3.X R7, R5, UR29, R3, P0, !PT ;  /* 0x0000001d05077c10 */ /* 0x000fe200087fe403 */
[----:B------:R-:W-:Y:S01]  /*26b0*/  IMAD R3, R17, UR22, RZ ;  /* 0x0000001611037c24 */ /* 0x000fe2000f8e02ff */
[----:B------:R-:W-:Y:S02]  /*26c0*/  ISETP.GE.AND P0, PT, R4, UR5, PT ;  /* 0x0000000504007c0c */ /* 0x000fe4000bf06270 */
[----:B------:R-:W-:Y:S01]  /*26d0*/  ISETP.GE.AND P2, PT, R252, UR5, PT ;  /* 0x00000005fc007c0c */ /* 0x000fe2000bf46270 */
[C---:B------:R-:W-:Y:S01]  /*26e0*/  IMAD R3, R16.reuse, UR23, R3 ;  /* 0x0000001710037c24 */ /* 0x040fe2000f8e0203 */
[----:B------:R-:W-:Y:S01]  /*26f0*/  P2R R20, PR, RZ, 0x1 ;  /* 0x00000001ff147803 */ /* 0x000fe20000000000 */
[----:B------:R-:W-:Y:S01]  /*2700*/  IMAD.WIDE.U32 R6, R16, UR22, R6 ;  /* 0x0000001610067c25 */ /* 0x000fe2000f8e0006 */
[----:B------:R-:W-:Y:S01]  /*2710*/  ISETP.GE.AND P0, PT, R11, UR5, PT ;  /* 0x000000050b007c0c */ /* 0x000fe2000bf06270 */
[----:B------:R1:W-:Y:S01]  /*2720*/  @P5 STS.128 [R0+0xc000], RZ ;  /* 0x00c000ff00005388 */ /* 0x0003e20000000c00 */
[----:B------:R-:W-:Y:S01]  /*2730*/  P2R R18, PR, RZ, 0x4 ;  /* 0x00000004ff127803 */ /* 0x000fe20000000000 */
[----:B------:R-:W-:Y:S01]  /*2740*/  IMAD.IADD R10, R7, 0x1, R3 ;  /* 0x00000001070a7824 */ /* 0x000fe200078e0203 */
[----:B------:R-:W-:Y:S01]  /*2750*/  P2R R15, PR, RZ, 0x1 ;  /* 0x00000001ff0f7803 */ /* 0x000fe20000000000 */
[----:B------:R1:W-:Y:S01]  /*2760*/  @P5 STS.128 [R0+0x10000], RZ ;  /* 0x010000ff00005388 */ /* 0x0003e20000000c00 */
[----:B------:R-:W-:Y:S07]  /*2770*/  @P5 BRA `(.L_x_488) ;  /* 0x0000000000685947 */ /* 0x000fee0003800000 */
        /* <DEDUP_REMOVED lines=26> */
.L_x_488:
[----:B------:R-:W-:Y:S05]  /*2920*/  BSYNC B0 ;  /* 0x0000000000007941 */ /* 0x000fea0003800000 */
.L_x_487:
        /* <DEDUP_REMOVED lines=33> */
.L_x_490:
[----:B------:R-:W-:Y:S05]  /*2b40*/  BSYNC B0 ;  /* 0x0000000000007941 */ /* 0x000fea0003800000 */
.L_x_489:
        /* <DEDUP_REMOVED lines=34> */
.L_x_492:
[----:B------:R-:W-:Y:S05]  /*2d70*/  BSYNC B0 ;  /* 0x0000000000007941 */ /* 0x000fea0003800000 */
.L_x_491:
        /* <DEDUP_REMOVED lines=33> */
.L_x_494:
[----:B------:R-:W-:Y:S05]  /*2f90*/  BSYNC B0 ;  /* 0x0000000000007941 */ /* 0x000fea0003800000 */
.L_x_493:
        /* <DEDUP_REMOVED lines=42> */
.L_x_496:
[----:B------:R-:W-:Y:S05]  /*3240*/  BSYNC B0 ;  /* 0x0000000000007941 */ /* 0x000fea0003800000 */
.L_x_495:
        /* <DEDUP_REMOVED lines=32> */
.L_x_498:
[----:B------:R-:W-:Y:S05]  /*3450*/  BSYNC B0 ;  /* 0x0000000000007941 */ /* 0x000fea0003800000 */
.L_x_497:
        /* <DEDUP_REMOVED lines=32> */
.L_x_500:
[----:B------:R-:W-:Y:S05]  /*3660*/  BSYNC B0 ;  /* 0x0000000000007941 */ /* 0x000fea0003800000 */
.L_x_499:
        /* <DEDUP_REMOVED lines=32> */
.L_x_502:
[----:B------:R-:W-:Y:S05]  /*3870*/  BSYNC B0 ;  /* 0x0000000000007941 */ /* 0x000fea0003800000 */
.L_x_501:
[----:B------:R-:W-:Y:S01]  /*3880*/  ULDC.64 UR18, c[0x0][0x3c8] ;  /* 0x0000f20000127ab9 */ /* 0x000fe20000000a00 */
[----:B------:R-:W-:Y:S01]  /*3890*/  USHF.R.S32.HI UR10, URZ, 0x1f, UR56 ;  /* 0x0000001f3f0a7899 */ /* 0x000fe20008011438 */
[----:B------:R-:W-:Y:S01]  /*38a0*/  ISETP.NE.AND P6, PT, R18, RZ, PT ;  /* 0x000000ff1200720c */ /* 0x000fe20003fc5270 */
[----:B------:R-:W-:Y:S01]  /*38b0*/  UISETP.NE.U32.AND UP1, UPT, UR18, URZ, UPT ;  /* 0x0000003f1200728c */ /* 0x000fe2000bf25070 */
[----:B------:R-:W-:Y:S02]  /*38c0*/  SHF.R.S32.HI R7, RZ, 0x1f, R252 ;  /* 0x0000001fff077819 */ /* 0x000fe400000114fc */
[----:B------:R-:W-:Y:S01]  /*38d0*/  ISETP.NE.AND P5, PT, R21, RZ, PT ;  /* 0x000000ff1500720c */ /* 0x000fe20003fa5270 */
[----:B------:R-:W-:Y:S01]  /*38e0*/  UISETP.NE.AND.EX UP1, UPT, UR19, URZ, UPT, UP1 ;  /* 0x0000003f1300728c */ /* 0x000fe2000bf25310 */
[----:B------:R-:W-:Y:S01]  /*38f0*/  ISETP.NE.AND P4, PT, R20, RZ, PT ;  /* 0x000000ff1400720c */ /* 0x000fe20003f85270 */
[----:B------:R-:W-:Y:S01]  /*3900*/  IMAD.MOV.U32 R239, RZ, RZ, 0x7f800000 ;  /* 0x7f800000ffef7424 */ /* 0x000fe200078e00ff */
[----:B------:R-:W-:Y:S01]  /*3910*/  ISETP.NE.AND P3, PT, R15, RZ, PT ;  /* 0x000000ff0f00720c */ /* 0x000fe20003f65270 */
[----:B------:R-:W-:Y:S01]  /*3920*/  IMAD.MOV.U32 R240, RZ, RZ, 0x7f800000 ;  /* 0x7f800000fff07424 */ /* 0x000fe200078e00ff */
[----:B------:R-:W-:Y:S01]  /*3930*/  SHF.R.S32.HI R5, RZ, 0x1f, R11 ;  /* 0x0000001fff057819 */ /* 0x000fe2000001140b */
[----:B------:R-:W-:Y:S01]  /*3940*/  IMAD.MOV.U32 R237, RZ, RZ, 0x7f800000 ;  /* 0x7f800000ffed7424 */ /* 0x000fe200078e00ff */
[----:B------:R-:W-:Y:S01]  /*3950*/  PLOP3.LUT P2, PT, PT, PT, UP1, 0x80, 0x0 ;  /* 0x000000000000781c */ /* 0x000fe20003f4f018 */
[----:B------:R-:W-:Y:S01]  /*3960*/  IMAD.MOV.U32 R238, RZ, RZ, 0x7f800000 ;  /* 0x7f800000ffee7424 */ /* 0x000fe200078e00ff */
[----:B------:R-:W0:Y:S01]  /*3970*/  LDGDEPBAR ;  /* 0x00000000000079af */ /* 0x000e220000000000 */
[----:B------:R-:W-:Y:S01]  /*3980*/  ULDC UR17, c[0x0][0x2d0] ;  /* 0x0000b40000117ab9 */ /* 0x000fe20000000800 */
[----:B------:R-:W-:Y:S01]  /*3990*/  @UP1 ULDC.64 UR20, c[0x0][0x3d0] ;  /* 0x0000f40000141ab9 */ /* 0x000fe20000000a00 */
[----:B------:R-:W-:Y:S01]  /*39a0*/  @UP1 UMOV UR11, UR10 ;  /* 0x0000000a000b1c82 */ /* 0x000fe20008000000 */
[----:B------:R-:W-:Y:S01]  /*39b0*/  @UP1 UIMAD UR5, UR57, UR20, URZ ;  /* 0x00000014390512a4 */ /* 0x000fe2000f8e023f */
[----:B------:R-:W-:-:S02]  /*39c0*/  @UP1 UMOV UR10, UR56 ;  /* 0x00000038000a1c82 */ /* 0x000fc40008000000 */
[----:B------:R-:W-:Y:S02]  /*39d0*/  @UP1 UIMAD.WIDE.U32 UR10, UR45, UR20, UR10 ;  /* 0x000000142d0a12a5 */ /* 0x000fe4000f8e000a */
[----:B------:R-:W-:Y:S02]  /*39e0*/  @UP1 UIMAD UR5, UR45, UR21, UR5 ;  /* 0x000000152d0512a4 */ /* 0x000fe4000f8e0205 */
[----:B------:R-:W-:Y:S02]  /*39f0*/  @UP1 ULEA UR18, UP0, UR10, UR18, 0x2 ;  /* 0x000000120a121291 */ /* 0x000fe4000f80103f */
[----:B------:R-:W-:-:S04]  /*3a00*/  @UP1 UIADD3 UR5, UR11, UR5, URZ ;  /* 0x000000050b051290 */ /* 0x000fc8000fffe03f */
[----:B------:R-:W-:Y:S01]  /*3a10*/  @UP1 ULEA.HI.X UR19, UR10, UR19, UR5, 0x2, UP0 ;  /* 0x000000130a131291 */ /* 0x000fe200080f1405 */
[----:B-1----:R-:W-:Y:S01]  /*3a20*/  IMAD.U32 R2, RZ, RZ, UR18 ;  /* 0x00000012ff027e24 */ /* 0x002fe2000f8e00ff */
[----:B--234-:R-:W-:Y:S01]  /*3a30*/  SHF.L.U64.HI R0, R252, 0x2, R7 ;  /* 0x00000002fc007819 */ /* 0x01cfe20000010207 */
[----:B------:R-:W-:Y:S01]  /*3a40*/  @UP1 ULDC UR5, c[0x0][0x2e8] ;  /* 0x0000ba0000051ab9 */ /* 0x000fe20000000800 */
[----:B------:R-:W-:Y:S01]  /*3a50*/  VIADD R212, R218, 0x2000 ;  /* 0x00002000dad47836 */ /* 0x000fe20000000000 */
[----:B------:R-:W-:Y:S01]  /*3a60*/  UIADD3 UR10, UR34, 0x80, URZ ;  /* 0x00000080220a7890 */ /* 0x000fe2000fffe03f */
[----:B------:R-:W-:Y:S02]  /*3a70*/  IMAD.U32 R3, RZ, RZ, UR19 ;  /* 0x00000013ff037e24 */ /* 0x000fe4000f8e00ff */
[----:B------:R-:W-:Y:S02]  /*3a80*/  IMAD.MOV.U32 R219, RZ, RZ, 0x20 ;  /* 0x00000020ffdb7424 */ /* 0x000fe400078e00ff */
[----:B------:R-:W-:Y:S01]  /*3a90*/  IMAD.MOV.U32 R217, RZ, RZ, 0x40 ;  /* 0x00000040ffd97424 */ /* 0x000fe200078e00ff */
[----:B------:R1:W2:Y:S01]  /*3aa0*/  @P2 LDG.E R6, desc[UR6][R2.64] ;  /* 0x0000000602062981 */ /* 0x0002a2000c1e1900 */
[----:B------:R-:W-:Y:S01]  /*3ab0*/  IMAD.MOV.U32 R230, RZ, RZ, R221 ;  /* 0x000000ffffe67224 */ /* 0x000fe200078e00dd */
[----:B------:R-:W-:Y:S01]  /*3ac0*/  CS2R R158, SRZ ;  /* 0x00000000009e7805 */ /* 0x000fe2000001ff00 */
[----:B------:R-:W-:Y:S01]  /*3ad0*/  IMAD.SHL.U32 R246, R252, 0x4, RZ ;  /* 0x00000004fcf67824 */ /* 0x000fe200078e00ff */
        /* <DEDUP_REMOVED lines=20> */
[----:B------:R-:W-:Y:S01]  /*3c20*/  CS2R R120, SRZ ;  /* 0x0000000000787805 */ /* 0x000fe2000001ff00 */
[----:B-1----:R-:W-:Y:S01]  /*3c30*/  IMAD.SHL.U32 R2, R252, 0x4, RZ ;  /* 0x00000004fc027824 */ /* 0x002fe200078e00ff */
[----:B------:R-:W-:Y:S02]  /*3c40*/  CS2R R118, SRZ ;  /* 0x0000000000767805 */ /* 0x000fe4000001ff00 */
[----:B------:R-:W-:Y:S02]  /*3c50*/  CS2R R116, SRZ ;  /* 0x0000000000747805 */ /* 0x000fe4000001ff00 */
[----:B------:R-:W-:Y:S02]  /*3c60*/  CS2R R110, SRZ ;  /* 0x00000000006e7805 */ /* 0x000fe4000001ff00 */
[----:B------:R-:W-:-:S02]  /*3c70*/  CS2R R108, SRZ ;  /* 0x00000000006c7805 */ /* 0x000fc4000001ff00 */
[----:B------:R-:W-:Y:S02]  /*3c80*/  IADD3 R2, P0, R2, UR13, RZ ;  /* 0x0000000d02027c10 */ /* 0x000fe4000ff1e0ff */
[----:B------:R-:W-:Y:S02]  /*3c90*/  CS2R R114, SRZ ;  /* 0x0000000000727805 */ /* 0x000fe4000001ff00 */
[----:B------:R-:W-:Y:S02]  /*3ca0*/  CS2R R112, SRZ ;  /* 0x0000000000707805 */ /* 0x000fe4000001ff00 */
[----:B------:R-:W-:Y:S02]  /*3cb0*/  CS2R R106, SRZ ;  /* 0x00000000006a7805 */ /* 0x000fe4000001ff00 */
[----:B------:R-:W-:Y:S02]  /*3cc0*/  IADD3.X R3, R0, UR12, RZ, P0, !PT ;  /* 0x0000000c00037c10 */ /* 0x000fe400087fe4ff */
[----:B------:R-:W-:-:S02]  /*3cd0*/  CS2R R104, SRZ ;  /* 0x0000000000687805 */ /* 0x000fc4000001ff00 */
[----:B------:R-:W-:Y:S02]  /*3ce0*/  LEA.HI R0, R23, R24, RZ, 0x4 ;  /* 0x0000001817007211 */ /* 0x000fe400078f20ff */
[----:B------:R-:W-:Y:S02]  /*3cf0*/  CS2R R102, SRZ ;  /* 0x0000000000667805 */ /* 0x000fe4000001ff00 */
[C---:B------:R-:W-:Y:S01]  /*3d00*/  @!P3 LEA R4, P0, R11.reuse, UR13, 0x2 ;  /* 0x0000000d0b04bc11 */ /* 0x040fe2000f8010ff */
[----:B------:R-:W5:Y:S01]  /*3d10*/  @!P6 LDG.E R239, desc[UR6][R2.64] ;  /* 0x0000000602efe981 */ /* 0x000f62000c1e1900 */
[----:B------:R-:W-:Y:S02]  /*3d20*/  LOP3.LUT R0, R0, 0xfffffff0, RZ, 0xc0, !PT ;  /* 0xfffffff000007812 */ /* 0x000fe400078ec0ff */
[----:B------:R-:W-:Y:S02]  /*3d30*/  CS2R R100, SRZ ;  /* 0x0000000000647805 */ /* 0x000fe4000001ff00 */
[----:B------:R-:W-:Y:S01]  /*3d40*/  @!P3 LEA.HI.X R5, R11, UR12, R5, 0x2, P0 ;  /* 0x0000000c0b05bc11 */ /* 0x000fe200080f1405 */
[----:B------:R-:W5:Y:S01]  /*3d50*/  @!P5 LDG.E R240, desc[UR6][R2.64+0x20] ;  /* 0x0000200602f0d981 */ /* 0x000f62000c1e1900 */
[----:B------:R-:W-:Y:S01]  /*3d60*/  CS2R R94, SRZ ;  /* 0x00000000005e7805 */ /* 0x000fe2000001ff00 */
[----:B------:R-:W-:Y:S01]  /*3d70*/  IMAD.IADD R0, R24, 0x1, -R0 ;  /* 0x0000000118007824 */ /* 0x000fe200078e0a00 */
[----:B------:R-:W-:Y:S01]  /*3d80*/  CS2R R92, SRZ ;  /* 0x00000000005c7805 */ /* 0x000fe2000001ff00 */
[----:B------:R1:W5:Y:S01]  /*3d90*/  @!P4 LDG.E R237, desc[UR6][R2.64+0x80] ;  /* 0x0000800602edc981 */ /* 0x000362000c1e1900 */
[----:B------:R-:W-:-:S02]  /*3da0*/  CS2R R98, SRZ ;  /* 0x0000000000627805 */ /* 0x000fc4000001ff00 */
[----:B------:R-:W-:Y:S02]  /*3db0*/  CS2R R96, SRZ ;  /* 0x0000000000607805 */ /* 0x000fe4000001ff00 */
[----:B------:R-:W-:Y:S01]  /*3dc0*/  CS2R R90, SRZ ;  /* 0x00000000005a7805 */ /* 0x000fe2000001ff00 */
[----:B------:R3:W5:Y:S01]  /*3dd0*/  @!P3 LDG.E R238, desc[UR6][R4.64] ;  /* 0x0000000604eeb981 */ /* 0x000762000c1e1900 */
        /* <DEDUP_REMOVED lines=19> */
[----:B------:R-:W-:Y:S01]  /*3f10*/  CS2R R46, SRZ ;  /* 0x00000000002e7805 */ /* 0x000fe2000001ff00 */
[----:B-1----:R-:W2:Y:S01]  /*3f20*/  @P2 MUFU.RCP R3, UR5 ;  /* 0x0000000500032d08 */ /* 0x002ea20008001000 */
[----:B------:R-:W-:Y:S02]  /*3f30*/  SHF.R.S32.HI R2, RZ, 0x1f, R0 ;  /* 0x0000001fff027819 */ /* 0x000fe40000011400 */
[----:B------:R-:W-:-:S02]  /*3f40*/  CS2R R44, SRZ ;  /* 0x00000000002c7805 */ /* 0x000fc4000001ff00 */
[----:B------:R-:W-:Y:S02]  /*3f50*/  CS2R R50, SRZ ;  /* 0x0000000000327805 */ /* 0x000fe4000001ff00 */
[----:B------:R-:W-:Y:S02]  /*3f60*/  CS2R R48, SRZ ;  /* 0x0000000000307805 */ /* 0x000fe4000001ff00 */
[----:B------:R-:W-:Y:S02]  /*3f70*/  LEA.HI R2, R2, R0, RZ, 0x3 ;  /* 0x0000000002027211 */ /* 0x000fe400078f18ff */
[----:B------:R-:W-:Y:S02]  /*3f80*/  CS2R R42, SRZ ;  /* 0x00000000002a7805 */ /* 0x000fe4000001ff00 */
[----:B------:R-:W-:Y:S02]  /*3f90*/  CS2R R40, SRZ ;  /* 0x0000000000287805 */ /* 0x000fe4000001ff00 */
[----:B------:R-:W-:-:S02]  /*3fa0*/  CS2R R38, SRZ ;  /* 0x0000000000267805 */ /* 0x000fc4000001ff00 */
[----:B------:R-:W-:Y:S02]  /*3fb0*/  LOP3.LUT R2, R2, 0xfffffff8, RZ, 0xc0, !PT ;  /* 0xfffffff802027812 */ /* 0x000fe400078ec0ff */
[----:B------:R-:W-:Y:S02]  /*3fc0*/  CS2R R36, SRZ ;  /* 0x0000000000247805 */ /* 0x000fe4000001ff00 */
[----:B------:R-:W-:Y:S01]  /*3fd0*/  SHF.L.U64.HI R245, R252, 0x2, R7 ;  /* 0x00000002fcf57819 */ /* 0x000fe20000010207 */
[----:B------:R-:W-:Y:S01]  /*3fe0*/  ULDC UR18, c[0x0][0x2dc] ;  /* 0x0000b70000127ab9 */ /* 0x000fe20000000800 */
[----:B------:R-:W-:-:S05]  /*3ff0*/  IMAD.IADD R0, R0, 0x1, -R2 ;  /* 0x0000000100007824 */ /* 0x000fca00078e0a02 */
[C---:B------:R-:W-:Y:S02]  /*4000*/  LOP3.LUT P0, RZ, R0.reuse, 0x2, RZ, 0xc0, !PT ;  /* 0x0000000200ff7812 */ /* 0x040fe4000780c0ff */
[----:B------:R-:W-:Y:S01]  /*4010*/  LOP3.LUT P3, RZ, R0, 0x4, RZ, 0xc0, !PT ;  /* 0x0000000400ff7812 */ /* 0x000fe2000786c0ff */
[----:B------:R-:W-:Y:S02]  /*4020*/  VIADD R0, R252, 0xffffffc0 ;  /* 0xffffffc0fc007836 */ /* 0x000fe40000000000 */
[----:B---3--:R-:W-:Y:S02]  /*4030*/  VIADD R4, R220, 0x2000 ;  /* 0x00002000dc047836 */ /* 0x008fe40000000000 */
[----:B------:R-:W-:Y:S01]  /*4040*/  IMAD.SHL.U32 R243, R0, 0x4, RZ ;  /* 0x0000000400f37824 */ /* 0x000fe200078e00ff */
[----:B------:R-:W-:Y:S02]  /*4050*/  SEL R212, R212, R218, !P1 ;  /* 0x000000dad4d47207 */ /* 0x000fe40004800000 */
[----:B------:R-:W-:-:S02]  /*4060*/  SEL R4, R4, R220, !P1 ;  /* 0x000000dc04047207 */ /* 0x000fc40004800000 */
[----:B------:R-:W-:Y:S02]  /*4070*/  LEA R212, R212, UR4, 0x1 ;  /* 0x00000004d4d47c11 */ /* 0x000fe4000f8e08ff */
[----:B------:R-:W-:Y:S02]  /*4080*/  LEA R211, R4, UR4, 0x1 ;  /* 0x0000000404d37c11 */ /* 0x000fe4000f8e08ff */
[----:B------:R-:W-:Y:S02]  /*4090*/  SEL R219, R219, 0xffffffe0, !P0 ;  /* 0xffffffe0dbdb7807 */ /* 0x000fe40004000000 */
[----:B------:R-:W-:Y:S01]  /*40a0*/  SEL R217, R217, 0xffffffc0, !P3 ;  /* 0xffffffc0d9d97807 */ /* 0x000fe20005800000 */
[----:B------:R-:W-:Y:S01]  /*40b0*/  UMOV UR5, URZ ;  /* 0x0000003f00057c82 */ /* 0x000fe20008000000 */
[----:B------:R-:W-:-:S03]  /*40c0*/  UISETP.GE.AND UP0, UPT, UR10, UR8, UPT ;  /* 0x000000080a00728c */ /* 0x000fc6000bf06270 */
[----:B------:R-:W-:Y:S01]  /*40d0*/  ULDC UR10, c[0x0][0x2ec] ;  /* 0x0000bb00000a7ab9 */ /* 0x000fe20000000800 */
[----:B--2---:R-:W-:-:S05]  /*40e0*/  @P2 FMUL.FTZ R2, R6, R3 ;  /* 0x0000000306022220 */ /* 0x004fca0000410000 */
[----:B------:R-:W-:Y:S01]  /*40f0*/  @P2 R2UR UR11, R2 ;  /* 0x00000000020b22ca */ /* 0x000fe200000e0000 */
[----:B------:R-:W-:-:S04]  /*4100*/  IMAD.U32 R2, RZ, RZ, UR28 ;  /* 0x0000001cff027e24 */ /* 0x000fc8000f8e00ff */
[----:B------:R-:W-:Y:S01]  /*4110*/  IMAD R3, R2, 0x80, R247 ;  /* 0x0000008002037824 */ /* 0x000fe200078e02f7 */
[----:B------:R-:W-:-:S04]  /*4120*/  SHF.R.S32.HI R2, RZ, 0x1f, R0 ;  /* 0x0000001fff027819 */ /* 0x000fc80000011400 */
[----:B------:R-:W-:Y:S02]  /*4130*/  SHF.L.U64.HI R244, R0, 0x2, R2 ;  /* 0x0000000200f47819 */ /* 0x000fe40000010202 */
[----:B------:R-:W-:Y:S01]  /*4140*/  IADD3 R0, R252, -UR36, -R3 ;  /* 0x80000024fc007c10 */ /* 0x000fe2000fffe803 */
[----:B------:R-:W-:-:S04]  /*4150*/  @UP1 UMOV UR5, UR11 ;  /* 0x0000000b00051c82 */ /* 0x000fc80008000000 */
[----:B------:R-:W-:-:S07]  /*4160*/  VIADD R242, R0, UR8 ;  /* 0x0000000800f27c36 */ /* 0x000fce0008000000 */
.L_x_505:
        /* <DEDUP_REMOVED lines=8> */
[----:B------:R-:W-:Y:S04]  /*41f0*/  UISETP.GE.AND UP3, UPT, UR9, 0x1, UPT ;  /* 0x000000010900788c */ /* 0x000fe8000bf66270 */
[----:B------:R-:W-:Y:S01]  /*4200*/  SEL R217, R208, 0xffffffc0, !P3 ;  /* 0xffffffc0d0d97807 */ /* 0x000fe20005800000 */
[----:B------:R-:W-:Y:S04]  /*4210*/  DEPBAR.LE SB0, 0x0 ;  /* 0x000080000000791a */ /* 0x000fe80000000000 */
[----:B------:R-:W-:Y:S06]  /*4220*/  BAR.SYNC.DEFER_BLOCKING 0x0 ;  /* 0x0000000000007b1d */ /* 0x000fec0000010000 */
[----:B------:R-:W-:Y:S08]  /*4230*/  LDSM.16.M88.4 R32, [R212] ;  /* 0x00000000d420783b */ /* 0x000ff00000000200 */
[----:B------:R-:W1:Y:S08]  /*4240*/  LDSM.16.M88.4 R16, [R214+UR4+0xc000] ;  /* 0x00c00004d610783b */ /* 0x000e700008000200 */
[----:B------:R-:W2:Y:S08]  /*4250*/  LDSM.16.M88.4 R28, [R212+0x1000] ;  /* 0x00100000d41c783b */ /* 0x000eb00000000200 */
[----:B------:R-:W3:Y:S08]  /*4260*/  LDSM.16.M88.4 R164, [R214+UR4+0xc800] ;  /* 0x00c80004d6a4783b */ /* 0x000ef00008000200 */
[----:B------:R-:W-:Y:S08]  /*4270*/  LDSM.16.M88.4 R168, [R0] ;  /* 0x0000000000a8783b */ /* 0x000ff00000000200 */
[----:B------:R-:W4:Y:S01]  /*4280*/  LDSM.16.M88.4 R172, [R213] ;  /* 0x00000000d5ac783b */ /* 0x000f220000000200 */
[-C--:B-1----:R-:W-:Y:S07]  /*4290*/  HMMA.16816.F32.BF16 R4, R32, R16.reuse, RZ ;  /* 0x000000102004723c */ /* 0x082fee00000418ff */
[----:B------:R-:W1:Y:S01]  /*42a0*/  LDSM.16.M88.4 R176, [R0+0x1000] ;  /* 0x0010000000b0783b */ /* 0x000e620000000200 */
[C---:B--2---:R-:W-:Y:S07]  /*42b0*/  HMMA.16816.F32.BF16 R8, R28.reuse, R16, RZ ;  /* 0x000000101c08723c */ /* 0x044fee00000418ff */
[----:B------:R-:W2:Y:S01]  /*42c0*/  LDSM.16.M88.4 R180, [R213+0x800] ;  /* 0x00080000d5b4783b */ /* 0x000ea20000000200 */
[-C--:B------:R-:W-:Y:S07]  /*42d0*/  HMMA.16816.F32.BF16 R12, R28, R18.reuse, RZ ;  /* 0x000000121c0c723c */ /* 0x080fee00000418ff */
[----:B------:R-:W-:Y:S01]  /*42e0*/  LDSM.16.M88.4 R184, [R3] ;  /* 0x0000000003b8783b */ /* 0x000fe20000000200 */
[C---:B------:R-:W-:Y:S07]  /*42f0*/  HMMA.16816.F32.BF16 R16, R32.reuse, R18, RZ ;  /* 0x000000122010723c */ /* 0x040fee00000418ff */
[----:B------:R-:W2:Y:S01]  /*4300*/  LDSM.16.M88.4 R188, [R216] ;  /* 0x00000000d8bc783b */ /* 0x000ea20000000200 */
[-C--:B---3--:R-:W-:Y:S06]  /*4310*/  HMMA.16816.F32.BF16 R20, R32, R164.reuse, RZ ;  /* 0x000000a42014723c */ /* 0x088fec00000418ff */
[C---:B------:R-:W-:Y:S01]  /*4320*/  HMMA.16816.F32.BF16 R24, R28.reuse, R164, RZ ;  /* 0x000000a41c18723c */ /* 0x040fe200000418ff */
[----:B------:R-:W3:Y:S05]  /*4330*/  LDSM.16.M88.4 R192, [R3+0x1000] ;  /* 0x0010000003c0783b */ /* 0x000eea0000000200 */
[-C--:B------:R-:W-:Y:S03]  /*4340*/  HMMA.16816.F32.BF16 R28, R28, R166.reuse, RZ ;  /* 0x000000a61c1c723c */ /* 0x080fe600000418ff */
[----:B------:R-:W3:Y:S03]  /*4350*/  LDSM.16.M88.4 R196, [R216+0x800] ;  /* 0x00080000d8c4783b */ /* 0x000ee60000000200 */
[----:B------:R-:W-:Y:S05]  /*4360*/  HMMA.16816.F32.BF16 R32, R32, R166, RZ ;  /* 0x000000a62020723c */ /* 0x000fea00000418ff */
[----:B------:R-:W-:Y:S01]  /*4370*/  LDSM.16.M88.4 R164, [R2] ;  /* 0x0000000002a4783b */ /* 0x000fe20000000200 */
[-C--:B----4-:R-:W-:Y:S06]  /*4380*/  HMMA.16816.F32.BF16 R4, R168, R172.reuse, R4 ;  /* 0x000000aca804723c */ /* 0x090fec0000041804 */
[C---:B-1----:R-:W-:Y:S01]  /*4390*/  HMMA.16816.F32.BF16 R8, R176.reuse, R172, R8 ;  /* 0x000000acb008723c */ /* 0x042fe20000041808 */
[----:B------:R-:W-:Y:S05]  /*43a0*/  LDSM.16.M88.4 R200, [R2+0x1000] ;  /* 0x0010000002c8783b */ /* 0x000fea0000000200 */
[-C--:B------:R-:W-:Y:S06]  /*43b0*/  HMMA.16816.F32.BF16 R12, R176, R174.reuse, R12 ;  /* 0x000000aeb00c723c */ /* 0x080fec000004180c */
[C---:B------:R-:W-:Y:S01]  /*43c0*/  HMMA.16816.F32.BF16 R16, R168.reuse, R174, R16 ;  /* 0x000000aea810723c */ /* 0x040fe20000041810 */
[----:B------:R-:W1:Y:S05]  /*43d0*/  LDSM.16.M88.4 R172, [R215] ;  /* 0x00000000d7ac783b */ /* 0x000e6a0000000200 */
[-C--:B--2---:R-:W-:Y:S06]  /*43e0*/  HMMA.16816.F32.BF16 R20, R168, R180.reuse, R20 ;  /* 0x000000b4a814723c */ /* 0x084fec0000041814 */
[C---:B------:R-:W-:Y:S06]  /*43f0*/  HMMA.16816.F32.BF16 R24, R176.reuse, R180, R24 ;  /* 0x000000b4b018723c */ /* 0x040fec0000041818 */
[-C--:B------:R-:W-:Y:S01]  /*4400*/  HMMA.16816.F32.BF16 R28, R176, R182.reuse, R28 ;  /* 0x000000b6b01c723c */ /* 0x080fe2000004181c */
[----:B------:R-:W2:Y:S05]  /*4410*/  LDSM.16.M88.4 R176, [R215+0x800] ;  /* 0x00080000d7b0783b */ /* 0x000eaa0000000200 */
[----:B------:R-:W-:Y:S03]  /*4420*/  HMMA.16816.F32.BF16 R32, R168, R182, R32 ;  /* 0x000000b6a820723c */ /* 0x000fe60000041820 */
[----:B------:R-:W-:Y:S03]  /*4430*/  LDSM.16.M88.4 R168, [R212+0x2000] ;  /* 0x00200000d4a8783b */ /* 0x000fe60000000200 */
[-C--:B------:R-:W-:Y:S05]  /*4440*/  HMMA.16816.F32.BF16 R4, R184, R188.reuse, R4 ;  /* 0x000000bcb804723c */ /* 0x080fea0000041804 */
[----:B------:R-:W4:Y:S01]  /*4450*/  LDSM.16.M88.4 R180, [R214+UR4+0x10000] ;  /* 0x01000004d6b4783b */ /* 0x000f220008000200 */
[C---:B---3--:R-:W-:Y:S06]  /*4460*/  HMMA.16816.F32.BF16 R8, R192.reuse, R188, R8 ;  /* 0x000000bcc008723c */ /* 0x048fec0000041808 */
[-C--:B------:R-:W-:Y:S06]  /*4470*/  HMMA.16816.F32.BF16 R12, R192, R190.reuse, R12 ;  /* 0x000000bec00c723c */ /* 0x080fec000004180c */
[C---:B------:R-:W-:Y:S01]  /*4480*/  HMMA.16816.F32.BF16 R16, R184.reuse, R190, R16 ;  /* 0x000000beb810723c */ /* 0x040fe20000041810 */
[----:B------:R-:W3:Y:S05]  /*4490*/  LDSM.16.M88.4 R188, [R212+0x3000] ;  /* 0x00300000d4bc783b */ /* 0x000eea0000000200 */
[-C--:B------:R-:W-:Y:S06]  /*44a0*/  HMMA.16816.F32.BF16 R20, R184, R196.reuse, R20 ;  /* 0x000000c4b814723c */ /* 0x080fec0000041814 */
[C---:B------:R-:W-:Y:S06]  /*44b0*/  HMMA.16816.F32.BF16 R24, R192.reuse, R196, R24 ;  /* 0x000000c4c018723c */ /* 0x040fec0000041818 */
[-C--:B------:R-:W-:Y:S01]  /*44c0*/  HMMA.16816.F32.BF16 R28, R192, R198.reuse, R28 ;  /* 0x000000c6c01c723c */ /* 0x080fe2000004181c */
[----:B------:R-:W3:Y:S05]  /*44d0*/  LDSM.16.M88.4 R192, [R214+UR4+0x10800] ;  /* 0x01080004d6c0783b */ /* 0x000eea0008000200 */
[----:B------:R-:W-:Y:S03]  /*44e0*/  HMMA.16816.F32.BF16 R32, R184, R198, R32 ;  /* 0x000000c6b820723c */ /* 0x000fe60000041820 */
[----:B------:R-:W-:Y:S03]  /*44f0*/  LDSM.16.M88.4 R184, [R213+0x4000] ;  /* 0x00400000d5b8783b */ /* 0x000fe60000000200 */
[-C--:B-1----:R-:W-:Y:S05]  /*4500*/  HMMA.16816.F32.BF16 R4, R164, R172.reuse, R4 ;  /* 0x000000aca404723c */ /* 0x082fea0000041804 */
[----:B------:R-:W-:Y:S01]  /*4510*/  LDSM.16.M88.4 R196, [R0+0x3000] ;  /* 0x0030000000c4783b */ /* 0x000fe20000000200 */
[C---:B------:R-:W-:Y:S06]  /*4520*/  HMMA.16816.F32.BF16 R8, R200.reuse, R172, R8 ;  /* 0x000000acc808723c */ /* 0x040fec0000041808 */
[-C--:B------:R-:W-:Y:S06]  /*4530*/  HMMA.16816.F32.BF16 R12, R200, R174.reuse, R12 ;  /* 0x000000aec80c723c */ /* 0x080fec000004180c */
[C---:B------:R-:W-:Y:S01]  /*4540*/  HMMA.16816.F32.BF16 R16, R164.reuse, R174, R16 ;  /* 0x000000aea410723c */ /* 0x040fe20000041810 */
[----:B------:R1:W3:Y:S05]  /*4550*/  LDSM.16.M88.4 R172, [R0+0x2000] ;  /* 0x0020000000ac783b */ /* 0x0002ea0000000200 */
[-C--:B--2---:R-:W-:Y:S06]  /*4560*/  HMMA.16816.F32.BF16 R20, R164, R176.reuse, R20 ;  /* 0x000000b0a414723c */ /* 0x084fec0000041814 */
[C---:B------:R-:W-:Y:S06]  /*4570*/  HMMA.16816.F32.BF16 R24, R200.reuse, R176, R24 ;  /* 0x000000b0c818723c */ /* 0x040fec0000041818 */
[-C--:B------:R-:W-:Y:S01]  /*4580*/  HMMA.16816.F32.BF16 R28, R200, R178.reuse, R28 ;  /* 0x000000b2c81c723c */ /* 0x080fe2000004181c */
[----:B------:R-:W2:Y:S05]  /*4590*/  LDSM.16.M88.4 R200, [R213+0x4800] ;  /* 0x00480000d5c8783b */ /* 0x000eaa0000000200 */
[----:B------:R-:W-:Y:S01]  /*45a0*/  HMMA.16816.F32.BF16 R32, R164, R178, R32 ;  /* 0x000000b2a420723c */ /* 0x000fe20000041820 */
[----:B-1----:R-:W-:Y:S02]  /*45b0*/  IMAD.U32 R0, RZ, RZ, UR9 ;  /* 0x00000009ff007e24 */ /* 0x002fe4000f8e00ff */
[----:B------:R-:W-:Y:S02]  /*45c0*/  LDSM.16.M88.4 R164, [R3+0x2000] ;  /* 0x0020000003a4783b */ /* 0x000fe40000000200 */
[----:B------:R-:W-:Y:S01]  /*45d0*/  IMAD R0, R0, 0x40, R242 ;  /* 0x0000004000007824 */ /* 0x000fe200078e02f2 */
[-C--:B----4-:R-:W-:Y:S05]  /*45e0*/  HMMA.16816.F32.BF16 R4, R168, R180.reuse, R4 ;  /* 0x000000b4a804723c */ /* 0x090fea0000041804 */
[----:B------:R-:W1:Y:S01]  /*45f0*/  LDSM.16.M88.4 R176, [R216+0x4000] ;  /* 0x00400000d8b0783b */ /* 0x000e620000000200 */
        /* <DEDUP_REMOVED lines=8> */
[----:B------:R-:W-:Y:S03]  /*4680*/  HMMA.16816.F32.BF16 R32, R168, R194, R32 ;  /* 0x000000c2a820723c */ /* 0x000fe60000041820 */
[----:B------:R3:W4:Y:S03]  /*4690*/  LDSM.16.M88.4 R168, [R3+0x3000] ;  /* 0x0030000003a8783b */ /* 0x0007260000000200 */
[-C--:B------:R-:W-:Y:S05]  /*46a0*/  HMMA.16816.F32.BF16 R4, R172, R184.reuse, R4 ;  /* 0x000000b8ac04723c */ /* 0x080fea0000041804 */
[----:B------:R-:W-:Y:S01]  /*46b0*/  LDSM.16.M88.4 R192, [R2+0x3000] ;  /* 0x0030000002c0783b */ /* 0x000fe20000000200 */
[C---:B------:R-:W-:Y:S06]  /*46c0*/  HMMA.16816.F32.BF16 R8, R196.reuse, R184, R8 ;  /* 0x000000b8c408723c */ /* 0x040fec0000041808 */
[-C--:B------:R-:W-:Y:S06]  /*46d0*/  HMMA.16816.F32.BF16 R12, R196, R186.reuse, R12 ;  /* 0x000000bac40c723c */ /* 0x080fec000004180c */
[C---:B------:R-:W-:Y:S01]  /*46e0*/  HMMA.16816.F32.BF16 R16, R172.reuse, R186, R16 ;  /* 0x000000baac10723c */ /* 0x040fe20000041810 */
[----:B------:R1:W4:Y:S04]  /*46f0*/  LDSM.16.M88.4 R184, [R2+0x2000] ;  /* 0x0020000002b8783b */ /* 0x0003280000000200 */
[C---:B---3--:R-:W-:Y:S01]  /*4700*/  VIADD R3, R0.reuse, 0x20 ;  /* 0x0000002000037836 */ /* 0x048fe20000000000 */
[-C--:B--2---:R-:W-:Y:S04]  /*4710*/  HMMA.16816.F32.BF16 R20, R172, R200.reuse, R20 ;  /* 0x000000c8ac14723c */ /* 0x084fe80000041814 */
[----:B------:R-:W-:Y:S02]  /*4720*/  ISETP.GE.AND P1, PT, R3, RZ, PT ;  /* 0x000000ff0300720c */ /* 0x000fe40003f26270 */
[C---:B------:R-:W-:Y:S06]  /*4730*/  HMMA.16816.F32.BF16 R24, R196.reuse, R200, R24 ;  /* 0x000000c8c418723c */ /* 0x040fec0000041818 */
[-C--:B------:R-:W-:Y:S05]  /*4740*/  HMMA.16816.F32.BF16 R28, R196, R202.reuse, R28 ;  /* 0x000000cac41c723c */ /* 0x080fea000004181c */
[C---:B------:R-:W-:Y:S01]  /*4750*/  @!P1 IADD3 R3, -R0.reuse, -0x20, RZ ;  /* 0xffffffe000039810 */ /* 0x040fe20007ffe1ff */
[----:B------:R-:W-:Y:S01]  /*4760*/  HMMA.16816.F32.BF16 R32, R172, R202, R32 ;  /* 0x000000caac20723c */ /* 0x000fe20000041820 */
[----:B------:R-:W-:Y:S04]  /*4770*/  PLOP3.LUT P1, PT, PT, PT, UP0, 0x80, 0x0 ;  /* 0x000000000000781c */ /* 0x000fe80003f2f008 */
[----:B-1----:R-:W-:Y:S01]  /*4780*/  VIADD R2, R0, 0x28 ;  /* 0x0000002800027836 */ /* 0x002fe20000000000 */
[-C--:B------:R-:W-:Y:S05]  /*4790*/  HMMA.16816.F32.BF16 R4, R164, R176.reuse, R4 ;  /* 0x000000b0a404723c */ /* 0x080fea0000041804 */
[----:B------:R-:W-:Y:S01]  /*47a0*/  ISETP.GE.AND P5, PT, R2, RZ, PT ;  /* 0x000000ff0200720c */ /* 0x000fe20003fa6270 */
[C---:B----4-:R-:W-:Y:S06]  /*47b0*/  HMMA.16816.F32.BF16 R8, R168.reuse, R176, R8 ;  /* 0x000000b0a808723c */ /* 0x050fec0000041808 */
[-C--:B------:R-:W-:Y:S06]  /*47c0*/  HMMA.16816.F32.BF16 R12, R168, R178.reuse, R12 ;  /* 0x000000b2a80c723c */ /* 0x080fec000004180c */
[C---:B------:R-:W-:Y:S05]  /*47d0*/  HMMA.16816.F32.BF16 R16, R164.reuse, R178, R16 ;  /* 0x000000b2a410723c */ /* 0x040fea0000041810 */
[C---:B------:R-:W-:Y:S01]  /*47e0*/  @!P5 IADD3 R2, -R0.reuse, -0x28, RZ ;  /* 0xffffffd80002d810 */ /* 0x040fe20007ffe1ff */
[-C--:B------:R-:W-:Y:S01]  /*47f0*/  HMMA.16816.F32.BF16 R20, R164, R180.reuse, R20 ;  /* 0x000000b4a414723c */ /* 0x080fe20000041814 */
[----:B------:R-:W-:Y:S05]  /*4800*/  PLOP3.LUT P5, PT, PT, PT, UP0, 0x80, 0x0 ;  /* 0x000000000000781c */ /* 0x000fea0003faf008 */
[C---:B------:R-:W-:Y:S06]  /*4810*/  HMMA.16816.F32.BF16 R24, R168.reuse, R180, R24 ;  /* 0x000000b4a818723c */ /* 0x040fec0000041818 */
[-C--:B------:R-:W-:Y:S06]  /*4820*/  HMMA.16816.F32.BF16 R28, R168, R182.reuse, R28 ;  /* 0x000000b6a81c723c */ /* 0x080fec000004181c */
[----:B------:R-:W-:Y:S05]  /*4830*/  HMMA.16816.F32.BF16 R32, R164, R182, R32 ;  /* 0x000000b6a420723c */ /* 0x000fea0000041820 */
[----:B------:R-:W-:Y:S01]  /*4840*/  I2FP.F32.S32 R169, R3 ;  /* 0x0000000300a97245 */ /* 0x000fe20000201400 */
[-C--:B------:R-:W-:Y:S01]  /*4850*/  HMMA.16816.F32.BF16 R4, R184, R188.reuse, R4 ;  /* 0x000000bcb804723c */ /* 0x080fe20000041804 */
[----:B------:R-:W-:Y:S04]  /*4860*/  IMAD.U32 R165, RZ, RZ, UR28 ;  /* 0x0000001cffa57e24 */ /* 0x000fe8000f8e00ff */
[----:B------:R-:W-:Y:S01]  /*4870*/  VIADD R166, R0, 0x8 ;  /* 0x0000000800a67836 */ /* 0x000fe20000000000 */
[C---:B------:R-:W-:Y:S04]  /*4880*/  HMMA.16816.F32.BF16 R8, R192.reuse, R188, R8 ;  /* 0x000000bcc008723c */ /* 0x040fe80000041808 */
[----:B------:R-:W-:Y:S01]  /*4890*/  ISETP.GE.AND P2, PT, R166, RZ, PT ;  /* 0x000000ffa600720c */ /* 0x000fe20003f46270 */
[----:B------:R-:W-:Y:S01]  /*48a0*/  IMAD R165, R165, 0x80, R247 ;  /* 0x00000080a5a57824 */ /* 0x000fe200078e02f7 */
[-C--:B------:R-:W-:Y:S04]  /*48b0*/  HMMA.16816.F32.BF16 R12, R192, R190.reuse, R12 ;  /* 0x000000bec00c723c */ /* 0x080fe8000004180c */
[C---:B------:R-:W-:Y:S01]  /*48c0*/  @P4 ISETP.GE.AND P4, PT, R165.reuse, UR8, PT ;  /* 0x00000008a5004c0c */ /* 0x040fe2000bf86270 */
[----:B------:R-:W-:Y:S01]  /*48d0*/  VIADD R164, R0, 0xffffffff ;  /* 0xffffffff00a47836 */ /* 0x000fe20000000000 */
[C---:B------:R-:W-:Y:S05]  /*48e0*/  HMMA.16816.F32.BF16 R16, R184.reuse, R190, R16 ;  /* 0x000000beb810723c */ /* 0x040fea0000041810 */
[C---:B------:R-:W-:Y:S01]  /*48f0*/  @P0 VIADD R168, R165.reuse, 0x1 ;  /* 0x00000001a5a80836 */ /* 0x040fe20000000000 */
[----:B------:R-:W-:Y:S01]  /*4900*/  ISETP.GE.AND P0, PT, R164, RZ, PT ;  /* 0x000000ffa400720c */ /* 0x000fe20003f06270 */
[----:B------:R-:W-:Y:S01]  /*4910*/  @P6 VIADD R170, R165, 0x8 ;  /* 0x00000008a5aa6836 */ /* 0x000fe20000000000 */
[C---:B------:R-:W-:Y:S02]  /*4920*/  @!P2 IADD3 R166, -R0.reuse, -0x8, RZ ;  /* 0xfffffff800a6a810 */ /* 0x040fe40007ffe1ff */
[----:B------:R-:W-:Y:S02]  /*4930*/  PLOP3.LUT P6, PT, PT, PT, UP0, 0x80, 0x0 ;  /* 0x000000000000781c */ /* 0x000fe40003fcf008 */
[----:B------:R-:W-:Y:S01]  /*4940*/  IABS R167, R0 ;  /* 0x0000000000a77213 */ /* 0x000fe20000000000 */
[----:B------:R-:W-:Y:S01]  /*4950*/  FFMA.FTZ R8, R169, -UR5, R8 ;  /* 0x80000005a9087c23 */ /* 0x000fe20008010008 */
[----:B------:R-:W-:Y:S01]  /*4960*/  I2FP.F32.S32 R174, R166 ;  /* 0x000000a600ae7245 */ /* 0x000fe20000201400 */
[----:B-----5:R-:W-:Y:S01]  /*4970*/  FMUL.FTZ R166, R239, 1.4426950216293334961 ;  /* 0x3fb8aa3befa67820 */ /* 0x020fe20000410000 */
[----:B------:R-:W-:Y:S01]  /*4980*/  I2FP.F32.S32 R171, R167 ;  /* 0x000000a700ab7245 */ /* 0x000fe20000201400 */
[----:B------:R-:W-:Y:S01]  /*4990*/  VIADD R167, R0, 0x1f ;  /* 0x0000001f00a77836 */ /* 0x000fe20000000000 */
[----:B------:R-:W-:Y:S01]  /*49a0*/  I2FP.F32.S32 R3, R2 ;  /* 0x0000000200037245 */ /* 0x000fe20000201400 */
[----:B------:R-:W-:Y:S01]  /*49b0*/  FFMA.FTZ R6, R174, -UR5, R6 ;  /* 0x80000005ae067c23 */ /* 0x000fe20008010006 */
[C---:B------:R-:W-:Y:S01]  /*49c0*/  @!P0 IADD3 R164, -R0.reuse, 0x1, RZ ;  /* 0x0000000100a48810 */ /* 0x040fe20007ffe1ff */
[----:B------:R-:W-:Y:S01]  /*49d0*/  VIADD R2, R0, 0x7 ;  /* 0x0000000700027836 */ /* 0x000fe20000000000 */
[----:B------:R-:W-:Y:S01]  /*49e0*/  PLOP3.LUT P0, PT, PT, PT, UP0, 0x80, 0x0 ;  /* 0x000000000000781c */ /* 0x000fe20003f0f008 */
[----:B------:R-:W-:Y:S01]  /*49f0*/  FFMA.FTZ R4, R171, -UR5, R4 ;  /* 0x80000005ab047c23 */ /* 0x000fe20008010004 */
[----:B------:R-:W-:Y:S01]  /*4a00*/  FFMA.FTZ R10, R3, -UR5, R10 ;  /* 0x80000005030a7c23 */ /* 0x000fe2000801000a */
[----:B------:R-:W-:Y:S01]  /*4a10*/  @P1 FSEL R6, R6, -INF , !P4 ;  /* 0xff80000006061808 */ /* 0x000fe20006000000 */
[----:B------:R-:W-:Y:S01]  /*4a20*/  FMUL.FTZ R3, R237, 1.4426950216293334961 ;  /* 0x3fb8aa3bed037820 */ /* 0x000fe20000410000 */
[----:B------:R-:W-:Y:S01]  /*4a30*/  ISETP.GE.AND P1, PT, R2, RZ, PT ;  /* 0x000000ff0200720c */ /* 0x000fe20003f26270 */
[----:B------:R-:W-:Y:S01]  /*4a40*/  FFMA.FTZ R14, R169, -UR5, R14 ;  /* 0x80000005a90e7c23 */ /* 0x000fe2000801000e */
[----:B------:R-:W-:Y:S01]  /*4a50*/  @P6 FSEL R4, R4, -INF , !P4 ;  /* 0xff80000004046808 */ /* 0x000fe20006000000 */
[----:B------:R-:W-:Y:S01]  /*4a60*/  FFMA.FTZ R18, R171, -UR5, R18 ;  /* 0x80000005ab127c23 */ /* 0x000fe20008010012 */
[----:B------:R-:W-:Y:S02]  /*4a70*/  @P5 FSEL R8, R8, -INF , !P4 ;  /* 0xff80000008085808 */ /* 0x000fe40006000000 */
[----:B------:R-:W-:Y:S02]  /*4a80*/  PLOP3.LUT P2, PT, PT, PT, UP0, 0x80, 0x0 ;  /* 0x000000000000781c */ /* 0x000fe40003f4f008 */
[----:B------:R-:W-:Y:S02]  /*4a90*/  @P0 FSEL R10, R10, -INF , !P4 ;  /* 0xff8000000a0a0808 */ /* 0x000fe40006000000 */
[----:B------:R-:W-:Y:S02]  /*4aa0*/  FSETP.NEU.FTZ.AND P4, PT, R239, -INF , PT ;  /* 0xff800000ef00780b */ /* 0x000fe40003f9d000 */
[----:B------:R-:W-:Y:S01]  /*4ab0*/  I2FP.F32.S32 R172, R164 ;  /* 0x000000a400ac7245 */ /* 0x000fe20000201400 */
[----:B------:R-:W-:Y:S01]  /*4ac0*/  FMUL.FTZ R164, R240, 1.4426950216293334961 ;  /* 0x3fb8aa3bf0a47820 */ /* 0x000fe20000410000 */
[----:B------:R-:W-:Y:S02]  /*4ad0*/  FSEL R166, R166, RZ, P4 ;  /* 0x000000ffa6a67208 */ /* 0x000fe40002000000 */
[----:B------:R-:W-:Y:S01]  /*4ae0*/  PLOP3.LUT P5, PT, PT, PT, UP0, 0x80, 0x0 ;  /* 0x000000000000781c */ /* 0x000fe20003faf008 */
[----:B------:R-:W-:Y:S01]  /*4af0*/  FFMA.FTZ R5, R172, -UR5, R5 ;  /* 0x80000005ac057c23 */ /* 0x000fe20008010005 */
[----:B------:R-:W-:Y:S01]  /*4b00*/  FSETP.NEU.FTZ.AND P0, PT, R240, -INF , PT ;  /* 0xff800000f000780b */ /* 0x000fe20003f1d000 */
[----:B------:R-:W-:Y:S01]  /*4b10*/  FFMA.FTZ R4, R4, UR10, -R166 ;  /* 0x0000000a04047c23 */ /* 0x000fe200080108a6 */
[----:B------:R-:W-:Y:S01]  /*4b20*/  @!P1 IADD3 R2, -R0, -0x7, RZ ;  /* 0xfffffff900029810 */ /* 0x000fe20007ffe1ff */
[----:B------:R-:W-:Y:S01]  /*4b30*/  FFMA.FTZ R19, R172, -UR5, R19 ;  /* 0x80000005ac137c23 */ /* 0x000fe20008010013 */
[----:B------:R-:W-:Y:S01]  /*4b40*/  FSEL R164, R164, RZ, P0 ;  /* 0x000000ffa4a47208 */ /* 0x000fe20000000000 */
[----:B------:R1:W-:Y:S01]  /*4b50*/  MUFU.EX2 R179, R4 ;  /* 0x0000000400b37308 */ /* 0x0003e20000000800 */
[----:B------:R-:W-:Y:S01]  /*4b60*/  I2FP.F32.S32 R173, R2 ;  /* 0x0000000200ad7245 */ /* 0x000fe20000201400 */
[----:B------:R-:W-:Y:S01]  /*4b70*/  VIADD R2, R0, 0x27 ;  /* 0x0000002700027836 */ /* 0x000fe20000000000 */
[----:B------:R-:W-:Y:S01]  /*4b80*/  ISETP.GE.AND P1, PT, R167, RZ, PT ;  /* 0x000000ffa700720c */ /* 0x000fe20003f26270 */
[----:B------:R-:W-:Y:S01]  /*4b90*/  FFMA.FTZ R6, R6, UR10, -R164 ;  /* 0x0000000a06067c23 */ /* 0x000fe200080108a4 */
[----:B------:R-:W-:Y:S01]  /*4ba0*/  PLOP3.LUT P0, PT, PT, PT, UP0, 0x80, 0x0 ;  /* 0x000000000000781c */ /* 0x000fe20003f0f008 */
[----:B------:R-:W-:Y:S01]  /*4bb0*/  FFMA.FTZ R7, R173, -UR5, R7 ;  /* 0x80000005ad077c23 */ /* 0x000fe20008010007 */
[----:B------:R-:W-:Y:S03]  /*4bc0*/  FSETP.NEU.FTZ.AND P4, PT, R237, -INF , PT ;  /* 0xff800000ed00780b */ /* 0x000fe60003f9d000 */
[----:B------:R2:W-:Y:S01]  /*4bd0*/  MUFU.EX2 R180, R6 ;  /* 0x0000000600b47308 */ /* 0x0005e20000000800 */
[----:B------:R-:W-:Y:S02]  /*4be0*/  @P2 ISETP.GE.AND P2, PT, R168, UR8, PT ;  /* 0x00000008a8002c0c */ /* 0x000fe4000bf46270 */
[----:B------:R-:W-:Y:S02]  /*4bf0*/  FSEL R3, R3, RZ, P4 ;  /* 0x000000ff03037208 */ /* 0x000fe40002000000 */
[----:B------:R-:W-:Y:S02]  /*4c00*/  @P5 FSEL R5, R5, -INF , !P2 ;  /* 0xff80000005055808 */ /* 0x000fe40005000000 */
[----:B------:R-:W-:Y:S01]  /*4c10*/  ISETP.GE.AND P4, PT, R2, RZ, PT ;  /* 0x000000ff0200720c */ /* 0x000fe20003f86270 */
[----:B------:R-:W-:Y:S01]  /*4c20*/  FFMA.FTZ R8, R8, UR10, -R3 ;  /* 0x0000000a08087c23 */ /* 0x000fe20008010803 */
[----:B------:R-:W-:Y:S01]  /*4c30*/  PLOP3.LUT P6, PT, PT, PT, UP0, 0x80, 0x0 ;  /* 0x000000000000781c */ /* 0x000fe20003fcf008 */
[----:B------:R-:W-:Y:S01]  /*4c40*/  FFMA.FTZ R5, R5, UR10, -R166 ;  /* 0x0000000a05057c23 */ /* 0x000fe200080108a6 */
[----:B------:R-:W-:Y:S01]  /*4c50*/  PLOP3.LUT P5, PT, PT, PT, UP0, 0x80, 0x0 ;  /* 0x000000000000781c */ /* 0x000fe20003faf008 */
[C---:B-1----:R-:W-:Y:S01]  /*4c60*/  VIADD R4, R0.reuse, 0x18 ;  /* 0x0000001800047836 */ /* 0x042fe20000000000 */
[----:B------:R-:W-:Y:S01]  /*4c70*/  @!P1 IADD3 R167, -R0, -0x1f, RZ ;  /* 0xffffffe100a79810 */ /* 0x000fe20007ffe1ff */
[----:B------:R1:W3:Y:S01]  /*4c80*/  MUFU.EX2 R178, R5 ;  /* 0x0000000500b27308 */ /* 0x0002e20000000800 */
[----:B------:R-:W-:Y:S02]  /*4c90*/  @P0 FSEL R7, R7, -INF , !P2 ;  /* 0xff80000007070808 */ /* 0x000fe40005000000 */
[----:B------:R-:W-:Y:S01]  /*4ca0*/  PLOP3.LUT P1, PT, PT, PT, UP0, 0x80, 0x0 ;  /* 0x000000000000781c */ /* 0x000fe20003f2f008 */
[----:B--2---:R-:W-:Y:S01]  /*4cb0*/  FMUL.FTZ R6, R238, 1.4426950216293334961 ;  /* 0x3fb8aa3bee067820 */ /* 0x004fe20000410000 */
[----:B------:R-:W-:Y:S01]  /*4cc0*/  I2FP.F32.S32 R168, R167 ;  /* 0x000000a700a87245 */ /* 0x000fe20000201400 */
[----:B------:R-:W-:Y:S01]  /*4cd0*/  FFMA.FTZ R7, R7, UR10, -R164 ;  /* 0x0000000a07077c23 */ /* 0x000fe200080108a4 */
[C---:B------:R-:W-:Y:S01]  /*4ce0*/  @!P4 IADD3 R2, -R0.reuse, -0x27, RZ ;  /* 0xffffffd90002c810 */ /* 0x040fe20007ffe1ff */
[----:B------:R-:W-:Y:S01]  /*4cf0*/  VIADD R167, R0, 0x17 ;  /* 0x0000001700a77836 */ /* 0x000fe20000000000 */
[----:B------:R-:W-:Y:S01]  /*4d00*/  ISETP.GE.AND P4, PT, R4, RZ, PT ;  /* 0x000000ff0400720c */ /* 0x000fe20003f86270 */
[----:B------:R-:W-:Y:S01]  /*4d10*/  FFMA.FTZ R9, R168, -UR5, R9 ;  /* 0x80000005a8097c23 */ /* 0x000fe20008010009 */
[----:B------:R-:W-:Y:S01]  /*4d20*/  @P6 ISETP.GE.AND P6, PT, R170, UR8, PT ;  /* 0x00000008aa006c0c */ /* 0x000fe2000bfc6270 */
[----:B------:R2:W-:Y:S01]  /*4d30*/  MUFU.EX2 R231, R7 ;  /* 0x0000000700e77308 */ /* 0x0005e20000000800 */
[----:B------:R-:W-:Y:S01]  /*4d40*/  @P5 VIADD R170, R165, 0x9 ;  /* 0x00000009a5aa5836 */ /* 0x000fe20000000000 */
[----:B------:R-:W-:Y:S01]  /*4d50*/  PLOP3.LUT P5, PT, PT, PT, UP0, 0x80, 0x0 ;  /* 0x000000000000781c */ /* 0x000fe20003faf008 */
[----:B------:R-:W-:Y:S01]  /*4d60*/  FFMA.FTZ R15, R168, -UR5, R15 ;  /* 0x80000005a80f7c23 */ /* 0x000fe2000801000f */
[----:B------:R-:W-:Y:S02]  /*4d70*/  @P1 FSEL R9, R9, -INF , !P2 ;  /* 0xff80000009091808 */ /* 0x000fe40005000000 */
[----:B------:R-:W-:Y:S02]  /*4d80*/  PLOP3.LUT P1, PT, PT, PT, UP0, 0x80, 0x0 ;  /* 0x000000000000781c */ /* 0x000fe40003f2f008 */
[----:B-1----:R-:W-:Y:S01]  /*4d90*/  I2FP.F32.S32 R5, R2 ;  /* 0x0000000200057245 */ /* 0x002fe20000201400 */
[----:B------:R-:W-:Y:S01]  /*4da0*/  FFMA.FTZ R9, R9, UR10, -R3 ;  /* 0x0000000a09097c23 */ /* 0x000fe20008010803 */
[----:B------:R-:W-:Y:S01]  /*4db0*/  @!P4 IADD3 R4, -R0, -0x18, RZ ;  /* 0xffffffe80004c810 */ /* 0x000fe20007ffe1ff */
[----:B------:R1:W-:Y:S01]  /*4dc0*/  MUFU.EX2 R198, R8 ;  /* 0x0000000800c67308 */ /* 0x0003e20000000800 */
[----:B------:R-:W-:Y:S01]  /*4dd0*/  FSETP.NEU.FTZ.AND P0, PT, R238, -INF , PT ;  /* 0xff800000ee00780b */ /* 0x000fe20003f1d000 */
[----:B------:R-:W-:Y:S01]  /*4de0*/  FFMA.FTZ R11, R5, -UR5, R11 ;  /* 0x80000005050b7c23 */ /* 0x000fe2000801000b */
[----:B------:R-:W-:Y:S02]  /*4df0*/  PLOP3.LUT P4, PT, PT, PT, UP0, 0x80, 0x0 ;  /* 0x000000000000781c */ /* 0x000fe40003f8f008 */
[----:B------:R-:W-:Y:S02]  /*4e00*/  @P5 ISETP.GE.AND P5, PT, R170, UR8, PT ;  /* 0x00000008aa005c0c */ /* 0x000fe4000bfa6270 */
[----:B------:R-:W-:Y:S03]  /*4e10*/  FSEL R2, R6, RZ, P0 ;  /* 0x000000ff06027208 */ /* 0x000fe60000000000 */
[----:B------:R4:W-:Y:S01]  /*4e20*/  MUFU.EX2 R197, R9 ;  /* 0x0000000900c57308 */ /* 0x0009e20000000800 */
[----:B------:R-:W-:Y:S02]  /*4e30*/  I2FP.F32.S32 R170, R4 ;  /* 0x0000000400aa7245 */ /* 0x000fe40000201400 */
[----:B------:R-:W-:Y:S01]  /*4e40*/  ISETP.GE.AND P0, PT, R167, RZ, PT ;  /* 0x000000ffa700720c */ /* 0x000fe20003f06270 */
[----:B--2---:R-:W2:Y:S01]  /*4e50*/  LDSM.16.M88.4 R4, [R215+0x4800] ;  /* 0x00480000d704783b */ /* 0x004ea20000000200 */
[----:B------:R-:W-:Y:S01]  /*4e60*/  @P1 FSEL R11, R11, -INF , !P2 ;  /* 0xff8000000b0b1808 */ /* 0x000fe20005000000 */
[----:B------:R-:W-:Y:S01]  /*4e70*/  FFMA.FTZ R12, R170, -UR5, R12 ;  /* 0x80000005aa0c7c23 */ /* 0x000fe2000801000c */
[----:B------:R-:W-:Y:S01]  /*4e80*/  PLOP3.LUT P1, PT, PT, PT, UP0, 0x80, 0x0 ;  /* 0x000000000000781c */ /* 0x000fe20003f2f008 */
[--C-:B------:R-:W-:Y:S01]  /*4e90*/  FFMA.FTZ R10, R10, UR10, -R2.reuse ;  /* 0x0000000a0a0a7c23 */ /* 0x100fe20008010802 */
[----:B------:R-:W-:Y:S01]  /*4ea0*/  PLOP3.LUT P2, PT, PT, PT, UP0, 0x80, 0x0 ;  /* 0x000000000000781c */ /* 0x000fe20003f4f008 */
[----:B-1----:R-:W-:Y:S01]  /*4eb0*/  VIADD R8, R0, 0xfffffff8 ;  /* 0xfffffff800087836 */ /* 0x002fe20000000000 */
[----:B------:R-:W-:Y:S01]  /*4ec0*/  @P4 FSEL R12, R12, -INF , !P6 ;  /* 0xff8000000c0c4808 */ /* 0x000fe20007000000 */
[----:B------:R1:W-:Y:S01]  /*4ed0*/  MUFU.EX2 R200, R10 ;  /* 0x0000000a00c87308 */ /* 0x0003e20000000800 */
[--C-:B------:R-:W-:Y:S02]  /*4ee0*/  FFMA.FTZ R11, R11, UR10, -R2.reuse ;  /* 0x0000000a0b0b7c23 */ /* 0x100fe40008010802 */
[----:B------:R-:W-:Y:S01]  /*4ef0*/  ISETP.GE.AND P4, PT, R8, RZ, PT ;  /* 0x000000ff0800720c */ /* 0x000fe20003f86270 */
[----:B------:R-:W-:Y:S01]  /*4f00*/  FFMA.FTZ R12, R12, UR10, -R3 ;  /* 0x0000000a0c0c7c23 */ /* 0x000fe20008010803 */
[C---:B------:R-:W-:Y:S01]  /*4f10*/  @!P0 IADD3 R167, -R0.reuse, -0x17, RZ ;  /* 0xffffffe900a78810 */ /* 0x040fe20007ffe1ff */
[C---:B----4-:R-:W-:Y:S01]  /*4f20*/  VIADD R9, R0.reuse, 0xfffffff7 ;  /* 0xfffffff700097836 */ /* 0x050fe20000000000 */
[----:B------:R-:W-:Y:S01]  /*4f30*/  PLOP3.LUT P0, PT, PT, PT, UP0, 0x80, 0x0 ;  /* 0x000000000000781c */ /* 0x000fe20003f0f008 */
[----:B------:R-:W-:Y:S01]  /*4f40*/  @P1 VIADD R169, R165, 0x10 ;  /* 0x00000010a5a91836 */ /* 0x000fe20000000000 */
[----:B------:R-:W-:Y:S01]  /*4f50*/  I2FP.F32.S32 R167, R167 ;  /* 0x000000a700a77245 */ /* 0x000fe20000201400 */
[----:B------:R4:W-:Y:S01]  /*4f60*/  MUFU.EX2 R190, R12 ;  /* 0x0000000c00be7308 */ /* 0x0009e20000000800 */
[----:B------:R-:W-:Y:S03]  /*4f70*/  ISETP.GE.AND P1, PT, R9, RZ, PT ;  /* 0x000000ff0900720c */ /* 0x000fe60003f26270 */
[----:B------:R-:W-:Y:S02]  /*4f80*/  FFMA.FTZ R13, R167, -UR5, R13 ;  /* 0x80000005a70d7c23 */ /* 0x000fe4000801000d */
[----:B------:R-:W-:Y:S04]  /*4f90*/  @!P4 IADD3 R8, -R0, 0x8, RZ ;  /* 0x000000080008c810 */ /* 0x000fe80007ffe1ff */
[----:B------:R3:W-:Y:S01]  /*4fa0*/  MUFU.EX2 R199, R11 ;  /* 0x0000000b00c77308 */ /* 0x0007e20000000800 */
[----:B------:R-:W-:Y:S02]  /*4fb0*/  @P2 FSEL R13, R13, -INF , !P5 ;  /* 0xff8000000d0d2808 */ /* 0x000fe40006800000 */
[----:B------:R-:W-:Y:S02]  /*4fc0*/  @P0 FSEL R14, R14, -INF , !P6 ;  /* 0xff8000000e0e0808 */ /* 0x000fe40007000000 */
[----:B------:R-:W-:Y:S01]  /*4fd0*/  PLOP3.LUT P2, PT, PT, PT, UP0, 0x80, 0x0 ;  /* 0x000000000000781c */ /* 0x000fe20003f4f008 */
[----:B------:R-:W-:Y:S01]  /*4fe0*/  FFMA.FTZ R13, R13, UR10, -R3 ;  /* 0x0000000a0d0d7c23 */ /* 0x000fe20008010803 */
[----:B------:R-:W-:Y:S01]  /*4ff0*/  PLOP3.LUT P0, PT, PT, PT, UP0, 0x80, 0x0 ;  /* 0x000000000000781c */ /* 0x000fe20003f0f008 */
[----:B------:R-:W-:Y:S01]  /*5000*/  FFMA.FTZ R14, R14, UR10, -R2 ;  /* 0x0000000a0e0e7c23 */ /* 0x000fe20008010802 */
[C---:B------:R-:W-:Y:S01]  /*5010*/  @!P1 IADD3 R9, -R0.reuse, 0x9, RZ ;  /* 0x0000000900099810 */ /* 0x040fe20007ffe1ff */
[----:B------:R3:W-:Y:S01]  /*5020*/  MUFU.EX2 R189, R13 ;  /* 0x0000000d00bd7308 */ /* 0x0007e20000000800 */
[----:B------:R-:W-:Y:S02]  /*5030*/  PLOP3.LUT P4, PT, PT, PT, UP0, 0x80, 0x0 ;  /* 0x000000000000781c */ /* 0x000fe40003f8f008 */
[----:B-1----:R-:W-:Y:S01]  /*5040*/  I2FP.F32.S32 R10, R9 ;  /* 0x00000009000a7245 */ /* 0x002fe20000201400 */
[-C--:B--2---:R-:W-:Y:S01]  /*5050*/  HMMA.16816.F32.BF16 R20, R184, R4.reuse, R20 ;  /* 0x00000004b814723c */ /* 0x084fe20000041814 */
[----:B------:R-:W-:Y:S02]  /*5060*/  PLOP3.LUT P1, PT, PT, PT, UP0, 0x80, 0x0 ;  /* 0x000000000000781c */ /* 0x000fe40003f2f008 */
[----:B------:R-:W-:Y:S01]  /*5070*/  VIADD R9, R0, 0xfffffff0 ;  /* 0xfffffff000097836 */ /* 0x000fe20000000000 */
[----:B------:R-:W-:Y:S01]  /*5080*/  @P2 FSEL R15, R15, -INF , !P5 ;  /* 0xff8000000f0f2808 */ /* 0x000fe20006800000 */
[----:B------:R-:W-:Y:S01]  /*5090*/  FFMA.FTZ R17, R10, -UR5, R17 ;  /* 0x800000050a117c23 */ /* 0x000fe20008010011 */
[C---:B------:R-:W-:Y:S01]  /*50a0*/  HMMA.16816.F32.BF16 R24, R192.reuse, R4, R24 ;  /* 0x00000004c018723c */ /* 0x040fe20000041818 */
[----:B------:R-:W-:Y:S01]  /*50b0*/  PLOP3.LUT P2, PT, PT, PT, UP0, 0x80, 0x0 ;  /* 0x000000000000781c */ /* 0x000fe20003f4f008 */
[----:B------:R-:W-:Y:S03]  /*50c0*/  MUFU.EX2 R196, R14 ;  /* 0x0000000e00c47308 */ /* 0x000fe60000000800 */
[----:B------:R-:W-:Y:S01]  /*50d0*/  @P0 FSEL R18, R18, -INF , !P6 ;  /* 0xff80000012120808 */ /* 0x000fe20007000000 */
[-C--:B------:R-:W-:Y:S03]  /*50e0*/  HMMA.16816.F32.BF16 R28, R192, R6.reuse, R28 ;  /* 0x00000006c01c723c */ /* 0x080fe6000004181c */
[----:B------:R-:W-:Y:S02]  /*50f0*/  ISETP.GE.AND P0, PT, R9, RZ, PT ;  /* 0x000000ff0900720c */ /* 0x000fe40003f06270 */
[----:B----4-:R-:W-:Y:S01]  /*5100*/  I2FP.F32.S32 R12, R8 ;  /* 0x00000008000c7245 */ /* 0x010fe20000201400 */
[----:B------:R-:W-:Y:S05]  /*5110*/  HMMA.16816.F32.BF16 R32, R184, R6, R32 ;  /* 0x00000006b820723c */ /* 0x000fea0000041820 */
[----:B------:R-:W-:Y:S01]  /*5120*/  FFMA.FTZ R16, R12, -UR5, R16 ;  /* 0x800000050c107c23 */ /* 0x000fe20008010010 */
[----:B------:R-:W-:Y:S01]  /*5130*/  VIADD R8, R0, 0xffffffef ;  /* 0xffffffef00087836 */ /* 0x000fe20000000000 */
[----:B------:R-:W-:Y:S01]  /*5140*/  @P1 FSEL R17, R17, -INF , !P5 ;  /* 0xff80000011111808 */ /* 0x000fe20006800000 */
[----:B---3--:R-:W-:Y:S01]  /*5150*/  @P2 VIADD R11, R165, 0x11 ;  /* 0x00000011a50b2836 */ /* 0x008fe20000000000 */
[----:B------:R-:W-:Y:S02]  /*5160*/  PLOP3.LUT P1, PT, PT, PT, UP0, 0x80, 0x0 ;  /* 0x000000000000781c */ /* 0x000fe40003f2f008 */
[----:B------:R-:W-:Y:S01]  /*5170*/  @P4 FSEL R16, R16, -INF , !P6 ;  /* 0xff80000010104808 */ /* 0x000fe20007000000 */
[C---:B------:R-:W-:Y:S01]  /*5180*/  VIADD R5, R0.reuse, 0x10 ;  /* 0x0000001000057836 */ /* 0x040fe20000000000 */
[----:B------:R-:W-:Y:S01]  /*5190*/  PLOP3.LUT P4, PT, PT, PT, UP0, 0x80, 0x0 ;  /* 0x000000000000781c */ /* 0x000fe20003f8f008 */
[C---:B------:R-:W-:Y:S01]  /*51a0*/  VIADD R4, R0.reuse, 0xf ;  /* 0x0000000f00047836 */ /* 0x040fe20000000000 */
[----:B------:R-:W-:Y:S01]  /*51b0*/  @!P0 IADD3 R9, -R0, 0x10, RZ ;  /* 0x0000001000098810 */ /* 0x000fe20007ffe1ff */
[----:B------:R-:W-:Y:S01]  /*51c0*/  FFMA.FTZ R22, R12, -UR5, R22 ;  /* 0x800000050c167c23 */ /* 0x000fe20008010016 */
[----:B------:R-:W-:Y:S01]  /*51d0*/  ISETP.GE.AND P2, PT, R8, RZ, PT ;  /* 0x000000ff0800720c */ /* 0x000fe20003f46270 */
[----:B------:R-:W-:Y:S01]  /*51e0*/  FFMA.FTZ R23, R10, -UR5, R23 ;  /* 0x800000050a177c23 */ /* 0x000fe20008010017 */
[----:B------:R-:W-:Y:S01]  /*51f0*/  PLOP3.LUT P0, PT, PT, PT, UP0, 0x80, 0x0 ;  /* 0x000000000000781c */ /* 0x000fe20003f0f008 */
[----:B------:R-:W-:Y:S01]  /*5200*/  FFMA.FTZ R26, R170, -UR5, R26 ;  /* 0x80000005aa1a7c23 */ /* 0x000fe2000801001a */
[----:B------:R-:W-:Y:S01]  /*5210*/  PLOP3.LUT P6, PT, PT, PT, UP0, 0x80, 0x0 ;  /* 0x000000000000781c */ /* 0x000fe20003fcf008 */
[----:B------:R-:W-:Y:S01]  /*5220*/  FFMA.FTZ R27, R167, -UR5, R27 ;  /* 0x80000005a71b7c23 */ /* 0x000fe2000801001b */
[----:B------:R-:W-:Y:S01]  /*5230*/  I2FP.F32.S32 R13, R9 ;  /* 0x00000009000d7245 */ /* 0x000fe20000201400 */
[----:B------:R-:W-:Y:S01]  /*5240*/  FFMA.FTZ R28, R174, -UR5, R28 ;  /* 0x80000005ae1c7c23 */ /* 0x000fe2000801001c */
[----:B------:R-:W-:Y:S01]  /*5250*/  @P1 FSEL R19, R19, -INF , !P5 ;  /* 0xff80000013131808 */ /* 0x000fe20006800000 */
[----:B------:R-:W-:Y:S01]  /*5260*/  FFMA.FTZ R29, R173, -UR5, R29 ;  /* 0x80000005ad1d7c23 */ /* 0x000fe2000801001d */
[----:B------:R-:W-:Y:S01]  /*5270*/  @P4 ISETP.GE.AND P4, PT, R169, UR8, PT ;  /* 0x00000008a9004c0c */ /* 0x000fe2000bf86270 */
[----:B------:R-:W-:Y:S01]  /*5280*/  FFMA.FTZ R20, R13, -UR5, R20 ;  /* 0x800000050d147c23 */ /* 0x000fe20008010014 */
[----:B------:R-:W-:Y:S01]  /*5290*/  PLOP3.LUT P1, PT, PT, PT, UP0, 0x80, 0x0 ;  /* 0x000000000000781c */ /* 0x000fe20003f2f008 */
[--C-:B------:R-:W-:Y:S01]  /*52a0*/  FFMA.FTZ R16, R16, UR10, -R166.reuse ;  /* 0x0000000a10107c23 */ /* 0x100fe200080108a6 */
[----:B------:R-:W-:Y:S01]  /*52b0*/  @!P2 IADD3 R8, -R0, 0x11, RZ ;  /* 0x000000110008a810 */ /* 0x000fe20007ffe1ff */
[----:B------:R-:W-:Y:S01]  /*52c0*/  FFMA.FTZ R17, R17, UR10, -R166 ;  /* 0x0000000a11117c23 */ /* 0x000fe200080108a6 */
[----:B------:R-:W-:Y:S01]  /*52d0*/  @P0 FSEL R20, R20, -INF , !P4 ;  /* 0xff80000014140808 */ /* 0x000fe20006000000 */
[----:B------:R-:W-:Y:S01]  /*52e0*/  MUFU.EX2 R202, R16 ;  /* 0x0000001000ca7308 */ /* 0x000fe20000000800 */
[----:B------:R-:W-:Y:S01]  /*52f0*/  ISETP.GE.AND P5, PT, R5, RZ, PT ;  /* 0x000000ff0500720c */ /* 0x000fe20003fa6270 */
[--C-:B------:R-:W-:Y:S01]  /*5300*/  FFMA.FTZ R18, R18, UR10, -R164.reuse ;  /* 0x0000000a12127c23 */ /* 0x100fe200080108a4 */
[----:B------:R-:W-:Y:S01]  /*5310*/  PLOP3.LUT P0, PT, PT, PT, UP0, 0x80, 0x0 ;  /* 0x000000000000781c */ /* 0x000fe20003f0f008 */
[----:B------:R-:W-:Y:S01]  /*5320*/  FFMA.FTZ R19, R19, UR10, -R164 ;  /* 0x0000000a13137c23 */ /* 0x000fe200080108a4 */
[----:B------:R-:W-:Y:S01]  /*5330*/  @P6 ISETP.GE.AND P6, PT, R11, UR8, PT ;  /* 0x000000080b006c0c */ /* 0x000fe2000bfc6270 */
[----:B------:R-:W-:Y:S01]  /*5340*/  FFMA.FTZ R34, R13, -UR5, R34 ;  /* 0x800000050d227c23 */ /* 0x000fe20008010022 */
[----:B------:R-:W-:Y:S03]  /*5350*/  I2FP.F32.S32 R11, R8 ;  /* 0x00000008000b7245 */ /* 0x000fe60000201400 */
[----:B------:R-:W-:Y:S01]  /*5360*/  MUFU.EX2 R201, R17 ;  /* 0x0000001100c97308 */ /* 0x000fe20000000800 */
[----:B------:R-:W-:Y:S01]  /*5370*/  ISETP.GE.AND P2, PT, R4, RZ, PT ;  /* 0x000000ff0400720c */ /* 0x000fe20003f46270 */
[----:B------:R-:W-:Y:S01]  /*5380*/  FFMA.FTZ R15, R15, UR10, -R2 ;  /* 0x0000000a0f0f7c23 */ /* 0x000fe20008010802 */
[----:B------:R-:W-:Y:S01]  /*5390*/  FFMA.FTZ R20, R20, UR10, -R166 ;  /* 0x0000000a14147c23 */ /* 0x000fe200080108a6 */
[C---:B------:R-:W-:Y:S01]  /*53a0*/  FFMA.FTZ R21, R11.reuse, -UR5, R21 ;  /* 0x800000050b157c23 */ /* 0x040fe20008010015 */
[----:B------:R-:W-:Y:S01]  /*53b0*/  FFMA.FTZ R35, R11, -UR5, R35 ;  /* 0x800000050b237c23 */ /* 0x000fe20008010023 */
[----:B------:R-:W-:Y:S02]  /*53c0*/  @!P5 IADD3 R5, -R0, -0x10, RZ ;  /* 0xfffffff00005d810 */ /* 0x000fe40007ffe1ff */
[----:B------:R-:W-:Y:S02]  /*53d0*/  @P0 FSEL R22, R22, -INF , !P4 ;  /* 0xff80000016160808 */ /* 0x000fe40006000000 */
[----:B------:R-:W-:Y:S01]  /*53e0*/  MUFU.EX2 R236, R18 ;  /* 0x0000001200ec7308 */ /* 0x000fe20000000800 */
[----:B------:R-:W-:Y:S02]  /*53f0*/  @P1 FSEL R21, R21, -INF , !P6 ;  /* 0xff80000015151808 */ /* 0x000fe40007000000 */
[----:B------:R-:W-:Y:S01]  /*5400*/  PLOP3.LUT P1, PT, PT, PT, UP0, 0x80, 0x0 ;  /* 0x000000000000781c */ /* 0x000fe20003f2f008 */
[----:B------:R-:W-:Y:S01]  /*5410*/  FFMA.FTZ R22, R22, UR10, -R164 ;  /* 0x0000000a16167c23 */ /* 0x000fe200080108a4 */
[----:B------:R-:W-:Y:S01]  /*5420*/  PLOP3.LUT P0, PT, PT, PT, UP0, 0x80, 0x0 ;  /* 0x000000000000781c */ /* 0x000fe20003f0f008 */
[----:B------:R-:W-:Y:S01]  /*5430*/  FFMA.FTZ R21, R21, UR10, -R166 ;  /* 0x0000000a15157c23 */ /* 0x000fe200080108a6 */
[C---:B------:R-:W-:Y:S03]  /*5440*/  @!P2 IADD3 R4, -R0.reuse, -0xf, RZ ;  /* 0xfffffff10004a810 */ /* 0x040fe60007ffe1ff */
[----:B------:R-:W1:Y:S01]  /*5450*/  MUFU.EX2 R207, R19 ;  /* 0x0000001300cf7308 */ /* 0x000e620000000800 */
[----:B------:R-:W-:Y:S01]  /*5460*/  I2FP.F32.S32 R9, R5 ;  /* 0x0000000500097245 */ /* 0x000fe20000201400 */
[C---:B------:R-:W-:Y:S01]  /*5470*/  VIADD R5, R0.reuse, 0xffffffe8 ;  /* 0xffffffe800057836 */ /* 0x040fe20000000000 */
[----:B------:R-:W-:Y:S02]  /*5480*/  PLOP3.LUT P5, PT, PT, PT, UP0, 0x80, 0x0 ;  /* 0x000000000000781c */ /* 0x000fe40003faf008 */
[----:B------:R-:W-:Y:S01]  /*5490*/  I2FP.F32.S32 R8, R4 ;  /* 0x0000000400087245 */ /* 0x000fe20000201400 */
[----:B------:R-:W-:Y:S01]  /*54a0*/  FFMA.FTZ R24, R9, -UR5, R24 ;  /* 0x8000000509187c23 */ /* 0x000fe20008010018 */
[----:B------:R-:W-:Y:S01]  /*54b0*/  PLOP3.LUT P2, PT, PT, PT, UP0, 0x80, 0x0 ;  /* 0x000000000000781c */ /* 0x000fe20003f4f008 */
[----:B------:R-:W-:Y:S01]  /*54c0*/  VIADD R4, R0, 0xffffffe7 ;  /* 0xffffffe700047836 */ /* 0x000fe20000000000 */
[----:B------:R-:W-:Y:S01]  /*54d0*/  @P1 FSEL R23, R23, -INF , !P6 ;  /* 0xff80000017171808 */ /* 0x000fe20007000000 */
[----:B------:R-:W-:Y:S01]  /*54e0*/  FFMA.FTZ R25, R8, -UR5, R25 ;  /* 0x8000000508197c23 */ /* 0x000fe20008010019 */
[----:B------:R-:W-:Y:S01]  /*54f0*/  @P0 FSEL R24, R24, -INF , !P4 ;  /* 0xff80000018180808 */ /* 0x000fe20006000000 */
[----:B------:R-:W-:Y:S01]  /*5500*/  FFMA.FTZ R30, R9, -UR5, R30 ;  /* 0x80000005091e7c23 */ /* 0x000fe2000801001e */
[----:B------:R-:W-:Y:S01]  /*5510*/  PLOP3.LUT P1, PT, PT, PT, UP0, 0x80, 0x0 ;  /* 0x000000000000781c */ /* 0x000fe20003f2f008 */
[----:B------:R-:W-:Y:S01]  /*5520*/  FFMA.FTZ R31, R8, -UR5, R31 ;  /* 0x80000005081f7c23 */ /* 0x000fe2000801001f */
[----:B------:R-:W-:Y:S01]  /*5530*/  PLOP3.LUT P0, PT, PT, PT, UP0, 0x80, 0x0 ;  /* 0x000000000000781c */ /* 0x000fe20003f0f008 */
[--C-:B------:R-:W-:Y:S01]  /*5540*/  FFMA.FTZ R24, R24, UR10, -R3.reuse ;  /* 0x0000000a18187c23 */ /* 0x100fe20008010803 */
[----:B------:R-:W-:Y:S01]  /*5550*/  @P5 FSEL R25, R25, -INF , !P6 ;  /* 0xff80000019195808 */ /* 0x000fe20007000000 */
[----:B------:R-:W2:Y:S01]  /*5560*/  MUFU.EX2 R191, R15 ;  /* 0x0000000f00bf7308 */ /* 0x000ea20000000800 */
[----:B------:R-:W-:Y:S01]  /*5570*/  PLOP3.LUT P5, PT, PT, PT, UP0, 0x80, 0x0 ;  /* 0x000000000000781c */ /* 0x000fe20003faf008 */
[----:B------:R-:W-:Y:S01]  /*5580*/  FFMA.FTZ R23, R23, UR10, -R164 ;  /* 0x0000000a17177c23 */ /* 0x000fe200080108a4 */
[----:B------:R-:W-:Y:S01]  /*5590*/  @P2 FSEL R26, R26, -INF , !P4 ;  /* 0xff8000001a1a2808 */ /* 0x000fe20006000000 */
[--C-:B------:R-:W-:Y:S01]  /*55a0*/  FFMA.FTZ R25, R25, UR10, -R3.reuse ;  /* 0x0000000a19197c23 */ /* 0x100fe20008010803 */
[----:B------:R-:W-:Y:S02]  /*55b0*/  PLOP3.LUT P2, PT, PT, PT, UP0, 0x80, 0x0 ;  /* 0x000000000000781c */ /* 0x000fe40003f4f008 */
[----:B------:R-:W-:Y:S01]  /*55c0*/  PLOP3.LUT P4, PT, PT, PT, UP0, 0x80, 0x0 ;  /* 0x000000000000781c */ /* 0x000fe20003f8f008 */
[--C-:B------:R-:W-:Y:S01]  /*55d0*/  FFMA.FTZ R26, R26, UR10, -R2.reuse ;  /* 0x0000000a1a1a7c23 */ /* 0x100fe20008010802 */
[----:B------:R-:W-:Y:S01]  /*55e0*/  @P1 FSEL R27, R27, -INF , !P6 ;  /* 0xff8000001b1b1808 */ /* 0x000fe20007000000 */
[C---:B------:R-:W-:Y:S01]  /*55f0*/  @P0 VIADD R6, R165.reuse, 0x18 ;  /* 0x00000018a5060836 */ /* 0x040fe20000000000 */
[----:B------:R-:W-:Y:S01]  /*5600*/  PLOP3.LUT P1, PT, PT, PT, UP0, 0x80, 0x0 ;  /* 0x000000000000781c */ /* 0x000fe20003f2f008 */
[----:B------:R-:W-:Y:S01]  /*5610*/  MUFU.EX2 R205, R20 ;  /* 0x0000001400cd7308 */ /* 0x000fe20000000800 */
[----:B------:R-:W-:Y:S01]  /*5620*/  PLOP3.LUT P0, PT, PT, PT, UP0, 0x80, 0x0 ;  /* 0x000000000000781c */ /* 0x000fe20003f0f008 */
[----:B------:R-:W-:Y:S01]  /*5630*/  @P5 VIADD R165, R165, 0x19 ;  /* 0x00000019a5a55836 */ /* 0x000fe20000000000 */
[----:B------:R-:W-:Y:S01]  /*5640*/  ISETP.GE.AND P6, PT, R5, RZ, PT ;  /* 0x000000ff0500720c */ /* 0x000fe20003fc6270 */
[----:B------:R-:W-:Y:S01]  /*5650*/  FFMA.FTZ R27, R27, UR10, -R2 ;  /* 0x0000000a1b1b7c23 */ /* 0x000fe20008010802 */
[----:B------:R-:W-:Y:S02]  /*5660*/  ISETP.GE.AND P5, PT, R4, RZ, PT ;  /* 0x000000ff0400720c */ /* 0x000fe40003fa6270 */
[----:B------:R-:W-:Y:S03]  /*5670*/  @P2 ISETP.GE.AND P2, PT, R6, UR8, PT ;  /* 0x0000000806002c0c */ /* 0x000fe6000bf46270 */
[----:B------:R-:W3:Y:S01]  /*5680*/  MUFU.EX2 R203, R21 ;  /* 0x0000001500cb7308 */ /* 0x000ee20000000800 */
[----:B------:R-:W-:Y:S02]  /*5690*/  @P4 ISETP.GE.AND P4, PT, R165, UR8, PT ;  /* 0x00000008a5004c0c */ /* 0x000fe4000bf86270 */
[----:B------:R-:W-:Y:S02]  /*56a0*/  @P1 FSEL R28, R28, -INF , !P2 ;  /* 0xff8000001c1c1808 */ /* 0x000fe40005000000 */
[----:B------:R-:W-:Y:S02]  /*56b0*/  @P0 FSEL R29, R29, -INF , !P4 ;  /* 0xff8000001d1d0808 */ /* 0x000fe40006000000 */
[----:B------:R-:W-:Y:S01]  /*56c0*/  @!P6 IADD3 R5, -R0, 0x18, RZ ;  /* 0x000000180005e810 */ /* 0x000fe20007ffe1ff */
[--C-:B------:R-:W-:Y:S01]  /*56d0*/  FFMA.FTZ R28, R28, UR10, -R3.reuse ;  /* 0x0000000a1c1c7c23 */ /* 0x100fe20008010803 */
[----:B------:R-:W-:Y:S01]  /*56e0*/  @!P5 IADD3 R4, -R0, 0x19, RZ ;  /* 0x000000190004d810 */ /* 0x000fe20007ffe1ff */
[----:B------:R-:W-:Y:S01]  /*56f0*/  FFMA.FTZ R3, R29, UR10, -R3 ;  /* 0x0000000a1d037c23 */ /* 0x000fe20008010803 */
[----:B------:R-:W-:Y:S01]  /*5700*/  F2FP.BF16.F32.PACK_AB R0, R178, R179 ;  /* 0x000000b3b200723e */ /* 0x000fe200000010ff */
[----:B------:R-:W-:Y:S01]  /*5710*/  MUFU.EX2 R206, R22 ;  /* 0x0000001600ce7308 */ /* 0x000fe20000000800 */
[----:B------:R-:W-:Y:S02]  /*5720*/  PLOP3.LUT P1, PT, PT, PT, UP0, 0x80, 0x0 ;  /* 0x000000000000781c */ /* 0x000fe40003f2f008 */
[----:B------:R-:W-:Y:S01]  /*5730*/  I2FP.F32.S32 R5, R5 ;  /* 0x0000000500057245 */ /* 0x000fe20000201400 */
[----:B------:R4:W-:Y:S01]  /*5740*/  STS [R228+0x20000], R0 ;  /* 0x02000000e4007388 */ /* 0x0009e20000000800 */
[----:B------:R-:W-:Y:S02]  /*5750*/  PLOP3.LUT P0, PT, PT, PT, UP0, 0x80, 0x0 ;  /* 0x000000000000781c */ /* 0x000fe40003f0f008 */
[----:B------:R-:W-:Y:S03]  /*5760*/  I2FP.F32.S32 R4, R4 ;  /* 0x0000000400047245 */ /* 0x000fe60000201400 */
[----:B------:R2:W-:Y:S01]  /*5770*/  MUFU.EX2 R183, R3 ;  /* 0x0000000300b77308 */ /* 0x0005e20000000800 */
[----:B------:R-:W-:Y:S01]  /*5780*/  FFMA.FTZ R32, R5, -UR5, R32 ;  /* 0x8000000505207c23 */ /* 0x000fe20008010020 */
[----:B------:R-:W-:Y:S01]  /*5790*/  PLOP3.LUT P5, PT, PT, PT, UP0, 0x80, 0x0 ;  /* 0x000000000000781c */ /* 0x000fe20003faf008 */
[----:B------:R-:W-:Y:S01]  /*57a0*/  FFMA.FTZ R33, R4, -UR5, R33 ;  /* 0x8000000504217c23 */ /* 0x000fe20008010021 */
[----:B-1----:R-:W-:Y:S02]  /*57b0*/  F2FP.BF16.F32.PACK_AB R5, R207, R236 ;  /* 0x000000eccf05723e */ /* 0x002fe400000010ff */
[----:B------:R-:W-:Y:S04]  /*57c0*/  @P1 FSEL R32, R32, -INF , !P2 ;  /* 0xff80000020201808 */ /* 0x000fe80005000000 */
[----:B------:R-:W-:Y:S01]  /*57d0*/  MUFU.EX2 R204, R23 ;  /* 0x0000001700cc7308 */ /* 0x000fe20000000800 */
[----:B------:R-:W-:Y:S02]  /*57e0*/  PLOP3.LUT P1, PT, PT, PT, UP0, 0x80, 0x0 ;  /* 0x000000000000781c */ /* 0x000fe40003f2f008 */
[----:B------:R-:W-:Y:S01]  /*57f0*/  @P0 FSEL R33, R33, -INF , !P4 ;  /* 0xff80000021210808 */ /* 0x000fe20006000000 */
[--C-:B------:R-:W-:Y:S01]  /*5800*/  FFMA.FTZ R32, R32, UR10, -R166.reuse ;  /* 0x0000000a20207c23 */ /* 0x100fe200080108a6 */
[----:B------:R-:W-:Y:S02]  /*5810*/  PLOP3.LUT P0, PT, PT, PT, UP0, 0x80, 0x0 ;  /* 0x000000000000781c */ /* 0x000fe40003f0f008 */
[----:B------:R-:W-:Y:S01]  /*5820*/  F2FP.BF16.F32.PACK_AB R4, R197, R198 ;  /* 0x000000c6c504723e */ /* 0x000fe200000010ff */
[----:B------:R-:W-:Y:S01]  /*5830*/  FFMA.FTZ R166, R33, UR10, -R166 ;  /* 0x0000000a21a67c23 */ /* 0x000fe200080108a6 */
[----:B--2---:R-:W-:Y:S01]  /*5840*/  F2FP.BF16.F32.PACK_AB R3, R231, R180 ;  /* 0x000000b4e703723e */ /* 0x004fe200000010ff */
[----:B------:R-:W-:Y:S01]  /*5850*/  MUFU.EX2 R194, R32 ;  /* 0x0000002000c27308 */ /* 0x000fe20000000800 */
[----:B------:R-:W-:Y:S02]  /*5860*/  @P5 FSEL R30, R30, -INF , !P2 ;  /* 0xff8000001e1e5808 */ /* 0x000fe40005000000 */
[----:B----4-:R-:W-:Y:S01]  /*5870*/  F2FP.BF16.F32.PACK_AB R0, R201, R202 ;  /* 0x000000cac900723e */ /* 0x010fe200000010ff */
[----:B------:R1:W-:Y:S01]  /*5880*/  STS [R228+0x20400], R3 ;  /* 0x02040003e4007388 */ /* 0x0003e20000000800 */
[----:B------:R-:W-:Y:S01]  /*5890*/  @P1 FSEL R34, R34, -INF , !P2 ;  /* 0xff80000022221808 */ /* 0x000fe20005000000 */
[----:B------:R-:W-:Y:S01]  /*58a0*/  FFMA.FTZ R30, R30, UR10, -R2 ;  /* 0x0000000a1e1e7c23 */ /* 0x000fe20008010802 */
[----:B------:R-:W-:Y:S01]  /*58b0*/  PLOP3.LUT P1, PT, PT, PT, UP0, 0x80, 0x0 ;  /* 0x000000000000781c */ /* 0x000fe20003f2f008 */
[----:B------:R2:W-:Y:S01]  /*58c0*/  STS [R229+0x20000], R0 ;  /* 0x02000000e5007388 */ /* 0x0005e20000000800 */
[----:B------:R-:W-:Y:S01]  /*58d0*/  @P0 FSEL R35, R35, -INF , !P4 ;  /* 0xff80000023230808 */ /* 0x000fe20006000000 */
[--C-:B------:R-:W-:Y:S01]  /*58e0*/  FFMA.FTZ R34, R34, UR10, -R164.reuse ;  /* 0x0000000a22227c23 */ /* 0x100fe200080108a4 */
[----:B------:R-:W4:Y:S01]  /*58f0*/  MUFU.EX2 R192, R166 ;  /* 0x000000a600c07308 */ /* 0x000f220000000800 */
[----:B------:R3:W-:Y:S01]  /*5900*/  STS [R229+0x20400], R5 ;  /* 0x02040005e5007388 */ /* 0x0007e20000000800 */
[----:B------:R-:W-:Y:S01]  /*5910*/  IADD3 R176, P0, R246, UR15, RZ ;  /* 0x0000000ff6b07c10 */ /* 0x000fe2000ff1e0ff */
[----:B------:R-:W-:Y:S02]  /*5920*/  FFMA.FTZ R164, R35, UR10, -R164 ;  /* 0x0000000a23a47c23 */ /* 0x000fe400080108a4 */
[----:B------:R4:W-:Y:S01]  /*5930*/  STS [R228+0x21000], R4 ;  /* 0x02100004e4007388 */ /* 0x0009e20000000800 */
[----:B------:R-:W-:Y:S04]  /*5940*/  IADD3.X R177, R245, UR14, RZ, P0, !PT ;  /* 0x0000000ef5b17c10 */ /* 0x000fe800087fe4ff */
[----:B------:R-:W-:Y:S01]  /*5950*/  MUFU.EX2 R195, R34 ;  /* 0x0000002200c37308 */ /* 0x000fe20000000800 */
[----:B------:R-:W-:Y:S02]  /*5960*/  @P1 FSEL R31, R31, -INF , !P4 ;  /* 0xff8000001f1f1808 */ /* 0x000fe40006000000 */
[----:B------:R-:W-:Y:S03]  /*5970*/  PLOP3.LUT P1, PT, PT, PT, UP3, 0x80, 0x0 ;  /* 0x000000000000781c */ /* 0x000fe60003f2f038 */
[----:B------:R-:W-:Y:S04]  /*5980*/  FFMA.FTZ R2, R31, UR10, -R2 ;  /* 0x0000000a1f027c23 */ /* 0x000fe80008010802 */
[----:B------:R-:W4:Y:S01]  /*5990*/  MUFU.EX2 R193, R164 ;  /* 0x000000a400c17308 */ /* 0x000f220000000800 */
[----:B-1----:R-:W-:Y:S02]  /*59a0*/  F2FP.BF16.F32.PACK_AB R3, R199, R200 ;  /* 0x000000c8c703723e */ /* 0x002fe400000010ff */
[----:B--2---:R-:W-:Y:S03]  /*59b0*/  F2FP.BF16.F32.PACK_AB R0, R189, R190 ;  /* 0x000000bebd00723e */ /* 0x004fe600000010ff */
[----:B------:R1:W-:Y:S04]  /*59c0*/  STS [R228+0x21400], R3 ;  /* 0x02140003e4007388 */ /* 0x0003e80000000800 */
[----:B------:R2:W-:Y:S01]  /*59d0*/  MUFU.EX2 R181, R2 ;  /* 0x0000000200b57308 */ /* 0x0005e20000000800 */
[----:B---3--:R-:W-:Y:S01]  /*59e0*/  F2FP.BF16.F32.PACK_AB R5, R191, R196 ;  /* 0x000000c4bf05723e */ /* 0x008fe200000010ff */
[----:B------:R3:W-:Y:S01]  /*59f0*/  STS [R229+0x21000], R0 ;  /* 0x02100000e5007388 */ /* 0x0007e20000000800 */
[----:B----4-:R-:W-:Y:S03]  /*5a00*/  F2FP.BF16.F32.PACK_AB R4, R203, R205 ;  /* 0x000000cdcb04723e */ /* 0x010fe600000010ff */
[----:B------:R4:W-:Y:S04]  /*5a10*/  STS [R229+0x21400], R5 ;  /* 0x02140005e5007388 */ /* 0x0009e80000000800 */
[----:B------:R-:W-:Y:S01]  /*5a20*/  MUFU.EX2 R186, R24 ;  /* 0x0000001800ba7308 */ /* 0x000fe20000000800 */
[----:B------:R4:W-:Y:S09]  /*5a30*/  STS [R226+0x20000], R4 ;  /* 0x02000004e2007388 */ /* 0x0009f20000000800 */
[----:B------:R-:W4:Y:S01]  /*5a40*/  MUFU.EX2 R185, R25 ;  /* 0x0000001900b97308 */ /* 0x000f220000000800 */
[----:B--2---:R-:W-:Y:S02]  /*5a50*/  F2FP.BF16.F32.PACK_AB R2, R192, R194 ;  /* 0x000000c2c002723e */ /* 0x004fe400000010ff */
[----:B-1----:R-:W-:Y:S07]  /*5a60*/  F2FP.BF16.F32.PACK_AB R3, R204, R206 ;  /* 0x000000cecc03723e */ /* 0x002fee00000010ff */
[----:B------:R-:W-:Y:S01]  /*5a70*/  MUFU.EX2 R188, R26 ;  /* 0x0000001a00bc7308 */ /* 0x000fe20000000800 */
[----:B---3--:R-:W-:Y:S01]  /*5a80*/  F2FP.BF16.F32.PACK_AB R0, R193, R195 ;  /* 0x000000c3c100723e */ /* 0x008fe200000010ff */
[----:B------:R1:W-:Y:S04]  /*5a90*/  STS [R226+0x20400], R3 ;  /* 0x02040003e2007388 */ /* 0x0003e80000000800 */
[----:B------:R-:W-:Y:S04]  /*5aa0*/  STS [R227+0x20000], R2 ;  /* 0x02000002e3007388 */ /* 0x000fe80000000800 */
[----:B------:R-:W2:Y:S01]  /*5ab0*/  MUFU.EX2 R187, R27 ;  /* 0x0000001b00bb7308 */ /* 0x000ea20000000800 */
[----:B----4-:R-:W-:Y:S01]  /*5ac0*/  F2FP.BF16.F32.PACK_AB R5, R185, R186 ;  /* 0x000000bab905723e */ /* 0x010fe200000010ff */
[----:B------:R3:W-:Y:S04]  /*5ad0*/  STS [R227+0x20400], R0 ;  /* 0x02040000e3007388 */ /* 0x0007e80000000800 */
[----:B------:R-:W-:Y:S04]  /*5ae0*/  STS [R226+0x21000], R5 ;  /* 0x02100005e2007388 */ /* 0x000fe80000000800 */
[----:B------:R-:W1:Y:S10]  /*5af0*/  MUFU.EX2 R184, R28 ;  /* 0x0000001c00b87308 */ /* 0x000e740000000800 */
[----:B------:R-:W4:Y:S01]  /*5b00*/  MUFU.EX2 R182, R30 ;  /* 0x0000001e00b67308 */ /* 0x000f220000000800 */
[----:B--2---:R-:W-:Y:S05]  /*5b10*/  F2FP.BF16.F32.PACK_AB R4, R187, R188 ;  /* 0x000000bcbb04723e */ /* 0x004fea00000010ff */
[----:B------:R-:W-:Y:S01]  /*5b20*/  STS [R226+0x21400], R4 ;  /* 0x02140004e2007388 */ /* 0x000fe20000000800 */
[----:B-1----:R-:W-:Y:S02]  /*5b30*/  F2FP.BF16.F32.PACK_AB R3, R183, R184 ;  /* 0x000000b8b703723e */ /* 0x002fe400000010ff */
[C---:B---3--:R-:W-:Y:S03]  /*5b40*/  LEA R0, R218.reuse, UR4, 0x1 ;  /* 0x00000004da007c11 */ /* 0x048fe6000f8e08ff */
[----:B------:R-:W-:Y:S01]  /*5b50*/  STS [R227+0x21000], R3 ;  /* 0x02100003e3007388 */ /* 0x000fe20000000800 */
[----:B----4-:R-:W-:Y:S05]  /*5b60*/  F2FP.BF16.F32.PACK_AB R2, R181, R182 ;  /* 0x000000b6b502723e */ /* 0x010fea00000010ff */
[----:B------:R1:W-:Y:S04]  /*5b70*/  STS [R227+0x21400], R2 ;  /* 0x02140002e3007388 */ /* 0x0003e80000000800 */
[----:B------:R-:W-:Y:S08]  /*5b80*/  LDSM.16.M88.4 R32, [R0+0x8000] ;  /* 0x008000000020783b */ /* 0x000ff00000000200 */
[----:B------:R-:W2:Y:S08]  /*5b90*/  LDSM.16.M88.4 R16, [R214+UR4+0x14000] ;  /* 0x01400004d610783b */ /* 0x000eb00008000200 */
[----:B------:R-:W3:Y:S01]  /*5ba0*/  LDSM.16.M88.4 R28, [R0+0x9000] ;  /* 0x00900000001c783b */ /* 0x000ee20000000200 */
[----:B-1----:R-:W-:Y:S07]  /*5bb0*/  LEA R2, R218, UR4, 0x1 ;  /* 0x00000004da027c11 */ /* 0x002fee000f8e08ff */
[----:B------:R-:W1:Y:S01]  /*5bc0*/  LDSM.16.M88.4 R164, [R214+UR4+0x14800] ;  /* 0x01480004d6a4783b */ /* 0x000e620008000200 */
[--C-:B------:R-:W-:Y:S02]  /*5bd0*/  IMAD.IADD R3, R219, 0x1, R2.reuse ;  /* 0x00000001db037824 */ /* 0x100fe400078e0202 */
[C---:B------:R-:W-:Y:S02]  /*5be0*/  IMAD.IADD R208, R217.reuse, 0x1, R2 ;  /* 0x00000001d9d07824 */ /* 0x040fe400078e0202 */
[----:B------:R-:W-:Y:S03]  /*5bf0*/  IMAD.IADD R2, R217, 0x1, R3 ;  /* 0x00000001d9027824 */ /* 0x000fe600078e0203 */
[----:B------:R-:W-:Y:S08]  /*5c00*/  LDSM.16.M88.4 R168, [R3+0x8000] ;  /* 0x0080000003a8783b */ /* 0x000ff00000000200 */
[----:B------:R-:W4:Y:S01]  /*5c10*/  LDSM.16.M88.4 R172, [R213+0x8000] ;  /* 0x00800000d5ac783b */ /* 0x000f220000000200 */
[-C--:B--2---:R-:W-:Y:S06]  /*5c20*/  HMMA.16816.F32.BF16 R4, R32, R16.reuse, RZ ;  /* 0x000000102004723c */ /* 0x084fec00000418ff */
[C---:B---3--:R-:W-:Y:S06]  /*5c30*/  HMMA.16816.F32.BF16 R8, R28.reuse, R16, RZ ;  /* 0x000000101c08723c */ /* 0x048fec00000418ff */
[-C--:B------:R-:W-:Y:S06]  /*5c40*/  HMMA.16816.F32.BF16 R12, R28, R18.reuse, RZ ;  /* 0x000000121c0c723c */ /* 0x080fec00000418ff */
[C---:B------:R-:W-:Y:S06]  /*5c50*/  HMMA.16816.F32.BF16 R16, R32.reuse, R18, RZ ;  /* 0x000000122010723c */ /* 0x040fec00000418ff */
[-C--:B-1----:R-:W-:Y:S06]  /*5c60*/  HMMA.16816.F32.BF16 R20, R32, R164.reuse, RZ ;  /* 0x000000a42014723c */ /* 0x082fec00000418ff */
        /* <DEDUP_REMOVED lines=38> */
[----:B------:R1:W-:Y:S08]  /*5ed0*/  LDSM.16.M88.4 R164, [R0+0xa000] ;  /* 0x00a0000000a4783b */ /* 0x0003f00000000200 */
[----:B------:R-:W2:Y:S08]  /*5ee0*/  LDSM.16.M88.4 R168, [R214+UR4+0x18000] ;  /* 0x01800004d6a8783b */ /* 0x000eb00008000200 */
[----:B-1----:R-:W5:Y:S01]  /*5ef0*/  LDG.E R0, desc[UR6][R176.64+0xa0] ;  /* 0x0000a006b0007981 */ /* 0x002f62000c1e1900 */
[-C--:B--2---:R-:W-:Y:S06]  /*5f00*/  HMMA.16816.F32.BF16 R4, R164, R168.reuse, R4 ;  /* 0x000000a8a404723c */ /* 0x084fec0000041804 */
        /* <DEDUP_REMOVED lines=31> */
[----:B------:R-:W2:Y:S04]  /*6100*/  LDG.E R175, desc[UR6][R176.64] ;  /* 0x00000006b0af7981 */ /* 0x000ea8000c1e1900 */
[----:B------:R-:W3:Y:S01]  /*6110*/  LDG.E R174, desc[UR6][R176.64+0x20] ;  /* 0x00002006b0ae7981 */ /* 0x000ee2000c1e1900 */
[----:B------:R-:W-:Y:S03]  /*6120*/  HMMA.16816.F32.BF16 R32, R168, R166, R32 ;  /* 0x000000a6a820723c */ /* 0x000fe60000041820 */
[----:B------:R1:W5:Y:S02]  /*6130*/  LDG.E R173, desc[UR6][R176.64+0x80] ;  /* 0x00008006b0ad7981 */ /* 0x000364000c1e1900 */
[----:B------:R-:W-:Y:S02]  /*6140*/  IMAD.SHL.U32 R172, R220, 0x2, RZ ;  /* 0x00000002dcac7824 */ /* 0x000fe400078e00ff */
[----:B------:R-:W-:Y:S08]  /*6150*/  LDSM.16.M88.4 R164, [R2+0xa000] ;  /* 0x00a0000002a4783b */ /* 0x000ff00000000200 */
        /* <DEDUP_REMOVED lines=10> */
[----:B------:R-:W-:Y:S01]  /*6200*/  FMUL.FTZ R180, R180, R6 ;  /* 0x00000006b4b47220 */ /* 0x000fe20000410000 */
[----:B-1----:R-:W-:Y:S02]  /*6210*/  FMUL.FTZ R177, R231, R7 ;  /* 0x00000007e7b17220 */ /* 0x002fe40000410000 */
[----:B------:R-:W1:Y:S02]  /*6220*/  LDSM.16.M88.4 R4, [R2+0xb000] ;  /* 0x00b000000204783b */ /* 0x000e640000000200 */
[C---:B-1----:R-:W-:Y:S06]  /*6230*/  HMMA.16816.F32.BF16 R8, R4.reuse, R168, R8 ;  /* 0x000000a80408723c */ /* 0x042fec0000041808 */
[-C--:B------:R-:W-:Y:S06]  /*6240*/  HMMA.16816.F32.BF16 R12, R4, R170.reuse, R12 ;  /* 0x000000aa040c723c */ /* 0x080fec000004180c */
[C---:B------:R-:W-:Y:S11]  /*6250*/  HMMA.16816.F32.BF16 R16, R164.reuse, R170, R16 ;  /* 0x000000aaa410723c */ /* 0x040ff60000041810 */
[----:B------:R-:W-:Y:S11]  /*6260*/  @!UPT UIADD3 URZ, URZ, URZ, URZ ;  /* 0x0000003f3f3ff290 */ /* 0x000ff6000fffe03f */
[----:B------:R-:W-:Y:S02]  /*6270*/  @!UPT UIADD3 URZ, URZ, URZ, URZ ;  /* 0x0000003f3f3ff290 */ /* 0x000fe4000fffe03f */
[C---:B------:R-:W-:Y:S01]  /*6280*/  FADD.FTZ R168, -R175.reuse, R16 ;  /* 0x00000010afa87221 */ /* 0x040fe20000010100 */
[----:B------:R-:W-:Y:S03]  /*6290*/  FADD.FTZ R16, -R175, R17 ;  /* 0x00000011af107221 */ /* 0x000fe60000010100 */
[----:B------:R-:W-:Y:S01]  /*62a0*/  FMUL.FTZ R17, R202, R168 ;  /* 0x000000a8ca117220 */ /* 0x000fe20000410000 */
[----:B------:R-:W-:Y:S01]  /*62b0*/  FMUL.FTZ R16, R201, R16 ;  /* 0x00000010c9107220 */ /* 0x000fe20000410000 */
[----:B------:R-:W1:Y:S02]  /*62c0*/  LDSM.16.M88.4 R168, [R215+0xc800] ;  /* 0x00c80000d7a8783b */ /* 0x000e640000000200 */
[-C--:B-1----:R-:W-:Y:S06]  /*62d0*/  HMMA.16816.F32.BF16 R20, R164, R168.reuse, R20 ;  /* 0x000000a8a414723c */ /* 0x082fec0000041814 */
[C---:B------:R-:W-:Y:S06]  /*62e0*/  HMMA.16816.F32.BF16 R24, R4.reuse, R168, R24 ;  /* 0x000000a80418723c */ /* 0x040fec0000041818 */
[-C--:B------:R-:W-:Y:S06]  /*62f0*/  HMMA.16816.F32.BF16 R28, R4, R170.reuse, R28 ;  /* 0x000000aa041c723c */ /* 0x080fec000004181c */
[----:B------:R-:W-:Y:S01]  /*6300*/  HMMA.16816.F32.BF16 R32, R164, R170, R32 ;  /* 0x000000aaa420723c */ /* 0x000fe20000041820 */
[----:B------:R-:W-:Y:S05]  /*6310*/  IMAD.U32 R4, RZ, RZ, UR4 ;  /* 0x00000004ff047e24 */ /* 0x000fea000f8e00ff */
[----:B------:R-:W-:Y:S01]  /*6320*/  IADD3 R4, R172, 0x8000, R4 ;  /* 0x00008000ac047810 */ /* 0x000fe20007ffe004 */
[C---:B------:R-:W-:Y:S01]  /*6330*/  FADD.FTZ R7, -R175.reuse, R20 ;  /* 0x00000014af077221 */ /* 0x040fe20000010100 */
[----:B------:R-:W-:Y:S03]  /*6340*/  FADD.FTZ R6, -R175, R21 ;  /* 0x00000015af067221 */ /* 0x000fe60000010100 */
[----:B------:R-:W-:Y:S02]  /*6350*/  VIADD R176, R4, 0x40 ;  /* 0x0000004004b07836 */ /* 0x000fe40000000000 */
[----:B------:R-:W-:Y:S01]  /*6360*/  FADD.FTZ R164, -R174, R19 ;  /* 0x00000013aea47221 */ /* 0x000fe20000010100 */
[----:B------:R-:W-:Y:S02]  /*6370*/  @P3 VIADD R176, R4, 0xffffffc0 ;  /* 0xffffffc004b03836 */ /* 0x000fe40000000000 */
        /* <DEDUP_REMOVED lines=14> */
[----:B------:R-:W-:Y:S01]  /*6460*/  F2FP.BF16.F32.PACK_AB R32, R6, R7 ;  /* 0x000000070620723e */ /* 0x000fe200000010ff */
[----:B------:R-:W-:Y:S01]  /*6470*/  FMUL.FTZ R34, R195, R34 ;  /* 0x00000022c3227220 */ /* 0x000fe20000410000 */
[----:B------:R-:W-:Y:S02]  /*6480*/  FMUL.FTZ R33, R193, R33 ;  /* 0x00000021c1217220 */ /* 0x000fe40000410000 */
[----:B------:R-:W-:Y:S01]  /*6490*/  F2FP.BF16.F32.PACK_AB R19, R4, R5 ;  /* 0x000000050413723e */ /* 0x000fe200000010ff */
[C---:B------:R-:W-:Y:S01]  /*64a0*/  FADD.FTZ R4, -R174.reuse, R22 ;  /* 0x00000016ae047221 */ /* 0x040fe20000010100 */
[----:B------:R-:W-:Y:S03]  /*64b0*/  FADD.FTZ R22, -R174, R23 ;  /* 0x00000017ae167221 */ /* 0x000fe60000010100 */
        /* <DEDUP_REMOVED lines=59> */
.L_x_503:
[----:B---3--:R-:W-:Y:S01]  /*6870*/  F2FP.BF16.F32.PACK_AB R4, R164, R165 ;  /* 0x000000a5a404723e */ /* 0x008fe200000010ff */
[----:B------:R-:W-:Y:S01]  /*6880*/  STS [R228+0x1c000], R20 ;  /* 0x01c00014e4007388 */ /* 0x000fe20000000800 */
[C---:B-----5:R-:W-:Y:S01]  /*6890*/  FADD.FTZ R8, -R173.reuse, R8 ;  /* 0x00000008ad087221 */ /* 0x060fe20000010100 */
[----:B------:R-:W-:Y:S01]  /*68a0*/  FADD.FTZ R9, -R173, R9 ;  /* 0x00000009ad097221 */ /* 0x000fe20000010100 */
[----:B------:R-:W-:Y:S01]  /*68b0*/  FADD.FTZ R11, -R0, R11 ;  /* 0x0000000b000b7221 */ /* 0x000fe20000010100 */
        /* <DEDUP_REMOVED lines=20> */
[C---:B------:R-:W-:Y:S01]  /*6a00*/  FADD.FTZ R28, -R173.reuse, R28 ;  /* 0x0000001cad1c7221 */ /* 0x040fe20000010100 */
[----:B------:R-:W-:Y:S01]  /*6a10*/  FADD.FTZ R29, -R173, R29 ;  /* 0x0000001dad1d7221 */ /* 0x000fe20000010100 */
[----:B------:R-:W-:Y:S01]  /*6a20*/  FMUL.FTZ R24, R186, R24 ;  /* 0x00000018ba187220 */ /* 0x000fe20000410000 */
[----:B------:R-:W-:Y:S01]  /*6a30*/  FMUL.FTZ R8, R185, R25 ;  /* 0x00000019b9087220 */ /* 0x000fe20000410000 */
[----:B------:R-:W-:Y:S01]  /*6a40*/  FADD.FTZ R31, -R0, R31 ;  /* 0x0000001f001f7221 */ /* 0x000fe20000010100 */
[----:B------:R-:W-:Y:S01]  /*6a50*/  FMUL.FTZ R26, R188, R26 ;  /* 0x0000001abc1a7220 */ /* 0x000fe20000410000 */
[----:B------:R-:W-:Y:S01]  /*6a60*/  FMUL.FTZ R27, R187, R27 ;  /* 0x0000001bbb1b7220 */ /* 0x000fe20000410000 */
[----:B------:R-:W-:Y:S01]  /*6a70*/  FADD.FTZ R30, -R0, R30 ;  /* 0x0000001e001e7221 */ /* 0x000fe20000010100 */
[----:B------:R-:W-:Y:S01]  /*6a80*/  F2FP.BF16.F32.PACK_AB R16, R33, R34 ;  /* 0x000000222110723e */ /* 0x000fe200000010ff */
[----:B------:R-:W-:Y:S01]  /*6a90*/  FMUL.FTZ R28, R184, R28 ;  /* 0x0000001cb81c7220 */ /* 0x000fe20000410000 */
[----:B-1----:R-:W-:Y:S01]  /*6aa0*/  F2FP.BF16.F32.PACK_AB R4, R5, R6 ;  /* 0x000000060504723e */ /* 0x002fe200000010ff */
[----:B------:R-:W-:Y:S01]  /*6ab0*/  FMUL.FTZ R6, R199, R11 ;  /* 0x0000000bc7067220 */ /* 0x000fe20000410000 */
[----:B------:R-:W-:Y:S01]  /*6ac0*/  FMUL.FTZ R5, R191, R15 ;  /* 0x0000000fbf057220 */ /* 0x000fe20000410000 */
[----:B------:R-:W-:Y:S01]  /*6ad0*/  FMUL.FTZ R7, R183, R29 ;  /* 0x0000001db7077220 */ /* 0x000fe20000410000 */
[----:B------:R-:W-:Y:S01]  /*6ae0*/  FMUL.FTZ R30, R182, R30 ;  /* 0x0000001eb61e7220 */ /* 0x000fe20000410000 */
[----:B------:R1:W-:Y:S01]  /*6af0*/  STS [R228+0x1d000], R4 ;  /* 0x01d00004e4007388 */ /* 0x0003e20000000800 */
[----:B------:R-:W-:Y:S01]  /*6b00*/  F2FP.BF16.F32.PACK_AB R6, R6, R10 ;  /* 0x0000000a0606723e */ /* 0x000fe200000010ff */
[----:B------:R-:W-:Y:S01]  /*6b10*/  FMUL.FTZ R0, R181, R31 ;  /* 0x0000001fb5007220 */ /* 0x000fe20000410000 */
        /* <DEDUP_REMOVED lines=149> */
.L_x_504:
        /* <DEDUP_REMOVED lines=35> */
[----:B------:R-:W3:Y:S05]  /*76a0*/  LDSM.16.MT88.4 R176, [R209+0x5800] ;  /* 0x00580000d1b0783b */ /* 0x000eea0000004200 */
[----:B------:R-:W-:Y:S01]  /*76b0*/  HMMA.16816.F32.BF16 R32, R168, R182, R32 ;  /* 0x000000b6a820723c */ /* 0x000fe20000041820 */
[----:B------:R-:W-:Y:S04]  /*76c0*/  LDSM.16.MT88.4 R180, [R209+0x2000] ;  /* 0x00200000d1b4783b */ /* 0x000fe80000004200 */
[----:B------:R-:W4:Y:S01]  /*76d0*/  LDSM.16.M88.4 R168, [R0+0x1e000] ;  /* 0x01e0000000a8783b */ /* 0x000f220000000200 */
[-C--:B------:R-:W-:Y:S06]  /*76e0*/  HMMA.16816.F32.BF16 R4, R184, R188.reuse, R4 ;  /* 0x000000bcb804723c */ /* 0x080fec0000041804 */
[C---:B------:R-:W-:Y:S06]  /*76f0*/  HMMA.16816.F32.BF16 R8, R192.reuse, R188, R8 ;  /* 0x000000bcc008723c */ /* 0x040fec0000041808 */
[-C--:B------:R-:W-:Y:S06]  /*7700*/  HMMA.16816.F32.BF16 R12, R192, R190.reuse, R12 ;  /* 0x000000bec00c723c */ /* 0x080fec000004180c */
[C---:B------:R-:W-:Y:S01]  /*7710*/  HMMA.16816.F32.BF16 R16, R184.reuse, R190, R16 ;  /* 0x000000beb810723c */ /* 0x040fe20000041810 */
[----:B------:R-:W4:Y:S05]  /*7720*/  LDSM.16.M88.4 R188, [R0+0x1f000] ;  /* 0x01f0000000bc783b */ /* 0x000f2a0000000200 */
        /* <DEDUP_REMOVED lines=12> */
[-C--:B---3--:R-:W-:Y:S06]  /*77f0*/  HMMA.16816.F32.BF16 R20, R164, R176.reuse, R20 ;  /* 0x000000b0a414723c */ /* 0x088fec0000041814 */
[C---:B------:R-:W-:Y:S06]  /*7800*/  HMMA.16816.F32.BF16 R24, R200.reuse, R176, R24 ;  /* 0x000000b0c818723c */ /* 0x040fec0000041818 */
[-C--:B------:R-:W-:Y:S01]  /*7810*/  HMMA.16816.F32.BF16 R28, R200, R178.reuse, R28 ;  /* 0x000000b2c81c723c */ /* 0x080fe2000004181c */
[----:B------:R-:W-:Y:S05]  /*7820*/  LDSM.16.MT88.4 R200, [R209+0x7000] ;  /* 0x00700000d1c8783b */ /* 0x000fea0000004200 */
[----:B------:R-:W-:Y:S01]  /*7830*/  HMMA.16816.F32.BF16 R32, R164, R178, R32 ;  /* 0x000000b2a420723c */ /* 0x000fe20000041820 */
[----:B------:R-:W-:Y:S04]  /*7840*/  LDSM.16.M88.4 R164, [R208+0x1e000] ;  /* 0x01e00000d0a4783b */ /* 0x000fe80000000200 */
[----:B------:R-:W2:Y:S01]  /*7850*/  LDSM.16.MT88.4 R176, [R209+0x3000] ;  /* 0x00300000d1b0783b */ /* 0x000ea20000004200 */
[-C--:B----4-:R-:W-:Y:S06]  /*7860*/  HMMA.16816.F32.BF16 R4, R168, R180.reuse, R4 ;  /* 0x000000b4a804723c */ /* 0x090fec0000041804 */
[C---:B------:R-:W-:Y:S06]  /*7870*/  HMMA.16816.F32.BF16 R8, R188.reuse, R180, R8 ;  /* 0x000000b4bc08723c */ /* 0x040fec0000041808 */
[-C--:B------:R-:W-:Y:S06]  /*7880*/  HMMA.16816.F32.BF16 R12, R188, R182.reuse, R12 ;  /* 0x000000b6bc0c723c */ /* 0x080fec000004180c */
[C---:B------:R-:W-:Y:S01]  /*7890*/  HMMA.16816.F32.BF16 R16, R168.reuse, R182, R16 ;  /* 0x000000b6a810723c */ /* 0x040fe20000041810 */
[----:B------:R-:W3:Y:S05]  /*78a0*/  LDSM.16.M88.4 R180, [R208+0x1f000] ;  /* 0x01f00000d0b4783b */ /* 0x000eea0000000200 */
[-C--:B------:R-:W-:Y:S06]  /*78b0*/  HMMA.16816.F32.BF16 R20, R168, R204.reuse, R20 ;  /* 0x000000cca814723c */ /* 0x080fec0000041814 */
[C---:B------:R-:W-:Y:S06]  /*78c0*/  HMMA.16816.F32.BF16 R24, R188.reuse, R204, R24 ;  /* 0x000000ccbc18723c */ /* 0x040fec0000041818 */
[-C--:B------:R-:W-:Y:S01]  /*78d0*/  HMMA.16816.F32.BF16 R28, R188, R206.reuse, R28 ;  /* 0x000000cebc1c723c */ /* 0x080fe2000004181c */
[----:B------:R-:W-:Y:S05]  /*78e0*/  LDSM.16.M88.4 R188, [R2+0x1f000] ;  /* 0x01f0000002bc783b */ /* 0x000fea0000000200 */
[----:B------:R-:W-:Y:S01]  /*78f0*/  HMMA.16816.F32.BF16 R32, R168, R206, R32 ;  /* 0x000000cea820723c */ /* 0x000fe20000041820 */
[----:B------:R-:W-:Y:S04]  /*7900*/  LDSM.16.M88.4 R168, [R2+0x1e000] ;  /* 0x01e0000002a8783b */ /* 0x000fe80000000200 */
[----:B------:R-:W-:Y:S01]  /*7910*/  LDSM.16.MT88.4 R204, [R209+0x7800] ;  /* 0x00780000d1cc783b */ /* 0x000fe20000004200 */
        /* <DEDUP_REMOVED lines=8> */
[----:B------:R-:W-:Y:S01]  /*79a0*/  HMMA.16816.F32.BF16 R32, R172, R198, R32 ;  /* 0x000000c6ac20723c */ /* 0x000fe20000041820 */
[----:B------:R-:W4:Y:S05]  /*79b0*/  LDC R173, c[0x0][0x270] ;  /* 0x00009c00ffad7b82 */ /* 0x000f2a0000000800 */
[-C--:B--2---:R-:W-:Y:S06]  /*79c0*/  HMMA.16816.F32.BF16 R4, R164, R176.reuse, R4 ;  /* 0x000000b0a404723c */ /* 0x084fec0000041804 */
[C---:B---3--:R-:W-:Y:S06]  /*79d0*/  HMMA.16816.F32.BF16 R8, R180.reuse, R176, R8 ;  /* 0x000000b0b408723c */ /* 0x048fec0000041808 */
        /* <DEDUP_REMOVED lines=10> */
[-C--:B-1----:R-:W-:Y:S05]  /*7a80*/  HMMA.16816.F32.BF16 R4, R168, R184.reuse, R4 ;  /* 0x000000b8a804723c */ /* 0x082fea0000041804 */
[----:B------:R-:W-:Y:S01]  /*7a90*/  @P1 IADD3 R166, P0, R243, UR13, RZ ;  /* 0x0000000df3a61c10 */ /* 0x000fe2000ff1e0ff */
[C---:B------:R-:W-:Y:S01]  /*7aa0*/  HMMA.16816.F32.BF16 R8, R188.reuse, R184, R8 ;  /* 0x000000b8bc08723c */ /* 0x040fe20000041808 */
        /* <DEDUP_REMOVED lines=441> */
.L_x_506:
        /* <DEDUP_REMOVED lines=23> */
.L_x_507:
        /* <DEDUP_REMOVED lines=56> */
.L_x_509:
[----:B------:R-:W-:Y:S05]  /*9b30*/  BSYNC B0 ;  /* 0x0000000000007941 */ /* 0x000fea0003800000 */
.L_x_508:
        /* <DEDUP_REMOVED lines=18> */
.L_x_511:
[----:B------:R-:W-:Y:S05]  /*9c60*/  BSYNC B0 ;  /* 0x0000000000007941 */ /* 0x000fea0003800000 */
.L_x_510:
        /* <DEDUP_REMOVED lines=20> */
.L_x_513:
[----:B------:R-:W-:Y:S05]  /*9db0*/  BSYNC B0 ;  /* 0x0000000000007941 */ /* 0x000fea0003800000 */
.L_x_512:
        /* <DEDUP_REMOVED lines=20> */
.L_x_515:
[----:B------:R-:W-:Y:S05]  /*9f00*/  BSYNC B0 ;  /* 0x0000000000007941 */ /* 0x000fea0003800000 */
.L_x_514:
[----:B------:R-:W-:Y:S01]  /*9f10*/  IMAD.U32 R3, RZ, RZ, UR10 ;  /* 0x0000000aff037e24 */ /* 0x000fe2000f8e00ff */
[----:B------:R-:W-:Y:S01]  /*9f20*/  UIMAD UR9, UR9, UR10, URZ ;  /* 0x0000000a090972a4 */ /* 0x000fe2000f8e023f */
[----:B-1----:R-:W1:Y:S01]  /*9f30*/  LDS.128 R16, [R2+0x14000] ;  /* 0x0140000002107984 */ /* 0x002e620000000c00 */
[----:B------:R-:W-:Y:S01]  /*9f40*/  USHF.R.S32.HI UR12, URZ, 0x1f, UR56 ;  /* 0x0000001f3f0c7899 */ /* 0x000fe20008011438 */
[----:B------:R-:W-:Y:S01]  /*9f50*/  IMAD.WIDE.U32 R4, R3, UR5, R10 ;  /* 0x0000000503047c25 */ /* 0x000fe2000f8e000a */
[----:B------:R-:W-:Y:S01]  /*9f60*/  UIMAD UR5, UR5, UR11, UR9 ;  /* 0x0000000b050572a4 */ /* 0x000fe2000f8e0209 */
[----:B------:R2:W1:Y:S01]  /*9f70*/  LDS.128 R12, [R2+0x18000] ;  /* 0x01800000020c7984 */ /* 0x0004620000000c00 */
[----:B------:R-:W-:Y:S01]  /*9f80*/  BSSY B0, `(.L_x_516) ;  /* 0x0000019000007945 */ /* 0x000fe20003800000 */
[----:B------:R-:W-:Y:S01]  /*9f90*/  ULDC.64 UR8, c[0x0][0x470] ;  /* 0x00011c0000087ab9 */ /* 0x000fe20000000a00 */
        /* <DEDUP_REMOVED lines=23> */
.L_x_517:
[----:B------:R-:W-:Y:S05]  /*a110*/  BSYNC B0 ;  /* 0x0000000000007941 */ /* 0x000fea0003800000 */
.L_x_516:
        /* <DEDUP_REMOVED lines=18> */
.L_x_519:
[----:B------:R-:W-:Y:S05]  /*a240*/  BSYNC B0 ;  /* 0x0000000000007941 */ /* 0x000fea0003800000 */
.L_x_518:
        /* <DEDUP_REMOVED lines=18> */
.L_x_521:
[----:B------:R-:W-:Y:S05]  /*a370*/  BSYNC B0 ;  /* 0x0000000000007941 */ /* 0x000fea0003800000 */
.L_x_520:
        /* <DEDUP_REMOVED lines=18> */
.L_x_476:
        /* <DEDUP_REMOVED lines=25> */
.L_x_523:
        /* <DEDUP_REMOVED lines=23> */
.L_x_524:
        /* <DEDUP_REMOVED lines=16> */
[----:B------:R-:W-:Y:S01]  /*a8a0*/  UIMAD UR15, UR56, UR15, UR5 ;  /* 0x0000000f380f72a4 */ /* 0x000fe2000f8e0205 */
[----:B------:R-:W-:Y:S01]  /*a8b0*/  MOV R4, UR14 ;  /* 0x0000000e00047c02 */ /* 0x000fe20008000f00 */
[----:B------:R-:W-:Y:S01]  /*a8c0*/  VIADD R10, R224, 0x40 ;  /* 0x00000040e00a7836 */ /* 0x000fe20000000000 */
        /* <DEDUP_REMOVED lines=21> */
.L_x_526:
[----:B------:R-:W-:Y:S05]  /*aa20*/  BSYNC B0 ;  /* 0x0000000000007941 */ /* 0x000fea0003800000 */
.L_x_525:
        /* <DEDUP_REMOVED lines=18> */
.L_x_528:
[----:B------:R-:W-:Y:S05]  /*ab50*/  BSYNC B0 ;  /* 0x0000000000007941 */ /* 0x000fea0003800000 */
.L_x_527:
        /* <DEDUP_REMOVED lines=18> */
.L_x_530:
[----:B------:R-:W-:Y:S05]  /*ac80*/  BSYNC B0 ;  /* 0x0000000000007941 */ /* 0x000fea0003800000 */
.L_x_529:
        /* <DEDUP_REMOVED lines=18> */
.L_x_532:
[----:B------:R-:W-:Y:S05]  /*adb0*/  BSYNC B0 ;  /* 0x0000000000007941 */ /* 0x000fea0003800000 */
.L_x_531:
        /* <DEDUP_REMOVED lines=30> */
.L_x_534:
[----:B------:R-:W-:Y:S05]  /*afa0*/  BSYNC B0 ;  /* 0x0000000000007941 */ /* 0x000fea0003800000 */
.L_x_533:
        /* <DEDUP_REMOVED lines=18> */
.L_x_536:
[----:B------:R-:W-:Y:S05]  /*b0d0*/  BSYNC B0 ;  /* 0x0000000000007941 */ /* 0x000fea0003800000 */
.L_x_535:
        /* <DEDUP_REMOVED lines=18> */
.L_x_538:
[----:B------:R-:W-:Y:S05]  /*b200*/  BSYNC B0 ;  /* 0x0000000000007941 */ /* 0x000fea0003800000 */
.L_x_537:
        /* <DEDUP_REMOVED lines=17> */
.L_x_522:
[----:B------:R-:W-:Y:S05]  /*b320*/  BSYNC B1 ;  /* 0x0000000000017941 */ /* 0x000fea0003800000 */
.L_x_471:
        /* <DEDUP_REMOVED lines=11> */
.L_x_539:
[----:B------:R-:W-:Y:S05]  /*b3e0*/  EXIT ;  /* 0x000000000000794d */ /* 0x000fea0003800000 */
.L_x_541:
        /* <DEDUP_REMOVED lines=9> */
.L_x_2061:


//--------------------- .text._ZN5flash44flash_bwd_dq_dk_dv_loop_seqk_parallel_kernelI23Flash_bwd_kernel_traitsILi128ELi64ELi128ELi8ELi2ELi4ELi2ELb0ELb0EN7cutlass10bfloat16_tE19Flash_kernel_traitsILi128ELi64ELi128ELi8ES3_EELb0ELb0ELb1ELb0ELb0ELb1ELb0EEEvNS_16Flash_bwd_paramsE --------------------------
	.section	.text._ZN5flash44flash_bwd_dq_dk_dv_loop_seqk_parallel_kernelI23Flash_bwd_kernel_traitsILi128ELi64ELi128ELi8ELi2ELi4ELi2ELb0ELb0EN7cutlass10bfloat16_tE19Flash_kernel_traitsILi128ELi64ELi128ELi8ES3_EELb0ELb0ELb1ELb0ELb0ELb1ELb0EEEvNS_16Flash_bwd_paramsE,"ax",@progbits
	.align	128
        .global         _ZN5flash44flash_bwd_dq_dk_dv_loop_seqk_parallel_kernelI23Flash_bwd_kernel_traitsILi128ELi64ELi128ELi8ELi2ELi4ELi2ELb0ELb0EN7cutlass10bfloat16_tE19Flash_kernel_traitsILi128ELi64ELi128ELi8ES3_EELb0ELb0ELb1ELb0ELb0ELb1ELb0EEEvNS_16Flash_bwd_paramsE
        .type           _ZN5flash44flash_bwd_dq_dk_dv_loop_seqk_parallel_kernelI23Flash_bwd_kernel_traitsILi128ELi64ELi128ELi8ELi2ELi4ELi2ELb0ELb0EN7cutlass10bfloat16_tE19Flash_kernel_traitsILi128ELi64ELi128ELi8ES3_EELb0ELb0ELb1ELb0ELb0ELb1ELb0EEEvNS_16Flash_bwd_paramsE,@function
        .size           _ZN5flash44flash_bwd_dq_dk_dv_loop_seqk_parallel_kernelI23Flash_bwd_kernel_traitsILi128ELi64ELi128ELi8ELi2ELi4ELi2ELb0ELb0EN7cutlass10bfloat16_tE19Flash_kernel_traitsILi128ELi64ELi128ELi8ES3_EELb0ELb0ELb1ELb0ELb0ELb1ELb0EEEvNS_16Flash_bwd_paramsE,(.L_x_2062 - _ZN5flash44flash_bwd_dq_dk_dv_loop_seqk_parallel_kernelI23Flash_bwd_kernel_traitsILi128ELi64ELi128ELi8ELi2ELi4ELi2ELb0ELb0EN7cutlass10bfloat16_tE19Flash_kernel_traitsILi128ELi64ELi128ELi8ES3_EELb0ELb0ELb1ELb0ELb0ELb1ELb0EEEvNS_16Flash_bwd_paramsE)
        .other          _ZN5flash44flash_bwd_dq_dk_dv_loop_seqk_parallel_kernelI23Flash_bwd_kernel_traitsILi128ELi64ELi128ELi8ELi2ELi4ELi2ELb0ELb0EN7cutlass10bfloat16_tE19Flash_kernel_traitsILi128ELi64ELi128ELi8ES3_EELb0ELb0ELb1ELb0ELb0ELb1ELb0EEEvNS_16Flash_bwd_paramsE,@"STO_CUDA_ENTRY STV_DEFAULT"
_ZN5flash44flash_bwd_dq_dk_dv_loop_seqk_parallel_kernelI23Flash_bwd_kernel_traitsILi128ELi64ELi128ELi8ELi2ELi4ELi2ELb0ELb0EN7cutlass10bfloat16_tE19Flash_kernel_traitsILi128ELi64ELi128ELi8ES3_EELb0ELb0ELb1ELb0ELb0ELb1ELb0EEEvNS_16Flash_bwd_paramsE:
.text._ZN5flash44flash_bwd_dq_dk_dv_loop_seqk_parallel_kernelI23Flash_bwd_kernel_traitsILi128ELi64ELi128ELi8ELi2ELi4ELi2ELb0ELb0EN7cutlass10bfloat16_tE19Flash_kernel_traitsILi128ELi64ELi128ELi8ES3_EELb0ELb0ELb1ELb0ELb0ELb1ELb0EEEvNS_16Flash_bwd_paramsE:
        /* <DEDUP_REMOVED lines=14> */
[----:B------:R-:W3:Y:S01]  /*00e0*/  S2UR UR54, SR_CTAID.Z ;  /* 0x00000000003679c3 */ /* 0x000ee20000002700 */
[----:B------:R-:W-:Y:S01]  /*00f0*/  UMOV UR5, 0x400 ;  /* 0x0000040000057882 */ /* 0x000fe20000000000 */
[----:B------:R-:W-:Y:S01]  /*0100*/  IMAD.MOV.U32 R250, RZ, RZ, 0x20 ;  /* 0x00000020fffa7424 */ /* 0x000fe200078e00ff */
[----:B------:R-:W-:Y:S01]  /*0110*/  ULDC.64 UR8, c[0x0][0x208] ;  /* 0x0000820000087ab9 */ /* 0x000fe20000000a00 */
[----:B------:R-:W-:Y:S01]  /*0120*/  IMAD.MOV.U32 R227, RZ, RZ, -0x10 ;  /* 0xfffffff0ffe37424 */ /* 0x000fe200078e00ff */
[----:B------:R-:W-:Y:S01]  /*0130*/  ULDC UR58, c[0x0][0x394] ;  /* 0x0000e500003a7ab9 */ /* 0x000fe20000000800 */
[----:B------:R-:W-:Y:S02]  /*0140*/  UMOV UR59, 0xffffc000 ;  /* 0xffffc000003b7882 */ /* 0x000fe40000000000 */
[----:B------:R-:W4:Y:S08]  /*0150*/  S2UR UR4, SR_CgaCtaId ;  /* 0x00000000000479c3 */ /* 0x000f300000008800 */
[----:B------:R-:W5:Y:S01]  /*0160*/  S2UR UR44, SR_CTAID.Y ;  /* 0x00000000002c79c3 */ /* 0x000f620000002600 */
[----:B---3--:R-:W-:Y:S01]  /*0170*/  USHF.R.S32.HI UR6, URZ, 0x1f, UR54 ;  /* 0x0000001f3f067899 */ /* 0x008fe20008011436 */
[----:B--2---:R-:W-:Y:S01]  /*0180*/  SHF.R.S32.HI R13, RZ, 0x1f, R14 ;  /* 0x0000001fff0d7819 */ /* 0x004fe2000001140e */
[----:B------:R-:W-:Y:S01]  /*0190*/  IMAD.SHL.U32 R249, R14, 0x2, RZ ;  /* 0x000000020ef97824 */ /* 0x000fe200078e00ff */
[----:B----4-:R-:W-:-:S02]  /*01a0*/  ULEA UR4, UR4, UR5, 0x18 ;  /* 0x0000000504047291 */ /* 0x010fc4000f8ec03f */
[CC--:B------:R-:W-:Y:S02]  /*01b0*/  LEA.HI R9, R13.reuse, R14.reuse, RZ, 0x4 ;  /* 0x0000000e0d097211 */ /* 0x0c0fe400078f20ff */
[CC--:B------:R-:W-:Y:S02]  /*01c0*/  LEA.HI R5, R13.reuse, R14.reuse, RZ, 0x5 ;  /* 0x0000000e0d057211 */ /* 0x0c0fe400078f28ff */
[----:B------:R-:W-:Y:S01]  /*01d0*/  LEA.HI R17, R13, R14, RZ, 0x2 ;  /* 0x0000000e0d117211 */ /* 0x000fe200078f10ff */
[----:B-----5:R-:W-:Y:S01]  /*01e0*/  USHF.L.U32 UR5, UR44, 0x7, URZ ;  /* 0x000000072c057899 */ /* 0x020fe2000800063f */
[----:B------:R-:W-:Y:S02]  /*01f0*/  SHF.R.S32.HI R7, RZ, 0x4, R9 ;  /* 0x00000004ff077819 */ /* 0x000fe40000011409 */
[--C-:B------:R-:W-:Y:S02]  /*0200*/  SHF.R.S32.HI R6, RZ, 0x5, R5.reuse ;  /* 0x00000005ff067819 */ /* 0x100fe40000011405 */
[----:B-1----:R-:W-:-:S02]  /*0210*/  SHF.R.S32.HI R0, RZ, 0x1f, R5 ;  /* 0x0000001fff007819 */ /* 0x002fc40000011405 */
[--C-:B------:R-:W-:Y:S02]  /*0220*/  SHF.R.S32.HI R8, RZ, 0x2, R17.reuse ;  /* 0x00000002ff087819 */ /* 0x100fe40000011411 */
[----:B------:R-:W-:Y:S02]  /*0230*/  SHF.R.S32.HI R2, RZ, 0x1f, R17 ;  /* 0x0000001fff027819 */ /* 0x000fe40000011411 */
[----:B------:R-:W-:Y:S02]  /*0240*/  LEA.HI R3, R9, R7, RZ, 0x1 ;  /* 0x0000000709037211 */ /* 0x000fe400078f08ff */
[-C--:B------:R-:W-:Y:S02]  /*0250*/  LEA.HI R0, R0, R6.reuse, RZ, 0x2 ;  /* 0x0000000600007211 */ /* 0x080fe400078f10ff */
[----:B------:R-:W-:Y:S02]  /*0260*/  LEA.HI R4, R5, R6, RZ, 0x1 ;  /* 0x0000000605047211 */ /* 0x000fe400078f08ff */
[----:B------:R-:W-:-:S02]  /*0270*/  LEA.HI R2, R2, R8, RZ, 0x3 ;  /* 0x0000000802027211 */ /* 0x000fc400078f18ff */
[----:B------:R-:W-:Y:S02]  /*0280*/  LOP3.LUT R3, R3, 0xfffffffe, RZ, 0xc0, !PT ;  /* 0xfffffffe03037812 */ /* 0x000fe400078ec0ff */
[----:B------:R-:W-:Y:S02]  /*0290*/  LEA.HI R214, R13, R14, RZ, 0x3 ;  /* 0x0000000e0dd67211 */ /* 0x000fe400078f18ff */
[----:B------:R-:W-:Y:S01]  /*02a0*/  LOP3.LUT R0, R0, 0xfffffffc, RZ, 0xc0, !PT ;  /* 0xfffffffc00007812 */ /* 0x000fe200078ec0ff */
[----:B------:R-:W-:Y:S01]  /*02b0*/  IMAD.IADD R10, R7, 0x1, -R3 ;  /* 0x00000001070a7824 */ /* 0x000fe200078e0a03 */
[----:B------:R-:W-:Y:S02]  /*02c0*/  LOP3.LUT R4, R4, 0xfffffffe, RZ, 0xc0, !PT ;  /* 0xfffffffe04047812 */ /* 0x000fe400078ec0ff */
[----:B------:R-:W-:Y:S01]  /*02d0*/  LOP3.LUT R2, R2, 0xfffffff8, RZ, 0xc0, !PT ;  /* 0xfffffff802027812 */ /* 0x000fe200078ec0ff */
[C---:B------:R-:W-:Y:S01]  /*02e0*/  IMAD.IADD R11, R6.reuse, 0x1, -R0 ;  /* 0x00000001060b7824 */ /* 0x040fe200078e0a00 */
[----:B------:R-:W-:Y:S01]  /*02f0*/  SHF.R.S32.HI R3, RZ, 0x3, R214 ;  /* 0x00000003ff037819 */ /* 0x000fe200000114d6 */
[----:B------:R-:W-:Y:S01]  /*0300*/  IMAD.IADD R12, R6, 0x1, -R4 ;  /* 0x00000001060c7824 */ /* 0x000fe200078e0a04 */
[----:B------:R-:W-:Y:S01]  /*0310*/  LOP3.LUT R0, R214, 0xfffffff8, RZ, 0xc0, !PT ;  /* 0xfffffff8d6007812 */ /* 0x000fe200078ec0ff */
[----:B------:R-:W-:Y:S01]  /*0320*/  IMAD.IADD R8, R8, 0x1, -R2 ;  /* 0x0000000108087824 */ /* 0x000fe200078e0a02 */
[----:B------:R-:W-:Y:S01]  /*0330*/  LOP3.LUT R2, R5, 0xffffffe0, RZ, 0xc0, !PT ;  /* 0xffffffe005027812 */ /* 0x000fe200078ec0ff */
[----:B------:R-:W-:Y:S01]  /*0340*/  IMAD.SHL.U32 R5, R3, 0x40, RZ ;  /* 0x0000004003057824 */ /* 0x000fe200078e00ff */
[----:B------:R-:W-:Y:S01]  /*0350*/  LOP3.LUT R4, R9, 0xfffffff0, RZ, 0xc0, !PT ;  /* 0xfffffff009047812 */ /* 0x000fe200078ec0ff */
[----:B------:R-:W-:-:S02]  /*0360*/  IMAD.IADD R0, R14, 0x1, -R0 ;  /* 0x000000010e007824 */ /* 0x000fc400078e0a00 */
[C---:B------:R-:W-:Y:S01]  /*0370*/  IMAD.IADD R3, R14.reuse, 0x1, -R2 ;  /* 0x000000010e037824 */ /* 0x040fe200078e0a02 */
[----:B------:R-:W-:Y:S01]  /*0380*/  LOP3.LUT R2, R5, 0x1c0, RZ, 0xc0, !PT ;  /* 0x000001c005027812 */ /* 0x000fe200078ec0ff */
[----:B------:R-:W-:Y:S01]  /*0390*/  IMAD.IADD R4, R14, 0x1, -R4 ;  /* 0x000000010e047824 */ /* 0x000fe200078e0a04 */
[C---:B------:R-:W-:Y:S01]  /*03a0*/  LOP3.LUT P4, RZ, R0.reuse, 0x2, RZ, 0xc0, !PT ;  /* 0x0000000200ff7812 */ /* 0x040fe2000788c0ff */
[C---:B------:R-:W-:Y:S01]  /*03b0*/  IMAD.SHL.U32 R5, R0.reuse, 0x8, RZ ;  /* 0x0000000800057824 */ /* 0x040fe200078e00ff */
[C---:B------:R-:W-:Y:S01]  /*03c0*/  LOP3.LUT P3, RZ, R0.reuse, 0x4, RZ, 0xc0, !PT ;  /* 0x0000000400ff7812 */ /* 0x040fe2000786c0ff */
[----:B------:R-:W-:Y:S01]  /*03d0*/  IMAD.SHL.U32 R0, R0, 0x40, RZ ;  /* 0x0000004000007824 */ /* 0x000fe200078e00ff */
[----:B------:R-:W-:Y:S02]  /*03e0*/  SHF.R.S32.HI R6, RZ, 0x1f, R4 ;  /* 0x0000001fff067819 */ /* 0x000fe40000011404 */
[----:B------:R-:W-:Y:S02]  /*03f0*/  LOP3.LUT R5, R2, 0x38, R5, 0xf8, !PT ;  /* 0x0000003802057812 */ /* 0x000fe400078ef805 */
[----:B------:R-:W-:-:S02]  /*0400*/  SHF.R.U32.HI R2, RZ, 0x3, R2 ;  /* 0x00000003ff027819 */ /* 0x000fc40000011602 */
[----:B------:R-:W-:Y:S02]  /*0410*/  LEA.HI R9, R6, R4, RZ, 0x3 ;  /* 0x0000000406097211 */ /* 0x000fe400078f18ff */
[----:B------:R-:W-:Y:S01]  /*0420*/  LOP3.LUT R245, R5, R2, RZ, 0x3c, !PT ;  /* 0x0000000205f57212 */ /* 0x000fe200078e3cff */
[----:B------:R-:W-:Y:S01]  /*0430*/  IMAD.SHL.U32 R2, R11, 0x10, RZ ;  /* 0x000000100b027824 */ /* 0x000fe200078e00ff */
[----:B------:R-:W-:Y:S02]  /*0440*/  SHF.R.S32.HI R7, RZ, 0x1f, R3 ;  /* 0x0000001fff077819 */ /* 0x000fe40000011403 */
[----:B------:R-:W-:Y:S02]  /*0450*/  LOP3.LUT R5, R9, 0xfffffff8, RZ, 0xc0, !PT ;  /* 0xfffffff809057812 */ /* 0x000fe400078ec0ff */
[----:B------:R-:W-:Y:S02]  /*0460*/  LOP3.LUT R0, R0, 0x1c0, RZ, 0xc0, !PT ;  /* 0x000001c000007812 */ /* 0x000fe400078ec0ff */
[----:B------:R-:W-:Y:S01]  /*0470*/  LEA.HI R15, R7, R3, RZ, 0x2 ;  /* 0x00000003070f7211 */ /* 0x000fe200078f10ff */
[----:B------:R-:W-:Y:S01]  /*0480*/  IMAD.IADD R16, R4, 0x1, -R5 ;  /* 0x0000000104107824 */ /* 0x000fe200078e0a05 */
[----:B------:R-:W-:Y:S01]  /*0490*/  LOP3.LUT R3, R8, 0x1, RZ, 0xc0, !PT ;  /* 0x0000000108037812 */ /* 0x000fe200078ec0ff */
[----:B------:R-:W-:Y:S01]  /*04a0*/  IMAD.SHL.U32 R5, R10, 0x200, RZ ;  /* 0x000002000a057824 */ /* 0x000fe200078e00ff */
[----:B------:R-:W-:-:S02]  /*04b0*/  LOP3.LUT R2, R0, 0x30, R2, 0xf8, !PT ;  /* 0x0000003000027812 */ /* 0x000fc400078ef802 */
[----:B------:R-:W-:Y:S02]  /*04c0*/  LEA.HI R4, R13, R14, RZ, 0x6 ;  /* 0x0000000e0d047211 */ /* 0x000fe400078f30ff */
[----:B------:R-:W-:Y:S02]  /*04d0*/  ISETP.NE.U32.AND P0, PT, R3, 0x1, PT ;  /* 0x000000010300780c */ /* 0x000fe40003f05070 */
[----:B------:R-:W-:Y:S02]  /*04e0*/  LOP3.LUT R6, R2, 0x8, R214, 0xf8, !PT ;  /* 0x0000000802067812 */ /* 0x000fe400078ef8d6 */
[----:B------:R-:W-:Y:S01]  /*04f0*/  SHF.R.S32.HI R3, RZ, 0x6, R4 ;  /* 0x00000006ff037819 */ /* 0x000fe20000011404 */
[----:B------:R-:W-:Y:S01]  /*0500*/  IMAD.SHL.U32 R4, R10, 0x20, RZ ;  /* 0x000000200a047824 */ /* 0x000fe200078e00ff */
[----:B------:R-:W-:Y:S02]  /*0510*/  LOP3.LUT R214, R0, 0x8, R214, 0xf8, !PT ;  /* 0x0000000800d67812 */ /* 0x000fe400078ef8d6 */
[----:B------:R-:W-:Y:S01]  /*0520*/  SHF.R.U32.HI R210, RZ, 0x3, R0 ;  /* 0x00000003ffd27819 */ /* 0x000fe20000011600 */
[----:B------:R-:W-:Y:S01]  /*0530*/  IMAD R2, R3, 0x800, R5 ;  /* 0x0000080003027824 */ /* 0x000fe200078e0205 */
[----:B------:R-:W-:Y:S01]  /*0540*/  LOP3.LUT R0, R17, 0x7ffffffc, RZ, 0xc0, !PT ;  /* 0x7ffffffc11007812 */ /* 0x000fe200078ec0ff */
[C---:B------:R-:W-:Y:S01]  /*0550*/  IMAD.SHL.U32 R7, R3.reuse, 0x8, RZ ;  /* 0x0000000803077824 */ /* 0x040fe200078e00ff */
[----:B------:R-:W-:Y:S01]  /*0560*/  LOP3.LUT R214, R214, R210, RZ, 0x3c, !PT ;  /* 0x000000d2d6d67212 */ /* 0x000fe200078e3cff */
[----:B------:R-:W-:Y:S01]  /*0570*/  IMAD R245, R3, 0x200, R245 ;  /* 0x0000020003f57824 */ /* 0x000fe200078e02f5 */
[----:B------:R-:W-:Y:S01]  /*0580*/  LEA.HI R13, R13, R14, RZ, 0x7 ;  /* 0x0000000e0d0d7211 */ /* 0x000fe200078f38ff */
[----:B------:R-:W-:Y:S01]  /*0590*/  IMAD.IADD R0, R14, 0x1, -R0 ;  /* 0x000000010e007824 */ /* 0x000fe200078e0a00 */
[----:B------:R-:W-:Y:S01]  /*05a0*/  LOP3.LUT R4, R4, 0x20, RZ, 0xc0, !PT ;  /* 0x0000002004047812 */ /* 0x000fe200078ec0ff */
[----:B------:R-:W-:Y:S01]  /*05b0*/  IMAD.IADD R214, R2, 0x1, R214 ;  /* 0x0000000102d67824 */ /* 0x000fe200078e02d6 */
[----:B------:R-:W-:Y:S01]  /*05c0*/  LOP3.LUT R210, R5, R6, R210, 0xf6, !PT ;  /* 0x0000000605d27212 */ /* 0x000fe200078ef6d2 */
[----:B------:R-:W-:Y:S01]  /*05d0*/  IMAD.SHL.U32 R2, R0, 0x2, RZ ;  /* 0x0000000200027824 */ /* 0x000fe200078e00ff */
[----:B------:R-:W-:Y:S01]  /*05e0*/  SHF.R.S32.HI R0, RZ, 0x7, R13 ;  /* 0x00000007ff007819 */ /* 0x000fe2000001140d */
[----:B------:R-:W-:Y:S01]  /*05f0*/  IMAD.SHL.U32 R5, R10, 0x10, RZ ;  /* 0x000000100a057824 */ /* 0x000fe200078e00ff */
[----:B------:R-:W-:Y:S01]  /*0600*/  LOP3.LUT R209, R4, 0x18, R7, 0xf8, !PT ;  /* 0x0000001804d17812 */ /* 0x000fe200078ef807 */
[--C-:B------:R-:W-:Y:S01]  /*0610*/  IMAD R11, R11, 0x400, R2.reuse ;  /* 0x000004000b0b7824 */ /* 0x100fe200078e0202 */
[----:B------:R-:W-:Y:S01]  /*0620*/  SHF.R.S32.HI R6, RZ, 0x2, R15 ;  /* 0x00000002ff067819 */ /* 0x000fe2000001140f */
[----:B------:R-:W-:Y:S01]  /*0630*/  IMAD R7, R0, 0x1000, R2 ;  /* 0x0000100000077824 */ /* 0x000fe200078e0202 */
[----:B------:R-:W-:Y:S01]  /*0640*/  R2P PR, R8, 0x6 ;  /* 0x0000000608007804 */ /* 0x000fe20000000000 */
[----:B------:R-:W-:Y:S01]  /*0650*/  IMAD.SHL.U32 R4, R0, 0x8, RZ ;  /* 0x0000000800047824 */ /* 0x000fe200078e00ff */
[----:B------:R-:W-:Y:S01]  /*0660*/  SEL R213, R250, 0xffffffe0, !P4 ;  /* 0xffffffe0fad57807 */ /* 0x000fe20006000000 */
[----:B------:R-:W-:Y:S01]  /*0670*/  IMAD.SHL.U32 R0, R8, 0x40, RZ ;  /* 0x0000004008007824 */ /* 0x000fe200078e00ff */
[----:B------:R-:W-:Y:S01]  /*0680*/  SEL R227, R227, 0x10, !P0 ;  /* 0x00000010e3e37807 */ /* 0x000fe20004000000 */
[----:B------:R-:W-:Y:S01]  /*0690*/  IMAD.SHL.U32 R2, R3, 0x20, RZ ;  /* 0x0000002003027824 */ /* 0x000fe200078e00ff */
[----:B------:R-:W-:Y:S01]  /*06a0*/  LOP3.LUT R3, R4, 0x8, RZ, 0xc0, !PT ;  /* 0x0000000804037812 */ /* 0x000fe200078ec0ff */
[----:B------:R-:W-:Y:S01]  /*06b0*/  IMAD R7, R12, 0x400, R7 ;  /* 0x000004000c077824 */ /* 0x000fe200078e0207 */
[----:B------:R-:W-:Y:S01]  /*06c0*/  LOP3.LUT R0, R0, 0x1c0, RZ, 0xc0, !PT ;  /* 0x000001c000007812 */ /* 0x000fe200078ec0ff */
[----:B------:R-:W-:Y:S01]  /*06d0*/  IMAD R241, R12, 0x10, R6 ;  /* 0x000000100cf17824 */ /* 0x000fe200078e0206 */
[----:B------:R-:W-:Y:S01]  /*06e0*/  LOP3.LUT R249, R2, 0x6, R249, 0xf8, !PT ;  /* 0x0000000602f97812 */ /* 0x000fe200078ef8f9 */
[----:B------:R-:W-:Y:S01]  /*06f0*/  IMAD.SHL.U32 R6, R9, 0x40, RZ ;  /* 0x0000004009067824 */ /* 0x000fe200078e00ff */
[----:B------:R-:W-:Y:S01]  /*0700*/  LOP3.LUT R4, R0, 0x20, R2, 0xf8, !PT ;  /* 0x0000002000047812 */ /* 0x000fe200078ef802 */
[----:B------:R-:W-:Y:S01]  /*0710*/  IMAD.SHL.U32 R214, R214, 0x2, RZ ;  /* 0x00000002d6d67824 */ /* 0x000fe200078e00ff */
[----:B------:R-:W-:-:S02]  /*0720*/  SHF.R.U32.HI R2, RZ, 0x3, R0 ;  /* 0x00000003ff027819 */ /* 0x000fc40000011600 */
[----:B------:R-:W-:Y:S01]  /*0730*/  LOP3.LUT R8, R3, 0x10, R5, 0xf8, !PT ;  /* 0x0000001003087812 */ /* 0x000fe200078ef805 */
[----:B------:R-:W-:Y:S01]  /*0740*/  IMAD.SHL.U32 R5, R10, 0x8, RZ ;  /* 0x000000080a057824 */ /* 0x000fe200078e00ff */
[----:B------:R-:W-:Y:S02]  /*0750*/  LOP3.LUT R4, R4, R2, RZ, 0x3c, !PT ;  /* 0x0000000204047212 */ /* 0x000fe400078e3cff */
[----:B------:R-:W-:Y:S01]  /*0760*/  LOP3.LUT R0, R2, R0, R3, 0x1e, !PT ;  /* 0x0000000002007212 */ /* 0x000fe200078e1e03 */
[----:B------:R-:W-:Y:S01]  /*0770*/  IMAD.SHL.U32 R2, R16, 0x40, RZ ;  /* 0x0000004010027824 */ /* 0x000fe200078e00ff */
[----:B------:R-:W-:Y:S01]  /*0780*/  SEL R250, R250, 0xffffffe0, !P1 ;  /* 0xffffffe0fafa7807 */ /* 0x000fe20004800000 */
[----:B------:R-:W-:Y:S01]  /*0790*/  IMAD.IADD R7, R4, 0x1, R7 ;  /* 0x0000000104077824 */ /* 0x000fe200078e0207 */
[----:B------:R-:W-:Y:S01]  /*07a0*/  LEA R210, R210, UR4, 0x1 ;  /* 0x00000004d2d27c11 */ /* 0x000fe2000f8e08ff */
[----:B------:R-:W-:Y:S01]  /*07b0*/  VIADD R4, R241, 0xffffffc0 ;  /* 0xffffffc0f1047836 */ /* 0x000fe20000000000 */
[----:B------:R-:W-:Y:S01]  /*07c0*/  LOP3.LUT R2, R2, 0x1c0, RZ, 0xc0, !PT ;  /* 0x000001c002027812 */ /* 0x000fe200078ec0ff */
[----:B------:R-:W-:Y:S01]  /*07d0*/  IMAD.IADD R11, R11, 0x1, R0 ;  /* 0x000000010b0b7824 */ /* 0x000fe200078e0200 */
[----:B------:R-:W-:-:S02]  /*07e0*/  LEA R228, R7, UR4, 0x1 ;  /* 0x0000000407e47c11 */ /* 0x000fc4000f8e08ff */
[----:B------:R-:W-:Y:S02]  /*07f0*/  SHF.R.S32.HI R0, RZ, 0x1f, R4 ;  /* 0x0000001fff007819 */ /* 0x000fe40000011404 */
[----:B------:R-:W-:Y:S01]  /*0800*/  SHF.R.U32.HI R3, RZ, 0x3, R2 ;  /* 0x00000003ff037819 */ /* 0x000fe20000011602 */
[----:B------:R-:W-:Y:S01]  /*0810*/  IMAD.IADD R226, R228, 0x1, R250 ;  /* 0x00000001e4e27824 */ /* 0x000fe200078e02fa */
[----:B------:R-:W-:Y:S01]  /*0820*/  SHF.L.U64.HI R248, R4, 0x2, R0 ;  /* 0x0000000204f87819 */ /* 0x000fe20000010200 */
[----:B------:R-:W-:Y:S01]  /*0830*/  IMAD.IADD R229, R228, 0x1, R227 ;  /* 0x00000001e4e57824 */ /* 0x000fe200078e02e3 */
[----:B------:R-:W-:Y:S01]  /*0840*/  LOP3.LUT R5, R2, 0x8, R5, 0xf8, !PT ;  /* 0x0000000802057812 */ /* 0x000fe200078ef805 */
[----:B------:R-:W-:Y:S01]  /*0850*/  IMAD.IADD R227, R227, 0x1, R226 ;  /* 0x00000001e3e37824 */ /* 0x000fe200078e02e2 */
[----:B------:R-:W-:Y:S02]  /*0860*/  LOP3.LUT R0, R6, 0xfffffe00, RZ, 0xc0, !PT ;  /* 0xfffffe0006007812 */ /* 0x000fe400078ec0ff */
[----:B------:R-:W-:-:S02]  /*0870*/  LOP3.LUT R4, R3, R8, R2, 0x1e, !PT ;  /* 0x0000000803047212 */ /* 0x000fc400078e1e02 */
[----:B------:R-:W-:Y:S02]  /*0880*/  LOP3.LUT R209, R3, R209, R2, 0x1e, !PT ;  /* 0x000000d103d17212 */ /* 0x000fe400078e1e02 */
[----:B------:R-:W-:Y:S01]  /*0890*/  LOP3.LUT R2, R5, R3, RZ, 0x3c, !PT ;  /* 0x0000000305027212 */ /* 0x000fe200078e3cff */
[----:B------:R-:W-:Y:S01]  /*08a0*/  IMAD R3, R12, 0x400, R0 ;  /* 0x000004000c037824 */ /* 0x000fe200078e0200 */
[-C--:B------:R-:W-:Y:S02]  /*08b0*/  LOP3.LUT R220, R4, R0.reuse, RZ, 0xfc, !PT ;  /* 0x0000000004dc7212 */ /* 0x080fe400078efcff */
[----:B------:R-:W-:Y:S01]  /*08c0*/  LOP3.LUT R209, R209, R0, RZ, 0xfc, !PT ;  /* 0x00000000d1d17212 */ /* 0x000fe200078efcff */
[----:B------:R-:W-:Y:S01]  /*08d0*/  IMAD.U32 R0, RZ, RZ, UR6 ;  /* 0x00000006ff007e24 */ /* 0x000fe2000f8e00ff */
[----:B------:R-:W-:Y:S01]  /*08e0*/  USHF.R.S32.HI UR6, URZ, 0x1f, UR44 ;  /* 0x0000001f3f067899 */ /* 0x000fe2000801142c */
[----:B------:R-:W-:Y:S02]  /*08f0*/  IMAD.IADD R218, R3, 0x1, R2 ;  /* 0x0000000103da7824 */ /* 0x000fe400078e0202 */
[----:B------:R-:W-:Y:S01]  /*0900*/  IMAD.U32 R2, RZ, RZ, UR5 ;  /* 0x00000005ff027e24 */ /* 0x000fe2000f8e00ff */
[----:B------:R-:W-:Y:S01]  /*0910*/  UIADD3 UR5, UR4, 0xc000, URZ ;  /* 0x0000c00004057890 */ /* 0x000fe2000fffe03f */
[----:B------:R-:W-:-:S02]  /*0920*/  IMAD.MOV.U32 R0, RZ, RZ, 0x40 ;  /* 0x00000040ff007424 */ /* 0x000fc400078e00ff */
[----:B------:R-:W-:Y:S01]  /*0930*/  IMAD.U32 R2, RZ, RZ, UR6 ;  /* 0x00000006ff027e24 */ /* 0x000fe2000f8e00ff */
[----:B------:R-:W-:Y:S02]  /*0940*/  USHF.R.S32.HI UR6, URZ, 0x1f, UR54 ;  /* 0x0000001f3f067899 */ /* 0x000fe40008011436 */
[----:B------:R-:W-:Y:S01]  /*0950*/  LEA R246, R11, UR5, 0x1 ;  /* 0x000000050bf67c11 */ /* 0x000fe2000f8e08ff */
[----:B------:R-:W-:Y:S01]  /*0960*/  VIADD R216, R214, UR5 ;  /* 0x00000005d6d87c36 */ /* 0x000fe20008000000 */
[C---:B------:R-:W-:Y:S02]  /*0970*/  SEL R215, R0.reuse, 0xffffffc0, !P3 ;  /* 0xffffffc000d77807 */ /* 0x040fe40005800000 */
[----:B------:R-:W-:Y:S01]  /*0980*/  IMAD.U32 R2, RZ, RZ, UR6 ;  /* 0x00000006ff027e24 */ /* 0x000fe2000f8e00ff */
[----:B------:R-:W-:Y:S01]  /*0990*/  SEL R0, R0, 0xffffffc0, !P2 ;  /* 0xffffffc000007807 */ /* 0x000fe20005000000 */
[C---:B------:R-:W-:Y:S01]  /*09a0*/  VIADD R2, R246.reuse, 0x420 ;  /* 0x00000420f6027836 */ /* 0x040fe20000000000 */
[----:B------:R-:W-:Y:S01]  /*09b0*/  LEA R209, R209, UR5, 0x1 ;  /* 0x00000005d1d17c11 */ /* 0x000fe2000f8e08ff */
[----:B------:R-:W-:-:S02]  /*09c0*/  @P1 VIADD R2, R246, 0x3e0 ;  /* 0x000003e0f6021836 */ /* 0x000fc40000000000 */
[----:B------:R-:W-:Y:S02]  /*09d0*/  IMAD.IADD R213, R216, 0x1, R213 ;  /* 0x00000001d8d57824 */ /* 0x000fe400078e02d5 */
[----:B------:R-:W-:Y:S01]  /*09e0*/  IMAD.IADD R250, R250, 0x1, R246 ;  /* 0x00000001fafa7824 */ /* 0x000fe200078e02f6 */
[----:B------:R1:W-:Y:S01]  /*09f0*/  STL [R1], R2 ;  /* 0x0000000201007387 */ /* 0x0003e20000100800 */
[--C-:B------:R-:W-:Y:S02]  /*0a00*/  IMAD.IADD R216, R216, 0x1, R215.reuse ;  /* 0x00000001d8d87824 */ /* 0x100fe400078e02d7 */
[----:B------:R-:W-:Y:S02]  /*0a10*/  IMAD.IADD R215, R213, 0x1, R215 ;  /* 0x00000001d5d77824 */ /* 0x000fe400078e02d7 */
[--C-:B------:R-:W-:Y:S02]  /*0a20*/  IMAD.IADD R247, R246, 0x1, R0.reuse ;  /* 0x00000001f6f77824 */ /* 0x100fe400078e0200 */
[----:B------:R-:W-:-:S02]  /*0a30*/  IMAD.IADD R251, R250, 0x1, R0 ;  /* 0x00000001fafb7824 */ /* 0x000fc400078e0200 */
[----:B------:R-:W-:-:S07]  /*0a40*/  IMAD.IADD R252, R0, 0x1, R2 ;  /* 0x0000000100fc7824 */ /* 0x000fce00078e0202 */
.L_x_588:
        /* <DEDUP_REMOVED lines=16> */
[----:B------:R-:W-:Y:S01]  /*0b50*/  IMAD.U32 R4, RZ, RZ, UR10 ;  /* 0x0000000aff047e24 */ /* 0x000fe2000f8e00ff */
[----:B------:R-:W-:Y:S01]  /*0b60*/  UISETP.NE.U32.AND UP1, UPT, UR12, URZ, UPT ;  /* 0x0000003f0c00728c */ /* 0x000fe2000bf25070 */
[----:B-1----:R-:W-:Y:S01]  /*0b70*/  IMAD.U32 R2, RZ, RZ, UR6 ;  /* 0x00000006ff027e24 */ /* 0x002fe2000f8e00ff */
        /* <DEDUP_REMOVED lines=9> */
[----:B------:R-:W-:Y:S01]  /*0c10*/  PLOP3.LUT P3, PT, PT, PT, UP1, 0x80, 0x0 ;  /* 0x000000000000781c */ /* 0x000fe20003f6f018 */
[----:B--2-4-:R-:W2:Y:S02]  /*0c20*/  @P1 LDG.E R7, desc[UR8][R4.64] ;  /* 0x0000000804071981 */ /* 0x014ea4000c1e1900 */
[----:B------:R-:W-:-:S02]  /*0c30*/  UISETP.EQ.OR.EX UP4, UPT, UR13, URZ, !UP2, UP4 ;  /* 0x0000003f0d00728c */ /* 0x000fc4000d782740 */
        /* <DEDUP_REMOVED lines=36> */
.L_x_542:
        /* <DEDUP_REMOVED lines=15> */
[----:B------:R-:W-:Y:S01]  /*0f70*/  UIMAD UR20, UR44, UR11, UR10 ;  /* 0x0000000b2c1472a4 */ /* 0x000fe2000f8e020a */
[----:B------:R-:W-:-:S02]  /*0f80*/  ULDC UR12, c[0x0][0x394] ;  /* 0x0000e500000c7ab9 */ /* 0x000fc40000000800 */
[----:B------:R-:W-:Y:S01]  /*0f90*/  @!UP2 ULDC.64 UR10, c[0x0][0x418] ;  /* 0x00010600000aaab9 */ /* 0x000fe20000000a00 */
[----:B------:R-:W-:Y:S01]  /*0fa0*/  ULDC UR57, c[0x0][0x2d4] ;  /* 0x0000b50000397ab9 */ /* 0x000fe20000000800 */
[----:B------:R-:W-:Y:S02]  /*0fb0*/  @!UP2 UIMAD.WIDE.U32 UR36, UR44, UR10, URZ ;  /* 0x0000000a2c24a2a5 */ /* 0x000fe4000f8e003f */
[----:B------:R-:W-:Y:S02]  /*0fc0*/  USHF.R.S32.HI UR34, URZ, 0x1f, UR57 ;  /* 0x0000001f3f227899 */ /* 0x000fe40008011439 */
[----:B------:R-:W-:Y:S01]  /*0fd0*/  @UP0 ULDC.64 UR24, c[0x0][0x248] ;  /* 0x0000920000180ab9 */ /* 0x000fe20000000a00 */
[----:B------:R-:W-:Y:S01]  /*0fe0*/  UIADD3 UR48, UR19, UR20, URZ ;  /* 0x0000001413307290 */ /* 0x000fe2000fffe03f */
[----:B------:R-:W-:Y:S01]  /*0ff0*/  ULDC.U8 UR42, c[0x0][0x3d8] ;  /* 0x0000f600002a7ab9 */ /* 0x000fe20000000000 */
[----:B-1----:R-:W-:Y:S01]  /*1000*/  IABS R5, R6 ;  /* 0x0000000600057213 */ /* 0x002fe20000000000 */
[----:B------:R-:W-:Y:S01]  /*1010*/  UISETP.NE.AND UP3, UPT, UR42, URZ, UPT ;  /* 0x0000003f2a00728c */ /* 0x000fe2000bf65270 */
[----:B------:R-:W-:Y:S01]  /*1020*/  ISETP.NE.AND P3, PT, R6, RZ, PT ;  /* 0x000000ff0600720c */ /* 0x000fe20003f65270 */
[----:B------:R-:W-:Y:S01]  /*1030*/  USHF.L.U32 UR16, UR44, 0x7, URZ ;  /* 0x000000072c107899 */ /* 0x000fe2000800063f */
[----:B------:R-:W1:Y:S01]  /*1040*/  I2F.RP R2, R5 ;  /* 0x0000000500027306 */ /* 0x000e620000209400 */
[----:B------:R-:W-:Y:S01]  /*1050*/  ULDC.64 UR40, c[0x0][0x240] ;  /* 0x0000900000287ab9 */ /* 0x000fe20000000a00 */
[----:B------:R-:W-:-:S02]  /*1060*/  USHF.L.U64.HI UR26, UR44, 0x7, UR56 ;  /* 0x000000072c1a7899 */ /* 0x000fc40008010238 */
[----:B--2---:R-:W-:Y:S02]  /*1070*/  UIMAD.WIDE.U32 UR32, UR7, UR14, URZ ;  /* 0x0000000e072072a5 */ /* 0x004fe4000f8e003f */
[----:B------:R-:W-:Y:S02]  /*1080*/  USEL UR29, UR16, URZ, UP1 ;  /* 0x0000003f101d7287 */ /* 0x000fe40008800000 */
[----:B------:R-:W-:Y:S02]  /*1090*/  UIMAD UR47, UR7, UR15, UR33 ;  /* 0x0000000f072f72a4 */ /* 0x000fe4000f8e0221 */
[----:B------:R-:W-:Y:S02]  /*10a0*/  @!UP2 UIMAD UR7, UR56, UR10, URZ ;  /* 0x0000000a3807a2a4 */ /* 0x000fe4000f8e023f */
[----:B------:R-:W-:Y:S02]  /*10b0*/  UIADD3 UR10, UR13, 0x80, UR30 ;  /* 0x000000800d0a7890 */ /* 0x000fe4000fffe01e */
[----:B------:R-:W-:Y:S01]  /*10c0*/  @!UP2 UIMAD UR27, UR44, UR11, UR7 ;  /* 0x0000000b2c1ba2a4 */ /* 0x000fe2000f8e0207 */
[----:B-1----:R-:W1:Y:S01]  /*10d0*/  MUFU.RCP R2, R2 ;  /* 0x0000000200027308 */ /* 0x002e620000001000 */
[----:B------:R-:W-:-:S02]  /*10e0*/  UIADD3 UR7, UR13, 0x3f, URZ ;  /* 0x0000003f0d077890 */ /* 0x000fc4000fffe03f */
[----:B------:R-:W-:Y:S02]  /*10f0*/  UIADD3 UR10, UR10, UR12, -UR5 ;  /* 0x0000000c0a0a7290 */ /* 0x000fe4000fffe805 */
[----:B------:R-:W-:Y:S02]  /*1100*/  USHF.R.S32.HI UR11, URZ, 0x1f, UR7 ;  /* 0x0000001f3f0b7899 */ /* 0x000fe40008011407 */
[----:B------:R-:W-:Y:S02]  /*1110*/  @UP0 UIADD3 UR12, UR23, UR31, URZ ;  /* 0x0000001f170c0290 */ /* 0x000fe4000fffe03f */
[----:B------:R-:W-:Y:S02]  /*1120*/  ULEA.HI UR28, UR11, UR7, URZ, 0x6 ;  /* 0x000000070b1c7291 */ /* 0x000fe4000f8f303f */
[----:B------:R-:W-:Y:S02]  /*1130*/  UIADD3 UR7, UR10, 0x3f, URZ ;  /* 0x0000003f0a077890 */ /* 0x000fe4000fffe03f */
[----:B------:R-:W-:-:S02]  /*1140*/  @UP0 UIMAD.WIDE.U32 UR10, UR12, UR24, URZ ;  /* 0x000000180c0a02a5 */ /* 0x000fc4000f8e003f */
[----:B------:R-:W-:Y:S01]  /*1150*/  @UP0 UIMAD UR12, UR12, UR25, URZ ;  /* 0x000000190c0c02a4 */ /* 0x000fe2000f8e023f */
[----:B-1----:R-:W-:Y:S01]  /*1160*/  VIADD R2, R2, 0xffffffe ;  /* 0x0ffffffe02027836 */ /* 0x002fe20000000000 */
[----:B------:R-:W-:Y:S02]  /*1170*/  @UP2 ULDC.64 UR14, c[0x0][0x420] ;  /* 0x00010800000e2ab9 */ /* 0x000fe40000000a00 */
[----:B------:R-:W-:Y:S01]  /*1180*/  @UP0 UIADD3 UR52, UR11, UR12, URZ ;  /* 0x0000000c0b340290 */ /* 0x000fe2000fffe03f */
[----:B------:R-:W1:Y:S01]  /*1190*/  F2I.FTZ.U32.TRUNC.NTZ R3, R2 ;  /* 0x0000000200037305 */ /* 0x000e62000021f000 */
[----:B------:R-:W-:Y:S02]  /*11a0*/  USHF.R.S32.HI UR12, URZ, 0x1f, UR7 ;  /* 0x0000001f3f0c7899 */ /* 0x000fe40008011407 */
[----:B------:R-:W-:Y:S02]  /*11b0*/  @UP2 UIMAD.WIDE.U32 UR38, UR6, UR14, URZ ;  /* 0x0000000e062622a5 */ /* 0x000fe4000f8e003f */
[----:B------:R-:W-:-:S02]  /*11c0*/  ULEA.HI UR20, UR12, UR7, URZ, 0x6 ;  /* 0x000000070c147291 */ /* 0x000fc4000f8f303f */
[----:B------:R-:W-:Y:S01]  /*11d0*/  UIMAD UR7, UR34, UR44, URZ ;  /* 0x0000002c220772a4 */ /* 0x000fe2000f8e023f */
[----:B------:R-:W-:Y:S01]  /*11e0*/  ULDC.U8 UR14, c[0x0][0x480] ;  /* 0x00012000000e7ab9 */ /* 0x000fe20000000000 */
[----:B------:R-:W-:Y:S02]  /*11f0*/  @UP2 UIMAD UR50, UR6, UR15, UR39 ;  /* 0x0000000f063222a4 */ /* 0x000fe4000f8e0227 */
[----:B------:R-:W-:Y:S02]  /*1200*/  UISETP.NE.AND UP5, UPT, UR14, URZ, UPT ;  /* 0x0000003f0e00728c */ /* 0x000fe4000bfa5270 */
[----:B------:R-:W-:Y:S01]  /*1210*/  UIMAD.WIDE.U32 UR14, UR44, UR57, URZ ;  /* 0x000000392c0e72a5 */ /* 0x000fe2000f8e003f */
[----:B-1----:R-:W-:Y:S01]  /*1220*/  IMAD.MOV R0, RZ, RZ, -R3 ;  /* 0x000000ffff007224 */ /* 0x002fe200078e0a03 */
[----:B------:R-:W-:Y:S01]  /*1230*/  UIMAD UR7, UR56, UR57, UR7 ;  /* 0x00000039380772a4 */ /* 0x000fe2000f8e0207 */
[----:B------:R-:W-:Y:S01]  /*1240*/  IMAD.MOV.U32 R2, RZ, RZ, RZ ;  /* 0x000000ffff027224 */ /* 0x000fe200078e00ff */
[----:B------:R-:W-:Y:S01]  /*1250*/  UIMAD.WIDE.U32 UR16, UR6, UR40, URZ ;  /* 0x00000028061072a5 */ /* 0x000fe2000f8e003f */
[----:B------:R-:W-:Y:S01]  /*1260*/  IMAD R0, R0, R5, RZ ;  /* 0x0000000500007224 */ /* 0x000fe200078e02ff */
[----:B------:R-:W-:-:S02]  /*1270*/  UIADD3 UR15, UR15, UR7, URZ ;  /* 0x000000070f0f7290 */ /* 0x000fc4000fffe03f */
[----:B------:R-:W-:Y:S01]  /*1280*/  USHF.R.S32.HI UR12, URZ, 0x6, UR28 ;  /* 0x000000063f0c7899 */ /* 0x000fe2000801141c */
[----:B------:R-:W-:Y:S01]  /*1290*/  IMAD.HI.U32 R0, R3, R0, R2 ;  /* 0x0000000003007227 */ /* 0x000fe200078e0002 */
[----:B------:R-:W-:Y:S01]  /*12a0*/  MOV R2, R4 ;  /* 0x0000000400027202 */ /* 0x000fe20000000f00 */
[----:B------:R-:W-:Y:S01]  /*12b0*/  USHF.R.S32.HI UR7, URZ, 0x6, UR20 ;  /* 0x000000063f077899 */ /* 0x000fe20008011414 */
[----:B------:R-:W-:Y:S01]  /*12c0*/  ULDC UR61, c[0x0][0x2dc] ;  /* 0x0000b700003d7ab9 */ /* 0x000fe20000000800 */
[----:B------:R-:W-:Y:S02]  /*12d0*/  ULDC UR60, c[0x0][0x270] ;  /* 0x00009c00003c7ab9 */ /* 0x000fe40000000800 */
[----:B------:R-:W-:Y:S01]  /*12e0*/  IMAD.HI.U32 R0, R0, R2, RZ ;  /* 0x0000000200007227 */ /* 0x000fe200078e00ff */
[----:B------:R-:W-:Y:S01]  /*12f0*/  ULDC UR45, c[0x0][0x2c4] ;  /* 0x0000b100002d7ab9 */ /* 0x000fe20000000800 */
[----:B------:R-:W-:Y:S02]  /*1300*/  USEL UR55, UR18, UR16, !UP2 ;  /* 0x0000001012377287 */ /* 0x000fe4000d000000 */
[----:B------:R-:W-:Y:S01]  /*1310*/  IMAD.MOV R3, RZ, RZ, -R0 ;  /* 0x000000ffff037224 */ /* 0x000fe200078e0a00 */
[----:B------:R-:W-:Y:S01]  /*1320*/  @UP0 UMOV UR51, UR10 ;  /* 0x0000000a00330c82 */ /* 0x000fe20008000000 */
[----:B------:R-:W-:-:S02]  /*1330*/  UIMAD UR22, UR6, UR41, URZ ;  /* 0x00000029061672a4 */ /* 0x000fc4000f8e023f */
[C---:B------:R-:W-:Y:S01]  /*1340*/  IMAD R2, R5.reuse, R3, R2 ;  /* 0x0000000305027224 */ /* 0x040fe200078e0202 */
[----:B------:R-:W-:Y:S02]  /*1350*/  UIMAD.WIDE UR10, UR61, UR60, URZ ;  /* 0x0000003c3d0a72a5 */ /* 0x000fe4000f8e023f */
[----:B------:R-:W-:Y:S02]  /*1360*/  USEL UR26, UR26, URZ, UP1 ;  /* 0x0000003f1a1a7287 */ /* 0x000fe40008800000 */
[----:B------:R-:W-:Y:S01]  /*1370*/  ISETP.GT.U32.AND P1, PT, R5, R2, PT ;  /* 0x000000020500720c */ /* 0x000fe20003f24070 */
[----:B------:R-:W-:Y:S02]  /*1380*/  @UP3 UIMAD UR18, UR44, UR45, URZ ;  /* 0x0000002d2c1232a4 */ /* 0x000fe4000f8e023f */
[----:B------:R-:W-:Y:S02]  /*1390*/  UISETP.LT.AND UP1, UPT, UR12, UR7, UPT ;  /* 0x000000070c00728c */ /* 0x000fe4000bf21270 */
[----:B------:R-:W-:-:S02]  /*13a0*/  @UP2 UIADD3 UR48, UR17, UR22, URZ ;  /* 0x0000001611302290 */ /* 0x000fc4000fffe03f */
[----:B------:R-:W-:Y:S02]  /*13b0*/  UIMAD UR19, UR11, UR14, URZ ;  /* 0x0000000e0b1372a4 */ /* 0x000fe4000f8e023f */
[----:B------:R-:W-:Y:S02]  /*13c0*/  @UP3 USEL UR18, UR18, UR6, !UP2 ;  /* 0x0000000612123287 */ /* 0x000fe4000d000000 */
[----:B------:R-:W-:Y:S02]  /*13d0*/  UIMAD.WIDE.U32 UR16, UR10, UR14, URZ ;  /* 0x0000000e0a1072a5 */ /* 0x000fe4000f8e003f */
[----:B------:R-:W-:Y:S01]  /*13e0*/  USEL UR34, UR12, UR7, UP1 ;  /* 0x000000070c227287 */ /* 0x000fe20008800000 */
[----:B------:R-:W-:Y:S01]  /*13f0*/  @!P1 IMAD.IADD R2, R2, 0x1, -R5 ;  /* 0x0000000102029824 */ /* 0x000fe200078e0a05 */
[----:B------:R-:W-:Y:S01]  /*1400*/  @UP3 ULDC UR14, c[0x0][0x2e4] ;  /* 0x0000b900000e3ab9 */ /* 0x000fe20000000800 */
[----:B------:R-:W-:Y:S01]  /*1410*/  UIMAD UR19, UR10, UR15, UR19 ;  /* 0x0000000f0a1372a4 */ /* 0x000fe2000f8e0213 */
[----:B------:R-:W-:Y:S01]  /*1420*/  @!P1 IADD3 R0, R0, 0x1, RZ ;  /* 0x0000000100009810 */ /* 0x000fe20007ffe0ff */
[----:B------:R-:W-:Y:S01]  /*1430*/  @UP3 UIMAD UR43, UR54, UR14, UR18 ;  /* 0x0000000e362b32a4 */ /* 0x000fe2000f8e0212 */
[----:B------:R-:W-:Y:S01]  /*1440*/  ISETP.GE.U32.AND P0, PT, R2, R5, PT ;  /* 0x000000050200720c */ /* 0x000fe20003f06070 */
[----:B------:R-:W-:Y:S01]  /*1450*/  ULEA UR18, UR34, 0xffffffc0, 0x6 ;  /* 0xffffffc022127891 */ /* 0x000fe2000f8e303f */
[----:B------:R-:W-:Y:S01]  /*1460*/  LOP3.LUT R2, R6, UR54, RZ, 0x3c, !PT ;  /* 0x0000003606027c12 */ /* 0x000fe2000f8e3cff */
[----:B------:R-:W-:Y:S01]  /*1470*/  UIMAD.WIDE.U32 UR14, UR10, UR6, URZ ;  /* 0x000000060a0e72a5 */ /* 0x000fe2000f8e003f */
[----:B------:R-:W-:Y:S01]  /*1480*/  PLOP3.LUT P1, PT, PT, PT, UP0, 0x80, 0x0 ;  /* 0x000000000000781c */ /* 0x000fe20003f2f008 */
[----:B------:R-:W-:Y:S01]  /*1490*/  UIADD3 UR22, UR17, UR19, URZ ;  /* 0x0000001311167290 */ /* 0x000fe2000fffe03f */
[----:B------:R-:W-:Y:S01]  /*14a0*/  ISETP.GE.AND P2, PT, R2, RZ, PT ;  /* 0x000000ff0200720c */ /* 0x000fe20003f46270 */
[----:B------:R-:W-:-:S02]  /*14b0*/  USHF.R.S32.HI UR19, URZ, 0x1f, UR18 ;  /* 0x0000001f3f137899 */ /* 0x000fc40008011412 */
[----:B------:R-:W-:Y:S02]  /*14c0*/  UIADD3 UR7, UP1, UR18, UR29, URZ ;  /* 0x0000001d12077290 */ /* 0x000fe4000ff3e03f */
[----:B------:R-:W-:Y:S02]  /*14d0*/  UIMAD UR12, UR11, UR6, URZ ;  /* 0x000000060b0c72a4 */ /* 0x000fe4000f8e023f */
[----:B------:R-:W-:Y:S01]  /*14e0*/  USEL UR53, UR16, UR14, !UP2 ;  /* 0x0000000e10357287 */ /* 0x000fe2000d000000 */
[----:B------:R-:W-:Y:S01]  /*14f0*/  @P0 VIADD R0, R0, 0x1 ;  /* 0x0000000100000836 */ /* 0x000fe20000000000 */
[----:B------:R-:W-:Y:S01]  /*1500*/  UIADD3.X UR16, UR19, UR26, URZ, UP1, !UPT ;  /* 0x0000001a13107290 */ /* 0x000fe20008ffe43f */
[----:B------:R-:W-:Y:S01]  /*1510*/  PLOP3.LUT P0, PT, PT, PT, UP3, 0x80, 0x0 ;  /* 0x000000000000781c */ /* 0x000fe20003f0f038 */
[----:B------:R-:W-:Y:S02]  /*1520*/  UIMAD UR11, UR11, UR7, URZ ;  /* 0x000000070b0b72a4 */ /* 0x000fe4000f8e023f */
[----:B------:R-:W-:Y:S01]  /*1530*/  @UP0 UIADD3 UR33, UR23, UR31, URZ ;  /* 0x0000001f17210290 */ /* 0x000fe2000fffe03f */
[----:B------:R-:W-:Y:S01]  /*1540*/  @!P2 IADD3 R0, -R0, RZ, RZ ;  /* 0x000000ff0000a210 */ /* 0x000fe20007ffe1ff */
[----:B------:R-:W-:Y:S01]  /*1550*/  @UP2 UIADD3 UR22, UR15, UR12, URZ ;  /* 0x0000000c0f162290 */ /* 0x000fe2000fffe03f */
[----:B------:R-:W-:Y:S01]  /*1560*/  @!P3 LOP3.LUT R0, RZ, R6, RZ, 0x33, !PT ;  /* 0x00000006ff00b212 */ /* 0x000fe200078e33ff */
[----:B------:R-:W-:Y:S01]  /*1570*/  UIMAD.WIDE.U32 UR28, UR10, UR7, URZ ;  /* 0x000000070a1c72a5 */ /* 0x000fe2000f8e003f */
[----:B------:R-:W-:Y:S01]  /*1580*/  @UP0 ULDC.64 UR14, c[0x0][0x250] ;  /* 0x00009400000e0ab9 */ /* 0x000fe20000000a00 */
[----:B------:R-:W-:-:S02]  /*1590*/  UIMAD UR7, UR10, UR16, UR11 ;  /* 0x000000100a0772a4 */ /* 0x000fc4000f8e020b */
[----:B------:R-:W-:Y:S02]  /*15a0*/  @UP0 UIMAD.WIDE.U32 UR10, UR33, UR14, URZ ;  /* 0x0000000e210a02a5 */ /* 0x000fe4000f8e003f */
[----:B------:R-:W-:Y:S02]  /*15b0*/  @!UP3 UIMAD UR20, UR44, UR60, UR54 ;  /* 0x0000003c2c14b2a4 */ /* 0x000fe4000f8e0236 */
[----:B------:R-:W-:Y:S02]  /*15c0*/  UIMAD UR42, UR54, UR61, URZ ;  /* 0x0000003d362a72a4 */ /* 0x000fe4000f8e023f */
[----:B------:R-:W-:Y:S02]  /*15d0*/  @UP0 UIMAD UR12, UR33, UR15, URZ ;  /* 0x0000000f210c02a4 */ /* 0x000fe4000f8e023f */
[----:B------:R-:W-:Y:S02]  /*15e0*/  @!UP3 UIMAD UR43, UR20, UR45, URZ ;  /* 0x0000002d142bb2a4 */ /* 0x000fe4000f8e023f */
[----:B------:R-:W-:-:S02]  /*15f0*/  USEL UR46, UR32, URZ, UP5 ;  /* 0x0000003f202e7287 */ /* 0x000fc4000a800000 */
[----:B------:R-:W-:Y:S02]  /*1600*/  USHF.R.S32.HI UR35, URZ, 0x1f, UR30 ;  /* 0x0000001f3f237899 */ /* 0x000fe4000801141e */
[----:B------:R-:W-:Y:S02]  /*1610*/  @!UP2 UIADD3 UR50, UR37, UR27, URZ ;  /* 0x0000001b2532a290 */ /* 0x000fe4000fffe03f */
[----:B------:R-:W-:Y:S02]  /*1620*/  USHF.R.S32.HI UR49, URZ, 0x1f, UR42 ;  /* 0x0000001f3f317899 */ /* 0x000fe4000801142a */
[----:B------:R-:W-:Y:S02]  /*1630*/  @UP0 UIADD3 UR33, UR11, UR12, URZ ;  /* 0x0000000c0b210290 */ /* 0x000fe4000fffe03f */
[----:B------:R-:W-:Y:S02]  /*1640*/  USEL UR47, UR47, URZ, UP5 ;  /* 0x0000003f2f2f7287 */ /* 0x000fe4000a800000 */
        /* <DEDUP_REMOVED lines=9> */
[----:B------:R-:W-:-:S04]  /*16e0*/  UIADD3 UR11, UR11, UR7, URZ ;  /* 0x000000070b0b7290 */ /* 0x000fc8000fffe03f */
[----:B------:R-:W-:Y:S02]  /*16f0*/  UIMAD.WIDE.U32 UR10, UR44, UR16, UR10 ;  /* 0x000000102c0a72a5 */ /* 0x000fe4000f8e000a */
[----:B------:R-:W-:-:S04]  /*1700*/  UIMAD UR16, UR56, UR16, URZ ;  /* 0x00000010381072a4 */ /* 0x000fc8000f8e023f */
[----:B------:R-:W-:Y:S01]  /*1710*/  UIMAD UR17, UR44, UR17, UR16 ;  /* 0x000000112c1172a4 */ /* 0x000fe2000f8e0210 */
[----:B------:R-:W-:-:S03]  /*1720*/  UMOV UR51, UR10 ;  /* 0x0000000a00337c82 */ /* 0x000fc60008000000 */
[----:B------:R-:W-:-:S12]  /*1730*/  UIADD3 UR52, UR11, UR17, URZ ;  /* 0x000000110b347290 */ /* 0x000fd8000fffe03f */
.L_x_544:
[----:B------:R-:W-:Y:S05]  /*1740*/  @P1 BRA `(.L_x_545) ;  /* 0x0000000000301947 */ /* 0x000fea0003800000 */
        /* <DEDUP_REMOVED lines=12> */
.L_x_545:
        /* <DEDUP_REMOVED lines=11> */
.L_x_546:
[----:B------:R-:W-:-:S04]  /*18c0*/  UIMAD UR6, UR44, UR60, UR54 ;  /* 0x0000003c2c0672a4 */ /* 0x000fc8000f8e0236 */
[----:B------:R-:W-:-:S12]  /*18d0*/  UIMAD UR6, UR6, UR57, URZ ;  /* 0x00000039060672a4 */ /* 0x000fd8000f8e023f */
.L_x_547:
[----:B------:R-:W1:Y:S01]  /*18e0*/  S2R R38, SR_TID.X ;  /* 0x0000000000267919 */ /* 0x000e620000002100 */
[----:B------:R-:W2:Y:S01]  /*18f0*/  LDC.64 R12, c[0x0][0x420] ;  /* 0x00010800ff0c7b82 */ /* 0x000ea20000000a00 */
[----:B------:R-:W-:Y:S01]  /*1900*/  UIADD3 UR20, UR18, UR6, URZ ;  /* 0x0000000612147290 */ /* 0x000fe2000fffe03f */
[----:B------:R-:W-:Y:S01]  /*1910*/  BSSY B1, `(.L_x_543) ;  /* 0x000081d000017945 */ /* 0x000fe20003800000 */
[----:B------:R-:W-:Y:S02]  /*1920*/  UIMAD UR6, UR61, UR60, URZ ;  /* 0x0000003c3d0672a4 */ /* 0x000fe4000f8e023f */
[----:B------:R-:W-:Y:S02]  /*1930*/  UIADD3 UR11, -UR5, UR13, UR30 ;  /* 0x0000000d050b7290 */ /* 0x000fe4000fffe11e */
[----:B------:R-:W-:Y:S01]  /*1940*/  USHF.L.U32 UR7, UR6, 0x6, URZ ;  /* 0x0000000606077899 */ /* 0x000fe2000800063f */
[----:B------:R-:W-:Y:S01]  /*1950*/  ULDC UR36, c[0x0][0x398] ;  /* 0x0000e60000247ab9 */ /* 0x000fe20000000800 */
[----:B------:R-:W-:-:S02]  /*1960*/  USHF.R.S32.HI UR37, URZ, 0x1f, UR54 ;  /* 0x0000001f3f257899 */ /* 0x000fc40008011436 */
[----:B------:R-:W-:Y:S02]  /*1970*/  UIADD3 UR12, UP4, UP3, UR28, UR7, UR42 ;  /* 0x000000071c0c7290 */ /* 0x000fe4000fb9e02a */
[----:B------:R-:W-:Y:S02]  /*1980*/  USHF.R.S32.HI UR7, URZ, 0x1f, UR7 ;  /* 0x0000001f3f077899 */ /* 0x000fe40008011407 */
[----:B------:R-:W-:Y:S02]  /*1990*/  UIADD3 UR12, UP2, UP1, UR46, UR12, UR53 ;  /* 0x0000000c2e0c7290 */ /* 0x000fe4000f95e035 */
[----:B------:R-:W-:Y:S01]  /*19a0*/  UIADD3.X UR7, UR45, UR7, UR49, UP4, UP3 ;  /* 0x000000072d077290 */ /* 0x000fe2000a7e6431 */
[----:B------:R-:W-:Y:S01]  /*19b0*/  ULDC.64 UR28, c[0x0][0x400] ;  /* 0x00010000001c7ab9 */ /* 0x000fe20000000a00 */
[----:B------:R-:W-:Y:S02]  /*19c0*/  ULDC.64 UR26, c[0x0][0x258] ;  /* 0x00009600001a7ab9 */ /* 0x000fe40000000a00 */
[----:B------:R-:W-:Y:S01]  /*19d0*/  UIADD3.X UR7, UR47, UR7, UR22, UP2, UP1 ;  /* 0x000000072f077290 */ /* 0x000fe200097e2416 */
[----:B------:R-:W-:Y:S01]  /*19e0*/  ULDC.64 UR16, c[0x0][0x428] ;  /* 0x00010a0000107ab9 */ /* 0x000fe20000000a00 */
[----:B-1----:R-:W-:-:S04]  /*19f0*/  SHF.R.S32.HI R39, RZ, 0x1f, R38 ;  /* 0x0000001fff277819 */ /* 0x002fc80000011426 */
[CC--:B------:R-:W-:Y:S02]  /*1a00*/  LEA.HI R3, R39.reuse, R38.reuse, RZ, 0x5 ;  /* 0x0000002627037211 */ /* 0x0c0fe400078f28ff */
[----:B------:R-:W-:Y:S02]  /*1a10*/  LEA.HI R4, R39, R38, RZ, 0x3 ;  /* 0x0000002627047211 */ /* 0x000fe400078f18ff */
[----:B------:R-:W-:Y:S02]  /*1a20*/  LOP3.LUT R2, R3, 0xffffffe0, RZ, 0xc0, !PT ;  /* 0xffffffe003027812 */ /* 0x000fe400078ec0ff */
[----:B------:R-:W-:-:S03]  /*1a30*/  SHF.R.S32.HI R3, RZ, 0x5, R3 ;  /* 0x00000005ff037819 */ /* 0x000fc60000011403 */
[----:B------:R-:W-:-:S04]  /*1a40*/  IMAD.IADD R2, R38, 0x1, -R2 ;  /* 0x0000000126027824 */ /* 0x000fc800078e0a02 */
[----:B------:R-:W-:Y:S01]  /*1a50*/  IMAD R10, R3, UR6, R2 ;  /* 0x00000006030a7c24 */ /* 0x000fe2000f8e0202 */
[----:B------:R-:W-:Y:S01]  /*1a60*/  LOP3.LUT R3, R4, 0xfffffff8, RZ, 0xc0, !PT ;  /* 0xfffffff804037812 */ /* 0x000fe200078ec0ff */
[----:B------:R-:W-:Y:S01]  /*1a70*/  UIADD3 UR6, UR11, -UR36, URZ ;  /* 0x800000240b067290 */ /* 0x000fe2000fffe03f */
[----:B------:R-:W-:Y:S01]  /*1a80*/  SHF.R.S32.HI R2, RZ, 0x3, R4 ;  /* 0x00000003ff027819 */ /* 0x000fe20000011404 */
[----:B------:R-:W-:Y:S02]  /*1a90*/  UIMAD UR11, UR37, UR16, URZ ;  /* 0x00000010250b72a4 */ /* 0x000fe4000f8e023f */
[----:B------:R-:W-:Y:S01]  /*1aa0*/  IMAD.IADD R3, R38, 0x1, -R3 ;  /* 0x0000000126037824 */ /* 0x000fe200078e0a03 */
[----:B------:R-:W-:Y:S01]  /*1ab0*/  SHF.R.S32.HI R35, RZ, 0x1f, R2 ;  /* 0x0000001fff237819 */ /* 0x000fe20000011402 */
[----:B------:R-:W-:Y:S01]  /*1ac0*/  USHF.R.S32.HI UR22, URZ, 0x1f, UR6 ;  /* 0x0000001f3f167899 */ /* 0x000fe20008011406 */
[----:B------:R-:W-:Y:S01]  /*1ad0*/  IADD3 R8, P0, R2, UR18, RZ ;  /* 0x0000001202087c10 */ /* 0x000fe2000ff1e0ff */
[----:B------:R-:W-:Y:S01]  /*1ae0*/  IMAD.SHL.U32 R4, R3, 0x8, RZ ;  /* 0x0000000803047824 */ /* 0x000fe200078e00ff */
[----:B------:R-:W-:Y:S01]  /*1af0*/  UIMAD UR11, UR54, UR17, UR11 ;  /* 0x00000011360b72a4 */ /* 0x000fe2000f8e020b */
[----:B--2---:R-:W-:Y:S01]  /*1b00*/  IMAD R3, R12, UR19, RZ ;  /* 0x000000130c037c24 */ /* 0x004fe2000f8e02ff */
[----:B------:R-:W-:Y:S01]  /*1b10*/  IADD3.X R7, R35, UR19, RZ, P0, !PT ;  /* 0x0000001323077c10 */ /* 0x000fe200087fe4ff */
[----:B------:R-:W-:Y:S01]  /*1b20*/  ULEA.HI UR22, UR22, UR6, URZ, 0x6 ;  /* 0x0000000616167291 */ /* 0x000fe2000f8f303f */
[----:B------:R-:W-:Y:S01]  /*1b30*/  SHF.R.S32.HI R5, RZ, 0x1f, R4 ;  /* 0x0000001fff057819 */ /* 0x000fe20000011404 */
[----:B------:R-:W-:Y:S01]  /*1b40*/  IMAD R11, R13, UR18, R3 ;  /* 0x000000120d0b7c24 */ /* 0x000fe2000f8e0203 */
[----:B------:R-:W-:Y:S01]  /*1b50*/  IADD3 R6, P0, R4, UR10, RZ ;  /* 0x0000000a04067c10 */ /* 0x000fe2000ff1e0ff */
[----:B------:R-:W-:Y:S01]  /*1b60*/  IMAD R9, R7, UR40, RZ ;  /* 0x0000002807097c24 */ /* 0x000fe2000f8e02ff */
[----:B------:R-:W-:-:S02]  /*1b70*/  USHF.R.S32.HI UR22, URZ, 0x6, UR22 ;  /* 0x000000063f167899 */ /* 0x000fc40008011416 */
[----:B------:R-:W-:Y:S01]  /*1b80*/  IADD3.X R7, R5, UR50, RZ, P0, !PT ;  /* 0x0000003205077c10 */ /* 0x000fe200087fe4ff */
[----:B------:R-:W-:Y:S01]  /*1b90*/  IMAD R14, R8, UR41, R9 ;  /* 0x00000029080e7c24 */ /* 0x000fe2000f8e0209 */
[----:B------:R-:W-:Y:S01]  /*1ba0*/  IADD3 R3, P0, R10, UR12, RZ ;  /* 0x0000000c0a037c10 */ /* 0x000fe2000ff1e0ff */
[----:B------:R-:W-:Y:S01]  /*1bb0*/  IMAD.WIDE.U32 R8, R8, UR40, R4 ;  /* 0x0000002808087c25 */ /* 0x000fe2000f8e0004 */
[----:B------:R-:W-:Y:S02]  /*1bc0*/  UISETP.LT.AND UP1, UPT, URZ, UR22, UPT ;  /* 0x000000163f00728c */ /* 0x000fe4000bf21270 */
[----:B------:R-:W-:Y:S01]  /*1bd0*/  LEA.HI.X.SX32 R10, R10, UR7, 0x1, P0 ;  /* 0x000000070a0a7c11 */ /* 0x000fe200080f0eff */
[----:B------:R-:W-:Y:S01]  /*1be0*/  UIMAD UR7, UR37, UR26, URZ ;  /* 0x0000001a250772a4 */ /* 0x000fe2000f8e023f */
[C---:B------:R-:W-:Y:S01]  /*1bf0*/  LEA R201, P0, R3.reuse, UR28, 0x2 ;  /* 0x0000001c03c97c11 */ /* 0x040fe2000f8010ff */
[----:B------:R-:W-:Y:S01]  /*1c00*/  IMAD.WIDE.U32 R6, R12, UR18, R6 ;  /* 0x000000120c067c25 */ /* 0x000fe2000f8e0006 */
[----:B------:R-:W-:Y:S01]  /*1c10*/  IADD3 R8, P2, R8, UR55, RZ ;  /* 0x0000003708087c10 */ /* 0x000fe2000ff5e0ff */
[----:B------:R-:W-:Y:S01]  /*1c20*/  UIMAD UR27, UR54, UR27, UR7 ;  /* 0x0000001b361b72a4 */ /* 0x000fe2000f8e0207 */
[----:B------:R-:W-:Y:S01]  /*1c30*/  LEA.HI.X R200, R3, UR29, R10, 0x2, P0 ;  /* 0x0000001d03c87c11 */ /* 0x000fe200080f140a */
[----:B------:R-:W-:Y:S01]  /*1c40*/  IMAD.U32 R10, RZ, RZ, UR26 ;  /* 0x0000001aff0a7e24 */ /* 0x000fe2000f8e00ff */
[----:B------:R-:W-:Y:S01]  /*1c50*/  IADD3.X R9, R9, UR48, R14, P2, !PT ;  /* 0x0000003009097c10 */ /* 0x000fe200097fe40e */
[----:B------:R-:W-:Y:S01]  /*1c60*/  IMAD.IADD R7, R7, 0x1, R11 ;  /* 0x0000000107077824 */ /* 0x000fe200078e020b */
[----:B------:R-:W-:Y:S01]  /*1c70*/  USEL UR22, URZ, UR22, !UP1 ;  /* 0x000000163f167287 */ /* 0x000fe2000c800000 */
[----:B------:R-:W-:Y:S01]  /*1c80*/  IMAD.U32 R3, RZ, RZ, UR16 ;  /* 0x00000010ff037e24 */ /* 0x000fe2000f8e00ff */
[----:B------:R-:W-:Y:S01]  /*1c90*/  ULDC.64 UR6, c[0x0][0x210] ;  /* 0x0000840000067ab9 */ /* 0x000fe20000000a00 */
[----:B------:R-:W-:Y:S01]  /*1ca0*/  IMAD.WIDE.U32 R8, R10, UR54, R8 ;  /* 0x000000360a087c25 */ /* 0x000fe2000f8e0008 */
[----:B------:R-:W-:-:S02]  /*1cb0*/  UISETP.GT.AND UP1, UPT, UR34, UR22, UPT ;  /* 0x000000162200728c */ /* 0x000fc4000bf24270 */
[----:B------:R-:W-:Y:S01]  /*1cc0*/  UIADD3 UR10, UR18, UR43, URZ ;  /* 0x0000002b120a7290 */ /* 0x000fe2000fffe03f */
[----:B------:R-:W-:Y:S01]  /*1cd0*/  IMAD.WIDE.U32 R6, R3, UR54, R6 ;  /* 0x0000003603067c25 */ /* 0x000fe2000f8e0006 */
[C---:B------:R-:W-:Y:S01]  /*1ce0*/  LEA R224, P0, R8.reuse, UR6, 0x1 ;  /* 0x0000000608e07c11 */ /* 0x040fe2000f8008ff */
[----:B------:R-:W-:Y:S01]  /*1cf0*/  ULDC.64 UR28, c[0x0][0x2b0] ;  /* 0x0000ac00001c7ab9 */ /* 0x000fe20000000a00 */
[----:B------:R-:W-:Y:S01]  /*1d00*/  ULDC.64 UR18, c[0x0][0x478] ;  /* 0x00011e0000127ab9 */ /* 0x000fe20000000a00 */
[----:B------:R-:W-:Y:S01]  /*1d10*/  VIADD R9, R9, UR27 ;  /* 0x0000001b09097c36 */ /* 0x000fe20008000000 */
[----:B------:R-:W-:Y:S01]  /*1d20*/  ULDC.64 UR16, c[0x0][0x3e0] ;  /* 0x0000f80000107ab9 */ /* 0x000fe20000000a00 */
[----:B------:R-:W-:Y:S01]  /*1d30*/  VIADD R7, R7, UR11 ;  /* 0x0000000b07077c36 */ /* 0x000fe20008000000 */
[----:B------:R-:W-:Y:S01]  /*1d40*/  UIMAD.WIDE UR10, UR10, 0x4, UR28 ;  /* 0x000000040a0a78a5 */ /* 0x000fe2000f8e021c */
[-C--:B------:R-:W-:Y:S01]  /*1d50*/  IMAD R3, R35, R12.reuse, RZ ;  /* 0x0000000c23037224 */ /* 0x080fe200078e02ff */
[----:B------:R-:W-:Y:S01]  /*1d60*/  LEA.HI.X R225, R8, UR7, R9, 0x1, P0 ;  /* 0x0000000708e17c11 */ /* 0x000fe200080f0c09 */
[----:B------:R-:W-:Y:S01]  /*1d70*/  IMAD.WIDE.U32 R6, R2, R12, R6 ;  /* 0x0000000c02067225 */ /* 0x000fe200078e0006 */
[----:B------:R-:W-:Y:S01]  /*1d80*/  PLOP3.LUT P0, PT, PT, PT, UP1, 0x80, 0x0 ;  /* 0x000000000000781c */ /* 0x000fe20003f0f018 */
[----:B------:R-:W-:-:S02]  /*1d90*/  UIMAD.WIDE UR26, UR20, 0x4, UR18 ;  /* 0x00000004141a78a5 */ /* 0x000fc4000f8e0212 */
[----:B------:R-:W-:Y:S01]  /*1da0*/  IMAD R3, R2, R13, R3 ;  /* 0x0000000d02037224 */ /* 0x000fe200078e0203 */
[C---:B------:R-:W-:Y:S01]  /*1db0*/  LEA R222, P2, R6.reuse, UR16, 0x1 ;  /* 0x0000001006de7c11 */ /* 0x040fe2000f8408ff */
[----:B------:R-:W-:Y:S02]  /*1dc0*/  UIADD3 UR6, UR34, -0x1, URZ ;  /* 0xffffffff22067890 */ /* 0x000fe4000fffe03f */
[----:B------:R-:W-:Y:S01]  /*1dd0*/  IMAD.IADD R3, R7, 0x1, R3 ;  /* 0x0000000107037824 */ /* 0x000fe200078e0203 */
[----:B------:R-:W-:Y:S01]  /*1de0*/  UMOV UR16, UR11 ;  /* 0x0000000b00107c82 */ /* 0x000fe20008000000 */
[----:B------:R-:W-:Y:S01]  /*1df0*/  UMOV UR19, UR26 ;  /* 0x0000001a00137c82 */ /* 0x000fe20008000000 */
[----:B------:R-:W-:Y:S02]  /*1e00*/  UMOV UR18, UR27 ;  /* 0x0000001b00127c82 */ /* 0x000fe40008000000 */
[----:B------:R-:W-:Y:S01]  /*1e10*/  LEA.HI.X R223, R6, UR17, R3, 0x1, P2 ;  /* 0x0000001106df7c11 */ /* 0x000fe200090f0c03 */
[----:B------:R-:W-:Y:S01]  /*1e20*/  UMOV UR17, UR10 ;  /* 0x0000000a00117c82 */ /* 0x000fe20008000000 */
[----:B------:R-:W-:Y:S05]  /*1e30*/  @P0 BRA `(.L_x_548) ;  /* 0x0000000c00100947 */ /* 0x000fea0003800000 */
        /* <DEDUP_REMOVED lines=19> */
.L_x_549:
        /* <DEDUP_REMOVED lines=17> */
[----:B------:R-:W-:-:S03]  /*2080*/  UIADD3 UR16, UR13, UR15, URZ ;  /* 0x0000000f0d107290 */ /* 0x000fc6000fffe03f */
[----:B------:R-:W-:-:S09]  /*2090*/  UMOV UR15, UR12 ;  /* 0x0000000c000f7c82 */ /* 0x000fd20008000000 */
.L_x_550:
        /* <DEDUP_REMOVED lines=13> */
[C---:B------:R-:W-:Y:S01]  /*2170*/  ISETP.GE.AND P3, PT, R2.reuse, UR5, PT ;  /* 0x0000000502007c0c */ /* 0x040fe2000bf66270 */
[----:B------:R-:W-:Y:S01]  /*2180*/  UIMAD UR14, UR14, UR12, URZ ;  /* 0x0000000c0e0e72a4 */ /* 0x000fe2000f8e023f */
[----:B------:R-:W-:Y:S01]  /*2190*/  IADD3.X R7, R7, UR18, R0, P0, !PT ;  /* 0x0000001207077c10 */ /* 0x000fe200087fe400 */
[----:B------:R-:W-:Y:S01]  /*21a0*/  IMAD.U32 R0, RZ, RZ, UR12 ;  /* 0x0000000cff007e24 */ /* 0x000fe2000f8e00ff */
[----:B------:R-:W-:Y:S01]  /*21b0*/  ISETP.GE.AND P1, PT, R3, UR5, PT ;  /* 0x0000000503007c0c */ /* 0x000fe2000bf26270 */
[----:B------:R-:W-:Y:S01]  /*21c0*/  UIMAD UR13, UR54, UR13, UR14 ;  /* 0x0000000d360d72a4 */ /* 0x000fe2000f8e020e */
[----:B------:R-:W-:Y:S01]  /*21d0*/  IADD3 R3, R2, 0x60, RZ ;  /* 0x0000006002037810 */ /* 0x000fe20007ffe0ff */
        /* <DEDUP_REMOVED lines=15> */
.L_x_552:
[----:B------:R-:W-:Y:S05]  /*22d0*/  BSYNC B0 ;  /* 0x0000000000007941 */ /* 0x000fea0003800000 */
.L_x_551:
[----:B------:R-:W-:Y:S04]  /*22e0*/  BSSY B0, `(.L_x_553) ;  /* 0x000000f000007945 */ /* 0x000fe80003800000 */
[----:B------:R-:W-:Y:S05]  /*22f0*/  @P2 BRA `(.L_x_554) ;  /* 0x0000000000342947 */ /* 0x000fea0003800000 */
[----:B------:R-:W-:Y:S01]  /*2300*/  IADD3 R3, P4, R2, 0x20, RZ ;  /* 0x0000002002037810 */ /* 0x000fe20007f9e0ff */
[----:B------:R-:W-:Y:S01]  /*2310*/  ULDC.64 UR12, c[0x0][0x3f0] ;  /* 0x0000fc00000c7ab9 */ /* 0x000fe20000000a00 */
[----:B------:R-:W-:-:S03]  /*2320*/  MOV R9, R0 ;  /* 0x0000000000097202 */ /* 0x000fc60000000f00 */
[----:B------:R-:W-:-:S04]  /*2330*/  IMAD.X R8, RZ, RZ, R35, P4 ;  /* 0x000000ffff087224 */ /* 0x000fc800020e0623 */
[----:B-1----:R-:W-:Y:S02]  /*2340*/  IMAD R10, R8, UR6, RZ ;  /* 0x00000006080a7c24 */ /* 0x002fe4000f8e02ff */
        /* <DEDUP_REMOVED lines=8> */
.L_x_554:
[----:B------:R-:W-:Y:S05]  /*23d0*/  BSYNC B0 ;  /* 0x0000000000007941 */ /* 0x000fea0003800000 */
.L_x_553:
[----:B------:R-:W-:Y:S04]  /*23e0*/  BSSY B0, `(.L_x_555) ;  /* 0x000000f000007945 */ /* 0x000fe80003800000 */
[----:B------:R-:W-:Y:S05]  /*23f0*/  @P1 BRA `(.L_x_556) ;  /* 0x0000000000341947 */ /* 0x000fea0003800000 */
[----:B------:R-:W-:Y:S01]  /*2400*/  IADD3 R3, P4, R2, 0x40, RZ ;  /* 0x0000004002037810 */ /* 0x000fe20007f9e0ff */
[----:B------:R-:W-:Y:S01]  /*2410*/  ULDC.64 UR12, c[0x0][0x3f0] ;  /* 0x0000fc00000c7ab9 */ /* 0x000fe20000000a00 */
[----:B------:R-:W-:-:S03]  /*2420*/  MOV R9, R0 ;  /* 0x0000000000097202 */ /* 0x000fc60000000f00 */
[----:B------:R-:W-:-:S04]  /*2430*/  IMAD.X R8, RZ, RZ, R35, P4 ;  /* 0x000000ffff087224 */ /* 0x000fc800020e0623 */
[----:B-12---:R-:W-:Y:S02]  /*2440*/  IMAD R10, R8, UR6, RZ ;  /* 0x00000006080a7c24 */ /* 0x006fe4000f8e02ff */
        /* <DEDUP_REMOVED lines=8> */
.L_x_556:
[----:B------:R-:W-:Y:S05]  /*24d0*/  BSYNC B0 ;  /* 0x0000000000007941 */ /* 0x000fea0003800000 */
.L_x_555:
[----:B------:R-:W-:Y:S04]  /*24e0*/  BSSY B0, `(.L_x_557) ;  /* 0x000000f000007945 */ /* 0x000fe80003800000 */
        /* <DEDUP_REMOVED lines=14> */
.L_x_558:
[----:B------:R-:W-:Y:S05]  /*25d0*/  BSYNC B0 ;  /* 0x0000000000007941 */ /* 0x000fea0003800000 */
.L_x_557:
[----:B------:R-:W-:Y:S01]  /*25e0*/  UIMAD UR5, UR35, UR10, URZ ;  /* 0x0000000a230572a4 */ /* 0x000fe2000f8e023f */
[----:B------:R-:W-:Y:S01]  /*25f0*/  IMAD.U32 R0, RZ, RZ, UR10 ;  /* 0x0000000aff007e24 */ /* 0x000fe2000f8e00ff */
        /* <DEDUP_REMOVED lines=14> */
[----:B----4-:R-:W-:Y:S01]  /*26e0*/  MOV R6, R4 ;  /* 0x0000000400067202 */ /* 0x010fe20000000f00 */
        /* <DEDUP_REMOVED lines=10> */
.L_x_560:
[----:B------:R-:W-:Y:S05]  /*2790*/  BSYNC B0 ;  /* 0x0000000000007941 */ /* 0x000fea0003800000 */
.L_x_559:
[----:B------:R-:W-:Y:S04]  /*27a0*/  BSSY B0, `(.L_x_561) ;  /* 0x000000f000007945 */ /* 0x000fe80003800000 */
[----:B------:R-:W-:Y:S05]  /*27b0*/  @P2 BRA `(.L_x_562) ;  /* 0x0000000000342947 */ /* 0x000fea0003800000 */
[----:B------:R-:W-:Y:S01]  /*27c0*/  IADD3 R0, P2, R2, 0x20, RZ ;  /* 0x0000002002007810 */ /* 0x000fe20007f5e0ff */
[----:B------:R-:W-:Y:S01]  /*27d0*/  ULDC.64 UR6, c[0x0][0x3f8] ;  /* 0x0000fe0000067ab9 */ /* 0x000fe20000000a00 */
[----:B----4-:R-:W-:-:S03]  /*27e0*/  MOV R7, R3 ;  /* 0x0000000300077202 */ /* 0x010fc60000000f00 */
        /* <DEDUP_REMOVED lines=10> */
.L_x_562:
[----:B------:R-:W-:Y:S05]  /*2890*/  BSYNC B0 ;  /* 0x0000000000007941 */ /* 0x000fea0003800000 */
.L_x_561:
        /* <DEDUP_REMOVED lines=15> */
.L_x_564:
[----:B------:R-:W-:Y:S05]  /*2990*/  BSYNC B0 ;  /* 0x0000000000007941 */ /* 0x000fea0003800000 */
.L_x_563:
[----:B------:R-:W-:Y:S05]  /*29a0*/  @P0 BRA `(.L_x_565) ;  /* 0x00000070004c0947 */ /* 0x000fea0003800000 */
[----:B------:R-:W-:Y:S01]  /*29b0*/  IADD3 R2, P0, R2, 0x60, RZ ;  /* 0x0000006002027810 */ /* 0x000fe20007f1e0ff */
[----:B------:R-:W-:Y:S01]  /*29c0*/  ULDC.64 UR6, c[0x0][0x3f8] ;  /* 0x0000fe0000067ab9 */ /* 0x000fe20000000a00 */
[----:B------:R-:W-:Y:S02]  /*29d0*/  MOV R5, R3 ;  /* 0x0000000300057202 */ /* 0x000fe40000000f00 */
[----:B------:R-:W-:Y:S01]  /*29e0*/  IADD3.X R0, RZ, R35, RZ, P0, !PT ;  /* 0x00000023ff007210 */ /* 0x000fe200007fe4ff */
        /* <DEDUP_REMOVED lines=9> */
.L_x_548:
[----:B------:R-:W-:Y:S01]  /*2a80*/  UIMAD UR7, UR6, -0x40, UR13 ;  /* 0xffffffc0060778a4 */ /* 0x000fe2000f8e020d */
[C---:B------:R-:W-:Y:S01]  /*2a90*/  VIADD R3, R2.reuse, 0x20 ;  /* 0x0000002002037836 */ /* 0x040fe20000000000 */
[----:B------:R-:W-:Y:S01]  /*2aa0*/  UIMAD UR10, UR21, -0x80, UR5 ;  /* 0xffffff80150a78a4 */ /* 0x000fe2000f8e0205 */
[----:B------:R-:W-:Y:S01]  /*2ab0*/  VIADD R6, R2, 0x40 ;  /* 0x0000004002067836 */ /* 0x000fe20000000000 */
[----:B------:R-:W-:Y:S01]  /*2ac0*/  UIMAD UR12, UR35, UR24, URZ ;  /* 0x00000018230c72a4 */ /* 0x000fe2000f8e023f */
[----:B------:R-:W-:Y:S01]  /*2ad0*/  IMAD.WIDE.U32 R8, R12, 0x40, RZ ;  /* 0x000000400c087825 */ /* 0x000fe200078e00ff */
[----:B------:R-:W-:Y:S01]  /*2ae0*/  ISETP.GE.AND P6, PT, R3, UR7, PT ;  /* 0x0000000703007c0c */ /* 0x000fe2000bfc6270 */
[----:B------:R-:W-:Y:S01]  /*2af0*/  UIMAD UR11, UR35, UR14, URZ ;  /* 0x0000000e230b72a4 */ /* 0x000fe2000f8e023f */
[----:B------:R-:W-:Y:S01]  /*2b00*/  ISETP.GE.AND P3, PT, R6, UR10, PT ;  /* 0x0000000a06007c0c */ /* 0x000fe2000bf66270 */
[----:B------:R-:W-:Y:S01]  /*2b10*/  IMAD.U32 R6, RZ, RZ, UR24 ;  /* 0x00000018ff067e24 */ /* 0x000fe2000f8e00ff */
[----:B------:R-:W-:Y:S01]  /*2b20*/  UIMAD UR12, UR30, UR25, UR12 ;  /* 0x000000191e0c72a4 */ /* 0x000fe2000f8e020c */
[----:B------:R-:W-:Y:S01]  /*2b30*/  IMAD.SHL.U32 R13, R13, 0x40, RZ ;  /* 0x000000400d0d7824 */ /* 0x000fe200078e00ff */
[----:B------:R-:W-:Y:S01]  /*2b40*/  ISETP.GE.AND P4, PT, R3, UR10, PT ;  /* 0x0000000a03007c0c */ /* 0x000fe2000bf86270 */
[----:B------:R-:W-:Y:S01]  /*2b50*/  IMAD.WIDE.U32 R6, R6, UR30, R4 ;  /* 0x0000001e06067c25 */ /* 0x000fe2000f8e0004 */
[----:B------:R-:W-:Y:S01]  /*2b60*/  UIMAD UR11, UR30, UR15, UR11 ;  /* 0x0000000f1e0b72a4 */ /* 0x000fe2000f8e020b */
[----:B------:R-:W-:-:S02]  /*2b70*/  ULDC.64 UR26, c[0x0][0x268] ;  /* 0x00009a00001a7ab9 */ /* 0x000fc40000000a00 */
[----:B------:R-:W-:Y:S01]  /*2b80*/  IMAD.U32 R10, RZ, RZ, UR12 ;  /* 0x0000000cff0a7e24 */ /* 0x000fe2000f8e00ff */
[----:B------:R-:W-:Y:S01]  /*2b90*/  ULDC.64 UR28, c[0x0][0x260] ;  /* 0x00009800001c7ab9 */ /* 0x000fe20000000a00 */
[----:B------:R-:W-:Y:S01]  /*2ba0*/  @!P6 IADD3 R12, P5, R222, R8, RZ ;  /* 0x00000008de0ce210 */ /* 0x000fe20007fbe0ff */
[----:B------:R-:W-:Y:S01]  /*2bb0*/  IMAD.U32 R3, RZ, RZ, UR14 ;  /* 0x0000000eff037e24 */ /* 0x000fe2000f8e00ff */
[----:B------:R-:W-:Y:S01]  /*2bc0*/  IADD3 R8, P1, R6, UR51, RZ ;  /* 0x0000003306087c10 */ /* 0x000fe2000ff3e0ff */
[----:B------:R-:W-:Y:S01]  /*2bd0*/  VIADD R11, R2, 0x60 ;  /* 0x00000060020b7836 */ /* 0x000fe20000000000 */
[----:B------:R-:W-:Y:S01]  /*2be0*/  @!P6 IADD3.X R13, R223, R9, R13, P5, !PT ;  /* 0x00000009df0de210 */ /* 0x000fe20002ffe40d */
[----:B------:R-:W-:Y:S01]  /*2bf0*/  IMAD.WIDE.U32 R4, R3, UR30, R4 ;  /* 0x0000001e03047c25 */ /* 0x000fe2000f8e0004 */
[----:B------:R-:W-:Y:S01]  /*2c00*/  IADD3.X R9, R7, UR52, R10, P1, !PT ;  /* 0x0000003407097c10 */ /* 0x000fe20008ffe40a */
[----:B------:R-:W1:Y:S01]  /*2c10*/  @!P4 LDC.64 R20, c[0x0][0x218] ;  /* 0x00008600ff14cb82 */ /* 0x000e620000000a00 */
[----:B------:R-:W-:Y:S01]  /*2c20*/  PLOP3.LUT P1, PT, PT, PT, UP5, 0x80, 0x0 ;  /* 0x000000000000781c */ /* 0x000fe20003f2f058 */
[----:B------:R-:W-:Y:S01]  /*2c30*/  IMAD.U32 R3, RZ, RZ, UR11 ;  /* 0x0000000bff037e24 */ /* 0x000fe2000f8e00ff */
[----:B------:R-:W-:Y:S01]  /*2c40*/  ULEA.HI UR11, UR6, UR6, URZ, 0x1 ;  /* 0x00000006060b7291 */ /* 0x000fe2000f8f083f */
[----:B------:R-:W-:Y:S01]  /*2c50*/  IADD3 R6, P0, R4, UR32, RZ ;  /* 0x0000002004067c10 */ /* 0x000fe2000ff1e0ff */
[----:B------:R-:W-:Y:S01]  /*2c60*/  IMAD R10, R15, UR26, RZ ;  /* 0x0000001a0f0a7c24 */ /* 0x000fe2000f8e02ff */
[----:B------:R-:W-:Y:S01]  /*2c70*/  USHF.L.U32 UR12, UR41, 0x6, URZ ;  /* 0x00000006290c7899 */ /* 0x000fe2000800063f */
[----:B------:R-:W-:Y:S01]  /*2c80*/  ISETP.GE.AND P2, PT, R11, UR10, PT ;  /* 0x0000000a0b007c0c */ /* 0x000fe2000bf46270 */
[----:B------:R-:W-:Y:S01]  /*2c90*/  ULOP3.LUT UR11, UR11, 0xfffffffe, URZ, 0xc0, !UPT ;  /* 0xfffffffe0b0b7892 */ /* 0x000fe2000f8ec03f */
[----:B------:R-:W-:Y:S01]  /*2ca0*/  IADD3.X R7, R5, UR33, R3, P0, !PT ;  /* 0x0000002105077c10 */ /* 0x000fe200087fe403 */
[----:B------:R-:W-:Y:S01]  /*2cb0*/  IMAD.WIDE.U32 R4, R0, UR28, R8 ;  /* 0x0000001c00047c25 */ /* 0x000fe2000f8e0008 */
[C---:B------:R-:W-:Y:S01]  /*2cc0*/  ISETP.GE.AND P0, PT, R2.reuse, UR7, PT ;  /* 0x0000000702007c0c */ /* 0x040fe2000bf06270 */
[----:B------:R-:W-:Y:S01]  /*2cd0*/  UIADD3 UR11, UR6, -UR11, URZ ;  /* 0x8000000b060b7290 */ /* 0x000fe2000fffe03f */
[----:B------:R-:W2:Y:S08]  /*2ce0*/  @!P3 LDC.64 R30, c[0x0][0x218] ;  /* 0x00008600ff1ebb82 */ /* 0x000eb00000000a00 */
[----:B------:R-:W-:Y:S01]  /*2cf0*/  @P1 BAR.SYNC.DEFER_BLOCKING 0x0 ;  /* 0x0000000000001b1d */ /* 0x000fe20000010000 */
[----:B------:R-:W-:Y:S01]  /*2d00*/  IMAD R3, R15, UR28, RZ ;  /* 0x0000001c0f037c24 */ /* 0x000fe2000f8e02ff */
[----:B------:R-:W-:Y:S01]  /*2d10*/  @!P4 IADD3 R8, P1, R2, 0x20, RZ ;  /* 0x000000200208c810 */ /* 0x000fe20007f3e0ff */
[----:B------:R-:W-:Y:S01]  /*2d20*/  UISETP.NE.AND UP0, UPT, UR11, 0x1, UPT ;  /* 0x000000010b00788c */ /* 0x000fe2000bf05270 */
[----:B------:R-:W-:-:S02]  /*2d30*/  IMAD R16, R0, UR27, R10 ;  /* 0x0000001b00107c24 */ /* 0x000fc4000f8e020a */
[C---:B------:R-:W-:Y:S01]  /*2d40*/  IMAD.WIDE.U32 R6, R0.reuse, UR26, R6 ;  /* 0x0000001a00067c25 */ /* 0x040fe2000f8e0006 */
[----:B------:R-:W-:Y:S01]  /*2d50*/  UIMAD.WIDE.U32 UR26, UR40, 0x40, URZ ;  /* 0x00000040281a78a5 */ /* 0x000fe2000f8e003f */
[----:B------:R-:W3:Y:S02]  /*2d60*/  @!P2 LDC.64 R32, c[0x0][0x218] ;  /* 0x00008600ff20ab82 */ /* 0x000ee40000000a00 */
[----:B------:R-:W-:Y:S01]  /*2d70*/  IMAD R15, R0, UR29, R3 ;  /* 0x0000001d000f7c24 */ /* 0x000fe2000f8e0203 */
[C---:B------:R-:W-:Y:S01]  /*2d80*/  LEA R0, R245.reuse, UR4, 0x1 ;  /* 0x00000004f5007c11 */ /* 0x040fe2000f8e08ff */
[----:B------:R-:W-:Y:S01]  /*2d90*/  VIADD R3, R245, 0x2000 ;  /* 0x00002000f5037836 */ /* 0x000fe20000000000 */
[----:B------:R-:W-:Y:S01]  /*2da0*/  @!P6 IADD3 R10, P5, R224, UR26, RZ ;  /* 0x0000001ae00aec10 */ /* 0x000fe2000ffbe0ff */
[----:B------:R-:W-:Y:S01]  /*2db0*/  @!P4 IMAD.X R9, RZ, RZ, R35, P1 ;  /* 0x000000ffff09c224 */ /* 0x000fe200008e0623 */
[----:B------:R-:W-:Y:S01]  /*2dc0*/  PLOP3.LUT P1, PT, PT, PT, UP0, 0x80, 0x0 ;  /* 0x000000000000781c */ /* 0x000fe20003f2f008 */
[----:B------:R-:W-:-:S02]  /*2dd0*/  IMAD.U32 R11, RZ, RZ, UR12 ;  /* 0x0000000cff0b7e24 */ /* 0x000fc4000f8e00ff */
[----:B------:R-:W-:Y:S01]  /*2de0*/  IMAD.MOV.U32 R239, RZ, RZ, 0x7f800000 ;  /* 0x7f800000ffef7424 */ /* 0x000fe200078e00ff */
[----:B------:R-:W-:Y:S01]  /*2df0*/  SEL R14, R3, R245, !P1 ;  /* 0x000000f5030e7207 */ /* 0x000fe20004800000 */
[----:B------:R-:W-:Y:S01]  /*2e00*/  @!P4 IMAD R9, R9, UR24, RZ ;  /* 0x000000180909cc24 */ /* 0x000fe2000f8e02ff */
[----:B------:R-:W-:Y:S01]  /*2e10*/  @!P6 IADD3.X R11, R225, UR27, R11, P5, !PT ;  /* 0x0000001be10bec10 */ /* 0x000fe2000affe40b */
[----:B------:R-:W-:Y:S01]  /*2e20*/  IMAD.IADD R5, R5, 0x1, R15 ;  /* 0x0000000105057824 */ /* 0x000fe200078e020f */
[----:B------:R-:W-:Y:S01]  /*2e30*/  LEA R221, R14, UR4, 0x1 ;  /* 0x000000040edd7c11 */ /* 0x000fe2000f8e08ff */
[----:B------:R-:W-:Y:S01]  /*2e40*/  @P0 STS.128 [R0+0x8000], RZ ;  /* 0x008000ff00000388 */ /* 0x000fe20000000c00 */
[----:B------:R-:W-:Y:S01]  /*2e50*/  ISETP.GE.AND P5, PT, R2, UR10, PT ;  /* 0x0000000a02007c0c */ /* 0x000fe2000bfa6270 */
[C---:B------:R-:W-:Y:S02]  /*2e60*/  @!P4 IMAD R3, R8.reuse, UR25, R9 ;  /* 0x000000190803cc24 */ /* 0x040fe4000f8e0209 */
[----:B------:R-:W-:Y:S01]  /*2e70*/  IMAD.MOV.U32 R240, RZ, RZ, 0x7f800000 ;  /* 0x7f800000fff07424 */ /* 0x000fe200078e00ff */
[----:B------:R-:W-:Y:S01]  /*2e80*/  @P0 STS.128 [R0+0xa000], RZ ;  /* 0x00a000ff00000388 */ /* 0x000fe20000000c00 */
[----:B------:R-:W-:-:S04]  /*2e90*/  @!P4 IMAD.WIDE.U32 R8, R8, UR24, R4 ;  /* 0x000000180808cc25 */ /* 0x000fc8000f8e0004 */
[----:B------:R-:W-:Y:S01]  /*2ea0*/  IMAD.MOV.U32 R237, RZ, RZ, 0x7f800000 ;  /* 0x7f800000ffed7424 */ /* 0x000fe200078e00ff */
[----:B------:R-:W-:Y:S01]  /*2eb0*/  @!PT LDS RZ, [RZ] ;  /* 0x00000000fffff984 */ /* 0x000fe20000000800 */
[----:B------:R-:W-:Y:S01]  /*2ec0*/  @!PT LDS RZ, [RZ] ;  /* 0x00000000fffff984 */ /* 0x000fe20000000800 */
[----:B------:R-:W-:Y:S01]  /*2ed0*/  @!PT LDS RZ, [RZ] ;  /* 0x00000000fffff984 */ /* 0x000fe20000000800 */
[----:B------:R-:W-:Y:S01]  /*2ee0*/  @!P0 LDGSTS.E.BYPASS.LTC128B.128 [R0+0x8000], desc[UR8][R222.64] ;  /* 0x08000000de008fae */ /* 0x000fe2000b901d48 */
[----:B------:R-:W-:Y:S02]  /*2ef0*/  @!P4 IMAD.IADD R3, R9, 0x1, R3 ;  /* 0x000000010903c824 */ /* 0x000fe400078e0203 */
[----:B------:R-:W-:Y:S01]  /*2f00*/  IMAD.MOV.U32 R238, RZ, RZ, 0x7f800000 ;  /* 0x7f800000ffee7424 */ /* 0x000fe200078e00ff */
[----:B------:R-:W-:Y:S01]  /*2f10*/  @!P0 LDGSTS.E.BYPASS.LTC128B.128 [R0+0xa000], desc[UR8][R222.64+0x80] ;  /* 0x0a000080de008fae */ /* 0x000fe2000b901d48 */
[----:B------:R-:W4:Y:S01]  /*2f20*/  @!P5 LDC.64 R26, c[0x0][0x218] ;  /* 0x00008600ff1adb82 */ /* 0x000f220000000a00 */
[----:B------:R-:W-:Y:S02]  /*2f30*/  @!P5 IMAD.MOV.U32 R9, RZ, RZ, R5 ;  /* 0x000000ffff09d224 */ /* 0x000fe400078e0005 */
[----:B------:R-:W-:Y:S01]  /*2f40*/  VIADD R212, R218, 0x2000 ;  /* 0x00002000dad47836 */ /* 0x000fe20000000000 */
[----:B------:R-:W-:Y:S01]  /*2f50*/  @P6 STS.128 [R0+0x9000], RZ ;  /* 0x009000ff00006388 */ /* 0x000fe20000000c00 */
[----:B------:R-:W-:-:S02]  /*2f60*/  IMAD.IADD R7, R7, 0x1, R16 ;  /* 0x0000000107077824 */ /* 0x000fc400078e0210 */
[----:B------:R-:W-:Y:S01]  /*2f70*/  VIADD R211, R220, 0x2000 ;  /* 0x00002000dcd37836 */ /* 0x000fe20000000000 */
[----:B------:R-:W-:Y:S01]  /*2f80*/  @P6 STS.128 [R0+0xb000], RZ ;  /* 0x00b000ff00006388 */ /* 0x000fe20000000c00 */
[--C-:B------:R-:W-:Y:S02]  /*2f90*/  @!P4 IMAD.MOV.U32 R14, RZ, RZ, R6.reuse ;  /* 0x000000ffff0ec224 */ /* 0x100fe400078e0006 */
[----:B------:R-:W-:Y:S01]  /*2fa0*/  IMAD.MOV.U32 R219, RZ, RZ, 0x20 ;  /* 0x00000020ffdb7424 */ /* 0x000fe200078e00ff */
[----:B------:R-:W-:Y:S01]  /*2fb0*/  @!PT LDS RZ, [RZ] ;  /* 0x00000000fffff984 */ /* 0x000fe20000000800 */
[----:B------:R-:W-:Y:S01]  /*2fc0*/  @!PT LDS RZ, [RZ] ;  /* 0x00000000fffff984 */ /* 0x000fe20000000800 */
[----:B------:R-:W-:Y:S01]  /*2fd0*/  @!PT LDS RZ, [RZ] ;  /* 0x00000000fffff984 */ /* 0x000fe20000000800 */
[----:B------:R-:W-:Y:S01]  /*2fe0*/  @!P6 LDGSTS.E.BYPASS.LTC128B.128 [R0+0x9000], desc[UR8][R12.64] ;  /* 0x090000000c00efae */ /* 0x000fe2000b901d48 */
[--C-:B------:R-:W-:Y:S02]  /*2ff0*/  @!P4 IMAD.MOV.U32 R15, RZ, RZ, R7.reuse ;  /* 0x000000ffff0fc224 */ /* 0x100fe400078e0007 */
[----:B------:R-:W-:Y:S01]  /*3000*/  IMAD.MOV.U32 R217, RZ, RZ, 0x40 ;  /* 0x00000040ffd97424 */ /* 0x000fe200078e00ff */
[----:B------:R1:W-:Y:S01]  /*3010*/  @!P6 LDGSTS.E.BYPASS.LTC128B.128 [R0+0xb000], desc[UR8][R12.64+0x80] ;  /* 0x0b0000800c00efae */ /* 0x0003e2000b901d48 */
[--C-:B------:R-:W-:Y:S01]  /*3020*/  @!P3 IMAD.MOV.U32 R22, RZ, RZ, R6.reuse ;  /* 0x000000ffff16b224 */ /* 0x100fe200078e0006 */
[----:B------:R-:W-:Y:S01]  /*3030*/  CS2R R158, SRZ ;  /* 0x00000000009e7805 */ /* 0x000fe2000001ff00 */
[--C-:B------:R-:W-:Y:S01]  /*3040*/  @!P3 IMAD.MOV.U32 R23, RZ, RZ, R7.reuse ;  /* 0x000000ffff17b224 */ /* 0x100fe200078e0007 */
[----:B------:R-:W-:Y:S01]  /*3050*/  @P0 STS [R221], RZ ;  /* 0x000000ffdd000388 */ /* 0x000fe20000000800 */
[--C-:B------:R-:W-:Y:S01]  /*3060*/  @!P2 IMAD.MOV.U32 R36, RZ, RZ, R6.reuse ;  /* 0x000000ffff24a224 */ /* 0x100fe200078e0006 */
[----:B------:R-:W-:Y:S01]  /*3070*/  CS2R R156, SRZ ;  /* 0x00000000009c7805 */ /* 0x000fe2000001ff00 */
[--C-:B------:R-:W-:Y:S01]  /*3080*/  @!P2 IMAD.MOV.U32 R37, RZ, RZ, R7.reuse ;  /* 0x000000ffff25a224 */ /* 0x100fe200078e0007 */
[----:B------:R-:W-:Y:S01]  /*3090*/  @P0 STS [R221+0x4], RZ ;  /* 0x000004ffdd000388 */ /* 0x000fe20000000800 */
[----:B------:R-:W-:Y:S01]  /*30a0*/  @!P5 IMAD.WIDE.U32 R6, R2, UR14, R6 ;  /* 0x0000000e0206dc25 */ /* 0x000fe2000f8e0006 */
[----:B------:R-:W-:-:S02]  /*30b0*/  CS2R R162, SRZ ;  /* 0x0000000000a27805 */ /* 0x000fc4000001ff00 */
[----:B------:R-:W-:Y:S01]  /*30c0*/  CS2R R160, SRZ ;  /* 0x0000000000a07805 */ /* 0x000fe2000001ff00 */
[----:B------:R-:W-:Y:S01]  /*30d0*/  @P0 STS [R221+0x8], RZ ;  /* 0x000008ffdd000388 */ /* 0x000fe20000000800 */
[----:B------:R-:W-:Y:S01]  /*30e0*/  IMAD.SHL.U32 R244, R241, 0x4, RZ ;  /* 0x00000004f1f47824 */ /* 0x000fe200078e00ff */
        /* <DEDUP_REMOVED lines=13> */
[----:B-1----:R-:W-:Y:S01]  /*31c0*/  VIADD R12, R241, 0x8 ;  /* 0x00000008f10c7836 */ /* 0x002fe20000000000 */
[----:B------:R-:W-:Y:S01]  /*31d0*/  @P0 STS [R221+0x2008], RZ ;  /* 0x002008ffdd000388 */ /* 0x000fe20000000800 */
[----:B------:R-:W-:Y:S02]  /*31e0*/  CS2R R134, SRZ ;  /* 0x0000000000867805 */ /* 0x000fe4000001ff00 */
[----:B------:R-:W-:-:S02]  /*31f0*/  CS2R R132, SRZ ;  /* 0x0000000000847805 */ /* 0x000fc4000001ff00 */
        /* <DEDUP_REMOVED lines=8> */
[----:B------:R-:W-:Y:S01]  /*3280*/  @!P0 LDGSTS.E.BYPASS.LTC128B.128 [R221], desc[UR8][R224.64] ;  /* 0x00000000e0dd8fae */ /* 0x000fe2000b901d48 */
[----:B------:R-:W-:Y:S02]  /*3290*/  CS2R R122, SRZ ;  /* 0x00000000007a7805 */ /* 0x000fe4000001ff00 */
[----:B------:R-:W-:-:S02]  /*32a0*/  CS2R R120, SRZ ;  /* 0x0000000000787805 */ /* 0x000fc4000001ff00 */
[----:B------:R-:W-:Y:S01]  /*32b0*/  CS2R R118, SRZ ;  /* 0x0000000000767805 */ /* 0x000fe2000001ff00 */
[----:B------:R-:W-:Y:S01]  /*32c0*/  @!P0 LDGSTS.E.BYPASS.LTC128B.128 [R221+0x2000], desc[UR8][R224.64+0x80] ;  /* 0x02000080e0dd8fae */ /* 0x000fe2000b901d48 */
[C---:B------:R-:W-:Y:S02]  /*32d0*/  @!P4 LEA R20, P0, R8.reuse, R20, 0x1 ;  /* 0x000000140814c211 */ /* 0x040fe400078008ff */
[----:B------:R-:W-:Y:S02]  /*32e0*/  CS2R R116, SRZ ;  /* 0x0000000000747805 */ /* 0x000fe4000001ff00 */
[----:B------:R-:W-:Y:S01]  /*32f0*/  CS2R R110, SRZ ;  /* 0x00000000006e7805 */ /* 0x000fe2000001ff00 */
[----:B------:R-:W-:Y:S01]  /*3300*/  @P6 STS [R221+0x1000], RZ ;  /* 0x001000ffdd006388 */ /* 0x000fe20000000800 */
[----:B------:R-:W-:Y:S01]  /*3310*/  @!P4 LEA.HI.X R21, R8, R21, R3, 0x1, P0 ;  /* 0x000000150815c211 */ /* 0x000fe200000f0c03 */
[----:B------:R-:W-:Y:S01]  /*3320*/  @!P5 IMAD.MOV.U32 R8, RZ, RZ, R4 ;  /* 0x000000ffff08d224 */ /* 0x000fe200078e0004 */
[C---:B------:R-:W-:Y:S01]  /*3330*/  @!P3 IADD3 R3, P0, R2.reuse, 0x40, RZ ;  /* 0x000000400203b810 */ /* 0x040fe20007f1e0ff */
[----:B------:R-:W-:Y:S01]  /*3340*/  @P6 STS [R221+0x1004], RZ ;  /* 0x001004ffdd006388 */ /* 0x000fe20000000800 */
[----:B------:R-:W-:Y:S01]  /*3350*/  CS2R R108, SRZ ;  /* 0x00000000006c7805 */ /* 0x000fe2000001ff00 */
[----:B------:R-:W-:Y:S01]  /*3360*/  @!P5 IMAD.WIDE.U32 R8, R2, UR24, R8 ;  /* 0x000000180208dc25 */ /* 0x000fe2000f8e0008 */
[----:B------:R-:W-:Y:S01]  /*3370*/  CS2R R114, SRZ ;  /* 0x0000000000727805 */ /* 0x000fe2000001ff00 */
[----:B------:R-:W-:Y:S01]  /*3380*/  @P6 STS [R221+0x1008], RZ ;  /* 0x001008ffdd006388 */ /* 0x000fe20000000800 */
[----:B------:R-:W-:Y:S01]  /*3390*/  CS2R R112, SRZ ;  /* 0x0000000000707805 */ /* 0x000fe2000001ff00 */
[----:B------:R-:W-:Y:S01]  /*33a0*/  @!P3 IMAD.X R13, RZ, RZ, R35, P0 ;  /* 0x000000ffff0db224 */ /* 0x000fe200000e0623 */
[----:B------:R-:W-:Y:S01]  /*33b0*/  CS2R R106, SRZ ;  /* 0x00000000006a7805 */ /* 0x000fe2000001ff00 */
[----:B------:R-:W-:Y:S01]  /*33c0*/  @P6 STS [R221+0x100c], RZ ;  /* 0x00100cffdd006388 */ /* 0x000fe20000000800 */
[----:B------:R-:W-:Y:S01]  /*33d0*/  CS2R R104, SRZ ;  /* 0x0000000000687805 */ /* 0x000fe2000001ff00 */
[----:B------:R-:W-:Y:S01]  /*33e0*/  @!P3 IMAD R13, R13, UR24, RZ ;  /* 0x000000180d0dbc24 */ /* 0x000fe2000f8e02ff */
[----:B------:R-:W-:Y:S01]  /*33f0*/  CS2R R102, SRZ ;  /* 0x0000000000667805 */ /* 0x000fe2000001ff00 */
[----:B------:R-:W-:Y:S01]  /*3400*/  @P6 STS [R221+0x3000], RZ ;  /* 0x003000ffdd006388 */ /* 0x000fe20000000800 */
[----:B------:R-:W-:Y:S01]  /*3410*/  CS2R R100, SRZ ;  /* 0x0000000000647805 */ /* 0x000fe2000001ff00 */
[----:B------:R-:W-:Y:S01]  /*3420*/  @!P3 IMAD R29, R3, UR25, R13 ;  /* 0x00000019031dbc24 */ /* 0x000fe2000f8e020d */
        /* <DEDUP_REMOVED lines=13> */
[----:B------:R-:W-:Y:S01]  /*3500*/  @!PT LDS RZ, [RZ] ;  /* 0x00000000fffff984 */ /* 0x000fe20000000800 */
[----:B------:R-:W-:Y:S01]  /*3510*/  @!PT LDS RZ, [RZ] ;  /* 0x00000000fffff984 */ /* 0x000fe20000000800 */
[----:B------:R-:W-:Y:S01]  /*3520*/  @!PT LDS RZ, [RZ] ;  /* 0x00000000fffff984 */ /* 0x000fe20000000800 */
[----:B------:R-:W-:Y:S01]  /*3530*/  @!P6 LDGSTS.E.BYPASS.LTC128B.128 [R221+0x1000], desc[UR8][R10.64] ;  /* 0x010000000addefae */ /* 0x000fe2000b901d48 */
[----:B------:R-:W-:Y:S02]  /*3540*/  CS2R R82, SRZ ;  /* 0x0000000000527805 */ /* 0x000fe4000001ff00 */
[----:B------:R-:W-:Y:S02]  /*3550*/  CS2R R80, SRZ ;  /* 0x0000000000507805 */ /* 0x000fe4000001ff00 */
[----:B------:R-:W-:Y:S01]  /*3560*/  CS2R R74, SRZ ;  /* 0x00000000004a7805 */ /* 0x000fe2000001ff00 */
[----:B------:R1:W-:Y:S01]  /*3570*/  @!P6 LDGSTS.E.BYPASS.LTC128B.128 [R221+0x3000], desc[UR8][R10.64+0x80] ;  /* 0x030000800addefae */ /* 0x0003e2000b901d48 */
[----:B------:R-:W-:-:S02]  /*3580*/  ISETP.GE.AND P6, PT, R12, UR7, PT ;  /* 0x000000070c007c0c */ /* 0x000fc4000bfc6270 */
[----:B------:R-:W-:Y:S02]  /*3590*/  CS2R R72, SRZ ;  /* 0x0000000000487805 */ /* 0x000fe4000001ff00 */
[C---:B------:R-:W-:Y:S01]  /*35a0*/  @!P2 IADD3 R12, P0, R2.reuse, 0x60, RZ ;  /* 0x00000060020ca810 */ /* 0x040fe20007f1e0ff */
[----:B------:R-:W-:Y:S01]  /*35b0*/  @P5 STS.128 [R0+0xc000], RZ ;  /* 0x00c000ff00005388 */ /* 0x000fe20000000c00 */
[----:B------:R-:W-:Y:S02]  /*35c0*/  CS2R R70, SRZ ;  /* 0x0000000000467805 */ /* 0x000fe4000001ff00 */
[----:B------:R-:W-:Y:S02]  /*35d0*/  CS2R R68, SRZ ;  /* 0x0000000000447805 */ /* 0x000fe4000001ff00 */
[----:B------:R-:W-:Y:S01]  /*35e0*/  CS2R R62, SRZ ;  /* 0x00000000003e7805 */ /* 0x000fe2000001ff00 */
[--C-:B------:R-:W-:Y:S01]  /*35f0*/  @!P2 IMAD.X R17, RZ, RZ, R35.reuse, P0 ;  /* 0x000000ffff11a224 */ /* 0x100fe200000e0623 */
[C---:B------:R-:W-:Y:S01]  /*3600*/  @!P4 IADD3 R18, P0, R2.reuse, 0x20, RZ ;  /* 0x000000200212c810 */ /* 0x040fe20007f1e0ff */
[----:B------:R-:W-:Y:S01]  /*3610*/  @P5 STS.128 [R0+0x10000], RZ ;  /* 0x010000ff00005388 */ /* 0x000fe20000000c00 */
[----:B------:R-:W-:Y:S01]  /*3620*/  CS2R R60, SRZ ;  /* 0x00000000003c7805 */ /* 0x000fe2000001ff00 */
[----:B------:R-:W-:Y:S01]  /*3630*/  @!P2 IMAD R13, R17, UR24, RZ ;  /* 0x00000018110dac24 */ /* 0x000fe2000f8e02ff */
[----:B------:R-:W-:Y:S01]  /*3640*/  CS2R R66, SRZ ;  /* 0x0000000000427805 */ /* 0x000fe2000001ff00 */
[----:B------:R-:W-:Y:S01]  /*3650*/  @!P4 IMAD.X R24, RZ, RZ, R35, P0 ;  /* 0x000000ffff18c224 */ /* 0x000fe200000e0623 */
[----:B------:R-:W-:Y:S01]  /*3660*/  @!P3 IADD3 R16, P0, R2, 0x40, RZ ;  /* 0x000000400210b810 */ /* 0x000fe20007f1e0ff */
[----:B------:R-:W-:Y:S01]  /*3670*/  @!P2 IMAD R28, R12, UR25, R13 ;  /* 0x000000190c1cac24 */ /* 0x000fe2000f8e020d */
[----:B------:R-:W-:-:S02]  /*3680*/  CS2R R64, SRZ ;  /* 0x0000000000407805 */ /* 0x000fc4000001ff00 */
[----:B------:R-:W-:Y:S02]  /*3690*/  CS2R R58, SRZ ;  /* 0x00000000003a7805 */ /* 0x000fe4000001ff00 */
[----:B------:R-:W-:Y:S01]  /*36a0*/  CS2R R56, SRZ ;  /* 0x0000000000387805 */ /* 0x000fe2000001ff00 */
[----:B------:R-:W-:Y:S01]  /*36b0*/  @!P3 IMAD.X R19, RZ, RZ, R35, P0 ;  /* 0x000000ffff13b224 */ /* 0x000fe200000e0623 */
[----:B------:R-:W-:Y:S02]  /*36c0*/  CS2R R54, SRZ ;  /* 0x0000000000367805 */ /* 0x000fe4000001ff00 */
[----:B------:R-:W-:Y:S02]  /*36d0*/  CS2R R52, SRZ ;  /* 0x0000000000347805 */ /* 0x000fe4000001ff00 */
[----:B------:R-:W-:Y:S02]  /*36e0*/  CS2R R46, SRZ ;  /* 0x00000000002e7805 */ /* 0x000fe4000001ff00 */
[----:B------:R-:W-:-:S02]  /*36f0*/  CS2R R44, SRZ ;  /* 0x00000000002c7805 */ /* 0x000fc4000001ff00 */
[----:B------:R-:W-:Y:S02]  /*3700*/  CS2R R50, SRZ ;  /* 0x0000000000327805 */ /* 0x000fe4000001ff00 */
[----:B------:R-:W-:Y:S01]  /*3710*/  CS2R R48, SRZ ;  /* 0x0000000000307805 */ /* 0x000fe2000001ff00 */
[--C-:B-1----:R-:W-:Y:S01]  /*3720*/  @!P2 IMAD.MOV.U32 R10, RZ, RZ, R4.reuse ;  /* 0x000000ffff0aa224 */ /* 0x102fe200078e0004 */
[----:B------:R-:W-:Y:S01]  /*3730*/  CS2R R42, SRZ ;  /* 0x00000000002a7805 */ /* 0x000fe2000001ff00 */
[--C-:B------:R-:W-:Y:S01]  /*3740*/  @!P2 IMAD.MOV.U32 R11, RZ, RZ, R5.reuse ;  /* 0x000000ffff0ba224 */ /* 0x100fe200078e0005 */
[----:B------:R-:W-:Y:S01]  /*3750*/  CS2R R40, SRZ ;  /* 0x0000000000287805 */ /* 0x000fe2000001ff00 */
[----:B------:R-:W-:Y:S01]  /*3760*/  @!P3 IMAD.WIDE.U32 R4, R3, UR24, R4 ;  /* 0x000000180304bc25 */ /* 0x000fe2000f8e0004 */
[----:B------:R-:W-:Y:S01]  /*3770*/  ULDC UR20, c[0x0][0x394] ;  /* 0x0000e50000147ab9 */ /* 0x000fe20000000800 */
[----:B------:R-:W-:Y:S02]  /*3780*/  ULDC UR26, c[0x0][0x398] ;  /* 0x0000e600001a7ab9 */ /* 0x000fe40000000800 */
[----:B------:R-:W-:-:S02]  /*3790*/  @!P5 IMAD R3, R35, UR24, RZ ;  /* 0x000000182303dc24 */ /* 0x000fc4000f8e02ff */
[----:B------:R-:W-:Y:S01]  /*37a0*/  @!P2 IMAD.WIDE.U32 R12, R12, UR24, R10 ;  /* 0x000000180c0cac25 */ /* 0x000fe2000f8e000a */
[----:B----4-:R-:W-:-:S03]  /*37b0*/  @!P5 LEA R10, P0, R8, R26, 0x1 ;  /* 0x0000001a080ad211 */ /* 0x010fc600078008ff */
[----:B------:R-:W-:Y:S01]  /*37c0*/  @!P5 IMAD R17, R2, UR25, R3 ;  /* 0x000000190211dc24 */ /* 0x000fe2000f8e0203 */
[----:B------:R-:W-:Y:S01]  /*37d0*/  SEL R212, R212, R218, !P1 ;  /* 0x000000dad4d47207 */ /* 0x000fe20004800000 */
[----:B------:R-:W-:Y:S01]  /*37e0*/  @!P4 IMAD R3, R24, UR14, RZ ;  /* 0x0000000e1803cc24 */ /* 0x000fe2000f8e02ff */
[----:B------:R-:W-:Y:S01]  /*37f0*/  SEL R211, R211, R220, !P1 ;  /* 0x000000dcd3d37207 */ /* 0x000fe20004800000 */
[----:B------:R-:W-:Y:S01]  /*3800*/  @!P5 IMAD.IADD R11, R9, 0x1, R17 ;  /* 0x00000001090bd824 */ /* 0x000fe200078e0211 */
[----:B------:R-:W1:Y:S01]  /*3810*/  @!P5 LDC.64 R24, c[0x0][0x220] ;  /* 0x00008800ff18db82 */ /* 0x000e620000000a00 */
[----:B------:R-:W-:Y:S01]  /*3820*/  @!P3 IMAD R9, R19, UR14, RZ ;  /* 0x0000000e1309bc24 */ /* 0x000fe2000f8e02ff */
[----:B------:R-:W-:Y:S01]  /*3830*/  ULDC UR25, c[0x0][0x2dc] ;  /* 0x0000b70000197ab9 */ /* 0x000fe20000000800 */
[----:B------:R-:W-:Y:S01]  /*3840*/  @!P4 IMAD R34, R18, UR15, R3 ;  /* 0x0000000f1222cc24 */ /* 0x000fe2000f8e0203 */
[----:B------:R-:W-:Y:S01]  /*3850*/  @!P5 LEA.HI.X R11, R8, R27, R11, 0x1, P0 ;  /* 0x0000001b080bd211 */ /* 0x000fe200000f0c0b */
[----:B------:R-:W-:Y:S01]  /*3860*/  @!P4 IMAD.WIDE.U32 R18, R18, UR14, R14 ;  /* 0x0000000e1212cc25 */ /* 0x000fe2000f8e000e */
[----:B--2---:R-:W-:-:S03]  /*3870*/  @!P3 LEA R14, P0, R4, R30, 0x1 ;  /* 0x0000001e040eb211 */ /* 0x004fc600078008ff */
        /* <DEDUP_REMOVED lines=9> */
[----:B---3--:R-:W-:Y:S01]  /*3910*/  @!P2 LEA R8, P0, R12, R32, 0x1 ;  /* 0x000000200c08a211 */ /* 0x008fe200078008ff */
        /* <DEDUP_REMOVED lines=53> */
[C---:B------:R-:W-:Y:S01]  /*3c70*/  VIADD R5, R241.reuse, 0x20 ;  /* 0x00000020f1057836 */ /* 0x040fe20000000000 */
        /* <DEDUP_REMOVED lines=36> */
[----:B------:R-:W-:Y:S01]  /*3ec0*/  LEA.HI R0, R39, R38, RZ, 0x4 ;  /* 0x0000002627007211 */ /* 0x000fe200078f20ff */
[----:B------:R-:W-:Y:S02]  /*3ed0*/  UIADD3 UR7, UR30, UR13, URZ ;  /* 0x0000000d1e077290 */ /* 0x000fe4000fffe03f */
[----:B------:R2:W5:Y:S01]  /*3ee0*/  @!P0 LDG.E R238, desc[UR8][R4.64] ;  /* 0x0000000804ee8981 */ /* 0x000562000c1e1900 */
[----:B------:R-:W-:-:S05]  /*3ef0*/  LOP3.LUT R0, R0, 0xfffffff0, RZ, 0xc0, !PT ;  /* 0xfffffff000007812 */ /* 0x000fca00078ec0ff */
[----:B------:R-:W-:-:S05]  /*3f00*/  IMAD.IADD R0, R38, 0x1, -R0 ;  /* 0x0000000126007824 */ /* 0x000fca00078e0a00 */
[----:B-1----:R-:W-:-:S04]  /*3f10*/  SHF.R.S32.HI R2, RZ, 0x1f, R0 ;  /* 0x0000001fff027819 */ /* 0x002fc80000011400 */
[----:B------:R-:W-:-:S04]  /*3f20*/  LEA.HI R2, R2, R0, RZ, 0x3 ;  /* 0x0000000002027211 */ /* 0x000fc800078f18ff */
[----:B------:R-:W-:-:S05]  /*3f30*/  LOP3.LUT R2, R2, 0xfffffff8, RZ, 0xc0, !PT ;  /* 0xfffffff802027812 */ /* 0x000fca00078ec0ff */
[----:B------:R-:W-:Y:S01]  /*3f40*/  IMAD.IADD R0, R0, 0x1, -R2 ;  /* 0x0000000100007824 */ /* 0x000fe200078e0a02 */
[----:B------:R-:W-:-:S04]  /*3f50*/  UIADD3 UR7, -UR5, 0x80, UR7 ;  /* 0x0000008005077890 */ /* 0x000fc8000fffe107 */
[C---:B------:R-:W-:Y:S02]  /*3f60*/  LOP3.LUT P0, RZ, R0.reuse, 0x2, RZ, 0xc0, !PT ;  /* 0x0000000200ff7812 */ /* 0x040fe4000780c0ff */
[----:B------:R-:W-:Y:S01]  /*3f70*/  LOP3.LUT P2, RZ, R0, 0x4, RZ, 0xc0, !PT ;  /* 0x0000000400ff7812 */ /* 0x000fe2000784c0ff */
[C---:B------:R-:W-:Y:S01]  /*3f80*/  VIADD R0, R241.reuse, 0xffffffc0 ;  /* 0xffffffc0f1007836 */ /* 0x040fe20000000000 */
[----:B------:R-:W-:Y:S02]  /*3f90*/  CS2R R38, SRZ ;  /* 0x0000000000267805 */ /* 0x000fe4000001ff00 */
[----:B------:R-:W-:Y:S02]  /*3fa0*/  CS2R R36, SRZ ;  /* 0x0000000000247805 */ /* 0x000fe4000001ff00 */
[----:B------:R-:W-:Y:S01]  /*3fb0*/  SHF.L.U64.HI R243, R241, 0x2, R6 ;  /* 0x00000002f1f37819 */ /* 0x000fe20000010206 */
[----:B------:R-:W-:Y:S01]  /*3fc0*/  IMAD.SHL.U32 R242, R0, 0x4, RZ ;  /* 0x0000000400f27824 */ /* 0x000fe200078e00ff */
[----:B------:R-:W-:-:S02]  /*3fd0*/  LEA R212, R212, UR4, 0x1 ;  /* 0x00000004d4d47c11 */ /* 0x000fc4000f8e08ff */
[----:B------:R-:W-:Y:S02]  /*3fe0*/  LEA R211, R211, UR4, 0x1 ;  /* 0x00000004d3d37c11 */ /* 0x000fe4000f8e08ff */
[----:B------:R-:W-:Y:S02]  /*3ff0*/  SEL R219, R219, 0xffffffe0, !P0 ;  /* 0xffffffe0dbdb7807 */ /* 0x000fe40004000000 */
[----:B------:R-:W-:Y:S01]  /*4000*/  SEL R217, R217, 0xffffffc0, !P2 ;  /* 0xffffffc0d9d97807 */ /* 0x000fe20005000000 */
[----:B------:R-:W-:Y:S01]  /*4010*/  UIADD3 UR24, UR7, -UR36, URZ ;  /* 0x8000002407187290 */ /* 0x000fe2000fffe03f */
[----:B------:R-:W-:Y:S02]  /*4020*/  UMOV UR15, UR20 ;  /* 0x00000014000f7c82 */ /* 0x000fe40008000000 */
[----:B--2---:R-:W-:-:S09]  /*4030*/  ULDC UR7, c[0x0][0x2ec] ;  /* 0x0000bb0000077ab9 */ /* 0x004fd20000000800 */
.L_x_570:
[----:B------:R-:W0:Y:S01]  /*4040*/  LDGDEPBAR ;  /* 0x00000000000079af */ /* 0x000e220000000000 */
[----:B------:R-:W-:Y:S01]  /*4050*/  IMAD.IADD R0, R212, 0x1, R219 ;  /* 0x00000001d4007824 */ /* 0x000fe200078e02db */
[----:B------:R-:W-:Y:S01]  /*4060*/  IADD3 R2, P0, R244, UR19, RZ ;  /* 0x00000013f4027c10 */ /* 0x000fe2000ff1e0ff */
[----:B------:R-:W-:Y:S01]  /*4070*/  IMAD.MOV.U32 R230, RZ, RZ, R201 ;  /* 0x000000ffffe67224 */ /* 0x000fe200078e00c9 */
[----:B------:R-:W-:Y:S01]  /*4080*/  USHF.L.U32 UR10, UR6, 0x6, URZ ;  /* 0x00000006060a7899 */ /* 0x000fe2000800063f */
[----:B------:R-:W-:Y:S01]  /*4090*/  MOV R231, R200 ;  /* 0x000000c800e77202 */ /* 0x000fe20000000f00 */
[----:B------:R-:W-:Y:S01]  /*40a0*/  UMOV UR12, UR58 ;  /* 0x0000003a000c7c82 */ /* 0x000fe20008000000 */
        /* <DEDUP_REMOVED lines=25> */
[----:B-1----:R-:W-:Y:S04]  /*4240*/  IMAD.IADD R3, R212, 0x1, R217 ;  /* 0x00000001d4037824 */ /* 0x002fe800078e02d9 */
[-C--:B------:R-:W-:Y:S01]  /*4250*/  HMMA.16816.F32.BF16 R28, R28, R166.reuse, RZ ;  /* 0x000000a61c1c723c */ /* 0x080fe200000418ff */
[----:B------:R-:W-:Y:S01]  /*4260*/  IADD3 R2, R0, R217, RZ ;  /* 0x000000d900027210 */ /* 0x000fe20007ffe0ff */
        /* <DEDUP_REMOVED lines=86> */
[----:B------:R-:W-:Y:S03]  /*47d0*/  UIADD3 UR11, UR15, UR12, -UR5 ;  /* 0x0000000c0f0b7290 */ /* 0x000fe6000fffe805 */
[----:B------:R-:W-:Y:S01]  /*47e0*/  UMOV UR12, UR15 ;  /* 0x0000000f000c7c82 */ /* 0x000fe20008000000 */
[----:B------:R-:W-:Y:S01]  /*47f0*/  UISETP.GE.AND UP0, UPT, UR20, UR11, UPT ;  /* 0x0000000b1400728c */ /* 0x000fe2000bf06270 */
[----:B------:R-:W-:Y:S05]  /*4800*/  IMAD.U32 R0, RZ, RZ, UR14 ;  /* 0x0000000eff007e24 */ /* 0x000fea000f8e00ff */
[----:B------:R-:W-:Y:S02]  /*4810*/  ISETP.LT.AND P0, PT, R0, UR5, PT ;  /* 0x0000000500007c0c */ /* 0x000fe4000bf01270 */
[----:B------:R-:W-:Y:S11]  /*4820*/  PLOP3.LUT P1, PT, PT, PT, UP0, 0x80, 0x0 ;  /* 0x000000000000781c */ /* 0x000ff60003f2f008 */
[----:B------:R-:W-:Y:S02]  /*4830*/  @!UPT UIADD3 URZ, URZ, URZ, URZ ;  /* 0x0000003f3f3ff290 */ /* 0x000fe4000fffe03f */
[----:B------:R-:W-:Y:S05]  /*4840*/  @!P1 BRA P0, `(.L_x_567) ;  /* 0x0000000800009947 */ /* 0x000fea0000000000 */
.L_x_566:
        /* <DEDUP_REMOVED lines=128> */
.L_x_567:
[C---:B------:R-:W-:Y:S01]  /*5050*/  FMUL.FTZ R164, R239.reuse, 1.4426950216293334961 ;  /* 0x3fb8aa3befa47820 */ /* 0x040fe20000410000 */
[----:B------:R-:W-:Y:S01]  /*5060*/  FSETP.NEU.FTZ.AND P0, PT, R239, -INF , PT ;  /* 0xff800000ef00780b */ /* 0x000fe20003f1d000 */
[----:B------:R-:W-:Y:S01]  /*5070*/  FMUL.FTZ R3, R240, 1.4426950216293334961 ;  /* 0x3fb8aa3bf0037820 */ /* 0x000fe20000410000 */
[----:B------:R-:W-:Y:S01]  /*5080*/  FMUL.FTZ R2, R237, 1.4426950216293334961 ;  /* 0x3fb8aa3bed027820 */ /* 0x000fe20000410000 */
[----:B------:R-:W-:Y:S01]  /*5090*/  FMUL.FTZ R0, R238, 1.4426950216293334961 ;  /* 0x3fb8aa3bee007820 */ /* 0x000fe20000410000 */
[----:B------:R-:W-:Y:S01]  /*50a0*/  FSEL R164, R164, RZ, P0 ;  /* 0x000000ffa4a47208 */ /* 0x000fe20000000000 */
[----:B------:R-:W-:Y:S01]  /*50b0*/  UISETP.GT.AND UP3, UPT, UR6, UR22, UPT ;  /* 0x000000160600728c */ /* 0x000fe2000bf64270 */
[----:B------:R-:W-:Y:S02]  /*50c0*/  FSETP.NEU.FTZ.AND P0, PT, R240, -INF , PT ;  /* 0xff800000f000780b */ /* 0x000fe40003f1d000 */
[----:B------:R-:W-:Y:S01]  /*50d0*/  MOV R217, 0x40 ;  /* 0x0000004000d97802 */ /* 0x000fe20000000f00 */
[--C-:B------:R-:W-:Y:S01]  /*50e0*/  FFMA.FTZ R4, R4, UR7, -R164.reuse ;  /* 0x0000000704047c23 */ /* 0x100fe200080108a4 */
[----:B------:R-:W-:Y:S01]  /*50f0*/  FSEL R3, R3, RZ, P0 ;  /* 0x000000ff03037208 */ /* 0x000fe20000000000 */
[--C-:B------:R-:W-:Y:S01]  /*5100*/  FFMA.FTZ R5, R5, UR7, -R164.reuse ;  /* 0x0000000705057c23 */ /* 0x100fe200080108a4 */
[----:B------:R-:W-:Y:S01]  /*5110*/  FSETP.NEU.FTZ.AND P0, PT, R237, -INF , PT ;  /* 0xff800000ed00780b */ /* 0x000fe20003f1d000 */
[--C-:B------:R-:W-:Y:S01]  /*5120*/  FFMA.FTZ R16, R16, UR7, -R164.reuse ;  /* 0x0000000710107c23 */ /* 0x100fe200080108a4 */
[----:B------:R-:W-:Y:S01]  /*5130*/  FFMA.FTZ R17, R17, UR7, -R164 ;  /* 0x0000000711117c23 */ /* 0x000fe200080108a4 */
[--C-:B------:R-:W-:Y:S01]  /*5140*/  FFMA.FTZ R18, R18, UR7, -R3.reuse ;  /* 0x0000000712127c23 */ /* 0x100fe20008010803 */
[----:B------:R-:W-:Y:S01]  /*5150*/  FSEL R2, R2, RZ, P0 ;  /* 0x000000ff02027208 */ /* 0x000fe20000000000 */
[--C-:B------:R-:W-:Y:S01]  /*5160*/  FFMA.FTZ R19, R19, UR7, -R3.reuse ;  /* 0x0000000713137c23 */ /* 0x100fe20008010803 */
[--C-:B------:R-:W-:Y:S01]  /*5170*/  FFMA.FTZ R34, R34, UR7, -R3.reuse ;  /* 0x0000000722227c23 */ /* 0x100fe20008010803 */
[--C-:B------:R-:W-:Y:S01]  /*5180*/  FFMA.FTZ R6, R6, UR7, -R3.reuse ;  /* 0x0000000706067c23 */ /* 0x100fe20008010803 */
[--C-:B------:R-:W-:Y:S01]  /*5190*/  FFMA.FTZ R7, R7, UR7, -R3.reuse ;  /* 0x0000000707077c23 */ /* 0x100fe20008010803 */
[--C-:B------:R-:W-:Y:S01]  /*51a0*/  FFMA.FTZ R22, R22, UR7, -R3.reuse ;  /* 0x0000000716167c23 */ /* 0x100fe20008010803 */
[--C-:B------:R-:W-:Y:S01]  /*51b0*/  FFMA.FTZ R23, R23, UR7, -R3.reuse ;  /* 0x0000000717177c23 */ /* 0x100fe20008010803 */
[----:B------:R-:W-:Y:S01]  /*51c0*/  FFMA.FTZ R3, R35, UR7, -R3 ;  /* 0x0000000723037c23 */ /* 0x000fe20008010803 */
        /* <DEDUP_REMOVED lines=8> */
[----:B------:R-:W-:Y:S01]  /*5250*/  MUFU.EX2 R180, R4 ;  /* 0x0000000400b47308 */ /* 0x000fe20000000800 */
[----:B------:R-:W-:Y:S01]  /*5260*/  FSETP.NEU.FTZ.AND P0, PT, R238, -INF , PT ;  /* 0xff800000ee00780b */ /* 0x000fe20003f1d000 */
[--C-:B------:R-:W-:Y:S01]  /*5270*/  FFMA.FTZ R20, R20, UR7, -R164.reuse ;  /* 0x0000000714147c23 */ /* 0x100fe200080108a4 */
[--C-:B------:R-:W-:Y:S01]  /*5280*/  FFMA.FTZ R21, R21, UR7, -R164.reuse ;  /* 0x0000000715157c23 */ /* 0x100fe200080108a4 */
[--C-:B------:R-:W-:Y:S01]  /*5290*/  FFMA.FTZ R32, R32, UR7, -R164.reuse ;  /* 0x0000000720207c23 */ /* 0x100fe200080108a4 */
[----:B------:R-:W-:Y:S01]  /*52a0*/  FSEL R0, R0, RZ, P0 ;  /* 0x000000ff00007208 */ /* 0x000fe20000000000 */
[----:B------:R-:W-:Y:S01]  /*52b0*/  FFMA.FTZ R164, R33, UR7, -R164 ;  /* 0x0000000721a47c23 */ /* 0x000fe200080108a4 */
[----:B------:R-:W-:Y:S03]  /*52c0*/  SEL R217, R217, 0xffffffc0, !P2 ;  /* 0xffffffc0d9d97807 */ /* 0x000fe60005000000 */
[----:B------:R-:W1:Y:S01]  /*52d0*/  MUFU.EX2 R179, R5 ;  /* 0x0000000500b37308 */ /* 0x000e620000000800 */
[----:B------:R-:W-:Y:S01]  /*52e0*/  PLOP3.LUT P0, PT, PT, PT, UP3, 0x80, 0x0 ;  /* 0x000000000000781c */ /* 0x000fe20003f0f038 */
[--C-:B------:R-:W-:Y:S01]  /*52f0*/  FFMA.FTZ R10, R10, UR7, -R0.reuse ;  /* 0x000000070a0a7c23 */ /* 0x100fe20008010800 */
[--C-:B------:R-:W-:Y:S01]  /*5300*/  FFMA.FTZ R11, R11, UR7, -R0.reuse ;  /* 0x000000070b0b7c23 */ /* 0x100fe20008010800 */
[--C-:B------:R-:W-:Y:S01]  /*5310*/  FFMA.FTZ R14, R14, UR7, -R0.reuse ;  /* 0x000000070e0e7c23 */ /* 0x100fe20008010800 */
[--C-:B------:R-:W-:Y:S01]  /*5320*/  FFMA.FTZ R15, R15, UR7, -R0.reuse ;  /* 0x000000070f0f7c23 */ /* 0x100fe20008010800 */
[--C-:B------:R-:W-:Y:S01]  /*5330*/  FFMA.FTZ R30, R30, UR7, -R0.reuse ;  /* 0x000000071e1e7c23 */ /* 0x100fe20008010800 */
[--C-:B------:R-:W-:Y:S03]  /*5340*/  FFMA.FTZ R26, R26, UR7, -R0.reuse ;  /* 0x000000071a1a7c23 */ /* 0x100fe60008010800 */
[----:B------:R-:W-:Y:S01]  /*5350*/  MUFU.EX2 R178, R6 ;  /* 0x0000000600b27308 */ /* 0x000fe20000000800 */
[--C-:B------:R-:W-:Y:S01]  /*5360*/  FFMA.FTZ R27, R27, UR7, -R0.reuse ;  /* 0x000000071b1b7c23 */ /* 0x100fe20008010800 */
[----:B------:R-:W-:Y:S08]  /*5370*/  FFMA.FTZ R0, R31, UR7, -R0 ;  /* 0x000000071f007c23 */ /* 0x000ff00008010800 */
[----:B------:R-:W2:Y:S10]  /*5380*/  MUFU.EX2 R177, R7 ;  /* 0x0000000700b17308 */ /* 0x000eb40000000800 */
[----:B------:R2:W-:Y:S10]  /*5390*/  MUFU.EX2 R233, R3 ;  /* 0x0000000300e97308 */ /* 0x0005f40000000800 */
        /* <DEDUP_REMOVED lines=58> */
[C---:B----4-:R-:W-:Y:S03]  /*5740*/  LEA R0, R218.reuse, UR4, 0x1 ;  /* 0x00000004da007c11 */ /* 0x050fe6000f8e08ff */
[----:B------:R1:W-:Y:S04]  /*5750*/  STS [R227+0x21400], R2 ;  /* 0x02140002e3007388 */ /* 0x0003e80000000800 */
[----:B------:R-:W-:Y:S08]  /*5760*/  LDSM.16.M88.4 R32, [R0+0x8000] ;  /* 0x008000000020783b */ /* 0x000ff00000000200 */
[----:B------:R-:W2:Y:S08]  /*5770*/  LDSM.16.M88.4 R16, [R214+UR4+0x14000] ;  /* 0x01400004d610783b */ /* 0x000eb00008000200 */
[----:B------:R-:W3:Y:S01]  /*5780*/  LDSM.16.M88.4 R28, [R0+0x9000] ;  /* 0x00900000001c783b */ /* 0x000ee20000000200 */
[----:B-1----:R-:W-:Y:S07]  /*5790*/  LEA R2, R218, UR4, 0x1 ;  /* 0x00000004da027c11 */ /* 0x002fee000f8e08ff */
[----:B------:R-:W1:Y:S01]  /*57a0*/  LDSM.16.M88.4 R164, [R214+UR4+0x14800] ;  /* 0x01480004d6a4783b */ /* 0x000e620008000200 */
[-C--:B------:R-:W-:Y:S02]  /*57b0*/  IADD3 R3, R219, R2.reuse, RZ ;  /* 0x00000002db037210 */ /* 0x080fe40007ffe0ff */
[C---:B------:R-:W-:Y:S02]  /*57c0*/  IADD3 R208, R217.reuse, R2, RZ ;  /* 0x00000002d9d07210 */ /* 0x040fe40007ffe0ff */
[----:B------:R-:W-:Y:S03]  /*57d0*/  IADD3 R2, R217, R3, RZ ;  /* 0x00000003d9027210 */ /* 0x000fe60007ffe0ff */
        /* <DEDUP_REMOVED lines=46> */
[----:B------:R-:W2:Y:S01]  /*5ac0*/  LDSM.16.M88.4 R168, [R214+UR4+0x18000] ;  /* 0x01800004d6a8783b */ /* 0x000ea20008000200 */
[----:B-1----:R-:W-:Y:S01]  /*5ad0*/  SHF.L.U32 R0, R220, 0x1, RZ ;  /* 0x00000001dc007819 */ /* 0x002fe200000006ff */
        /* <DEDUP_REMOVED lines=38> */
[-C--:B------:R-:W-:Y:S01]  /*5d40*/  HMMA.16816.F32.BF16 R12, R168, R166.reuse, R12 ;  /* 0x000000a6a80c723c */ /* 0x080fe2000004180c */
[----:B------:R-:W-:Y:S04]  /*5d50*/  MOV R164, UR4 ;  /* 0x0000000400a47c02 */ /* 0x000fe80008000f00 */
[----:B------:R-:W-:Y:S01]  /*5d60*/  IADD3 R164, R0, 0x8000, R164 ;  /* 0x0000800000a47810 */ /* 0x000fe20007ffe0a4 */
[C---:B------:R-:W-:Y:S06]  /*5d70*/  HMMA.16816.F32.BF16 R16, R172.reuse, R166, R16 ;  /* 0x000000a6ac10723c */ /* 0x040fec0000041810 */
        /* <DEDUP_REMOVED lines=9> */
[----:B------:R-:W1:Y:S01]  /*5e10*/  LDSM.16.M88.4 R4, [R215+0xc800] ;  /* 0x00c80000d704783b */ /* 0x000e620000000200 */
[C---:B------:R-:W-:Y:S01]  /*5e20*/  FADD.FTZ R9, -R197.reuse, R9 ;  /* 0x00000009c5097221 */ /* 0x040fe20000010100 */
[C---:B------:R-:W-:Y:S01]  /*5e30*/  FADD.FTZ R10, -R196.reuse, R10 ;  /* 0x0000000ac40a7221 */ /* 0x040fe20000010100 */
[C---:B------:R-:W-:Y:S01]  /*5e40*/  FADD.FTZ R11, -R196.reuse, R11 ;  /* 0x0000000bc40b7221 */ /* 0x040fe20000010100 */
        /* <DEDUP_REMOVED lines=15> */
[C---:B------:R-:W-:Y:S02]  /*5f40*/  IADD3 R176, R164.reuse, 0x40, RZ ;  /* 0x00000040a4b07810 */ /* 0x040fe40007ffe0ff */
[----:B------:R-:W-:Y:S01]  /*5f50*/  @P2 IADD3 R176, R164, -0x40, RZ ;  /* 0xffffffc0a4b02810 */ /* 0x000fe20007ffe0ff */
[----:B------:R-:W-:Y:S01]  /*5f60*/  FMUL.FTZ R18, R206, R18 ;  /* 0x00000012ce127220 */ /* 0x000fe20000410000 */
[----:B------:R-:W-:Y:S01]  /*5f70*/  F2FP.BF16.F32.PACK_AB R165, R9, R165 ;  /* 0x000000a509a5723e */ /* 0x000fe200000010ff */
[----:B------:R-:W-:Y:S01]  /*5f80*/  FMUL.FTZ R14, R205, R19 ;  /* 0x00000013cd0e7220 */ /* 0x000fe20000410000 */
[----:B------:R-:W-:Y:S02]  /*5f90*/  F2FP.BF16.F32.PACK_AB R164, R11, R10 ;  /* 0x0000000a0ba4723e */ /* 0x000fe400000010ff */
[----:B------:R-:W-:Y:S02]  /*5fa0*/  F2FP.BF16.F32.PACK_AB R167, R179, R180 ;  /* 0x000000b4b3a7723e */ /* 0x000fe400000010ff */
[----:B------:R-:W-:Y:S02]  /*5fb0*/  F2FP.BF16.F32.PACK_AB R166, R177, R178 ;  /* 0x000000b2b1a6723e */ /* 0x000fe400000010ff */
[----:B------:R-:W-:Y:S01]  /*5fc0*/  F2FP.BF16.F32.PACK_AB R14, R14, R18 ;  /* 0x000000120e0e723e */ /* 0x000fe200000010ff */
[-C--:B-1----:R-:W-:Y:S06]  /*5fd0*/  HMMA.16816.F32.BF16 R20, R172, R4.reuse, R20 ;  /* 0x00000004ac14723c */ /* 0x082fec0000041814 */
[C---:B------:R-:W-:Y:S06]  /*5fe0*/  HMMA.16816.F32.BF16 R24, R168.reuse, R4, R24 ;  /* 0x00000004a818723c */ /* 0x040fec0000041818 */
[-C--:B------:R-:W-:Y:S05]  /*5ff0*/  HMMA.16816.F32.BF16 R28, R168, R6.reuse, R28 ;  /* 0x00000006a81c723c */ /* 0x080fea000004181c */
[----:B------:R-:W-:Y:S01]  /*6000*/  FMUL.FTZ R4, R186, R15 ;  /* 0x0000000fba047220 */ /* 0x000fe20000410000 */
[----:B------:R-:W-:Y:S05]  /*6010*/  HMMA.16816.F32.BF16 R32, R172, R6, R32 ;  /* 0x00000006ac20723c */ /* 0x000fea0000041820 */
[----:B------:R-:W-:Y:S01]  /*6020*/  FMUL.FTZ R5, R232, R16 ;  /* 0x00000010e8057220 */ /* 0x000fe20000410000 */
[C---:B------:R-:W-:Y:S01]  /*6030*/  FADD.FTZ R20, -R198.reuse, R20 ;  /* 0x00000014c6147221 */ /* 0x040fe20000010100 */
[----:B------:R-:W-:Y:S01]  /*6040*/  FADD.FTZ R21, -R198, R21 ;  /* 0x00000015c6157221 */ /* 0x000fe20000010100 */
[C---:B------:R-:W-:Y:S03]  /*6050*/  FADD.FTZ R22, -R199.reuse, R22 ;  /* 0x00000016c7167221 */ /* 0x040fe60000010100 */
[----:B------:R-:W-:Y:S01]  /*6060*/  FADD.FTZ R23, -R199, R23 ;  /* 0x00000017c7177221 */ /* 0x000fe20000010100 */
[C---:B------:R-:W-:Y:S01]  /*6070*/  FADD.FTZ R24, -R197.reuse, R24 ;  /* 0x00000018c5187221 */ /* 0x040fe20000010100 */
[----:B------:R-:W-:Y:S01]  /*6080*/  FADD.FTZ R25, -R197, R25 ;  /* 0x00000019c5197221 */ /* 0x000fe20000010100 */
[C---:B------:R-:W-:Y:S01]  /*6090*/  FADD.FTZ R26, -R196.reuse, R26 ;  /* 0x0000001ac41a7221 */ /* 0x040fe20000010100 */
[C---:B------:R-:W-:Y:S01]  /*60a0*/  FADD.FTZ R27, -R196.reuse, R27 ;  /* 0x0000001bc41b7221 */ /* 0x040fe20000010100 */
        /* <DEDUP_REMOVED lines=44> */
[----:B-1----:R-:W-:Y:S05]  /*6370*/  IMAD.U32 R4, R18, -0x40, RZ ;  /* 0xffffffc012047824 */ /* 0x002fea00078e00ff */
        /* <DEDUP_REMOVED lines=14> */
.L_x_568:
        /* <DEDUP_REMOVED lines=73> */
[----:B------:R-:W3:Y:S01]  /*68f0*/  LDSM.16.MT88.4 R28, [R210+0x23800] ;  /* 0x02380000d21c783b */ /* 0x000ee20000004200 */
[----:B------:R-:W-:Y:S04]  /*6900*/  BAR.SYNC.DEFER_BLOCKING 0x0 ;  /* 0x0000000000007b1d */ /* 0x000fe80000010000 */
[C---:B-----5:R-:W-:Y:S06]  /*6910*/  HMMA.16816.F32.BF16 R40, R24.reuse, R12, R40 ;  /* 0x0000000c1828723c */ /* 0x060fec0000041828 */
        /* <DEDUP_REMOVED lines=51> */
.L_x_569:
[----:B-1----:R-:W-:Y:S01]  /*6c50*/  LEA R0, R218, UR4, 0x1 ;  /* 0x00000004da007c11 */ /* 0x002fe2000f8e08ff */
[----:B------:R-:W-:Y:S01]  /*6c60*/  LDSM.16.MT88.4 R16, [R209] ;  /* 0x00000000d110783b */ /* 0x000fe20000004200 */
[----:B------:R-:W-:Y:S02]  /*6c70*/  ULOP3.LUT UR10, UR6, 0x1, URZ, 0xc0, !UPT ;  /* 0x00000001060a7892 */ /* 0x000fe4000f8ec03f */
[----:B------:R-:W-:Y:S01]  /*6c80*/  UISETP.GT.AND UP2, UPT, UR6, UR22, UPT ;  /* 0x000000160600728c */ /* 0x000fe2000bf44270 */
        /* <DEDUP_REMOVED lines=91> */
[C---:B------:R-:W-:Y:S01]  /*7240*/  IMAD.SHL.U32 R172, R173.reuse, 0x10, RZ ;  /* 0x00000010adac7824 */ /* 0x040fe200078e00ff */
        /* <DEDUP_REMOVED lines=134> */
[----:B------:R-:W-:Y:S01]  /*7ab0*/  PLOP3.LUT P0, PT, PT, PT, UP2, 0x80, 0x0 ;  /* 0x000000000000781c */ /* 0x000fe20003f0f028 */
[----:B------:R-:W-:Y:S02]  /*7ac0*/  @UP3 UIADD3 UR19, UP0, UR19, -0x100, URZ ;  /* 0xffffff0013133890 */ /* 0x000fe4000ff1e03f */
[----:B------:R-:W-:Y:S02]  /*7ad0*/  REDG.E.ADD.F32.FTZ.RN.STRONG.GPU desc[UR8][R8.64], R30 ;  /* 0x0000001e080079a6 */ /* 0x000fe4000c10f388 */
        /* <DEDUP_REMOVED lines=309> */
.L_x_571:
        /* <DEDUP_REMOVED lines=24> */
.L_x_572:
        /* <DEDUP_REMOVED lines=51> */
.L_x_574:
[----:B------:R-:W-:Y:S05]  /*92e0*/  BSYNC B0 ;  /* 0x0000000000007941 */ /* 0x000fea0003800000 */
.L_x_573:
        /* <DEDUP_REMOVED lines=15> */
.L_x_576:
[----:B------:R-:W-:Y:S05]  /*93e0*/  BSYNC B0 ;  /* 0x0000000000007941 */ /* 0x000fea0003800000 */
.L_x_575:
        /* <DEDUP_REMOVED lines=17> */
.L_x_578:
[----:B------:R-:W-:Y:S05]  /*9500*/  BSYNC B0 ;  /* 0x0000000000007941 */ /* 0x000fea0003800000 */
.L_x_577:
        /* <DEDUP_REMOVED lines=17> */
.L_x_580:
[----:B------:R-:W-:Y:S05]  /*9620*/  BSYNC B0 ;  /* 0x0000000000007941 */ /* 0x000fea0003800000 */
.L_x_579:
        /* <DEDUP_REMOVED lines=29> */
.L_x_582:
[----:B------:R-:W-:Y:S05]  /*9800*/  BSYNC B0 ;  /* 0x0000000000007941 */ /* 0x000fea0003800000 */
.L_x_581:
        /* <DEDUP_REMOVED lines=15> */
.L_x_584:
[----:B------:R-:W-:Y:S05]  /*9900*/  BSYNC B0 ;  /* 0x0000000000007941 */ /* 0x000fea0003800000 */
.L_x_583:
        /* <DEDUP_REMOVED lines=15> */
.L_x_586:
[----:B------:R-:W-:Y:S05]  /*9a00*/  BSYNC B0 ;  /* 0x0000000000007941 */ /* 0x000fea0003800000 */
.L_x_585:
        /* <DEDUP_REMOVED lines=12> */
[----:B------:R1:W-:Y:S02]  /*9ad0*/  STG.E.128 desc[UR8][R2.64+0x80], R48 ;  /* 0x0000803002007986 */ /* 0x0003e4000c101d08 */
.L_x_565:
[----:B------:R-:W-:Y:S05]  /*9ae0*/  BSYNC B1 ;  /* 0x0000000000017941 */ /* 0x000fea0003800000 */
.L_x_543:
[----:B-1----:R-:W3:Y:S01]  /*9af0*/  LDL R2, [R1+0x4] ;  /* 0x0000040001027983 */ /* 0x002ee20000100800 */
[----:B------:R-:W-:Y:S02]  /*9b00*/  ULDC UR5, c[0x0][0xc] ;  /* 0x0000030000057ab9 */ /* 0x000fe40000000800 */
[----:B------:R-:W-:Y:S01]  /*9b10*/  UIADD3 UR21, UR5, UR21, URZ ;  /* 0x0000001505157290 */ /* 0x000fe2000fffe03f */
[----:B---3--:R-:W-:-:S13]  /*9b20*/  R2UR UR6, R2 ;  /* 0x00000000020672ca */ /* 0x008fda00000e0000 */
[----:B------:R-:W-:-:S06]  /*9b30*/  UISETP.GE.AND UP0, UPT, UR21, UR6, UPT ;  /* 0x000000061500728c */ /* 0x000fcc000bf06270 */
[----:B------:R-:W-:-:S13]  /*9b40*/  PLOP3.LUT P0, PT, PT, PT, UP0, 0x80, 0x0 ;  /* 0x000000000000781c */ /* 0x000fda0003f0f008 */
[----:B------:R-:W-:Y:S05]  /*9b50*/  @P0 BRA `(.L_x_587) ;  /* 0x0000000000040947 */ /* 0x000fea0003800000 */
[----:B------:R-:W-:Y:S05]  /*9b60*/  BRA `(.L_x_588) ;  /* 0xffffff6c00b87947 */ /* 0x000fea000383ffff */
.L_x_587:
[----:B------:R-:W-:Y:S05]  /*9b70*/  EXIT ;  /* 0x000000000000794d */ /* 0x000fea0003800000 */
.L_x_589:
        /* <DEDUP_REMOVED lines=16> */
.L_x_2062:


//--------------------- .text._ZN5flash44flash_bwd_dq_dk_dv_loop_seqk_parallel_kernelI23Flash_bwd_kernel_traitsILi128ELi64ELi128ELi8ELi2ELi4ELi2ELb0ELb0EN7cutlass10bfloat16_tE19Flash_kernel_traitsILi128ELi64ELi128ELi8ES3_EELb0ELb0ELb1ELb1ELb0ELb0ELb0EEEvNS_16Flash_bwd_paramsE --------------------------
	.section	.text._ZN5flash44flash_bwd_dq_dk_dv_loop_seqk_parallel_kernelI23Flash_bwd_kernel_traitsILi128ELi64ELi128ELi8ELi2ELi4ELi2ELb0ELb0EN7cutlass10bfloat16_tE19Flash_kernel_traitsILi128ELi64ELi128ELi8ES3_EELb0ELb0ELb1ELb1ELb0ELb0ELb0EEEvNS_16Flash_bwd_paramsE,"ax",@progbits
	.align	128
        .global         _ZN5flash44flash_bwd_dq_dk_dv_loop_seqk_parallel_kernelI23Flash_bwd_kernel_traitsILi128ELi64ELi128ELi8ELi2ELi4ELi2ELb0ELb0EN7cutlass10bfloat16_tE19Flash_kernel_traitsILi128ELi64ELi128ELi8ES3_EELb0ELb0ELb1ELb1ELb0ELb0ELb0EEEvNS_16Flash_bwd_paramsE
        .type           _ZN5flash44flash_bwd_dq_dk_dv_loop_seqk_parallel_kernelI23Flash_bwd_kernel_traitsILi128ELi64ELi128ELi8ELi2ELi4ELi2ELb0ELb0EN7cutlass10bfloat16_tE19Flash_kernel_traitsILi128ELi64ELi128ELi8ES3_EELb0ELb0ELb1ELb1ELb0ELb0ELb0EEEvNS_16Flash_bwd_paramsE,@function
        .size           _ZN5flash44flash_bwd_dq_dk_dv_loop_seqk_parallel_kernelI23Flash_bwd_kernel_traitsILi128ELi64ELi128ELi8ELi2ELi4ELi2ELb0ELb0EN7cutlass10bfloat16_tE19Flash_kernel_traitsILi128ELi64ELi128ELi8ES3_EELb0ELb0ELb1ELb1ELb0ELb0ELb0EEEvNS_16Flash_bwd_paramsE,(.L_x_2063 - _ZN5flash44flash_bwd_dq_dk_dv_loop_seqk_parallel_kernelI23Flash_bwd_kernel_traitsILi128ELi64ELi128ELi8ELi2ELi4ELi2ELb0ELb0EN7cutlass10bfloat16_tE19Flash_kernel_traitsILi128ELi64ELi128ELi8ES3_EELb0ELb0ELb1ELb1ELb0ELb0ELb0EEEvNS_16Flash_bwd_paramsE)
        .other          _ZN5flash44flash_bwd_dq_dk_dv_loop_seqk_parallel_kernelI23Flash_bwd_kernel_traitsILi128ELi64ELi128ELi8ELi2ELi4ELi2ELb0ELb0EN7cutlass10bfloat16_tE19Flash_kernel_traitsILi128ELi64ELi128ELi8ES3_EELb0ELb0ELb1ELb1ELb0ELb0ELb0EEEvNS_16Flash_bwd_paramsE,@"STO_CUDA_ENTRY STV_DEFAULT"
_ZN5flash44flash_bwd_dq_dk_dv_loop_seqk_parallel_kernelI23Flash_bwd_kernel_traitsILi128ELi64ELi128ELi8ELi2ELi4ELi2ELb0ELb0EN7cutlass10bfloat16_tE19Flash_kernel_traitsILi128ELi64ELi128ELi8ES3_EELb0ELb0ELb1ELb1ELb0ELb0ELb0EEEvNS_16Flash_bwd_paramsE:
.text._ZN5flash44flash_bwd_dq_dk_dv_loop_seqk_parallel_kernelI23Flash_bwd_kernel_traitsILi128ELi64ELi128ELi8ELi2ELi4ELi2ELb0ELb0EN7cutlass10bfloat16_tE19Flash_kernel_traitsILi128ELi64ELi128ELi8ES3_EELb0ELb0ELb1ELb1ELb0ELb0ELb0EEEvNS_16Flash_bwd_paramsE:
        /* <DEDUP_REMOVED lines=16> */
[----:B------:R-:W-:Y:S01]  /*0100*/  ULDC UR59, c[0x0][0x394] ;  /* 0x0000e500003b7ab9 */ /* 0x000fe20000000800 */
[----:B------:R-:W-:-:S03]  /*0110*/  UMOV UR60, 0xffffc000 ;  /* 0xffffc000003c7882 */ /* 0x000fc60000000000 */
[----:B------:R-:W3:Y:S08]  /*0120*/  S2UR UR56, SR_CTAID.Z ;  /* 0x00000000003879c3 */ /* 0x000ef00000002700 */
[----:B------:R-:W4:Y:S01]  /*0130*/  S2UR UR47, SR_CTAID.Y ;  /* 0x00000000002f79c3 */ /* 0x000f220000002600 */
[----:B--2---:R-:W-:-:S06]  /*0140*/  ULEA UR4, UR4, UR5, 0x18 ;  /* 0x0000000504047291 */ /* 0x004fcc000f8ec03f */
[----:B------:R-:W-:Y:S01]  /*0150*/  IMAD.U32 R216, RZ, RZ, UR4 ;  /* 0x00000004ffd87e24 */ /* 0x000fe2000f8e00ff */
[----:B-1----:R-:W-:Y:S01]  /*0160*/  SHF.R.S32.HI R11, RZ, 0x1f, R15 ;  /* 0x0000001fff0b7819 */ /* 0x002fe2000001140f */
[----:B---3--:R-:W-:-:S03]  /*0170*/  USHF.R.S32.HI UR5, URZ, 0x1f, UR56 ;  /* 0x0000001f3f057899 */ /* 0x008fc60008011438 */
[CC--:B------:R-:W-:Y:S02]  /*0180*/  LEA.HI R5, R11.reuse, R15.reuse, RZ, 0x5 ;  /* 0x0000000f0b057211 */ /* 0x0c0fe400078f28ff */
[CC--:B------:R-:W-:Y:S02]  /*0190*/  LEA.HI R17, R11.reuse, R15.reuse, RZ, 0x2 ;  /* 0x0000000f0b117211 */ /* 0x0c0fe400078f10ff */
[----:B------:R-:W-:Y:S01]  /*01a0*/  LEA.HI R9, R11, R15, RZ, 0x4 ;  /* 0x0000000f0b097211 */ /* 0x000fe200078f20ff */
[----:B----4-:R-:W-:Y:S01]  /*01b0*/  USHF.L.U32 UR6, UR47, 0x7, URZ ;  /* 0x000000072f067899 */ /* 0x010fe2000800063f */
[--C-:B------:R-:W-:Y:S02]  /*01c0*/  SHF.R.S32.HI R6, RZ, 0x5, R5.reuse ;  /* 0x00000005ff067819 */ /* 0x100fe40000011405 */
[----:B------:R-:W-:Y:S02]  /*01d0*/  SHF.R.S32.HI R0, RZ, 0x1f, R5 ;  /* 0x0000001fff007819 */ /* 0x000fe40000011405 */
[----:B------:R-:W-:-:S02]  /*01e0*/  SHF.R.S32.HI R8, RZ, 0x2, R17 ;  /* 0x00000002ff087819 */ /* 0x000fc40000011411 */
[----:B------:R-:W-:Y:S02]  /*01f0*/  SHF.R.S32.HI R2, RZ, 0x1f, R17 ;  /* 0x0000001fff027819 */ /* 0x000fe40000011411 */
[----:B------:R-:W-:Y:S02]  /*0200*/  SHF.R.S32.HI R7, RZ, 0x4, R9 ;  /* 0x00000004ff077819 */ /* 0x000fe40000011409 */
[-C--:B------:R-:W-:Y:S02]  /*0210*/  LEA.HI R4, R5, R6.reuse, RZ, 0x1 ;  /* 0x0000000605047211 */ /* 0x080fe400078f08ff */
[----:B------:R-:W-:Y:S02]  /*0220*/  LEA.HI R0, R0, R6, RZ, 0x2 ;  /* 0x0000000600007211 */ /* 0x000fe400078f10ff */
[----:B------:R-:W-:Y:S02]  /*0230*/  LEA.HI R2, R2, R8, RZ, 0x3 ;  /* 0x0000000802027211 */ /* 0x000fe400078f18ff */
[----:B------:R-:W-:-:S02]  /*0240*/  LEA.HI R3, R9, R7, RZ, 0x1 ;  /* 0x0000000709037211 */ /* 0x000fc400078f08ff */
[----:B------:R-:W-:Y:S02]  /*0250*/  LOP3.LUT R4, R4, 0xfffffffe, RZ, 0xc0, !PT ;  /* 0xfffffffe04047812 */ /* 0x000fe400078ec0ff */
[----:B------:R-:W-:Y:S02]  /*0260*/  LOP3.LUT R0, R0, 0xfffffffc, RZ, 0xc0, !PT ;  /* 0xfffffffc00007812 */ /* 0x000fe400078ec0ff */
[-C--:B------:R-:W-:Y:S01]  /*0270*/  LEA.HI R16, R11, R15.reuse, RZ, 0x3 ;  /* 0x0000000f0b107211 */ /* 0x080fe200078f18ff */
[----:B------:R-:W-:Y:S01]  /*0280*/  IMAD.IADD R13, R6, 0x1, -R4 ;  /* 0x00000001060d7824 */ /* 0x000fe200078e0a04 */
[----:B------:R-:W-:Y:S01]  /*0290*/  LOP3.LUT R2, R2, 0xfffffff8, RZ, 0xc0, !PT ;  /* 0xfffffff802027812 */ /* 0x000fe200078ec0ff */
[----:B------:R-:W-:Y:S01]  /*02a0*/  IMAD.IADD R12, R6, 0x1, -R0 ;  /* 0x00000001060c7824 */ /* 0x000fe200078e0a00 */
[----:B------:R-:W-:Y:S02]  /*02b0*/  LOP3.LUT R3, R3, 0xfffffffe, RZ, 0xc0, !PT ;  /* 0xfffffffe03037812 */ /* 0x000fe400078ec0ff */
[----:B------:R-:W-:Y:S01]  /*02c0*/  LOP3.LUT R0, R16, 0xfffffff8, RZ, 0xc0, !PT ;  /* 0xfffffff810007812 */ /* 0x000fe200078ec0ff */
[----:B------:R-:W-:Y:S01]  /*02d0*/  IMAD.IADD R8, R8, 0x1, -R2 ;  /* 0x0000000108087824 */ /* 0x000fe200078e0a02 */
[----:B------:R-:W-:Y:S01]  /*02e0*/  SHF.R.S32.HI R4, RZ, 0x3, R16 ;  /* 0x00000003ff047819 */ /* 0x000fe20000011410 */
[----:B------:R-:W-:Y:S01]  /*02f0*/  IMAD.IADD R10, R7, 0x1, -R3 ;  /* 0x00000001070a7824 */ /* 0x000fe200078e0a03 */
[----:B------:R-:W-:Y:S01]  /*0300*/  LOP3.LUT R2, R9, 0xfffffff0, RZ, 0xc0, !PT ;  /* 0xfffffff009027812 */ /* 0x000fe200078ec0ff */
[----:B------:R-:W-:Y:S01]  /*0310*/  IMAD.IADD R0, R15, 0x1, -R0 ;  /* 0x000000010f007824 */ /* 0x000fe200078e0a00 */
[----:B------:R-:W-:Y:S01]  /*0320*/  LOP3.LUT R3, R5, 0xffffffe0, RZ, 0xc0, !PT ;  /* 0xffffffe005037812 */ /* 0x000fe200078ec0ff */
[----:B------:R-:W-:Y:S01]  /*0330*/  IMAD.SHL.U32 R5, R4, 0x40, RZ ;  /* 0x0000004004057824 */ /* 0x000fe200078e00ff */
[----:B------:R-:W-:Y:S01]  /*0340*/  LEA.HI R14, R11, R15, RZ, 0x7 ;  /* 0x0000000f0b0e7211 */ /* 0x000fe200078f38ff */
[C---:B------:R-:W-:Y:S01]  /*0350*/  IMAD.IADD R2, R15.reuse, 0x1, -R2 ;  /* 0x000000010f027824 */ /* 0x040fe200078e0a02 */
[C---:B------:R-:W-:Y:S01]  /*0360*/  LOP3.LUT P4, RZ, R0.reuse, 0x2, RZ, 0xc0, !PT ;  /* 0x0000000200ff7812 */ /* 0x040fe2000788c0ff */
[----:B------:R-:W-:Y:S01]  /*0370*/  IMAD.IADD R4, R15, 0x1, -R3 ;  /* 0x000000010f047824 */ /* 0x000fe200078e0a03 */
[----:B------:R-:W-:Y:S01]  /*0380*/  LOP3.LUT R3, R5, 0x1c0, RZ, 0xc0, !PT ;  /* 0x000001c005037812 */ /* 0x000fe200078ec0ff */
[----:B------:R-:W-:Y:S01]  /*0390*/  IMAD.SHL.U32 R232, R0, 0x8, RZ ;  /* 0x0000000800e87824 */ /* 0x000fe200078e00ff */
[----:B------:R-:W-:-:S02]  /*03a0*/  SHF.R.S32.HI R6, RZ, 0x1f, R2 ;  /* 0x0000001fff067819 */ /* 0x000fc40000011402 */
[C---:B------:R-:W-:Y:S01]  /*03b0*/  LOP3.LUT P3, RZ, R0.reuse, 0x4, RZ, 0xc0, !PT ;  /* 0x0000000400ff7812 */ /* 0x040fe2000786c0ff */
[----:B------:R-:W-:Y:S01]  /*03c0*/  IMAD.SHL.U32 R0, R0, 0x40, RZ ;  /* 0x0000004000007824 */ /* 0x000fe200078e00ff */
[----:B------:R-:W-:Y:S01]  /*03d0*/  LOP3.LUT R5, R3, 0x38, R232, 0xf8, !PT ;  /* 0x0000003803057812 */ /* 0x000fe200078ef8e8 */
[----:B------:R-:W-:Y:S01]  /*03e0*/  VIADD R241, R232, 0x40 ;  /* 0x00000040e8f17836 */ /* 0x000fe20000000000 */
[----:B------:R-:W-:Y:S02]  /*03f0*/  SHF.R.U32.HI R3, RZ, 0x3, R3 ;  /* 0x00000003ff037819 */ /* 0x000fe40000011603 */
[----:B------:R-:W-:Y:S01]  /*0400*/  LEA.HI R205, R6, R2, RZ, 0x3 ;  /* 0x0000000206cd7211 */ /* 0x000fe200078f18ff */
[----:B------:R-:W-:Y:S01]  /*0410*/  IMAD.SHL.U32 R6, R10, 0x20, RZ ;  /* 0x000000200a067824 */ /* 0x000fe200078e00ff */
[----:B------:R-:W-:Y:S01]  /*0420*/  LOP3.LUT R247, R5, R3, RZ, 0x3c, !PT ;  /* 0x0000000305f77212 */ /* 0x000fe200078e3cff */
[----:B------:R-:W-:Y:S01]  /*0430*/  IMAD.SHL.U32 R3, R12, 0x10, RZ ;  /* 0x000000100c037824 */ /* 0x000fe200078e00ff */
[C---:B------:R-:W-:Y:S01]  /*0440*/  LOP3.LUT R5, R205.reuse, 0xfffffff8, RZ, 0xc0, !PT ;  /* 0xfffffff8cd057812 */ /* 0x040fe200078ec0ff */
[----:B------:R-:W-:Y:S01]  /*0450*/  IMAD.SHL.U32 R205, R205, 0x40, RZ ;  /* 0x00000040cdcd7824 */ /* 0x000fe200078e00ff */
[----:B------:R-:W-:-:S02]  /*0460*/  LOP3.LUT R0, R0, 0x1c0, RZ, 0xc0, !PT ;  /* 0x000001c000007812 */ /* 0x000fc400078ec0ff */
[----:B------:R-:W-:Y:S01]  /*0470*/  SHF.R.S32.HI R7, RZ, 0x1f, R4 ;  /* 0x0000001fff077819 */ /* 0x000fe20000011404 */
[----:B------:R-:W-:Y:S01]  /*0480*/  IMAD.IADD R19, R2, 0x1, -R5 ;  /* 0x0000000102137824 */ /* 0x000fe200078e0a05 */
[----:B------:R-:W-:Y:S02]  /*0490*/  LOP3.LUT R3, R0, 0x30, R3, 0xf8, !PT ;  /* 0x0000003000037812 */ /* 0x000fe400078ef803 */
[----:B------:R-:W-:Y:S02]  /*04a0*/  LEA.HI R2, R11, R15, RZ, 0x6 ;  /* 0x0000000f0b027211 */ /* 0x000fe400078f30ff */
[----:B------:R-:W-:Y:S01]  /*04b0*/  LOP3.LUT R11, R3, 0x8, R16, 0xf8, !PT ;  /* 0x00000008030b7812 */ /* 0x000fe200078ef810 */
[----:B------:R-:W-:Y:S01]  /*04c0*/  STL [R1+0x14], R19 ;  /* 0x0000141301007387 */ /* 0x000fe20000100800 */
[----:B------:R-:W-:Y:S01]  /*04d0*/  LEA.HI R18, R7, R4, RZ, 0x2 ;  /* 0x0000000407127211 */ /* 0x000fe200078f10ff */
[----:B------:R-:W-:Y:S01]  /*04e0*/  IMAD.SHL.U32 R7, R10, 0x200, RZ ;  /* 0x000002000a077824 */ /* 0x000fe200078e00ff */
[----:B------:R-:W-:-:S02]  /*04f0*/  SHF.R.S32.HI R2, RZ, 0x6, R2 ;  /* 0x00000006ff027819 */ /* 0x000fc40000011402 */
[----:B------:R-:W-:Y:S02]  /*0500*/  LOP3.LUT R3, R0, 0x8, R16, 0xf8, !PT ;  /* 0x0000000800037812 */ /* 0x000fe400078ef810 */
[----:B------:R-:W-:Y:S01]  /*0510*/  SHF.R.U32.HI R206, RZ, 0x3, R0 ;  /* 0x00000003ffce7819 */ /* 0x000fe20000011600 */
[----:B------:R-:W-:Y:S01]  /*0520*/  IMAD R5, R2, 0x800, R7 ;  /* 0x0000080002057824 */ /* 0x000fe200078e0207 */
[----:B------:R-:W-:Y:S01]  /*0530*/  LOP3.LUT R4, R8, 0x1, RZ, 0xc0, !PT ;  /* 0x0000000108047812 */ /* 0x000fe200078ec0ff */
[C---:B------:R-:W-:Y:S01]  /*0540*/  IMAD.SHL.U32 R9, R2.reuse, 0x8, RZ ;  /* 0x0000000802097824 */ /* 0x040fe200078e00ff */
[----:B------:R-:W-:Y:S01]  /*0550*/  LOP3.LUT R0, R17, 0x7ffffffc, RZ, 0xc0, !PT ;  /* 0x7ffffffc11007812 */ /* 0x000fe200078ec0ff */
[----:B------:R-:W-:Y:S01]  /*0560*/  IMAD R247, R2, 0x200, R247 ;  /* 0x0000020002f77824 */ /* 0x000fe200078e02f7 */
[----:B------:R-:W-:Y:S02]  /*0570*/  LOP3.LUT R3, R3, R206, RZ, 0x3c, !PT ;  /* 0x000000ce03037212 */ /* 0x000fe400078e3cff */
[----:B------:R-:W-:Y:S01]  /*0580*/  ISETP.NE.U32.AND P0, PT, R4, 0x1, PT ;  /* 0x000000010400780c */ /* 0x000fe20003f05070 */
[----:B------:R-:W-:Y:S01]  /*0590*/  IMAD.IADD R4, R15, 0x1, -R0 ;  /* 0x000000010f047824 */ /* 0x000fe200078e0a00 */
[----:B------:R-:W-:Y:S01]  /*05a0*/  LOP3.LUT R6, R6, 0x20, RZ, 0xc0, !PT ;  /* 0x0000002006067812 */ /* 0x000fe200078ec0ff */
[----:B------:R-:W-:Y:S01]  /*05b0*/  IMAD.IADD R0, R5, 0x1, R3 ;  /* 0x0000000105007824 */ /* 0x000fe200078e0203 */
[----:B------:R-:W-:Y:S01]  /*05c0*/  SHF.R.S32.HI R3, RZ, 0x7, R14 ;  /* 0x00000007ff037819 */ /* 0x000fe2000001140e */
[----:B------:R-:W-:Y:S01]  /*05d0*/  IMAD.SHL.U32 R4, R4, 0x2, RZ ;  /* 0x0000000204047824 */ /* 0x000fe200078e00ff */
[----:B------:R-:W-:Y:S01]  /*05e0*/  LOP3.LUT R14, R6, 0x18, R9, 0xf8, !PT ;  /* 0x00000018060e7812 */ /* 0x000fe200078ef809 */
[----:B------:R-:W-:Y:S01]  /*05f0*/  IMAD.SHL.U32 R15, R15, 0x2, RZ ;  /* 0x000000020f0f7824 */ /* 0x000fe200078e00ff */
[----:B------:R-:W-:Y:S01]  /*0600*/  LOP3.LUT R206, R7, R11, R206, 0xf6, !PT ;  /* 0x0000000b07ce7212 */ /* 0x000fe200078ef6ce */
[--C-:B------:R-:W-:Y:S01]  /*0610*/  IMAD R12, R12, 0x400, R4.reuse ;  /* 0x000004000c0c7824 */ /* 0x100fe200078e0204 */
[----:B------:R-:W-:Y:S01]  /*0620*/  LOP3.LUT R205, R205, 0xfffffe00, RZ, 0xc0, !PT ;  /* 0xfffffe00cdcd7812 */ /* 0x000fe200078ec0ff */
[----:B------:R-:W-:Y:S01]  /*0630*/  IMAD R9, R3, 0x1000, R4 ;  /* 0x0000100003097824 */ /* 0x000fe200078e0204 */
[C---:B------:R-:W-:Y:S01]  /*0640*/  R2P PR, R8.reuse, 0x6 ;  /* 0x0000000608007804 */ /* 0x040fe20000000000 */
[----:B------:R-:W-:Y:S01]  /*0650*/  IMAD.SHL.U32 R4, R8, 0x40, RZ ;  /* 0x0000004008047824 */ /* 0x000fe200078e00ff */
[----:B------:R-:W-:Y:S01]  /*0660*/  SEL R223, R223, 0x10, !P0 ;  /* 0x00000010dfdf7807 */ /* 0x000fe20004000000 */
[----:B------:R-:W-:Y:S01]  /*0670*/  IMAD.SHL.U32 R3, R3, 0x8, RZ ;  /* 0x0000000803037824 */ /* 0x000fe200078e00ff */
[----:B------:R-:W-:Y:S01]  /*0680*/  LEA R206, R206, UR4, 0x1 ;  /* 0x00000004cece7c11 */ /* 0x000fe2000f8e08ff */
        /* <DEDUP_REMOVED lines=8> */
[----:B------:R-:W-:Y:S01]  /*0710*/  LOP3.LUT R217, R3, 0x10, R6, 0xf8, !PT ;  /* 0x0000001003d97812 */ /* 0x000fe200078ef806 */
[----:B------:R-:W-:Y:S01]  /*0720*/  STL [R1+0x4], R7 ;  /* 0x0000040701007387 */ /* 0x000fe20000100800 */
[----:B------:R-:W-:Y:S01]  /*0730*/  LOP3.LUT R6, R4, R2, R3, 0x1e, !PT ;  /* 0x0000000204067212 */ /* 0x000fe200078e1e03 */
[----:B------:R-:W-:Y:S01]  /*0740*/  IMAD.SHL.U32 R2, R19, 0x40, RZ ;  /* 0x0000004013027824 */ /* 0x000fe200078e00ff */
[----:B------:R-:W-:Y:S01]  /*0750*/  LOP3.LUT R4, R5, R4, RZ, 0x3c, !PT ;  /* 0x0000000405047212 */ /* 0x000fe200078e3cff */
[----:B------:R-:W-:Y:S02]  /*0760*/  IMAD R3, R13, 0x400, R9 ;  /* 0x000004000d037824 */ /* 0x000fe400078e0209 */
[----:B------:R-:W-:Y:S01]  /*0770*/  IMAD.IADD R12, R12, 0x1, R6 ;  /* 0x000000010c0c7824 */ /* 0x000fe200078e0206 */
[----:B------:R-:W-:Y:S01]  /*0780*/  LOP3.LUT R2, R2, 0x1c0, RZ, 0xc0, !PT ;  /* 0x000001c002027812 */ /* 0x000fe200078ec0ff */
[----:B------:R-:W-:-:S02]  /*0790*/  IMAD.IADD R224, R4, 0x1, R3 ;  /* 0x0000000104e07824 */ /* 0x000fc400078e0203 */
[----:B------:R-:W-:Y:S01]  /*07a0*/  IMAD.SHL.U32 R4, R10, 0x8, RZ ;  /* 0x000000080a047824 */ /* 0x000fe200078e00ff */
[----:B------:R-:W-:Y:S02]  /*07b0*/  SHF.R.U32.HI R3, RZ, 0x3, R2 ;  /* 0x00000003ff037819 */ /* 0x000fe40000011602 */
[----:B------:R-:W-:Y:S02]  /*07c0*/  LEA R224, R224, UR4, 0x1 ;  /* 0x00000004e0e07c11 */ /* 0x000fe4000f8e08ff */
[----:B------:R-:W-:Y:S02]  /*07d0*/  LOP3.LUT R5, R2, 0x8, R4, 0xf8, !PT ;  /* 0x0000000802057812 */ /* 0x000fe400078ef804 */
[C-C-:B------:R-:W-:Y:S01]  /*07e0*/  LOP3.LUT R217, R3.reuse, R217, R2.reuse, 0x1e, !PT ;  /* 0x000000d903d97212 */ /* 0x140fe200078e1e02 */
[----:B------:R-:W-:Y:S01]  /*07f0*/  IMAD.IADD R225, R224, 0x1, R223 ;  /* 0x00000001e0e17824 */ /* 0x000fe200078e02df */
[----:B------:R-:W-:Y:S02]  /*0800*/  LOP3.LUT R6, R3, R14, R2, 0x1e, !PT ;  /* 0x0000000e03067212 */ /* 0x000fe400078e1e02 */
[----:B------:R-:W-:Y:S01]  /*0810*/  LOP3.LUT R2, R5, R3, RZ, 0x3c, !PT ;  /* 0x0000000305027212 */ /* 0x000fe200078e3cff */
[----:B------:R-:W-:Y:S01]  /*0820*/  IMAD R3, R13, 0x400, R205 ;  /* 0x000004000d037824 */ /* 0x000fe200078e02cd */
[----:B------:R-:W-:-:S02]  /*0830*/  SHF.R.S32.HI R4, RZ, 0x2, R18 ;  /* 0x00000002ff047819 */ /* 0x000fc40000011412 */
[-C--:B------:R-:W-:Y:S01]  /*0840*/  LOP3.LUT R217, R217, R205.reuse, RZ, 0xfc, !PT ;  /* 0x000000cdd9d97212 */ /* 0x080fe200078efcff */
[----:B------:R-:W-:Y:S01]  /*0850*/  IMAD.IADD R215, R3, 0x1, R2 ;  /* 0x0000000103d77824 */ /* 0x000fe200078e0202 */
[----:B------:R-:W-:Y:S01]  /*0860*/  LOP3.LUT R205, R6, R205, RZ, 0xfc, !PT ;  /* 0x000000cd06cd7212 */ /* 0x000fe200078efcff */
[----:B------:R-:W-:Y:S01]  /*0870*/  IMAD.U32 R3, RZ, RZ, UR5 ;  /* 0x00000005ff037e24 */ /* 0x000fe2000f8e00ff */
[----:B------:R-:W-:Y:S01]  /*0880*/  USHF.R.S32.HI UR5, URZ, 0x1f, UR47 ;  /* 0x0000001f3f057899 */ /* 0x000fe2000801142f */
[----:B------:R-:W-:Y:S02]  /*0890*/  IMAD R246, R13, 0x10, R4 ;  /* 0x000000100df67824 */ /* 0x000fe400078e0204 */
[----:B------:R-:W-:Y:S01]  /*08a0*/  IMAD.U32 R4, RZ, RZ, UR6 ;  /* 0x00000006ff047e24 */ /* 0x000fe2000f8e00ff */
[----:B------:R-:W-:Y:S01]  /*08b0*/  USHF.R.S32.HI UR6, URZ, 0x1f, UR56 ;  /* 0x0000001f3f067899 */ /* 0x000fe20008011438 */
[----:B------:R-:W-:Y:S02]  /*08c0*/  IMAD.MOV.U32 R2, RZ, RZ, 0x20 ;  /* 0x00000020ff027424 */ /* 0x000fe400078e00ff */
[----:B------:R-:W-:Y:S01]  /*08d0*/  IMAD.U32 R4, RZ, RZ, UR5 ;  /* 0x00000005ff047e24 */ /* 0x000fe2000f8e00ff */
[----:B------:R-:W-:Y:S01]  /*08e0*/  UIADD3 UR5, UR4, 0xc000, URZ ;  /* 0x0000c00004057890 */ /* 0x000fe2000fffe03f */
[----:B------:R-:W-:Y:S01]  /*08f0*/  IMAD.MOV.U32 R3, RZ, RZ, 0x40 ;  /* 0x00000040ff037424 */ /* 0x000fe200078e00ff */
[C---:B------:R-:W-:Y:S01]  /*0900*/  SEL R210, R2.reuse, 0xffffffe0, !P4 ;  /* 0xffffffe002d27807 */ /* 0x040fe20006000000 */
[----:B------:R-:W-:Y:S01]  /*0910*/  IMAD.U32 R4, RZ, RZ, UR6 ;  /* 0x00000006ff047e24 */ /* 0x000fe2000f8e00ff */
[----:B------:R-:W-:Y:S01]  /*0920*/  SEL R2, R2, 0xffffffe0, !P1 ;  /* 0xffffffe002027807 */ /* 0x000fe20004800000 */
[----:B------:R-:W-:Y:S01]  /*0930*/  IMAD.SHL.U32 R209, R217, 0x2, RZ ;  /* 0x00000002d9d17824 */ /* 0x000fe200078e00ff */
[----:B------:R-:W-:Y:S01]  /*0940*/  LEA R252, R12, UR5, 0x1 ;  /* 0x000000050cfc7c11 */ /* 0x000fe2000f8e08ff */
[----:B------:R-:W-:Y:S01]  /*0950*/  VIADD R213, R211, UR5 ;  /* 0x00000005d3d57c36 */ /* 0x000fe20008000000 */
[C---:B------:R-:W-:Y:S01]  /*0960*/  SEL R0, R3.reuse, 0xffffffc0, !P2 ;  /* 0xffffffc003007807 */ /* 0x040fe20005000000 */
[----:B------:R-:W-:Y:S01]  /*0970*/  IMAD.IADD R222, R224, 0x1, R2 ;  /* 0x00000001e0de7824 */ /* 0x000fe200078e0202 */
[----:B------:R-:W-:Y:S01]  /*0980*/  SEL R212, R3, 0xffffffc0, !P3 ;  /* 0xffffffc003d47807 */ /* 0x000fe20005800000 */
[----:B------:R-:W-:Y:S01]  /*0990*/  IMAD.IADD R5, R2, 0x1, R252 ;  /* 0x0000000102057824 */ /* 0x000fe200078e02fc */
[----:B------:R-:W-:Y:S01]  /*09a0*/  LEA R205, R205, UR5, 0x1 ;  /* 0x00000005cdcd7c11 */ /* 0x000fe2000f8e08ff */
[C---:B------:R-:W-:Y:S01]  /*09b0*/  IMAD.IADD R2, R252.reuse, 0x1, R0 ;  /* 0x00000001fc027824 */ /* 0x040fe200078e0200 */
[----:B------:R-:W-:Y:S01]  /*09c0*/  IADD3 R216, R209, 0x8000, R216 ;  /* 0x00008000d1d87810 */ /* 0x000fe20007ffe0d8 */
[C---:B------:R-:W-:Y:S01]  /*09d0*/  VIADD R4, R252.reuse, 0x420 ;  /* 0x00000420fc047836 */ /* 0x040fe20000000000 */
[----:B------:R-:W-:Y:S01]  /*09e0*/  STL [R1+0x8], R5 ;  /* 0x0000080501007387 */ /* 0x000fe20000100800 */
[----:B------:R-:W-:-:S02]  /*09f0*/  @P1 VIADD R4, R252, 0x3e0 ;  /* 0x000003e0fc041836 */ /* 0x000fc40000000000 */
[C---:B------:R-:W-:Y:S01]  /*0a00*/  IMAD.IADD R210, R213.reuse, 0x1, R210 ;  /* 0x00000001d5d27824 */ /* 0x040fe200078e02d2 */
[----:B------:R1:W-:Y:S01]  /*0a10*/  STL [R1], R2 ;  /* 0x0000000201007387 */ /* 0x0003e20000100800 */
[--C-:B------:R-:W-:Y:S02]  /*0a20*/  IMAD.IADD R213, R213, 0x1, R212.reuse ;  /* 0x00000001d5d57824 */ /* 0x100fe400078e02d4 */
[----:B------:R-:W-:Y:S01]  /*0a30*/  IMAD.IADD R212, R210, 0x1, R212 ;  /* 0x00000001d2d47824 */ /* 0x000fe200078e02d4 */
[----:B------:R2:W-:Y:S01]  /*0a40*/  STL [R1+0x18], R4 ;  /* 0x0000180401007387 */ /* 0x0005e20000100800 */
[----:B------:R-:W-:Y:S02]  /*0a50*/  IMAD.IADD R223, R223, 0x1, R222 ;  /* 0x00000001dfdf7824 */ /* 0x000fe400078e02de */
[----:B-1----:R-:W-:Y:S02]  /*0a60*/  IMAD.IADD R2, R5, 0x1, R0 ;  /* 0x0000000105027824 */ /* 0x002fe400078e0200 */
[----:B------:R-:W-:-:S03]  /*0a70*/  IMAD.IADD R0, R0, 0x1, R4 ;  /* 0x0000000100007824 */ /* 0x000fc600078e0204 */
[----:B------:R2:W-:Y:S04]  /*0a80*/  STL [R1+0xc], R2 ;  /* 0x00000c0201007387 */ /* 0x0005e80000100800 */
[----:B------:R2:W-:Y:S02]  /*0a90*/  STL [R1+0x10], R0 ;  /* 0x0000100001007387 */ /* 0x0005e40000100800 */
.L_x_662:
        /* <DEDUP_REMOVED lines=67> */
.L_x_590:
        /* <DEDUP_REMOVED lines=16> */
[----:B------:R-:W-:-:S02]  /*0fd0*/  ULDC.64 UR24, c[0x0][0x240] ;  /* 0x0000900000187ab9 */ /* 0x000fc40000000a00 */
[----:B------:R-:W-:Y:S01]  /*0fe0*/  @!UP2 ULDC.64 UR6, c[0x0][0x418] ;  /* 0x000106000006aab9 */ /* 0x000fe20000000a00 */
[----:B------:R-:W-:Y:S02]  /*0ff0*/  USHF.R.S32.HI UR39, URZ, 0x1f, UR58 ;  /* 0x0000001f3f277899 */ /* 0x000fe4000801143a */
[----:B------:R-:W-:Y:S01]  /*1000*/  @!UP2 UIMAD.WIDE.U32 UR32, UR47, UR6, URZ ;  /* 0x000000062f20a2a5 */ /* 0x000fe2000f8e003f */
        /* <DEDUP_REMOVED lines=9> */
[----:B------:R-:W-:-:S02]  /*10a0*/  UIADD3 UR50, UR21, UR28, URZ ;  /* 0x0000001c15327290 */ /* 0x000fc4000fffe03f */
[----:B------:R-:W-:Y:S02]  /*10b0*/  USEL UR37, UR13, URZ, UP0 ;  /* 0x0000003f0d257287 */ /* 0x000fe40008000000 */
[----:B--2---:R-:W-:Y:S02]  /*10c0*/  UIMAD.WIDE.U32 UR30, UR11, UR8, URZ ;  /* 0x000000080b1e72a5 */ /* 0x004fe4000f8e003f */
[----:B------:R-:W-:Y:S02]  /*10d0*/  USEL UR55, UR20, UR18, !UP2 ;  /* 0x0000001214377287 */ /* 0x000fe4000d000000 */
[----:B------:R-:W-:Y:S02]  /*10e0*/  UIMAD UR41, UR11, UR9, UR31 ;  /* 0x000000090b2972a4 */ /* 0x000fe4000f8e021f */
[----:B------:R-:W-:Y:S01]  /*10f0*/  USHF.L.U32 UR11, UR47, 0x7, URZ ;  /* 0x000000072f0b7899 */ /* 0x000fe2000800063f */
[----:B------:R-:W-:Y:S01]  /*1100*/  @UP2 ULDC.64 UR8, c[0x0][0x420] ;  /* 0x0001080000082ab9 */ /* 0x000fe20000000a00 */
[----:B------:R-:W-:Y:S01]  /*1110*/  ULDC.U8 UR31, c[0x0][0x3d8] ;  /* 0x0000f600001f7ab9 */ /* 0x000fe20000000000 */
        /* <DEDUP_REMOVED lines=10> */
[----:B------:R-:W-:Y:S02]  /*11c0*/  UISETP.NE.AND UP3, UPT, UR31, URZ, UPT ;  /* 0x0000003f1f00728c */ /* 0x000fe4000bf65270 */
[----:B------:R-:W-:Y:S01]  /*11d0*/  UIADD3 UR22, UR6, UR22, -UR12 ;  /* 0x0000001606167290 */ /* 0x000fe2000fffe80c */
[----:B------:R-:W1:Y:S01]  /*11e0*/  F2I.FTZ.U32.TRUNC.NTZ R3, R2 ;  /* 0x0000000200037305 */ /* 0x000e62000021f000 */
[----:B------:R-:W-:Y:S02]  /*11f0*/  UIMAD.WIDE UR10, UR46, UR61, URZ ;  /* 0x0000003d2e0a72a5 */ /* 0x000fe4000f8e023f */
[----:B------:R-:W-:Y:S02]  /*1200*/  UIMAD.WIDE.U32 UR8, UR47, UR58, URZ ;  /* 0x0000003a2f0872a5 */ /* 0x000fe4000f8e003f */
[----:B------:R-:W-:-:S02]  /*1210*/  ULEA.HI UR31, UR17, UR7, URZ, 0x6 ;  /* 0x00000007111f7291 */ /* 0x000fc4000f8f303f */
[----:B------:R-:W-:Y:S02]  /*1220*/  UIMAD UR17, UR39, UR47, URZ ;  /* 0x0000002f271172a4 */ /* 0x000fe4000f8e023f */
[----:B------:R-:W-:Y:S02]  /*1230*/  @UP2 UIADD3 UR50, UR19, UR23, URZ ;  /* 0x0000001713322290 */ /* 0x000fe4000fffe03f */
[----:B------:R-:W-:Y:S02]  /*1240*/  UIADD3 UR13, UR22, 0x3f, URZ ;  /* 0x0000003f160d7890 */ /* 0x000fe4000fffe03f */
[----:B------:R-:W-:Y:S01]  /*1250*/  UIMAD.WIDE.U32 UR20, UR10, UR8, URZ ;  /* 0x000000080a1472a5 */ /* 0x000fe2000f8e003f */
[----:B-1----:R-:W-:Y:S01]  /*1260*/  IMAD.MOV R0, RZ, RZ, -R3 ;  /* 0x000000ffff007224 */ /* 0x002fe200078e0a03 */
[----:B------:R-:W-:Y:S01]  /*1270*/  UIMAD UR23, UR11, UR8, URZ ;  /* 0x000000080b1772a4 */ /* 0x000fe2000f8e023f */
[----:B------:R-:W-:Y:S01]  /*1280*/  IMAD.MOV.U32 R2, RZ, RZ, RZ ;  /* 0x000000ffff027224 */ /* 0x000fe200078e00ff */
[----:B------:R-:W-:Y:S01]  /*1290*/  UIMAD UR8, UR57, UR58, UR17 ;  /* 0x0000003a390872a4 */ /* 0x000fe2000f8e0211 */
[----:B------:R-:W-:Y:S01]  /*12a0*/  IMAD R0, R0, R5, RZ ;  /* 0x0000000500007224 */ /* 0x000fe200078e02ff */
[----:B------:R-:W-:-:S02]  /*12b0*/  USHF.R.S32.HI UR17, URZ, 0x1f, UR13 ;  /* 0x0000001f3f117899 */ /* 0x000fc4000801140d */
[----:B------:R-:W-:Y:S01]  /*12c0*/  UIADD3 UR8, UR9, UR8, URZ ;  /* 0x0000000809087290 */ /* 0x000fe2000fffe03f */
[----:B------:R-:W-:Y:S01]  /*12d0*/  IMAD.HI.U32 R0, R3, R0, R2 ;  /* 0x0000000003007227 */ /* 0x000fe200078e0002 */
[----:B------:R-:W-:Y:S01]  /*12e0*/  MOV R2, R4 ;  /* 0x0000000400027202 */ /* 0x000fe20000000f00 */
[----:B------:R-:W-:Y:S02]  /*12f0*/  ULEA.HI UR22, UR17, UR13, URZ, 0x6 ;  /* 0x0000000d11167291 */ /* 0x000fe4000f8f303f */
[----:B------:R-:W-:Y:S02]  /*1300*/  UIMAD UR13, UR10, UR8, UR23 ;  /* 0x000000080a0d72a4 */ /* 0x000fe4000f8e0217 */
[----:B------:R-:W-:Y:S01]  /*1310*/  IMAD.HI.U32 R0, R0, R2, RZ ;  /* 0x0000000200007227 */ /* 0x000fe200078e00ff */
[----:B------:R-:W-:Y:S02]  /*1320*/  UIMAD UR48, UR56, UR46, URZ ;  /* 0x0000002e383072a4 */ /* 0x000fe4000f8e023f */
[----:B------:R-:W-:Y:S01]  /*1330*/  UIADD3 UR46, UR21, UR13, URZ ;  /* 0x0000000d152e7290 */ /* 0x000fe2000fffe03f */
[----:B------:R-:W-:Y:S01]  /*1340*/  IMAD.MOV R3, RZ, RZ, -R0 ;  /* 0x000000ffff037224 */ /* 0x000fe200078e0a00 */
[----:B------:R-:W-:-:S02]  /*1350*/  USHF.R.S32.HI UR17, URZ, 0x6, UR31 ;  /* 0x000000063f117899 */ /* 0x000fc4000801141f */
[----:B------:R-:W-:Y:S01]  /*1360*/  USHF.R.S32.HI UR13, URZ, 0x6, UR22 ;  /* 0x000000063f0d7899 */ /* 0x000fe20008011416 */
[C---:B------:R-:W-:Y:S01]  /*1370*/  IMAD R2, R5.reuse, R3, R2 ;  /* 0x0000000305027224 */ /* 0x040fe200078e0202 */
[----:B------:R-:W-:Y:S02]  /*1380*/  UIMAD.WIDE.U32 UR18, UR10, UR5, URZ ;  /* 0x000000050a1272a5 */ /* 0x000fe4000f8e003f */
[----:B------:R-:W-:Y:S02]  /*1390*/  UISETP.LT.AND UP0, UPT, UR17, UR13, UPT ;  /* 0x0000000d1100728c */ /* 0x000fe4000bf01270 */
[----:B------:R-:W-:Y:S01]  /*13a0*/  ISETP.GT.U32.AND P1, PT, R5, R2, PT ;  /* 0x000000020500720c */ /* 0x000fe20003f24070 */
[----:B------:R-:W-:Y:S01]  /*13b0*/  ULDC.U8 UR43, c[0x0][0x480] ;  /* 0x00012000002b7ab9 */ /* 0x000fe20000000000 */
[----:B------:R-:W-:Y:S01]  /*13c0*/  ULDC UR51, c[0x0][0x2c4] ;  /* 0x0000b10000337ab9 */ /* 0x000fe20000000800 */
[----:B------:R-:W-:Y:S02]  /*13d0*/  USEL UR54, UR20, UR18, !UP2 ;  /* 0x0000001214367287 */ /* 0x000fe4000d000000 */
[----:B------:R-:W-:-:S02]  /*13e0*/  UISETP.NE.AND UP4, UPT, UR43, URZ, UPT ;  /* 0x0000003f2b00728c */ /* 0x000fc4000bf85270 */
[----:B------:R-:W-:Y:S02]  /*13f0*/  @UP3 UIMAD UR20, UR47, UR51, URZ ;  /* 0x000000332f1432a4 */ /* 0x000fe4000f8e023f */
[----:B------:R-:W-:Y:S02]  /*1400*/  USEL UR43, UR17, UR13, UP0 ;  /* 0x0000000d112b7287 */ /* 0x000fe40008000000 */
[----:B------:R-:W-:Y:S02]  /*1410*/  UISETP.NE.AND UP1, UPT, UR40, -0x1, UPT ;  /* 0xffffffff2800788c */ /* 0x000fe4000bf25270 */
[----:B------:R-:W-:Y:S01]  /*1420*/  @!P1 IMAD.IADD R2, R2, 0x1, -R5 ;  /* 0x0000000102029824 */ /* 0x000fe200078e0a05 */
[----:B------:R-:W-:Y:S01]  /*1430*/  @UP3 USEL UR20, UR20, UR5, !UP2 ;  /* 0x0000000514143287 */ /* 0x000fe2000d000000 */
[----:B------:R-:W-:Y:S01]  /*1440*/  @!P1 IADD3 R0, R0, 0x1, RZ ;  /* 0x0000000100009810 */ /* 0x000fe20007ffe0ff */
[----:B------:R-:W-:Y:S01]  /*1450*/  ULEA UR17, UR43, 0xffffffc0, 0x6 ;  /* 0xffffffc02b117891 */ /* 0x000fe2000f8e303f */
[----:B------:R-:W-:Y:S01]  /*1460*/  PLOP3.LUT P1, PT, PT, PT, UP1, 0x80, 0x0 ;  /* 0x000000000000781c */ /* 0x000fe20003f2f018 */
[----:B------:R-:W-:Y:S01]  /*1470*/  @UP3 ULDC UR13, c[0x0][0x2e4] ;  /* 0x0000b900000d3ab9 */ /* 0x000fe20000000800 */
[----:B------:R-:W-:Y:S01]  /*1480*/  ISETP.GE.U32.AND P0, PT, R2, R5, PT ;  /* 0x000000050200720c */ /* 0x000fe20003f06070 */
[----:B------:R-:W-:Y:S01]  /*1490*/  @UP3 UIMAD UR23, UR56, UR13, UR20 ;  /* 0x0000000d381732a4 */ /* 0x000fe2000f8e0214 */
[----:B------:R-:W-:Y:S01]  /*14a0*/  LOP3.LUT R2, R6, UR56, RZ, 0x3c, !PT ;  /* 0x0000003806027c12 */ /* 0x000fe2000f8e3cff */
[----:B------:R-:W-:-:S02]  /*14b0*/  USHF.R.S32.HI UR22, URZ, 0x1f, UR17 ;  /* 0x0000001f3f167899 */ /* 0x000fc40008011411 */
[----:B------:R-:W-:Y:S01]  /*14c0*/  UIADD3 UR13, UP0, UR17, UR38, URZ ;  /* 0x00000026110d7290 */ /* 0x000fe2000ff1e03f */
[----:B------:R-:W-:Y:S01]  /*14d0*/  ISETP.GE.AND P2, PT, R2, RZ, PT ;  /* 0x000000ff0200720c */ /* 0x000fe20003f46270 */
[----:B------:R-:W-:Y:S02]  /*14e0*/  UIMAD UR18, UR11, UR5, URZ ;  /* 0x000000050b1272a4 */ /* 0x000fe4000f8e023f */
[----:B------:R-:W-:Y:S02]  /*14f0*/  UIADD3.X UR20, UR22, UR37, URZ, UP0, !UPT ;  /* 0x0000002516147290 */ /* 0x000fe400087fe43f */
[----:B------:R-:W-:Y:S02]  /*1500*/  UIMAD UR11, UR11, UR13, URZ ;  /* 0x0000000d0b0b72a4 */ /* 0x000fe4000f8e023f */
[----:B------:R-:W-:Y:S01]  /*1510*/  @UP1 UIADD3 UR29, UR27, UR40, URZ ;  /* 0x000000281b1d1290 */ /* 0x000fe2000fffe03f */
[----:B------:R-:W-:Y:S01]  /*1520*/  @P0 VIADD R0, R0, 0x1 ;  /* 0x0000000100000836 */ /* 0x000fe20000000000 */
[----:B------:R-:W-:Y:S01]  /*1530*/  @!UP2 UIADD3 UR49, UR33, UR36, URZ ;  /* 0x000000242131a290 */ /* 0x000fe2000fffe03f */
[----:B------:R-:W-:Y:S01]  /*1540*/  PLOP3.LUT P0, PT, PT, PT, UP3, 0x80, 0x0 ;  /* 0x000000000000781c */ /* 0x000fe20003f0f038 */
[----:B------:R-:W-:Y:S01]  /*1550*/  @UP1 UIADD3 UR34, UR27, UR40, URZ ;  /* 0x000000281b221290 */ /* 0x000fe2000fffe03f */
[----:B------:R-:W-:Y:S01]  /*1560*/  IMAD.MOV.U32 R14, RZ, RZ, R0 ;  /* 0x000000ffff0e7224 */ /* 0x000fe200078e0000 */
[----:B------:R-:W-:Y:S01]  /*1570*/  @UP1 ULDC.64 UR8, c[0x0][0x250] ;  /* 0x0000940000081ab9 */ /* 0x000fe20000000a00 */
[----:B------:R-:W-:-:S02]  /*1580*/  UIMAD.WIDE.U32 UR36, UR10, UR13, URZ ;  /* 0x0000000d0a2472a5 */ /* 0x000fc4000f8e003f */
[----:B------:R-:W-:Y:S01]  /*1590*/  UIMAD UR13, UR10, UR20, UR11 ;  /* 0x000000140a0d72a4 */ /* 0x000fe2000f8e020b */
[----:B------:R-:W-:Y:S01]  /*15a0*/  @!P2 IADD3 R14, -R14, RZ, RZ ;  /* 0x000000ff0e0ea210 */ /* 0x000fe20007ffe1ff */
[----:B------:R-:W-:Y:S01]  /*15b0*/  @UP1 ULDC.64 UR6, c[0x0][0x248] ;  /* 0x0000920000061ab9 */ /* 0x000fe20000000a00 */
[----:B------:R-:W-:Y:S01]  /*15c0*/  @UP1 UIMAD.WIDE.U32 UR10, UR29, UR8, URZ ;  /* 0x000000081d0a12a5 */ /* 0x000fe2000f8e003f */
[----:B------:R-:W-:Y:S01]  /*15d0*/  @!P3 LOP3.LUT R14, RZ, R6, RZ, 0x33, !PT ;  /* 0x00000006ff0eb212 */ /* 0x000fe200078e33ff */
[----:B------:R-:W-:Y:S02]  /*15e0*/  @UP2 UIADD3 UR46, UR19, UR18, URZ ;  /* 0x00000012132e2290 */ /* 0x000fe4000fffe03f */
[----:B------:R-:W-:Y:S02]  /*15f0*/  @UP1 UIMAD.WIDE.U32 UR18, UR34, UR6, URZ ;  /* 0x00000006221212a5 */ /* 0x000fe4000f8e003f */
[----:B------:R-:W-:Y:S02]  /*1600*/  @!UP3 UIMAD UR21, UR47, UR61, UR56 ;  /* 0x0000003d2f15b2a4 */ /* 0x000fe4000f8e0238 */
[----:B------:R-:W-:-:S02]  /*1610*/  @UP1 UIMAD UR34, UR34, UR7, URZ ;  /* 0x00000007222212a4 */ /* 0x000fc4000f8e023f */
[----:B------:R-:W-:Y:S02]  /*1620*/  @UP1 UIMAD UR20, UR29, UR9, URZ ;  /* 0x000000091d1412a4 */ /* 0x000fe4000f8e023f */
[----:B------:R-:W-:Y:S02]  /*1630*/  @!UP3 UIMAD UR23, UR21, UR51, URZ ;  /* 0x000000331517b2a4 */ /* 0x000fe4000f8e023f */
[----:B------:R-:W-:Y:S02]  /*1640*/  USHF.R.S32.HI UR42, URZ, 0x1f, UR35 ;  /* 0x0000001f3f2a7899 */ /* 0x000fe40008011423 */
[----:B------:R-:W-:Y:S02]  /*1650*/  USHF.R.S32.HI UR51, URZ, 0x1f, UR48 ;  /* 0x0000001f3f337899 */ /* 0x000fe40008011430 */
[----:B------:R-:W-:Y:S02]  /*1660*/  USEL UR53, UR30, URZ, UP4 ;  /* 0x0000003f1e357287 */ /* 0x000fe4000a000000 */
[----:B------:R-:W-:-:S02]  /*1670*/  @UP1 UIADD3 UR39, UR11, UR20, URZ ;  /* 0x000000140b271290 */ /* 0x000fc4000fffe03f */
[----:B------:R-:W-:Y:S02]  /*1680*/  USEL UR52, UR41, URZ, UP4 ;  /* 0x0000003f29347287 */ /* 0x000fe4000a000000 */
[----:B------:R-:W-:Y:S02]  /*1690*/  UIADD3 UR31, UR37, UR13, URZ ;  /* 0x0000000d251f7290 */ /* 0x000fe4000fffe03f */
        /* <DEDUP_REMOVED lines=15> */
.L_x_592:
        /* <DEDUP_REMOVED lines=13> */
.L_x_593:
        /* <DEDUP_REMOVED lines=11> */
.L_x_594:
[----:B------:R-:W-:-:S04]  /*1910*/  UIMAD UR5, UR47, UR61, UR56 ;  /* 0x0000003d2f0572a4 */ /* 0x000fc8000f8e0238 */
[----:B------:R-:W-:-:S12]  /*1920*/  UIMAD UR5, UR5, UR58, URZ ;  /* 0x0000003a050572a4 */ /* 0x000fd8000f8e023f */
.L_x_595:
[----:B------:R-:W1:Y:S01]  /*1930*/  S2R R6, SR_TID.X ;  /* 0x0000000000067919 */ /* 0x000e620000002100 */
[----:B------:R-:W2:Y:S01]  /*1940*/  LDC.64 R4, c[0x0][0x420] ;  /* 0x00010800ff047b82 */ /* 0x000ea20000000a00 */
[----:B------:R-:W-:Y:S01]  /*1950*/  ULDC UR13, c[0x0][0x2dc] ;  /* 0x0000b700000d7ab9 */ /* 0x000fe20000000800 */
[----:B------:R-:W-:Y:S01]  /*1960*/  UIADD3 UR30, UR17, UR5, URZ ;  /* 0x00000005111e7290 */ /* 0x000fe2000fffe03f */
[----:B------:R-:W-:Y:S01]  /*1970*/  SHF.R.S32.HI R233, RZ, 0x1f, R232 ;  /* 0x0000001fffe97819 */ /* 0x000fe200000114e8 */
[----:B------:R-:W-:Y:S01]  /*1980*/  UIMAD UR5, UR13, UR61, URZ ;  /* 0x0000003d0d0572a4 */ /* 0x000fe2000f8e023f */
[----:B------:R-:W-:Y:S01]  /*1990*/  BSSY B1, `(.L_x_591) ;  /* 0x00009ed000017945 */ /* 0x000fe20003800000 */
[----:B------:R-:W-:Y:S02]  /*19a0*/  UIADD3 UR11, UR17, UR23, URZ ;  /* 0x00000017110b7290 */ /* 0x000fe4000fffe03f */
[----:B------:R-:W-:Y:S01]  /*19b0*/  UIADD3 UR23, -UR12, UR16, UR35 ;  /* 0x000000100c177290 */ /* 0x000fe2000fffe123 */
[----:B------:R-:W-:Y:S01]  /*19c0*/  ULDC UR44, c[0x0][0x398] ;  /* 0x0000e600002c7ab9 */ /* 0x000fe20000000800 */
[----:B------:R-:W-:Y:S01]  /*19d0*/  USHF.R.S32.HI UR45, URZ, 0x1f, UR56 ;  /* 0x0000001f3f2d7899 */ /* 0x000fe20008011438 */
[----:B------:R-:W-:Y:S01]  /*19e0*/  ULDC.64 UR32, c[0x0][0x2b0] ;  /* 0x0000ac0000207ab9 */ /* 0x000fe20000000a00 */
[----:B------:R-:W-:Y:S01]  /*19f0*/  ULDC.64 UR20, c[0x0][0x428] ;  /* 0x00010a0000147ab9 */ /* 0x000fe20000000a00 */
[----:B------:R-:W-:Y:S01]  /*1a00*/  UIMAD.WIDE UR32, UR11, 0x4, UR32 ;  /* 0x000000040b2078a5 */ /* 0x000fe2000f8e0220 */
[----:B------:R-:W-:Y:S01]  /*1a10*/  IMAD.U32 R11, RZ, RZ, UR20 ;  /* 0x00000014ff0b7e24 */ /* 0x000fe2000f8e00ff */
[----:B------:R-:W-:Y:S01]  /*1a20*/  UIMAD UR11, UR45, UR20, URZ ;  /* 0x000000142d0b72a4 */ /* 0x000fe2000f8e023f */
[----:B------:R-:W-:Y:S01]  /*1a30*/  ULDC.64 UR28, c[0x0][0x3e0] ;  /* 0x0000f800001c7ab9 */ /* 0x000fe20000000a00 */
[----:B------:R-:W-:-:S02]  /*1a40*/  UIADD3 UR13, UR43, -0x1, URZ ;  /* 0xffffffff2b0d7890 */ /* 0x000fc4000fffe03f */
[----:B------:R-:W-:-:S03]  /*1a50*/  UIMAD UR41, UR56, UR21, UR11 ;  /* 0x00000015382972a4 */ /* 0x000fc6000f8e020b */
[----:B------:R-:W-:Y:S01]  /*1a60*/  ULDC.64 UR20, c[0x0][0x258] ;  /* 0x0000960000147ab9 */ /* 0x000fe20000000a00 */
[----:B-1----:R-:W-:-:S04]  /*1a70*/  SHF.R.S32.HI R3, RZ, 0x1f, R6 ;  /* 0x0000001fff037819 */ /* 0x002fc80000011406 */
[CC--:B------:R-:W-:Y:S02]  /*1a80*/  LEA.HI R2, R3.reuse, R6.reuse, RZ, 0x5 ;  /* 0x0000000603027211 */ /* 0x0c0fe400078f28ff */
[----:B------:R-:W-:Y:S02]  /*1a90*/  LEA.HI R3, R3, R6, RZ, 0x3 ;  /* 0x0000000603037211 */ /* 0x000fe400078f18ff */
[----:B------:R-:W-:Y:S02]  /*1aa0*/  LOP3.LUT R0, R2, 0xffffffe0, RZ, 0xc0, !PT ;  /* 0xffffffe002007812 */ /* 0x000fe400078ec0ff */
[----:B------:R-:W-:-:S03]  /*1ab0*/  SHF.R.S32.HI R2, RZ, 0x5, R2 ;  /* 0x00000005ff027819 */ /* 0x000fc60000011402 */
[----:B------:R-:W-:Y:S01]  /*1ac0*/  IMAD.IADD R0, R6, 0x1, -R0 ;  /* 0x0000000106007824 */ /* 0x000fe200078e0a00 */
[----:B------:R-:W-:Y:S01]  /*1ad0*/  IADD3 R6, P0, R232, UR10, RZ ;  /* 0x0000000ae8067c10 */ /* 0x000fe2000ff1e0ff */
[----:B------:R-:W-:Y:S02]  /*1ae0*/  ULDC.64 UR10, c[0x0][0x210] ;  /* 0x00008400000a7ab9 */ /* 0x000fe40000000a00 */
[----:B------:R-:W-:Y:S01]  /*1af0*/  IMAD R10, R2, UR5, R0 ;  /* 0x00000005020a7c24 */ /* 0x000fe2000f8e0200 */
[----:B------:R-:W-:Y:S01]  /*1b00*/  USHF.L.U32 UR5, UR5, 0x6, URZ ;  /* 0x0000000605057899 */ /* 0x000fe2000800063f */
[----:B------:R-:W-:Y:S01]  /*1b10*/  IADD3.X R7, R233, UR49, RZ, P0, !PT ;  /* 0x00000031e9077c10 */ /* 0x000fe200087fe4ff */
[----:B--2---:R-:W-:Y:S01]  /*1b20*/  IMAD R0, R4, UR22, RZ ;  /* 0x0000001604007c24 */ /* 0x004fe2000f8e02ff */
[----:B------:R-:W-:Y:S01]  /*1b30*/  SHF.R.S32.HI R2, RZ, 0x3, R3 ;  /* 0x00000003ff027819 */ /* 0x000fe20000011403 */
[----:B------:R-:W-:Y:S02]  /*1b40*/  UIADD3 UR19, UP2, UP0, UR36, UR5, UR48 ;  /* 0x0000000524137290 */ /* 0x000fe4000f85e030 */
[----:B------:R-:W-:Y:S01]  /*1b50*/  USHF.R.S32.HI UR5, URZ, 0x1f, UR5 ;  /* 0x0000001f3f057899 */ /* 0x000fe20008011405 */
[----:B------:R-:W-:Y:S01]  /*1b60*/  IMAD R0, R5, UR17, R0 ;  /* 0x0000001105007c24 */ /* 0x000fe2000f8e0200 */
[----:B------:R-:W-:Y:S01]  /*1b70*/  IADD3 R8, P0, R2, UR17, RZ ;  /* 0x0000001102087c10 */ /* 0x000fe2000ff1e0ff */
[----:B------:R-:W-:Y:S01]  /*1b80*/  IMAD.WIDE.U32 R6, R4, UR17, R6 ;  /* 0x0000001104067c25 */ /* 0x000fe2000f8e0006 */
[----:B------:R-:W-:Y:S01]  /*1b90*/  UIADD3.X UR17, UR31, UR5, UR51, UP2, UP0 ;  /* 0x000000051f117290 */ /* 0x000fe200097e0433 */
[----:B------:R-:W-:Y:S01]  /*1ba0*/  SHF.R.S32.HI R20, RZ, 0x1f, R2 ;  /* 0x0000001fff147819 */ /* 0x000fe20000011402 */
[----:B------:R-:W-:Y:S01]  /*1bb0*/  UIADD3 UR5, UR23, -UR44, URZ ;  /* 0x8000002c17057290 */ /* 0x000fe2000fffe03f */
[----:B------:R-:W-:Y:S01]  /*1bc0*/  IMAD.IADD R7, R7, 0x1, R0 ;  /* 0x0000000107077824 */ /* 0x000fe200078e0200 */
[----:B------:R-:W-:Y:S01]  /*1bd0*/  UIADD3 UR19, UP2, UP0, UR53, UR19, UR54 ;  /* 0x0000001335137290 */ /* 0x000fe2000f85e036 */
[----:B------:R-:W-:Y:S01]  /*1be0*/  IADD3.X R0, R20, UR22, RZ, P0, !PT ;  /* 0x0000001614007c10 */ /* 0x000fe200087fe4ff */
[----:B------:R-:W-:Y:S01]  /*1bf0*/  USHF.R.S32.HI UR23, URZ, 0x1f, UR5 ;  /* 0x0000001f3f177899 */ /* 0x000fe20008011405 */
[----:B------:R-:W-:Y:S01]  /*1c00*/  IMAD.WIDE.U32 R6, R11, UR56, R6 ;  /* 0x000000380b067c25 */ /* 0x000fe2000f8e0006 */
[----:B------:R-:W-:-:S02]  /*1c10*/  UIADD3.X UR17, UR52, UR17, UR46, UP2, UP0 ;  /* 0x0000001134117290 */ /* 0x000fc400097e042e */
[----:B------:R-:W-:Y:S01]  /*1c20*/  ULEA.HI UR23, UR23, UR5, URZ, 0x6 ;  /* 0x0000000517177291 */ /* 0x000fe2000f8f303f */
[----:B------:R-:W-:Y:S01]  /*1c30*/  IMAD R0, R0, UR24, RZ ;  /* 0x0000001800007c24 */ /* 0x000fe2000f8e02ff */
[----:B------:R-:W-:Y:S01]  /*1c40*/  ULDC.64 UR36, c[0x0][0x400] ;  /* 0x0001000000247ab9 */ /* 0x000fe20000000a00 */
[----:B------:R-:W-:Y:S01]  /*1c50*/  UIMAD UR5, UR45, UR20, URZ ;  /* 0x000000142d0572a4 */ /* 0x000fe2000f8e023f */
[----:B------:R-:W-:Y:S01]  /*1c60*/  VIADD R7, R7, UR41 ;  /* 0x0000002907077c36 */ /* 0x000fe20008000000 */
[----:B------:R-:W-:Y:S01]  /*1c70*/  USHF.R.S32.HI UR23, URZ, 0x6, UR23 ;  /* 0x000000063f177899 */ /* 0x000fe20008011417 */
[----:B------:R-:W-:Y:S01]  /*1c80*/  IMAD R3, R8, UR25, R0 ;  /* 0x0000001908037c24 */ /* 0x000fe2000f8e0200 */
[----:B------:R-:W-:Y:S01]  /*1c90*/  IADD3 R0, P0, R10, UR19, RZ ;  /* 0x000000130a007c10 */ /* 0x000fe2000ff1e0ff */
[----:B------:R-:W-:Y:S01]  /*1ca0*/  IMAD.WIDE.U32 R8, R8, UR24, R232 ;  /* 0x0000001808087c25 */ /* 0x000fe2000f8e00e8 */
[----:B------:R-:W-:Y:S02]  /*1cb0*/  UISETP.LT.AND UP0, UPT, URZ, UR23, UPT ;  /* 0x000000173f00728c */ /* 0x000fe4000bf01270 */
[----:B------:R-:W-:Y:S01]  /*1cc0*/  LEA.HI.X.SX32 R10, R10, UR17, 0x1, P0 ;  /* 0x000000110a0a7c11 */ /* 0x000fe200080f0eff */
[----:B------:R-:W-:Y:S01]  /*1cd0*/  ULDC.64 UR48, c[0x0][0x478] ;  /* 0x00011e0000307ab9 */ /* 0x000fe20000000a00 */
[----:B------:R-:W-:Y:S01]  /*1ce0*/  USEL UR23, URZ, UR23, !UP0 ;  /* 0x000000173f177287 */ /* 0x000fe2000c000000 */
[----:B------:R-:W-:Y:S01]  /*1cf0*/  LEA R218, P0, R0, UR36, 0x2 ;  /* 0x0000002400da7c11 */ /* 0x000fe2000f8010ff */
[----:B------:R-:W-:Y:S01]  /*1d00*/  UIMAD UR5, UR56, UR21, UR5 ;  /* 0x00000015380572a4 */ /* 0x000fe2000f8e0205 */
[----:B------:R-:W-:Y:S01]  /*1d10*/  IADD3 R8, P2, R8, UR55, RZ ;  /* 0x0000003708087c10 */ /* 0x000fe2000ff5e0ff */
[----:B------:R-:W-:Y:S01]  /*1d20*/  UISETP.GT.AND UP0, UPT, UR43, UR23, UPT ;  /* 0x000000172b00728c */ /* 0x000fe2000bf04270 */
[----:B------:R-:W-:Y:S01]  /*1d30*/  LEA.HI.X R219, R0, UR37, R10, 0x2, P0 ;  /* 0x0000002500db7c11 */ /* 0x000fe200080f140a */
[-C--:B------:R-:W-:Y:S01]  /*1d40*/  IMAD R0, R20, R4.reuse, RZ ;  /* 0x0000000414007224 */ /* 0x080fe200078e02ff */
[----:B------:R-:W-:Y:S01]  /*1d50*/  IADD3.X R9, R9, UR50, R3, P2, !PT ;  /* 0x0000003209097c10 */ /* 0x000fe200097fe403 */
[----:B------:R-:W-:Y:S01]  /*1d60*/  IMAD.U32 R3, RZ, RZ, UR20 ;  /* 0x00000014ff037e24 */ /* 0x000fe2000f8e00ff */
[----:B------:R-:W-:Y:S01]  /*1d70*/  UIMAD.WIDE UR30, UR30, 0x4, UR48 ;  /* 0x000000041e1e78a5 */ /* 0x000fe2000f8e0230 */
[----:B------:R-:W-:Y:S01]  /*1d80*/  PLOP3.LUT P0, PT, PT, PT, UP0, 0x80, 0x0 ;  /* 0x000000000000781c */ /* 0x000fe20003f0f008 */
[C---:B------:R-:W-:Y:S01]  /*1d90*/  IMAD R0, R2.reuse, R5, R0 ;  /* 0x0000000502007224 */ /* 0x040fe200078e0200 */
[----:B------:R-:W-:Y:S01]  /*1da0*/  UMOV UR20, UR32 ;  /* 0x0000002000147c82 */ /* 0x000fe20008000000 */
[----:B------:R-:W-:Y:S01]  /*1db0*/  IMAD.WIDE.U32 R6, R2, R4, R6 ;  /* 0x0000000402067225 */ /* 0x000fe200078e0006 */
[----:B------:R-:W-:-:S02]  /*1dc0*/  UMOV UR19, UR33 ;  /* 0x0000002100137c82 */ /* 0x000fc40008000000 */
[----:B------:R-:W-:Y:S01]  /*1dd0*/  UMOV UR22, UR30 ;  /* 0x0000001e00167c82 */ /* 0x000fe20008000000 */
[----:B------:R-:W-:Y:S01]  /*1de0*/  IMAD.WIDE.U32 R8, R3, UR56, R8 ;  /* 0x0000003803087c25 */ /* 0x000fe2000f8e0008 */
[----:B------:R-:W-:Y:S01]  /*1df0*/  LEA R228, P2, R6, UR28, 0x1 ;  /* 0x0000001c06e47c11 */ /* 0x000fe2000f8408ff */
[----:B------:R-:W-:Y:S02]  /*1e00*/  UMOV UR21, UR31 ;  /* 0x0000001f00157c82 */ /* 0x000fe40008000000 */
[----:B------:R-:W-:Y:S01]  /*1e10*/  IMAD.IADD R3, R7, 0x1, R0 ;  /* 0x0000000107037824 */ /* 0x000fe200078e0200 */
[----:B------:R-:W-:Y:S01]  /*1e20*/  LEA R230, P3, R8, UR10, 0x1 ;  /* 0x0000000a08e67c11 */ /* 0x000fe2000f8608ff */
[----:B------:R-:W-:-:S03]  /*1e30*/  VIADD R12, R9, UR5 ;  /* 0x00000005090c7c36 */ /* 0x000fc60008000000 */
        /* <DEDUP_REMOVED lines=22> */
.L_x_597:
        /* <DEDUP_REMOVED lines=19> */
.L_x_598:
        /* <DEDUP_REMOVED lines=38> */
.L_x_600:
[----:B------:R-:W-:Y:S05]  /*2330*/  BSYNC B0 ;  /* 0x0000000000007941 */ /* 0x000fea0003800000 */
.L_x_599:
        /* <DEDUP_REMOVED lines=18> */
.L_x_602:
[----:B------:R-:W-:Y:S05]  /*2460*/  BSYNC B0 ;  /* 0x0000000000007941 */ /* 0x000fea0003800000 */
.L_x_601:
        /* <DEDUP_REMOVED lines=18> */
.L_x_604:
[----:B------:R-:W-:Y:S05]  /*2590*/  BSYNC B0 ;  /* 0x0000000000007941 */ /* 0x000fea0003800000 */
.L_x_603:
        /* <DEDUP_REMOVED lines=18> */
.L_x_606:
[----:B------:R-:W-:Y:S05]  /*26c0*/  BSYNC B0 ;  /* 0x0000000000007941 */ /* 0x000fea0003800000 */
.L_x_605:
        /* <DEDUP_REMOVED lines=30> */
.L_x_608:
[----:B------:R-:W-:Y:S05]  /*28b0*/  BSYNC B0 ;  /* 0x0000000000007941 */ /* 0x000fea0003800000 */
.L_x_607:
        /* <DEDUP_REMOVED lines=18> */
.L_x_610:
[----:B------:R-:W-:Y:S05]  /*29e0*/  BSYNC B0 ;  /* 0x0000000000007941 */ /* 0x000fea0003800000 */
.L_x_609:
        /* <DEDUP_REMOVED lines=18> */
.L_x_612:
[----:B------:R-:W-:Y:S05]  /*2b10*/  BSYNC B0 ;  /* 0x0000000000007941 */ /* 0x000fea0003800000 */
.L_x_611:
        /* <DEDUP_REMOVED lines=18> */
.L_x_596:
        /* <DEDUP_REMOVED lines=29> */
.L_x_615:
[----:B------:R-:W-:Y:S05]  /*2e10*/  BSYNC B0 ;  /* 0x0000000000007941 */ /* 0x000fea0003800000 */
.L_x_614:
        /* <DEDUP_REMOVED lines=27> */
.L_x_617:
[----:B------:R-:W-:Y:S05]  /*2fd0*/  BSYNC B0 ;  /* 0x0000000000007941 */ /* 0x000fea0003800000 */
.L_x_616:
        /* <DEDUP_REMOVED lines=12> */
.L_x_619:
        /* <DEDUP_REMOVED lines=20> */
.L_x_620:
[----:B------:R-:W-:Y:S05]  /*31e0*/  BSYNC B0 ;  /* 0x0000000000007941 */ /* 0x000fea0003800000 */
.L_x_618:
        /* <DEDUP_REMOVED lines=13> */
.L_x_622:
        /* <DEDUP_REMOVED lines=29> */
.L_x_623:
[----:B------:R-:W-:Y:S05]  /*3490*/  BSYNC B0 ;  /* 0x0000000000007941 */ /* 0x000fea0003800000 */
.L_x_621:
        /* <DEDUP_REMOVED lines=55> */
.L_x_625:
[----:B------:R-:W-:Y:S05]  /*3810*/  BSYNC B0 ;  /* 0x0000000000007941 */ /* 0x000fea0003800000 */
.L_x_624:
        /* <DEDUP_REMOVED lines=33> */
.L_x_627:
[----:B------:R-:W-:Y:S05]  /*3a30*/  BSYNC B0 ;  /* 0x0000000000007941 */ /* 0x000fea0003800000 */
.L_x_626:
        /* <DEDUP_REMOVED lines=34> */
.L_x_629:
[----:B------:R-:W-:Y:S05]  /*3c60*/  BSYNC B0 ;  /* 0x0000000000007941 */ /* 0x000fea0003800000 */
.L_x_628:
        /* <DEDUP_REMOVED lines=33> */
.L_x_631:
[----:B------:R-:W-:Y:S05]  /*3e80*/  BSYNC B0 ;  /* 0x0000000000007941 */ /* 0x000fea0003800000 */
.L_x_630:
        /* <DEDUP_REMOVED lines=42> */
.L_x_633:
[----:B------:R-:W-:Y:S05]  /*4130*/  BSYNC B0 ;  /* 0x0000000000007941 */ /* 0x000fea0003800000 */
.L_x_632:
        /* <DEDUP_REMOVED lines=32> */
.L_x_635:
[----:B------:R-:W-:Y:S05]  /*4340*/  BSYNC B0 ;  /* 0x0000000000007941 */ /* 0x000fea0003800000 */
.L_x_634:
        /* <DEDUP_REMOVED lines=32> */
.L_x_637:
[----:B------:R-:W-:Y:S05]  /*4550*/  BSYNC B0 ;  /* 0x0000000000007941 */ /* 0x000fea0003800000 */
.L_x_636:
        /* <DEDUP_REMOVED lines=32> */
.L_x_639:
[----:B------:R-:W-:Y:S05]  /*4760*/  BSYNC B0 ;  /* 0x0000000000007941 */ /* 0x000fea0003800000 */
.L_x_638:
[----:B------:R-:W-:Y:S01]  /*4770*/  ULDC.64 UR8, c[0x0][0x3c8] ;  /* 0x0000f20000087ab9 */ /* 0x000fe20000000a00 */
[----:B------:R-:W-:Y:S01]  /*4780*/  USHF.R.S32.HI UR6, URZ, 0x1f, UR56 ;  /* 0x0000001f3f067899 */ /* 0x000fe20008011438 */
[----:B-1----:R-:W2:Y:S01]  /*4790*/  LDL R8, [R1+0x14] ;  /* 0x0000140001087983 */ /* 0x002ea20000100800 */
[----:B------:R-:W-:Y:S01]  /*47a0*/  UISETP.NE.U32.AND UP1, UPT, UR8, URZ, UPT ;  /* 0x0000003f0800728c */ /* 0x000fe2000bf25070 */
[----:B------:R-:W-:Y:S02]  /*47b0*/  SHF.R.S32.HI R7, RZ, 0x1f, R246 ;  /* 0x0000001fff077819 */ /* 0x000fe400000114f6 */
[----:B------:R-:W-:Y:S01]  /*47c0*/  ISETP.NE.AND P3, PT, R16, RZ, PT ;  /* 0x000000ff1000720c */ /* 0x000fe20003f65270 */
[----:B------:R-:W-:Y:S01]  /*47d0*/  UISETP.NE.AND.EX UP1, UPT, UR9, URZ, UPT, UP1 ;  /* 0x0000003f0900728c */ /* 0x000fe2000bf25310 */
[----:B------:R-:W-:Y:S01]  /*47e0*/  ISETP.NE.AND P6, PT, R17, RZ, PT ;  /* 0x000000ff1100720c */ /* 0x000fe20003fc5270 */
[----:B------:R-:W0:Y:S01]  /*47f0*/  LDGDEPBAR ;  /* 0x00000000000079af */ /* 0x000e220000000000 */
[----:B------:R-:W-:-:S02]  /*4800*/  ISETP.NE.AND P5, PT, R19, RZ, PT ;  /* 0x000000ff1300720c */ /* 0x000fc40003fa5270 */
[----:B------:R-:W-:Y:S01]  /*4810*/  ISETP.NE.AND P4, PT, R18, RZ, PT ;  /* 0x000000ff1200720c */ /* 0x000fe20003f85270 */
[----:B------:R-:W-:Y:S01]  /*4820*/  IMAD.MOV.U32 R244, RZ, RZ, 0x7f800000 ;  /* 0x7f800000fff47424 */ /* 0x000fe200078e00ff */
[----:B------:R-:W-:Y:S01]  /*4830*/  PLOP3.LUT P0, PT, PT, PT, UP1, 0x80, 0x0 ;  /* 0x000000000000781c */ /* 0x000fe20003f0f018 */
[----:B------:R-:W-:Y:S01]  /*4840*/  IMAD.MOV.U32 R245, RZ, RZ, 0x7f800000 ;  /* 0x7f800000fff57424 */ /* 0x000fe200078e00ff */
[----:B------:R-:W-:Y:S01]  /*4850*/  SHF.R.S32.HI R5, RZ, 0x1f, R11 ;  /* 0x0000001fff057819 */ /* 0x000fe2000001140b */
[----:B------:R-:W-:Y:S01]  /*4860*/  IMAD.MOV.U32 R242, RZ, RZ, 0x7f800000 ;  /* 0x7f800000fff27424 */ /* 0x000fe200078e00ff */
[----:B------:R-:W-:Y:S01]  /*4870*/  @UP1 ULDC.64 UR10, c[0x0][0x3d0] ;  /* 0x0000f400000a1ab9 */ /* 0x000fe20000000a00 */
[----:B------:R-:W-:Y:S01]  /*4880*/  @UP1 UMOV UR7, UR6 ;  /* 0x0000000600071c82 */ /* 0x000fe20008000000 */
[----:B------:R-:W-:Y:S01]  /*4890*/  @UP1 UIMAD UR5, UR57, UR10, URZ ;  /* 0x0000000a390512a4 */ /* 0x000fe2000f8e023f */
[----:B------:R-:W-:Y:S01]  /*48a0*/  @UP1 UMOV UR6, UR56 ;  /* 0x0000003800061c82 */ /* 0x000fe20008000000 */
[----:B------:R-:W-:Y:S01]  /*48b0*/  IMAD.MOV.U32 R243, RZ, RZ, 0x7f800000 ;  /* 0x7f800000fff37424 */ /* 0x000fe200078e00ff */
[----:B------:R-:W-:-:S02]  /*48c0*/  @UP1 UIMAD.WIDE.U32 UR6, UR47, UR10, UR6 ;  /* 0x0000000a2f0612a5 */ /* 0x000fc4000f8e0006 */
[----:B------:R-:W-:Y:S02]  /*48d0*/  @UP1 UIMAD UR5, UR47, UR11, UR5 ;  /* 0x0000000b2f0512a4 */ /* 0x000fe4000f8e0205 */
[----:B------:R-:W-:Y:S02]  /*48e0*/  @UP1 ULEA UR8, UP0, UR6, UR8, 0x2 ;  /* 0x0000000806081291 */ /* 0x000fe4000f80103f */
[----:B------:R-:W-:Y:S01]  /*48f0*/  @UP1 UIADD3 UR5, UR7, UR5, URZ ;  /* 0x0000000507051290 */ /* 0x000fe2000fffe03f */
[----:B------:R-:W-:Y:S01]  /*4900*/  IMAD.MOV.U32 R214, RZ, RZ, 0x20 ;  /* 0x00000020ffd67424 */ /* 0x000fe200078e00ff */
[----:B------:R-:W-:Y:S01]  /*4910*/  ULDC UR25, c[0x0][0x2d0] ;  /* 0x0000b40000197ab9 */ /* 0x000fe20000000800 */
[----:B------:R-:W-:Y:S01]  /*4920*/  IMAD.MOV.U32 R200, RZ, RZ, 0x40 ;  /* 0x00000040ffc87424 */ /* 0x000fe200078e00ff */
[----:B------:R-:W-:Y:S01]  /*4930*/  @UP1 ULEA.HI.X UR9, UR6, UR9, UR5, 0x2, UP0 ;  /* 0x0000000906091291 */ /* 0x000fe200080f1405 */
[----:B------:R-:W-:Y:S01]  /*4940*/  IMAD.U32 R2, RZ, RZ, UR8 ;  /* 0x00000008ff027e24 */ /* 0x000fe2000f8e00ff */
[C---:B--234-:R-:W-:Y:S01]  /*4950*/  SHF.L.U64.HI R0, R246.reuse, 0x2, R7 ;  /* 0x00000002f6007819 */ /* 0x05cfe20000010207 */
[----:B------:R-:W-:Y:S01]  /*4960*/  @UP1 ULDC UR5, c[0x0][0x2e8] ;  /* 0x0000ba0000051ab9 */ /* 0x000fe20000000800 */
[----:B------:R-:W-:Y:S01]  /*4970*/  IMAD.MOV.U32 R226, RZ, RZ, R220 ;  /* 0x000000ffffe27224 */ /* 0x000fe200078e00dc */
[----:B------:R-:W-:Y:S01]  /*4980*/  CS2R R158, SRZ ;  /* 0x00000000009e7805 */ /* 0x000fe2000001ff00 */
[----:B------:R-:W-:Y:S01]  /*4990*/  IMAD.U32 R3, RZ, RZ, UR9 ;  /* 0x00000009ff037e24 */ /* 0x000fe2000f8e00ff */
[----:B------:R-:W-:Y:S01]  /*49a0*/  CS2R R156, SRZ ;  /* 0x00000000009c7805 */ /* 0x000fe2000001ff00 */
[----:B------:R-:W-:Y:S01]  /*49b0*/  IMAD.SHL.U32 R251, R246, 0x4, RZ ;  /* 0x00000004f6fb7824 */ /* 0x000fe200078e00ff */
[----:B------:R-:W-:-:S02]  /*49c0*/  CS2R R162, SRZ ;  /* 0x0000000000a27805 */ /* 0x000fc4000001ff00 */
[----:B------:R-:W-:Y:S01]  /*49d0*/  CS2R R160, SRZ ;  /* 0x0000000000a07805 */ /* 0x000fe2000001ff00 */
[----:B------:R1:W2:Y:S01]  /*49e0*/  @P0 LDG.E R6, desc[UR14][R2.64] ;  /* 0x0000000e02060981 */ /* 0x0002a2000c1e1900 */
        /* <DEDUP_REMOVED lines=24> */
[----:B-1----:R-:W-:Y:S01]  /*4b70*/  IMAD.SHL.U32 R2, R246, 0x4, RZ ;  /* 0x00000004f6027824 */ /* 0x002fe200078e00ff */
[----:B------:R-:W-:Y:S02]  /*4b80*/  CS2R R106, SRZ ;  /* 0x00000000006a7805 */ /* 0x000fe4000001ff00 */
[----:B------:R-:W-:Y:S02]  /*4b90*/  CS2R R104, SRZ ;  /* 0x0000000000687805 */ /* 0x000fe4000001ff00 */
[----:B------:R-:W-:Y:S02]  /*4ba0*/  CS2R R102, SRZ ;  /* 0x0000000000667805 */ /* 0x000fe4000001ff00 */
[----:B------:R-:W-:Y:S02]  /*4bb0*/  CS2R R100, SRZ ;  /* 0x0000000000647805 */ /* 0x000fe4000001ff00 */
[----:B------:R-:W-:-:S02]  /*4bc0*/  IADD3 R2, P2, R2, UR20, RZ ;  /* 0x0000001402027c10 */ /* 0x000fc4000ff5e0ff */
[----:B------:R-:W-:Y:S02]  /*4bd0*/  CS2R R94, SRZ ;  /* 0x00000000005e7805 */ /* 0x000fe4000001ff00 */
[----:B------:R-:W-:Y:S02]  /*4be0*/  CS2R R92, SRZ ;  /* 0x00000000005c7805 */ /* 0x000fe4000001ff00 */
[----:B------:R-:W-:Y:S02]  /*4bf0*/  CS2R R98, SRZ ;  /* 0x0000000000627805 */ /* 0x000fe4000001ff00 */
[----:B------:R-:W-:Y:S02]  /*4c00*/  IADD3.X R3, R0, UR19, RZ, P2, !PT ;  /* 0x0000001300037c10 */ /* 0x000fe400097fe4ff */
[----:B------:R-:W-:Y:S01]  /*4c10*/  CS2R R96, SRZ ;  /* 0x0000000000607805 */ /* 0x000fe2000001ff00 */
[----:B------:R-:W2:Y:S01]  /*4c20*/  @P0 MUFU.RCP R0, UR5 ;  /* 0x0000000500000d08 */ /* 0x000ea20008001000 */
[----:B------:R-:W-:-:S02]  /*4c30*/  @!P3 LEA R4, P2, R11, UR20, 0x2 ;  /* 0x000000140b04bc11 */ /* 0x000fc4000f8410ff */
[----:B------:R-:W-:Y:S01]  /*4c40*/  CS2R R90, SRZ ;  /* 0x00000000005a7805 */ /* 0x000fe2000001ff00 */
[----:B------:R-:W5:Y:S01]  /*4c50*/  @!P6 LDG.E R244, desc[UR14][R2.64] ;  /* 0x0000000e02f4e981 */ /* 0x000f62000c1e1900 */
[----:B------:R-:W-:Y:S02]  /*4c60*/  CS2R R88, SRZ ;  /* 0x0000000000587805 */ /* 0x000fe4000001ff00 */
[----:B------:R-:W-:Y:S02]  /*4c70*/  @!P3 LEA.HI.X R5, R11, UR19, R5, 0x2, P2 ;  /* 0x000000130b05bc11 */ /* 0x000fe400090f1405 */
[----:B------:R-:W-:Y:S01]  /*4c80*/  CS2R R86, SRZ ;  /* 0x0000000000567805 */ /* 0x000fe2000001ff00 */
[----:B------:R-:W5:Y:S01]  /*4c90*/  @!P5 LDG.E R245, desc[UR14][R2.64+0x20] ;  /* 0x0000200e02f5d981 */ /* 0x000f62000c1e1900 */
[----:B------:R-:W-:Y:S02]  /*4ca0*/  CS2R R84, SRZ ;  /* 0x0000000000547805 */ /* 0x000fe4000001ff00 */
[----:B------:R-:W-:-:S02]  /*4cb0*/  CS2R R78, SRZ ;  /* 0x00000000004e7805 */ /* 0x000fc4000001ff00 */
[----:B------:R-:W-:Y:S01]  /*4cc0*/  CS2R R76, SRZ ;  /* 0x00000000004c7805 */ /* 0x000fe2000001ff00 */
[----:B------:R1:W5:Y:S01]  /*4cd0*/  @!P4 LDG.E R242, desc[UR14][R2.64+0x80] ;  /* 0x0000800e02f2c981 */ /* 0x000362000c1e1900 */
[----:B------:R-:W-:Y:S01]  /*4ce0*/  UIADD3 UR5, UR35, UR16, URZ ;  /* 0x0000001023057290 */ /* 0x000fe2000fffe03f */
[----:B------:R-:W-:Y:S02]  /*4cf0*/  CS2R R82, SRZ ;  /* 0x0000000000527805 */ /* 0x000fe4000001ff00 */
[----:B------:R-:W-:Y:S01]  /*4d00*/  CS2R R80, SRZ ;  /* 0x0000000000507805 */ /* 0x000fe2000001ff00 */
[----:B------:R3:W5:Y:S01]  /*4d10*/  @!P3 LDG.E R243, desc[UR14][R4.64] ;  /* 0x0000000e04f3b981 */ /* 0x000762000c1e1900 */
[----:B------:R-:W-:Y:S01]  /*4d20*/  UIADD3 UR24, -UR12, 0x80, UR5 ;  /* 0x000000800c187890 */ /* 0x000fe2000fffe105 */
        /* <DEDUP_REMOVED lines=18> */
[----:B------:R-:W-:Y:S01]  /*4e50*/  CS2R R38, SRZ ;  /* 0x0000000000267805 */ /* 0x000fe2000001ff00 */
[----:B-1----:R-:W-:Y:S01]  /*4e60*/  VIADD R2, R217, 0x2000 ;  /* 0x00002000d9027836 */ /* 0x002fe20000000000 */
[----:B------:R-:W-:Y:S01]  /*4e70*/  CS2R R36, SRZ ;  /* 0x0000000000247805 */ /* 0x000fe2000001ff00 */
[----:B------:R-:W-:Y:S01]  /*4e80*/  VIADD R3, R215, 0x2000 ;  /* 0x00002000d7037836 */ /* 0x000fe20000000000 */
[----:B------:R-:W-:Y:S01]  /*4e90*/  ULDC UR17, c[0x0][0x394] ;  /* 0x0000e50000117ab9 */ /* 0x000fe20000000800 */
[----:B------:R-:W-:Y:S01]  /*4ea0*/  ULDC UR30, c[0x0][0x398] ;  /* 0x0000e600001e7ab9 */ /* 0x000fe20000000800 */
[----:B------:R-:W-:Y:S01]  /*4eb0*/  SEL R207, R2, R217, !P1 ;  /* 0x000000d902cf7207 */ /* 0x000fe20004800000 */
[----:B------:R-:W-:Y:S01]  /*4ec0*/  ULDC UR29, c[0x0][0x2dc] ;  /* 0x0000b700001d7ab9 */ /* 0x000fe20000000800 */
[----:B------:R-:W-:Y:S01]  /*4ed0*/  SEL R3, R3, R215, !P1 ;  /* 0x000000d703037207 */ /* 0x000fe20004800000 */
[----:B------:R-:W-:Y:S01]  /*4ee0*/  ULDC UR28, c[0x0][0x270] ;  /* 0x00009c00001c7ab9 */ /* 0x000fe20000000800 */
[----:B------:R-:W-:-:S02]  /*4ef0*/  SHF.L.U64.HI R250, R246, 0x2, R7 ;  /* 0x00000002f6fa7819 */ /* 0x000fc40000010207 */
[----:B------:R-:W-:Y:S02]  /*4f00*/  LEA R207, R207, UR4, 0x1 ;  /* 0x00000004cfcf7c11 */ /* 0x000fe4000f8e08ff */
[----:B------:R-:W-:Y:S01]  /*4f10*/  LEA R208, R3, UR4, 0x1 ;  /* 0x0000000403d07c11 */ /* 0x000fe2000f8e08ff */
[----:B------:R-:W-:Y:S01]  /*4f20*/  UMOV UR5, URZ ;  /* 0x0000003f00057c82 */ /* 0x000fe20008000000 */
[----:B------:R-:W-:Y:S01]  /*4f30*/  UMOV UR18, UR17 ;  /* 0x0000001100127c82 */ /* 0x000fe20008000000 */
[----:B------:R-:W-:Y:S01]  /*4f40*/  UIADD3 UR24, UR24, -UR44, URZ ;  /* 0x8000002c18187290 */ /* 0x000fe2000fffe03f */
[----:B------:R-:W-:Y:S01]  /*4f50*/  ULDC UR17, c[0x0][0x2ec] ;  /* 0x0000bb0000117ab9 */ /* 0x000fe20000000800 */
[C---:B------:R-:W-:Y:S02]  /*4f60*/  LOP3.LUT P3, RZ, R8.reuse, 0x4, RZ, 0xc0, !PT ;  /* 0x0000000408ff7812 */ /* 0x040fe4000786c0ff */
[----:B------:R-:W-:Y:S02]  /*4f70*/  LOP3.LUT P2, RZ, R8, 0x4, RZ, 0xc0, !PT ;  /* 0x0000000408ff7812 */ /* 0x000fe4000784c0ff */
[----:B------:R-:W-:Y:S01]  /*4f80*/  SEL R200, R200, 0xffffffc0, !P3 ;  /* 0xffffffc0c8c87807 */ /* 0x000fe20005800000 */
[----:B--2---:R-:W-:-:S05]  /*4f90*/  @P0 FMUL.FTZ R0, R6, R0 ;  /* 0x0000000006000220 */ /* 0x004fca0000410000 */
[----:B------:R-:W-:Y:S01]  /*4fa0*/  @P0 R2UR UR6, R0 ;  /* 0x00000000000602ca */ /* 0x000fe200000e0000 */
[----:B------:R-:W-:Y:S01]  /*4fb0*/  VIADD R0, R246, 0xffffffc0 ;  /* 0xffffffc0f6007836 */ /* 0x000fe20000000000 */
[----:B------:R-:W-:-:S04]  /*4fc0*/  LOP3.LUT P0, RZ, R8, 0x2, RZ, 0xc0, !PT ;  /* 0x0000000208ff7812 */ /* 0x000fc8000780c0ff */
[----:B------:R-:W-:Y:S01]  /*4fd0*/  SHF.R.S32.HI R2, RZ, 0x1f, R0 ;  /* 0x0000001fff027819 */ /* 0x000fe20000011400 */
[----:B------:R-:W-:Y:S01]  /*4fe0*/  IMAD.SHL.U32 R248, R0, 0x4, RZ ;  /* 0x0000000400f87824 */ /* 0x000fe200078e00ff */
[----:B------:R-:W-:Y:S02]  /*4ff0*/  SEL R214, R214, 0xffffffe0, !P0 ;  /* 0xffffffe0d6d67807 */ /* 0x000fe40004000000 */
[----:B------:R-:W-:-:S03]  /*5000*/  SHF.L.U64.HI R249, R0, 0x2, R2 ;  /* 0x0000000200f97819 */ /* 0x000fc60000010202 */
[----:B---3--:R-:W-:-:S05]  /*5010*/  @UP1 UMOV UR5, UR6 ;  /* 0x0000000600051c82 */ /* 0x008fca0008000000 */
.L_x_644:
[----:B------:R-:W0:Y:S01]  /*5020*/  LDGDEPBAR ;  /* 0x00000000000079af */ /* 0x000e220000000000 */
[----:B------:R-:W-:Y:S01]  /*5030*/  IMAD.IADD R0, R208, 0x1, R214 ;  /* 0x00000001d0007824 */ /* 0x000fe200078e02d6 */
[----:B------:R-:W-:Y:S01]  /*5040*/  IADD3 R2, P0, R251, UR22, RZ ;  /* 0x00000016fb027c10 */ /* 0x000fe2000ff1e0ff */
[----:B------:R-:W-:Y:S03]  /*5050*/  USHF.L.U32 UR6, UR13, 0x6, URZ ;  /* 0x000000060d067899 */ /* 0x000fe6000800063f */
[----:B------:R-:W2:Y:S01]  /*5060*/  LDL R204, [R1+0x4] ;  /* 0x0000040001cc7983 */ /* 0x000ea20000100800 */
[----:B------:R-:W-:Y:S01]  /*5070*/  UMOV UR8, UR59 ;  /* 0x0000003b00087c82 */ /* 0x000fe20008000000 */
[----:B------:R-:W-:Y:S01]  /*5080*/  IADD3.X R3, R250, UR21, RZ, P0, !PT ;  /* 0x00000015fa037c10 */ /* 0x000fe200087fe4ff */
[----:B------:R-:W-:Y:S01]  /*5090*/  UISETP.GE.AND UP0, UPT, UR6, UR24, UPT ;  /* 0x000000180600728c */ /* 0x000fe2000bf06270 */
[----:B------:R-:W-:Y:S04]  /*50a0*/  DEPBAR.LE SB0, 0x0 ;  /* 0x000080000000791a */ /* 0x000fe80000000000 */
[----:B------:R-:W-:Y:S06]  /*50b0*/  BAR.SYNC.DEFER_BLOCKING 0x0 ;  /* 0x0000000000007b1d */ /* 0x000fec0000010000 */
[----:B------:R-:W-:Y:S06]  /*50c0*/  LDSM.16.M88.4 R32, [R208] ;  /* 0x00000000d020783b */ /* 0x000fec0000000200 */
[----:B------:R-:W1:Y:S06]  /*50d0*/  LDSM.16.M88.4 R16, [R211+UR4+0xc000] ;  /* 0x00c00004d310783b */ /* 0x000e6c0008000200 */
[----:B------:R-:W3:Y:S06]  /*50e0*/  LDSM.16.M88.4 R28, [R208+0x1000] ;  /* 0x00100000d01c783b */ /* 0x000eec0000000200 */
[----:B------:R-:W4:Y:S06]  /*50f0*/  LDSM.16.M88.4 R164, [R211+UR4+0xc800] ;  /* 0x00c80004d3a4783b */ /* 0x000f2c0008000200 */
[----:B------:R-:W-:Y:S06]  /*5100*/  LDSM.16.M88.4 R168, [R0] ;  /* 0x0000000000a8783b */ /* 0x000fec0000000200 */
[----:B------:R-:W4:Y:S06]  /*5110*/  LDSM.16.M88.4 R172, [R210] ;  /* 0x00000000d2ac783b */ /* 0x000f2c0000000200 */
[----:B------:R-:W4:Y:S06]  /*5120*/  LDSM.16.M88.4 R176, [R0+0x1000] ;  /* 0x0010000000b0783b */ /* 0x000f2c0000000200 */
[----:B------:R-:W4:Y:S01]  /*5130*/  LDSM.16.M88.4 R180, [R210+0x800] ;  /* 0x00080000d2b4783b */ /* 0x000f220000000200 */
[-C--:B-1----:R-:W-:Y:S05]  /*5140*/  HMMA.16816.F32.BF16 R4, R32, R16.reuse, RZ ;  /* 0x000000102004723c */ /* 0x082fea00000418ff */
[----:B------:R-:W-:Y:S01]  /*5150*/  LDSM.16.M88.4 R188, [R213] ;  /* 0x00000000d5bc783b */ /* 0x000fe20000000200 */
[C---:B---3--:R-:W-:Y:S05]  /*5160*/  HMMA.16816.F32.BF16 R8, R28.reuse, R16, RZ ;  /* 0x000000101c08723c */ /* 0x048fea00000418ff */
[----:B-----5:R-:W5:Y:S01]  /*5170*/  LDG.E R203, desc[UR14][R2.64] ;  /* 0x0000000e02cb7981 */ /* 0x020f62000c1e1900 */
[-C--:B------:R-:W-:Y:S05]  /*5180*/  HMMA.16816.F32.BF16 R12, R28, R18.reuse, RZ ;  /* 0x000000121c0c723c */ /* 0x080fea00000418ff */
[----:B------:R-:W5:Y:S06]  /*5190*/  LDG.E R221, desc[UR14][R2.64+0x20] ;  /* 0x0000200e02dd7981 */ /* 0x000f6c000c1e1900 */
[----:B------:R-:W5:Y:S01]  /*51a0*/  LDG.E R202, desc[UR14][R2.64+0x80] ;  /* 0x0000800e02ca7981 */ /* 0x000f62000c1e1900 */
[C---:B------:R-:W-:Y:S05]  /*51b0*/  HMMA.16816.F32.BF16 R16, R32.reuse, R18, RZ ;  /* 0x000000122010723c */ /* 0x040fea00000418ff */
[----:B------:R1:W5:Y:S01]  /*51c0*/  LDG.E R201, desc[UR14][R2.64+0xa0] ;  /* 0x0000a00e02c97981 */ /* 0x000362000c1e1900 */
[-C--:B----4-:R-:W-:Y:S06]  /*51d0*/  HMMA.16816.F32.BF16 R20, R32, R164.reuse, RZ ;  /* 0x000000a42014723c */ /* 0x090fec00000418ff */
[C---:B------:R-:W-:Y:S06]  /*51e0*/  HMMA.16816.F32.BF16 R24, R28.reuse, R164, RZ ;  /* 0x000000a41c18723c */ /* 0x040fec00000418ff */
[-C--:B------:R-:W-:Y:S06]  /*51f0*/  HMMA.16816.F32.BF16 R28, R28, R166.reuse, RZ ;  /* 0x000000a61c1c723c */ /* 0x080fec00000418ff */
[----:B------:R-:W-:Y:S01]  /*5200*/  HMMA.16816.F32.BF16 R32, R32, R166, RZ ;  /* 0x000000a62020723c */ /* 0x000fe200000418ff */
[----:B------:R-:W-:Y:S01]  /*5210*/  LDSM.16.M88.4 R164, [R213+0x800] ;  /* 0x00080000d5a4783b */ /* 0x000fe20000000200 */
[--C-:B-1----:R-:W-:Y:S04]  /*5220*/  IMAD.IADD R3, R208, 0x1, R200.reuse ;  /* 0x00000001d0037824 */ /* 0x102fe800078e02c8 */
[-C--:B------:R-:W-:Y:S01]  /*5230*/  HMMA.16816.F32.BF16 R4, R168, R172.reuse, R4 ;  /* 0x000000aca804723c */ /* 0x080fe20000041804 */
[----:B------:R-:W1:Y:S04]  /*5240*/  LDSM.16.M88.4 R184, [R3] ;  /* 0x0000000003b8783b */ /* 0x000e680000000200 */
[----:B------:R-:W-:Y:S01]  /*5250*/  IMAD.IADD R2, R0, 0x1, R200 ;  /* 0x0000000100027824 */ /* 0x000fe200078e02c8 */
[C---:B------:R-:W-:Y:S01]  /*5260*/  HMMA.16816.F32.BF16 R8, R176.reuse, R172, R8 ;  /* 0x000000acb008723c */ /* 0x040fe20000041808 */
[----:B------:R-:W3:Y:S05]  /*5270*/  LDSM.16.M88.4 R192, [R3+0x1000] ;  /* 0x0010000003c0783b */ /* 0x000eea0000000200 */
[-C--:B------:R-:W-:Y:S01]  /*5280*/  HMMA.16816.F32.BF16 R12, R176, R174.reuse, R12 ;  /* 0x000000aeb00c723c */ /* 0x080fe2000004180c */
[----:B------:R-:W-:Y:S05]  /*5290*/  LDSM.16.M88.4 R196, [R2+0x1000] ;  /* 0x0010000002c4783b */ /* 0x000fea0000000200 */
        /* <DEDUP_REMOVED lines=9> */
[----:B------:R-:W-:Y:S05]  /*5330*/  LDSM.16.M88.4 R180, [R208+0x2000] ;  /* 0x00200000d0b4783b */ /* 0x000fea0000000200 */
[C---:B---3--:R-:W-:Y:S06]  /*5340*/  HMMA.16816.F32.BF16 R8, R192.reuse, R188, R8 ;  /* 0x000000bcc008723c */ /* 0x048fec0000041808 */
[-C--:B------:R-:W-:Y:S06]  /*5350*/  HMMA.16816.F32.BF16 R12, R192, R190.reuse, R12 ;  /* 0x000000bec00c723c */ /* 0x080fec000004180c */
[C---:B------:R-:W-:Y:S01]  /*5360*/  HMMA.16816.F32.BF16 R16, R184.reuse, R190, R16 ;  /* 0x000000beb810723c */ /* 0x040fe20000041810 */
[----:B------:R-:W1:Y:S05]  /*5370*/  LDSM.16.M88.4 R188, [R211+UR4+0x10000] ;  /* 0x01000004d3bc783b */ /* 0x000e6a0008000200 */
[-C--:B------:R-:W-:Y:S06]  /*5380*/  HMMA.16816.F32.BF16 R20, R184, R164.reuse, R20 ;  /* 0x000000a4b814723c */ /* 0x080fec0000041814 */
[C---:B------:R-:W-:Y:S06]  /*5390*/  HMMA.16816.F32.BF16 R24, R192.reuse, R164, R24 ;  /* 0x000000a4c018723c */ /* 0x040fec0000041818 */
[-C--:B------:R-:W-:Y:S01]  /*53a0*/  HMMA.16816.F32.BF16 R28, R192, R166.reuse, R28 ;  /* 0x000000a6c01c723c */ /* 0x080fe2000004181c */
[----:B------:R-:W3:Y:S05]  /*53b0*/  LDSM.16.M88.4 R192, [R208+0x3000] ;  /* 0x00300000d0c0783b */ /* 0x000eea0000000200 */
[----:B------:R-:W-:Y:S01]  /*53c0*/  HMMA.16816.F32.BF16 R32, R184, R166, R32 ;  /* 0x000000a6b820723c */ /* 0x000fe20000041820 */
[----:B------:R-:W3:Y:S05]  /*53d0*/  LDSM.16.M88.4 R164, [R211+UR4+0x10800] ;  /* 0x01080004d3a4783b */ /* 0x000eea0008000200 */
[-C--:B----4-:R-:W-:Y:S01]  /*53e0*/  HMMA.16816.F32.BF16 R4, R172, R176.reuse, R4 ;  /* 0x000000b0ac04723c */ /* 0x090fe20000041804 */
[----:B------:R-:W-:Y:S05]  /*53f0*/  LDSM.16.M88.4 R184, [R210+0x4000] ;  /* 0x00400000d2b8783b */ /* 0x000fea0000000200 */
[C---:B------:R-:W-:Y:S06]  /*5400*/  HMMA.16816.F32.BF16 R8, R196.reuse, R176, R8 ;  /* 0x000000b0c408723c */ /* 0x040fec0000041808 */
[-C--:B------:R-:W-:Y:S06]  /*5410*/  HMMA.16816.F32.BF16 R12, R196, R178.reuse, R12 ;  /* 0x000000b2c40c723c */ /* 0x080fec000004180c */
[C---:B------:R-:W-:Y:S01]  /*5420*/  HMMA.16816.F32.BF16 R16, R172.reuse, R178, R16 ;  /* 0x000000b2ac10723c */ /* 0x040fe20000041810 */
[----:B------:R-:W4:Y:S05]  /*5430*/  LDSM.16.M88.4 R176, [R0+0x2000] ;  /* 0x0020000000b0783b */ /* 0x000f2a0000000200 */
[-C--:B------:R-:W-:Y:S06]  /*5440*/  HMMA.16816.F32.BF16 R20, R172, R168.reuse, R20 ;  /* 0x000000a8ac14723c */ /* 0x080fec0000041814 */
[C---:B------:R-:W-:Y:S06]  /*5450*/  HMMA.16816.F32.BF16 R24, R196.reuse, R168, R24 ;  /* 0x000000a8c418723c */ /* 0x040fec0000041818 */
[-C--:B------:R-:W-:Y:S01]  /*5460*/  HMMA.16816.F32.BF16 R28, R196, R170.reuse, R28 ;  /* 0x000000aac41c723c */ /* 0x080fe2000004181c */
[----:B------:R-:W4:Y:S05]  /*5470*/  LDSM.16.M88.4 R196, [R0+0x3000] ;  /* 0x0030000000c4783b */ /* 0x000f2a0000000200 */
[----:B------:R-:W-:Y:S01]  /*5480*/  HMMA.16816.F32.BF16 R32, R172, R170, R32 ;  /* 0x000000aaac20723c */ /* 0x000fe20000041820 */
[----:B------:R-:W2:Y:S05]  /*5490*/  LDSM.16.M88.4 R168, [R210+0x4800] ;  /* 0x00480000d2a8783b */ /* 0x000eaa0000000200 */
[-C--:B-1----:R-:W-:Y:S01]  /*54a0*/  HMMA.16816.F32.BF16 R4, R180, R188.reuse, R4 ;  /* 0x000000bcb404723c */ /* 0x082fe20000041804 */
[----:B------:R-:W-:Y:S05]  /*54b0*/  LDSM.16.M88.4 R172, [R3+0x2000] ;  /* 0x0020000003ac783b */ /* 0x000fea0000000200 */
[C---:B---3--:R-:W-:Y:S06]  /*54c0*/  HMMA.16816.F32.BF16 R8, R192.reuse, R188, R8 ;  /* 0x000000bcc008723c */ /* 0x048fec0000041808 */
[-C--:B------:R-:W-:Y:S06]  /*54d0*/  HMMA.16816.F32.BF16 R12, R192, R190.reuse, R12 ;  /* 0x000000bec00c723c */ /* 0x080fec000004180c */
[C---:B------:R-:W-:Y:S01]  /*54e0*/  HMMA.16816.F32.BF16 R16, R180.reuse, R190, R16 ;  /* 0x000000beb410723c */ /* 0x040fe20000041810 */
[----:B------:R-:W1:Y:S05]  /*54f0*/  LDSM.16.M88.4 R188, [R213+0x4000] ;  /* 0x00400000d5bc783b */ /* 0x000e6a0000000200 */
[-C--:B------:R-:W-:Y:S06]  /*5500*/  HMMA.16816.F32.BF16 R20, R180, R164.reuse, R20 ;  /* 0x000000a4b414723c */ /* 0x080fec0000041814 */
[C---:B------:R-:W-:Y:S06]  /*5510*/  HMMA.16816.F32.BF16 R24, R192.reuse, R164, R24 ;  /* 0x000000a4c018723c */ /* 0x040fec0000041818 */
[-C--:B------:R-:W-:Y:S01]  /*5520*/  HMMA.16816.F32.BF16 R28, R192, R166.reuse, R28 ;  /* 0x000000a6c01c723c */ /* 0x080fe2000004181c */
[----:B------:R3:W1:Y:S05]  /*5530*/  LDSM.16.M88.4 R192, [R3+0x3000] ;  /* 0x0030000003c0783b */ /* 0x00066a0000000200 */
[----:B------:R-:W-:Y:S01]  /*5540*/  HMMA.16816.F32.BF16 R32, R180, R166, R32 ;  /* 0x000000a6b420723c */ /* 0x000fe20000041820 */
[----:B------:R-:W1:Y:S05]  /*5550*/  LDSM.16.M88.4 R164, [R213+0x4800] ;  /* 0x00480000d5a4783b */ /* 0x000e6a0000000200 */
[-C--:B----4-:R-:W-:Y:S06]  /*5560*/  HMMA.16816.F32.BF16 R4, R176, R184.reuse, R4 ;  /* 0x000000b8b004723c */ /* 0x090fec0000041804 */
[C---:B------:R-:W-:Y:S06]  /*5570*/  HMMA.16816.F32.BF16 R8, R196.reuse, R184, R8 ;  /* 0x000000b8c408723c */ /* 0x040fec0000041808 */
[-C--:B------:R-:W-:Y:S01]  /*5580*/  HMMA.16816.F32.BF16 R12, R196, R186.reuse, R12 ;  /* 0x000000bac40c723c */ /* 0x080fe2000004180c */
[----:B---3--:R-:W-:Y:S04]  /*5590*/  IMAD.U32 R3, RZ, RZ, UR26 ;  /* 0x0000001aff037e24 */ /* 0x008fe8000f8e00ff */
[----:B--2---:R-:W-:Y:S01]  /*55a0*/  IMAD R3, R3, 0x80, R204 ;  /* 0x0000008003037824 */ /* 0x004fe200078e02cc */
[C---:B------:R-:W-:Y:S05]  /*55b0*/  HMMA.16816.F32.BF16 R16, R176.reuse, R186, R16 ;  /* 0x000000bab010723c */ /* 0x040fea0000041810 */
[----:B------:R-:W-:Y:S01]  /*55c0*/  IADD3 R0, R246, -UR16, -R3 ;  /* 0x80000010f6007c10 */ /* 0x000fe2000fffe803 */
[-C--:B------:R-:W-:Y:S05]  /*55d0*/  HMMA.16816.F32.BF16 R20, R176, R168.reuse, R20 ;  /* 0x000000a8b014723c */ /* 0x080fea0000041814 */
[----:B------:R-:W-:Y:S01]  /*55e0*/  VIADD R0, R0, UR12 ;  /* 0x0000000c00007c36 */ /* 0x000fe20008000000 */
[C---:B------:R-:W-:Y:S05]  /*55f0*/  HMMA.16816.F32.BF16 R24, R196.reuse, R168, R24 ;  /* 0x000000a8c418723c */ /* 0x040fea0000041818 */
[----:B------:R-:W-:Y:S01]  /*5600*/  VIADD R0, R0, UR6 ;  /* 0x0000000600007c36 */ /* 0x000fe20008000000 */
[-C--:B------:R-:W-:Y:S05]  /*5610*/  HMMA.16816.F32.BF16 R28, R196, R170.reuse, R28 ;  /* 0x000000aac41c723c */ /* 0x080fea000004181c */
[C---:B------:R-:W-:Y:S01]  /*5620*/  VIADD R183, R0.reuse, 0x27 ;  /* 0x0000002700b77836 */ /* 0x040fe20000000000 */
[----:B------:R-:W-:Y:S01]  /*5630*/  HMMA.16816.F32.BF16 R32, R176, R170, R32 ;  /* 0x000000aab020723c */ /* 0x000fe20000041820 */
[----:B------:R-:W-:Y:S03]  /*5640*/  LDSM.16.M88.4 R168, [R212+0x4000] ;  /* 0x00400000d4a8783b */ /* 0x000fe60000000200 */
[----:B------:R-:W-:Y:S01]  /*5650*/  ISETP.GE.AND P0, PT, R183, RZ, PT ;  /* 0x000000ffb700720c */ /* 0x000fe20003f06270 */
[----:B------:R-:W-:Y:S01]  /*5660*/  VIADD R182, R0, 0xffffffff ;  /* 0xffffffff00b67836 */ /* 0x000fe20000000000 */
[-C--:B-1----:R-:W-:Y:S01]  /*5670*/  HMMA.16816.F32.BF16 R4, R172, R188.reuse, R4 ;  /* 0x000000bcac04723c */ /* 0x082fe20000041804 */
[----:B------:R-:W-:Y:S04]  /*5680*/  LDSM.16.M88.4 R176, [R212+0x4800] ;  /* 0x00480000d4b0783b */ /* 0x000fe80000000200 */
[----:B------:R-:W-:Y:S01]  /*5690*/  ISETP.GE.AND P5, PT, R182, RZ, PT ;  /* 0x000000ffb600720c */ /* 0x000fe20003fa6270 */
[C---:B------:R-:W-:Y:S05]  /*56a0*/  HMMA.16816.F32.BF16 R8, R192.reuse, R188, R8 ;  /* 0x000000bcc008723c */ /* 0x040fea0000041808 */
[C---:B------:R-:W-:Y:S01]  /*56b0*/  @!P0 IADD3 R183, -R0.reuse, -0x27, RZ ;  /* 0xffffffd900b78810 */ /* 0x040fe20007ffe1ff */
[-C--:B------:R-:W-:Y:S05]  /*56c0*/  HMMA.16816.F32.BF16 R12, R192, R190.reuse, R12 ;  /* 0x000000bec00c723c */ /* 0x080fea000004180c */
[----:B------:R-:W-:Y:S01]  /*56d0*/  I2FP.F32.S32 R183, R183 ;  /* 0x000000b700b77245 */ /* 0x000fe20000201400 */
[C---:B------:R-:W-:Y:S05]  /*56e0*/  HMMA.16816.F32.BF16 R16, R172.reuse, R190, R16 ;  /* 0x000000beac10723c */ /* 0x040fea0000041810 */
[C---:B------:R-:W-:Y:S01]  /*56f0*/  @!P5 IADD3 R182, -R0.reuse, 0x1, RZ ;  /* 0x0000000100b6d810 */ /* 0x040fe20007ffe1ff */
[-C--:B------:R-:W-:Y:S05]  /*5700*/  HMMA.16816.F32.BF16 R20, R172, R164.reuse, R20 ;  /* 0x000000a4ac14723c */ /* 0x080fea0000041814 */
[----:B------:R-:W-:Y:S01]  /*5710*/  I2FP.F32.S32 R182, R182 ;  /* 0x000000b600b67245 */ /* 0x000fe20000201400 */
[C---:B------:R-:W-:Y:S05]  /*5720*/  HMMA.16816.F32.BF16 R24, R192.reuse, R164, R24 ;  /* 0x000000a4c018723c */ /* 0x040fea0000041818 */
[C---:B------:R-:W-:Y:S01]  /*5730*/  VIADD R181, R0.reuse, 0x8 ;  /* 0x0000000800b57836 */ /* 0x040fe20000000000 */
[-C--:B------:R-:W-:Y:S04]  /*5740*/  HMMA.16816.F32.BF16 R28, R192, R166.reuse, R28 ;  /* 0x000000a6c01c723c */ /* 0x080fe8000004181c */
[----:B------:R-:W-:Y:S01]  /*5750*/  ISETP.GE.AND P4, PT, R181, RZ, PT ;  /* 0x000000ffb500720c */ /* 0x000fe20003f86270 */
[----:B------:R-:W-:Y:S01]  /*5760*/  VIADD R180, R0, 0x7 ;  /* 0x0000000700b47836 */ /* 0x000fe20000000000 */
[----:B------:R-:W-:Y:S01]  /*5770*/  HMMA.16816.F32.BF16 R32, R172, R166, R32 ;  /* 0x000000a6ac20723c */ /* 0x000fe20000041820 */
[----:B------:R-:W1:Y:S03]  /*5780*/  LDSM.16.M88.4 R164, [R2+0x2000] ;  /* 0x0020000002a4783b */ /* 0x000e660000000200 */
[----:B------:R-:W-:Y:S01]  /*5790*/  ISETP.GE.AND P3, PT, R180, RZ, PT ;  /* 0x000000ffb400720c */ /* 0x000fe20003f66270 */
[C---:B------:R-:W-:Y:S02]  /*57a0*/  VIADD R189, R0.reuse, 0xfffffff7 ;  /* 0xfffffff700bd7836 */ /* 0x040fe40000000000 */
[----:B------:R2:W3:Y:S01]  /*57b0*/  LDSM.16.M88.4 R172, [R2+0x3000] ;  /* 0x0030000002ac783b */ /* 0x0004e20000000200 */
[C---:B------:R-:W-:Y:S02]  /*57c0*/  VIADD R185, R0.reuse, 0x20 ;  /* 0x0000002000b97836 */ /* 0x040fe40000000000 */
[----:B------:R-:W-:Y:S01]  /*57d0*/  ISETP.GE.AND P0, PT, R189, RZ, PT ;  /* 0x000000ffbd00720c */ /* 0x000fe20003f06270 */
[C---:B------:R-:W-:Y:S01]  /*57e0*/  VIADD R184, R0.reuse, 0x1f ;  /* 0x0000001f00b87836 */ /* 0x040fe20000000000 */
[C---:B------:R-:W-:Y:S01]  /*57f0*/  @!P4 IADD3 R181, -R0.reuse, -0x8, RZ ;  /* 0xfffffff800b5c810 */ /* 0x040fe20007ffe1ff */
[C---:B------:R-:W-:Y:S01]  /*5800*/  VIADD R187, R0.reuse, 0x18 ;  /* 0x0000001800bb7836 */ /* 0x040fe20000000000 */
[----:B------:R-:W-:Y:S01]  /*5810*/  ISETP.GE.AND P6, PT, R185, RZ, PT ;  /* 0x000000ffb900720c */ /* 0x000fe20003fc6270 */
[----:B------:R-:W-:Y:S01]  /*5820*/  VIADD R186, R0, 0x17 ;  /* 0x0000001700ba7836 */ /* 0x000fe20000000000 */
        /* <DEDUP_REMOVED lines=8> */
[C---:B------:R-:W-:Y:S01]  /*58b0*/  @!P0 IADD3 R189, -R0.reuse, 0x9, RZ ;  /* 0x0000000900bd8810 */ /* 0x040fe20007ffe1ff */
[----:B------:R-:W-:Y:S01]  /*58c0*/  VIADD R192, R0, 0x10 ;  /* 0x0000001000c07836 */ /* 0x000fe20000000000 */
[----:B------:R-:W-:Y:S01]  /*58d0*/  ISETP.GE.AND P0, PT, R194, RZ, PT ;  /* 0x000000ffc200720c */ /* 0x000fe20003f06270 */
[C---:B------:R-:W-:Y:S01]  /*58e0*/  VIADD R193, R0.reuse, 0xf ;  /* 0x0000000f00c17836 */ /* 0x040fe20000000000 */
[C---:B------:R-:W-:Y:S01]  /*58f0*/  @!P6 IADD3 R185, -R0.reuse, -0x20, RZ ;  /* 0xffffffe000b9e810 */ /* 0x040fe20007ffe1ff */
[C---:B------:R-:W-:Y:S01]  /*5900*/  VIADD R195, R0.reuse, 0xffffffe8 ;  /* 0xffffffe800c37836 */ /* 0x040fe20000000000 */
[C---:B------:R-:W-:Y:S01]  /*5910*/  @!P5 IADD3 R184, -R0.reuse, -0x1f, RZ ;  /* 0xffffffe100b8d810 */ /* 0x040fe20007ffe1ff */
[C---:B--2---:R-:W-:Y:S01]  /*5920*/  VIADD R2, R0.reuse, 0x28 ;  /* 0x0000002800027836 */ /* 0x044fe20000000000 */
[----:B------:R-:W-:Y:S02]  /*5930*/  ISETP.GE.AND P6, PT, R191, RZ, PT ;  /* 0x000000ffbf00720c */ /* 0x000fe40003fc6270 */
[----:B------:R-:W-:Y:S02]  /*5940*/  @!P4 IADD3 R187, -R0, -0x18, RZ ;  /* 0xffffffe800bbc810 */ /* 0x000fe40007ffe1ff */
[----:B------:R-:W-:Y:S02]  /*5950*/  ISETP.GE.AND P1, PT, R2, RZ, PT ;  /* 0x000000ff0200720c */ /* 0x000fe40003f26270 */
[----:B------:R-:W-:Y:S02]  /*5960*/  @!P3 IADD3 R186, -R0, -0x17, RZ ;  /* 0xffffffe900bab810 */ /* 0x000fe40007ffe1ff */
[----:B------:R-:W-:Y:S01]  /*5970*/  ISETP.GE.AND P5, PT, R190, RZ, PT ;  /* 0x000000ffbe00720c */ /* 0x000fe20003fa6270 */
[-C--:B-1----:R-:W-:Y:S05]  /*5980*/  HMMA.16816.F32.BF16 R4, R164, R168.reuse, R4 ;  /* 0x000000a8a404723c */ /* 0x082fea0000041804 */
[----:B------:R-:W-:Y:S01]  /*5990*/  ISETP.GE.AND P4, PT, R192, RZ, PT ;  /* 0x000000ffc000720c */ /* 0x000fe20003f86270 */
[C---:B---3--:R-:W-:Y:S04]  /*59a0*/  HMMA.16816.F32.BF16 R8, R172.reuse, R168, R8 ;  /* 0x000000a8ac08723c */ /* 0x048fe80000041808 */
[----:B------:R-:W-:Y:S02]  /*59b0*/  ISETP.GE.AND P3, PT, R193, RZ, PT ;  /* 0x000000ffc100720c */ /* 0x000fe40003f66270 */
[----:B------:R-:W-:Y:S01]  /*59c0*/  @!P1 IADD3 R2, -R0, -0x28, RZ ;  /* 0xffffffd800029810 */ /* 0x000fe20007ffe1ff */
[-C--:B------:R-:W-:Y:S03]  /*59d0*/  HMMA.16816.F32.BF16 R12, R172, R170.reuse, R12 ;  /* 0x000000aaac0c723c */ /* 0x080fe6000004180c */
[----:B------:R-:W-:Y:S02]  /*59e0*/  ISETP.GE.AND P1, PT, R188, RZ, PT ;  /* 0x000000ffbc00720c */ /* 0x000fe40003f26270 */
[----:B------:R-:W-:Y:S01]  /*59f0*/  I2FP.F32.S32 R2, R2 ;  /* 0x0000000200027245 */ /* 0x000fe20000201400 */
[C---:B------:R-:W-:Y:S05]  /*5a00*/  HMMA.16816.F32.BF16 R16, R164.reuse, R170, R16 ;  /* 0x000000aaa410723c */ /* 0x040fea0000041810 */
[C---:B------:R-:W-:Y:S01]  /*5a10*/  @!P0 IADD3 R194, -R0.reuse, 0x19, RZ ;  /* 0x0000001900c28810 */ /* 0x040fe20007ffe1ff */
[-C--:B------:R-:W-:Y:S01]  /*5a20*/  HMMA.16816.F32.BF16 R20, R164, R176.reuse, R20 ;  /* 0x000000b0a414723c */ /* 0x080fe20000041814 */
[----:B------:R-:W-:Y:S04]  /*5a30*/  PLOP3.LUT P0, PT, PT, PT, UP0, 0x80, 0x0 ;  /* 0x000000000000781c */ /* 0x000fe80003f0f008 */
[----:B------:R-:W-:Y:S01]  /*5a40*/  @!P1 IADD3 R188, -R0, 0x8, RZ ;  /* 0x0000000800bc9810 */ /* 0x000fe20007ffe1ff */
[C---:B------:R-:W-:Y:S04]  /*5a50*/  HMMA.16816.F32.BF16 R24, R172.reuse, R176, R24 ;  /* 0x000000b0ac18723c */ /* 0x040fe80000041818 */
[----:B------:R-:W-:Y:S01]  /*5a60*/  ISETP.GE.AND P1, PT, R195, RZ, PT ;  /* 0x000000ffc300720c */ /* 0x000fe20003f26270 */
[----:B------:R-:W-:Y:S01]  /*5a70*/  FFMA.FTZ R10, R2, -UR5, R10 ;  /* 0x80000005020a7c23 */ /* 0x000fe2000801000a */
[----:B------:R-:W-:Y:S01]  /*5a80*/  IABS R168, R0 ;  /* 0x0000000000a87213 */ /* 0x000fe20000000000 */
[-C--:B------:R-:W-:Y:S04]  /*5a90*/  HMMA.16816.F32.BF16 R28, R172, R178.reuse, R28 ;  /* 0x000000b2ac1c723c */ /* 0x080fe8000004181c */
[----:B------:R-:W-:Y:S01]  /*5aa0*/  @!P6 IADD3 R191, -R0, 0x10, RZ ;  /* 0x0000001000bfe810 */ /* 0x000fe20007ffe1ff */
[----:B------:R-:W-:Y:S01]  /*5ab0*/  FFMA.FTZ R5, R182, -UR5, R5 ;  /* 0x80000005b6057c23 */ /* 0x000fe20008010005 */
[C---:B------:R-:W-:Y:S01]  /*5ac0*/  @!P5 IADD3 R190, -R0.reuse, 0x11, RZ ;  /* 0x0000001100bed810 */ /* 0x040fe20007ffe1ff */
[----:B------:R-:W-:Y:S04]  /*5ad0*/  HMMA.16816.F32.BF16 R32, R164, R178, R32 ;  /* 0x000000b2a420723c */ /* 0x000fe80000041820 */
[C---:B------:R-:W-:Y:S01]  /*5ae0*/  @!P4 IADD3 R192, -R0.reuse, -0x10, RZ ;  /* 0xfffffff000c0c810 */ /* 0x040fe20007ffe1ff */
[----:B------:R-:W-:Y:S01]  /*5af0*/  FFMA.FTZ R11, R183, -UR5, R11 ;  /* 0x80000005b70b7c23 */ /* 0x000fe2000801000b */
[----:B------:R-:W-:Y:S01]  /*5b00*/  @!P3 IADD3 R193, -R0, -0xf, RZ ;  /* 0xfffffff100c1b810 */ /* 0x000fe20007ffe1ff */
[----:B------:R-:W-:Y:S01]  /*5b10*/  FFMA.FTZ R19, R182, -UR5, R19 ;  /* 0x80000005b6137c23 */ /* 0x000fe20008010013 */
[----:B------:R-:W-:Y:S03]  /*5b20*/  @!P1 IADD3 R195, -R0, 0x18, RZ ;  /* 0x0000001800c39810 */ /* 0x000fe60007ffe1ff */
[----:B------:R-:W-:Y:S02]  /*5b30*/  I2FP.F32.S32 R0, R188 ;  /* 0x000000bc00007245 */ /* 0x000fe40000201400 */
[----:B------:R-:W-:Y:S02]  /*5b40*/  I2FP.F32.S32 R2, R189 ;  /* 0x000000bd00027245 */ /* 0x000fe40000201400 */
[----:B------:R-:W-:Y:S01]  /*5b50*/  I2FP.F32.S32 R181, R181 ;  /* 0x000000b500b57245 */ /* 0x000fe20000201400 */
[C---:B------:R-:W-:Y:S01]  /*5b60*/  FFMA.FTZ R16, R0.reuse, -UR5, R16 ;  /* 0x8000000500107c23 */ /* 0x040fe20008010010 */
[----:B------:R-:W-:Y:S01]  /*5b70*/  FFMA.FTZ R22, R0, -UR5, R22 ;  /* 0x8000000500167c23 */ /* 0x000fe20008010016 */
[C---:B------:R-:W-:Y:S01]  /*5b80*/  FFMA.FTZ R17, R2.reuse, -UR5, R17 ;  /* 0x8000000502117c23 */ /* 0x040fe20008010011 */
[----:B------:R-:W-:Y:S01]  /*5b90*/  FFMA.FTZ R23, R2, -UR5, R23 ;  /* 0x8000000502177c23 */ /* 0x000fe20008010017 */
[----:B------:R-:W-:Y:S01]  /*5ba0*/  I2FP.F32.S32 R180, R180 ;  /* 0x000000b400b47245 */ /* 0x000fe20000201400 */
[C---:B------:R-:W-:Y:S01]  /*5bb0*/  FFMA.FTZ R6, R181.reuse, -UR5, R6 ;  /* 0x80000005b5067c23 */ /* 0x040fe20008010006 */
[----:B------:R-:W-:Y:S01]  /*5bc0*/  I2FP.F32.S32 R168, R168 ;  /* 0x000000a800a87245 */ /* 0x000fe20000201400 */
[----:B------:R-:W-:Y:S01]  /*5bd0*/  FFMA.FTZ R28, R181, -UR5, R28 ;  /* 0x80000005b51c7c23 */ /* 0x000fe2000801001c */
[----:B------:R-:W-:Y:S01]  /*5be0*/  I2FP.F32.S32 R185, R185 ;  /* 0x000000b900b97245 */ /* 0x000fe20000201400 */
[----:B------:R-:W-:Y:S01]  /*5bf0*/  FFMA.FTZ R7, R180, -UR5, R7 ;  /* 0x80000005b4077c23 */ /* 0x000fe20008010007 */
[----:B------:R-:W-:Y:S01]  /*5c00*/  I2FP.F32.S32 R184, R184 ;  /* 0x000000b800b87245 */ /* 0x000fe20000201400 */
[----:B------:R-:W-:Y:S01]  /*5c10*/  FFMA.FTZ R4, R168, -UR5, R4 ;  /* 0x80000005a8047c23 */ /* 0x000fe20008010004 */
[----:B------:R-:W-:Y:S01]  /*5c20*/  I2FP.F32.S32 R187, R187 ;  /* 0x000000bb00bb7245 */ /* 0x000fe20000201400 */
[C---:B------:R-:W-:Y:S01]  /*5c30*/  FFMA.FTZ R8, R185.reuse, -UR5, R8 ;  /* 0x80000005b9087c23 */ /* 0x040fe20008010008 */
        /* <DEDUP_REMOVED lines=26> */
[----:B------:R-:W-:Y:S06]  /*5de0*/  @!P0 BRA `(.L_x_640) ;  /* 0x0000000000308947 */ /* 0x000fec0003800000 */
        /* <DEDUP_REMOVED lines=12> */
.L_x_640:
[----:B------:R-:W-:Y:S01]  /*5eb0*/  UIADD3 UR9, UR12, 0x1, -UR16 ;  /* 0x000000010c097890 */ /* 0x000fe2000fffe810 */
[----:B------:R-:W-:Y:S01]  /*5ec0*/  VIADD R164, R246, UR6 ;  /* 0x00000006f6a47c36 */ /* 0x000fe20008000000 */
[----:B------:R-:W-:Y:S01]  /*5ed0*/  UIADD3 UR7, -UR8, UR12, -UR16 ;  /* 0x0000000c08077290 */ /* 0x000fe2000fffe910 */
[C---:B------:R-:W-:Y:S01]  /*5ee0*/  VIADD R172, R3.reuse, 0x1 ;  /* 0x0000000103ac7836 */ /* 0x040fe20000000000 */
[----:B------:R-:W-:Y:S01]  /*5ef0*/  UIADD3 UR6, UR9, UR30, URZ ;  /* 0x0000001e09067290 */ /* 0x000fe2000fffe03f */
[C---:B------:R-:W-:Y:S01]  /*5f00*/  VIADD R171, R3.reuse, 0x8 ;  /* 0x0000000803ab7836 */ /* 0x040fe20000000000 */
[----:B------:R-:W-:Y:S01]  /*5f10*/  UMOV UR18, UR8 ;  /* 0x0000000800127c82 */ /* 0x000fe20008000000 */
[C---:B------:R-:W-:Y:S01]  /*5f20*/  VIADD R170, R3.reuse, 0x9 ;  /* 0x0000000903aa7836 */ /* 0x040fe20000000000 */
[----:B------:R-:W-:Y:S01]  /*5f30*/  VIADDMNMX R2, R164, UR7, RZ, !PT ;  /* 0x00000007a4027c46 */ /* 0x000fe2000f8001ff */
[C---:B------:R-:W-:Y:S02]  /*5f40*/  VIADD R169, R3.reuse, 0x10 ;  /* 0x0000001003a97836 */ /* 0x040fe40000000000 */
[----:B------:R-:W-:Y:S01]  /*5f50*/  IMAD.U32 R0, RZ, RZ, UR6 ;  /* 0x00000006ff007e24 */ /* 0x000fe2000f8e00ff */
[CC--:B------:R-:W-:Y:S01]  /*5f60*/  ISETP.GE.AND P1, PT, R3.reuse, R2.reuse, PT ;  /* 0x000000020300720c */ /* 0x0c0fe20003f26270 */
[C---:B------:R-:W-:Y:S01]  /*5f70*/  VIADD R168, R3.reuse, 0x11 ;  /* 0x0000001103a87836 */ /* 0x040fe20000000000 */
[----:B------:R-:W-:Y:S01]  /*5f80*/  ISETP.GE.AND P0, PT, R172, R2, PT ;  /* 0x00000002ac00720c */ /* 0x000fe20003f06270 */
[C---:B------:R-:W-:Y:S01]  /*5f90*/  VIADD R167, R3.reuse, 0x18 ;  /* 0x0000001803a77836 */ /* 0x040fe20000000000 */
[C---:B------:R-:W-:Y:S01]  /*5fa0*/  VIADDMNMX R0, R164.reuse, R0, UR12, PT ;  /* 0x0000000ca4007e46 */ /* 0x040fe2000b800100 */
[----:B------:R-:W-:Y:S01]  /*5fb0*/  VIADD R166, R3, 0x19 ;  /* 0x0000001903a67836 */ /* 0x000fe20000000000 */
[----:B------:R-:W-:Y:S01]  /*5fc0*/  ISETP.GE.AND P6, PT, R171, R2, PT ;  /* 0x00000002ab00720c */ /* 0x000fe20003fc6270 */
[----:B------:R-:W-:Y:S01]  /*5fd0*/  IMAD.U32 R174, RZ, RZ, UR6 ;  /* 0x00000006ffae7e24 */ /* 0x000fe2000f8e00ff */
[-C--:B------:R-:W-:Y:S01]  /*5fe0*/  ISETP.GE.OR P1, PT, R3, R0.reuse, !P1 ;  /* 0x000000000300720c */ /* 0x080fe20004f26670 */
[----:B------:R-:W-:Y:S01]  /*5ff0*/  VIADD R165, R164, 0x20 ;  /* 0x00000020a4a57836 */ /* 0x000fe20000000000 */
[----:B------:R-:W-:Y:S01]  /*6000*/  ISETP.GE.OR P0, PT, R172, R0, !P0 ;  /* 0x00000000ac00720c */ /* 0x000fe20004706670 */
[----:B------:R-:W-:Y:S01]  /*6010*/  IMAD.U32 R173, RZ, RZ, UR6 ;  /* 0x00000006ffad7e24 */ /* 0x000fe2000f8e00ff */
[----:B------:R-:W-:Y:S02]  /*6020*/  FSEL R4, R4, -INF , !P1 ;  /* 0xff80000004047808 */ /* 0x000fe40004800000 */
[----:B------:R-:W-:Y:S02]  /*6030*/  FSEL R5, R5, -INF , !P0 ;  /* 0xff80000005057808 */ /* 0x000fe40004000000 */
        /* <DEDUP_REMOVED lines=56> */
[----:B------:R-:W-:Y:S02]  /*63c0*/  ISETP.GE.OR P0, PT, R170, R164, !P0 ;  /* 0x000000a4aa00720c */ /* 0x000fe40004706670 */
        /* <DEDUP_REMOVED lines=12> */
[----:B------:R-:W-:Y:S02]  /*6490*/  ISETP.GE.AND P0, PT, R172, R2, PT ;  /* 0x00000002ac00720c */ /* 0x000fe40003f06270 */
[----:B------:R-:W-:Y:S02]  /*64a0*/  VIMNMX R0, R173, UR12, PT ;  /* 0x0000000cad007c48 */ /* 0x000fe4000bfe0100 */
[-C--:B------:R-:W-:Y:S02]  /*64b0*/  ISETP.GE.OR P6, PT, R169, R164.reuse, !P6 ;  /* 0x000000a4a900720c */ /* 0x080fe400077c6670 */
[-C--:B------:R-:W-:Y:S02]  /*64c0*/  ISETP.GE.OR P5, PT, R168, R164.reuse, !P5 ;  /* 0x000000a4a800720c */ /* 0x080fe40006fa6670 */
[-C--:B------:R-:W-:Y:S02]  /*64d0*/  ISETP.GE.OR P4, PT, R167, R164.reuse, !P4 ;  /* 0x000000a4a700720c */ /* 0x080fe40006786670 */
[----:B------:R-:W-:Y:S02]  /*64e0*/  ISETP.GE.OR P3, PT, R166, R164, !P3 ;  /* 0x000000a4a600720c */ /* 0x000fe40005f66670 */
        /* <DEDUP_REMOVED lines=26> */
.L_x_641:
        /* <DEDUP_REMOVED lines=38> */
[----:B------:R-:W-:Y:S03]  /*68f0*/  PLOP3.LUT P1, PT, PT, PT, UP3, 0x80, 0x0 ;  /* 0x000000000000781c */ /* 0x000fe60003f2f038 */
[----:B------:R-:W1:Y:S01]  /*6900*/  MUFU.EX2 R177, R5 ;  /* 0x0000000500b17308 */ /* 0x000e620000000800 */
[--C-:B------:R-:W-:Y:S01]  /*6910*/  FFMA.FTZ R10, R10, UR17, -R0.reuse ;  /* 0x000000110a0a7c23 */ /* 0x100fe20008010800 */
[--C-:B------:R-:W-:Y:S01]  /*6920*/  FFMA.FTZ R11, R11, UR17, -R0.reuse ;  /* 0x000000110b0b7c23 */ /* 0x100fe20008010800 */
[--C-:B------:R-:W-:Y:S01]  /*6930*/  FFMA.FTZ R14, R14, UR17, -R0.reuse ;  /* 0x000000110e0e7c23 */ /* 0x100fe20008010800 */
[--C-:B------:R-:W-:Y:S01]  /*6940*/  FFMA.FTZ R15, R15, UR17, -R0.reuse ;  /* 0x000000110f0f7c23 */ /* 0x100fe20008010800 */
[--C-:B------:R-:W-:Y:S01]  /*6950*/  FFMA.FTZ R30, R30, UR17, -R0.reuse ;  /* 0x000000111e1e7c23 */ /* 0x100fe20008010800 */
[--C-:B------:R-:W-:Y:S04]  /*6960*/  FFMA.FTZ R26, R26, UR17, -R0.reuse ;  /* 0x000000111a1a7c23 */ /* 0x100fe80008010800 */
        /* <DEDUP_REMOVED lines=65> */
[-C--:B------:R-:W-:Y:S03]  /*6d80*/  IADD3 R204, R200, R0.reuse, RZ ;  /* 0x00000000c8cc7210 */ /* 0x080fe60007ffe0ff */
[----:B------:R-:W-:Y:S08]  /*6d90*/  LDSM.16.M88.4 R32, [R0+0x8000] ;  /* 0x008000000020783b */ /* 0x000ff00000000200 */
[----:B------:R-:W2:Y:S08]  /*6da0*/  LDSM.16.M88.4 R16, [R211+UR4+0x14000] ;  /* 0x01400004d310783b */ /* 0x000eb00008000200 */
[----:B------:R-:W3:Y:S01]  /*6db0*/  LDSM.16.M88.4 R28, [R0+0x9000] ;  /* 0x00900000001c783b */ /* 0x000ee20000000200 */
[----:B-1----:R-:W-:Y:S07]  /*6dc0*/  IADD3 R2, R214, R0, RZ ;  /* 0x00000000d6027210 */ /* 0x002fee0007ffe0ff */
[----:B------:R-:W1:Y:S01]  /*6dd0*/  LDSM.16.M88.4 R164, [R211+UR4+0x14800] ;  /* 0x01480004d3a4783b */ /* 0x000e620008000200 */
[----:B------:R-:W-:Y:S07]  /*6de0*/  IADD3 R3, R200, R2, RZ ;  /* 0x00000002c8037210 */ /* 0x000fee0007ffe0ff */
        /* <DEDUP_REMOVED lines=112> */
[C---:B------:R-:W-:Y:S01]  /*74f0*/  FADD.FTZ R8, -R202.reuse, R8 ;  /* 0x00000008ca087221 */ /* 0x040fe20000010100 */
[----:B------:R-:W-:Y:S01]  /*7500*/  FADD.FTZ R9, -R202, R9 ;  /* 0x00000009ca097221 */ /* 0x000fe20000010100 */
[----:B------:R-:W-:Y:S01]  /*7510*/  FADD.FTZ R19, -R221, R19 ;  /* 0x00000013dd137221 */ /* 0x000fe20000010100 */
[----:B------:R-:W-:Y:S01]  /*7520*/  F2FP.BF16.F32.PACK_AB R179, R5, R4 ;  /* 0x0000000405b3723e */ /* 0x000fe200000010ff */
[----:B------:R-:W-:Y:S01]  /*7530*/  FMUL.FTZ R6, R236, R16 ;  /* 0x00000010ec067220 */ /* 0x000fe20000410000 */
[----:B------:R-:W-:Y:S01]  /*7540*/  F2FP.BF16.F32.PACK_AB R176, R11, R10 ;  /* 0x0000000a0bb0723e */ /* 0x000fe200000010ff */
[----:B------:R-:W-:Y:S01]  /*7550*/  FMUL.FTZ R5, R235, R17 ;  /* 0x00000011eb057220 */ /* 0x000fe20000410000 */
[----:B------:R-:W-:Y:S01]  /*7560*/  FMUL.FTZ R4, R234, R18 ;  /* 0x00000012ea047220 */ /* 0x000fe20000410000 */
[----:B------:R-:W-:Y:S01]  /*7570*/  FMUL.FTZ R8, R182, R8 ;  /* 0x00000008b6087220 */ /* 0x000fe20000410000 */
[-C--:B-1----:R-:W-:Y:S03]  /*7580*/  HMMA.16816.F32.BF16 R20, R164, R168.reuse, R20 ;  /* 0x000000a8a414723c */ /* 0x082fe60000041814 */
[----:B------:R-:W-:Y:S01]  /*7590*/  FMUL.FTZ R9, R181, R9 ;  /* 0x00000009b5097220 */ /* 0x000fe20000410000 */
[----:B------:R-:W-:Y:S01]  /*75a0*/  FMUL.FTZ R18, R227, R19 ;  /* 0x00000013e3127220 */ /* 0x000fe20000410000 */
[----:B------:R-:W-:Y:S01]  /*75b0*/  F2FP.BF16.F32.PACK_AB R19, R5, R6 ;  /* 0x000000060513723e */ /* 0x000fe200000010ff */
[C---:B------:R-:W-:Y:S05]  /*75c0*/  HMMA.16816.F32.BF16 R24, R172.reuse, R168, R24 ;  /* 0x000000a8ac18723c */ /* 0x040fea0000041818 */
[----:B------:R-:W-:Y:S01]  /*75d0*/  F2FP.BF16.F32.PACK_AB R177, R9, R8 ;  /* 0x0000000809b1723e */ /* 0x000fe200000010ff */
        /* <DEDUP_REMOVED lines=17> */
[----:B------:R-:W-:Y:S01]  /*76f0*/  FADD.FTZ R31, -R201, R31 ;  /* 0x0000001fc91f7221 */ /* 0x000fe20000010100 */
[----:B------:R-:W-:Y:S01]  /*7700*/  FMUL.FTZ R22, R197, R22 ;  /* 0x00000016c5167220 */ /* 0x000fe20000410000 */
        /* <DEDUP_REMOVED lines=28> */
[----:B------:R-:W-:Y:S01]  /*78d0*/  ISETP.GE.AND P4, PT, R232, UR25, PT ;  /* 0x00000019e8007c0c */ /* 0x000fe2000bf86270 */
[----:B------:R-:W-:Y:S01]  /*78e0*/  ULOP3.LUT UR6, UR13, 0x1, URZ, 0xc0, !UPT ;  /* 0x000000010d067892 */ /* 0x000fe2000f8ec03f */
[----:B------:R-:W-:Y:S03]  /*78f0*/  ISETP.GE.AND P3, PT, R241, UR25, PT ;  /* 0x00000019f1007c0c */ /* 0x000fe6000bf66270 */
[----:B------:R-:W-:Y:S02]  /*7900*/  UISETP.NE.U32.AND UP0, UPT, UR6, 0x1, UPT ;  /* 0x000000010600788c */ /* 0x000fe4000bf05070 */
[----:B------:R-:W2:Y:S02]  /*7910*/  LDC R20, c[0x0][0x244] ;  /* 0x00009100ff147b82 */ /* 0x000ea40000000800 */
[----:B------:R-:W-:Y:S06]  /*7920*/  USEL UR6, UR60, 0x4000, !UP0 ;  /* 0x000040003c067887 */ /* 0x000fec000c000000 */
[----:B------:R-:W-:Y:S02]  /*7930*/  VIADD R220, R220, UR6 ;  /* 0x00000006dcdc7c36 */ /* 0x000fe40008000000 */
[----:B------:R-:W-:Y:S02]  /*7940*/  VIADD R226, R226, UR6 ;  /* 0x00000006e2e27c36 */ /* 0x000fe40008000000 */
[----:B------:R-:W-:Y:S01]  /*7950*/  VIADD R208, R208, UR6 ;  /* 0x00000006d0d07c36 */ /* 0x000fe20008000000 */
[----:B------:R3:W-:Y:S04]  /*7960*/  @P4 STS [R220], RZ ;  /* 0x000000ffdc004388 */ /* 0x0007e80000000800 */
[----:B------:R3:W-:Y:S04]  /*7970*/  @P4 STS [R220+0x4], RZ ;  /* 0x000004ffdc004388 */ /* 0x0007e80000000800 */
[----:B------:R3:W-:Y:S04]  /*7980*/  @P4 STS [R220+0x8], RZ ;  /* 0x000008ffdc004388 */ /* 0x0007e80000000800 */
[----:B------:R3:W-:Y:S01]  /*7990*/  @P4 STS [R220+0xc], RZ ;  /* 0x00000cffdc004388 */ /* 0x0007e20000000800 */
[----:B-1----:R-:W-:Y:S05]  /*79a0*/  IMAD.U32 R5, R9, -0x40, RZ ;  /* 0xffffffc009057824 */ /* 0x002fea00078e00ff */
        /* <DEDUP_REMOVED lines=40> */
.L_x_642:
[----:B------:R-:W-:Y:S01]  /*7c30*/  STS [R224+0x1c000], R179 ;  /* 0x01c000b3e0007388 */ /* 0x000fe20000000800 */
[----:B------:R-:W-:Y:S03]  /*7c40*/  UIMAD UR7, UR29, UR28, URZ ;  /* 0x0000001c1d0772a4 */ /* 0x000fe6000f8e023f */
[----:B------:R-:W-:Y:S01]  /*7c50*/  STS [R224+0x1c400], R178 ;  /* 0x01c400b2e0007388 */ /* 0x000fe20000000800 */
[----:B------:R-:W-:Y:S03]  /*7c60*/  ULEA UR6, -UR7, URZ, 0x6 ;  /* 0x0000003f07067291 */ /* 0x000fe6000f8e313f */
[----:B------:R-:W-:Y:S04]  /*7c70*/  STS [R225+0x1c000], R19 ;  /* 0x01c00013e1007388 */ /* 0x000fe80000000800 */
[----:B------:R-:W-:Y:S04]  /*7c80*/  STS [R225+0x1c400], R18 ;  /* 0x01c40012e1007388 */ /* 0x000fe80000000800 */
[----:B------:R-:W-:Y:S04]  /*7c90*/  STS [R224+0x1d000], R177 ;  /* 0x01d000b1e0007388 */ /* 0x000fe80000000800 */
[----:B------:R1:W-:Y:S04]  /*7ca0*/  STS [R224+0x1d400], R176 ;  /* 0x01d400b0e0007388 */ /* 0x0003e80000000800 */
[----:B------:R-:W-:Y:S04]  /*7cb0*/  STS [R225+0x1d000], R169 ;  /* 0x01d000a9e1007388 */ /* 0x000fe80000000800 */
[----:B------:R-:W-:Y:S04]  /*7cc0*/  STS [R225+0x1d400], R168 ;  /* 0x01d400a8e1007388 */ /* 0x000fe80000000800 */
[----:B------:R-:W-:Y:S04]  /*7cd0*/  STS [R222+0x1c000], R17 ;  /* 0x01c00011de007388 */ /* 0x000fe80000000800 */
[----:B------:R-:W-:Y:S04]  /*7ce0*/  STS [R222+0x1c400], R16 ;  /* 0x01c40010de007388 */ /* 0x000fe80000000800 */
[----:B------:R-:W-:Y:S04]  /*7cf0*/  STS [R223+0x1c000], R11 ;  /* 0x01c0000bdf007388 */ /* 0x000fe80000000800 */
[----:B------:R-:W-:Y:S01]  /*7d00*/  STS [R223+0x1c400], R10 ;  /* 0x01c4000adf007388 */ /* 0x000fe20000000800 */
[----:B-1----:R-:W-:Y:S03]  /*7d10*/  IMAD.IADD R176, R216, 0x1, R200 ;  /* 0x00000001d8b07824 */ /* 0x002fe600078e02c8 */
        /* <DEDUP_REMOVED lines=78> */
[-C--:B--2---:R-:W-:Y:S01]  /*8200*/  HMMA.16816.F32.BF16 R36, R16, R20.reuse, R36 ;  /* 0x000000141024723c */ /* 0x084fe20000041824 */
[----:B------:R-:W-:Y:S01]  /*8210*/  IMAD.U32 R4, RZ, RZ, UR6 ;  /* 0x00000006ff047e24 */ /* 0x000fe2000f8e00ff */
[----:B------:R-:W-:Y:S04]  /*8220*/  MOV R5, UR6 ;  /* 0x0000000600057c02 */ /* 0x000fe80008000f00 */
[C---:B---3--:R-:W-:Y:S05]  /*8230*/  HMMA.16816.F32.BF16 R40, R28.reuse, R20, R40 ;  /* 0x000000141c28723c */ /* 0x048fea0000041828 */
        /* <DEDUP_REMOVED lines=19> */
[----:B------:R-:W-:Y:S01]  /*8370*/  ISETP.GE.AND P3, PT, R241, UR25, PT ;  /* 0x00000019f1007c0c */ /* 0x000fe2000bf66270 */
[----:B------:R-:W1:Y:S01]  /*8380*/  LDC R12, c[0x0][0x420] ;  /* 0x00010800ff0c7b82 */ /* 0x000e620000000800 */
[----:B------:R-:W-:Y:S11]  /*8390*/  ISETP.GE.AND P4, PT, R232, UR25, PT ;  /* 0x00000019e8007c0c */ /* 0x000ff6000bf86270 */
[----:B------:R-:W2:Y:S08]  /*83a0*/  @!P3 LDC R9, c[0x0][0x424] ;  /* 0x00010900ff09bb82 */ /* 0x000eb00000000800 */
[----:B------:R-:W3:Y:S01]  /*83b0*/  @!P4 LDC R11, c[0x0][0x424] ;  /* 0x00010900ff0bcb82 */ /* 0x000ee20000000800 */
[C---:B-1----:R-:W-:Y:S05]  /*83c0*/  IMAD.U32 R5, R12.reuse, -0x40, RZ ;  /* 0xffffffc00c057824 */ /* 0x042fea00078e00ff */
[----:B------:R-:W-:Y:S02]  /*83d0*/  SHF.R.S32.HI R6, RZ, 0x1f, R5 ;  /* 0x0000001fff067819 */ /* 0x000fe40000011405 */
[C---:B------:R-:W-:Y:S02]  /*83e0*/  @!P3 LEA R7, P5, R12.reuse, R5, 0x5 ;  /* 0x000000050c07b211 */ /* 0x040fe400078a28ff */
[----:B------:R-:W-:Y:S02]  /*83f0*/  LEA R4, P0, R5, R228, 0x1 ;  /* 0x000000e405047211 */ /* 0x000fe400078008ff */
[C---:B--2---:R-:W-:Y:S02]  /*8400*/  @!P3 LEA.HI.X R9, R12.reuse, R6, R9, 0x5, P5 ;  /* 0x000000060c09b211 */ /* 0x044fe400028f2c09 */
[----:B------:R-:W-:Y:S02]  /*8410*/  LEA R6, R247, UR4, 0x1 ;  /* 0x00000004f7067c11 */ /* 0x000fe4000f8e08ff */
[----:B------:R-:W-:Y:S02]  /*8420*/  LEA.HI.X.SX32 R5, R5, R229, 0x1, P0 ;  /* 0x000000e505057211 */ /* 0x000fe400000f0eff */
[C---:B------:R-:W-:Y:S01]  /*8430*/  @!P4 LEA R10, P5, R12.reuse, R4, 0x6 ;  /* 0x000000040c0ac211 */ /* 0x040fe200078a30ff */
[----:B------:R1:W-:Y:S01]  /*8440*/  @P4 STS.128 [R6+0x8000], RZ ;  /* 0x008000ff06004388 */ /* 0x0003e20000000c00 */
[C---:B------:R-:W-:Y:S01]  /*8450*/  @!P3 LEA R8, P0, R7.reuse, R228, 0x1 ;  /* 0x000000e40708b211 */ /* 0x040fe200078008ff */
[----:B------:R-:W-:Y:S01]  /*8460*/  IMAD.MOV.U32 R228, RZ, RZ, R4 ;  /* 0x000000ffffe47224 */ /* 0x000fe200078e0004 */
[----:B---3--:R-:W-:Y:S01]  /*8470*/  @!P4 LEA.HI.X R11, R12, R5, R11, 0x6, P5 ;  /* 0x000000050c0bc211 */ /* 0x008fe200028f340b */
[----:B------:R-:W-:Y:S01]  /*8480*/  @!PT LDS RZ, [RZ] ;  /* 0x00000000fffff984 */ /* 0x000fe20000000800 */
[----:B------:R-:W-:Y:S01]  /*8490*/  @!PT LDS RZ, [RZ] ;  /* 0x00000000fffff984 */ /* 0x000fe20000000800 */
[----:B------:R-:W-:Y:S01]  /*84a0*/  @!PT LDS RZ, [RZ] ;  /* 0x00000000fffff984 */ /* 0x000fe20000000800 */
[----:B------:R1:W-:Y:S01]  /*84b0*/  @!P4 LDGSTS.E.BYPASS.LTC128B.128 [R6+0x8000], desc[UR14][R4.64] ;  /* 0x080000000406cfae */ /* 0x0003e2000b901d4e */
[----:B------:R-:W-:Y:S01]  /*84c0*/  @!P3 LEA.HI.X R9, R7, R229, R9, 0x1, P0 ;  /* 0x000000e50709b211 */ /* 0x000fe200000f0c09 */
[----:B------:R-:W-:Y:S02]  /*84d0*/  IMAD.MOV.U32 R229, RZ, RZ, R5 ;  /* 0x000000ffffe57224 */ /* 0x000fe400078e0005 */
        /* <DEDUP_REMOVED lines=16> */
.L_x_643:
[----:B------:R-:W-:Y:S01]  /*85e0*/  LDSM.16.M88.4 R32, [R0+0x1c000] ;  /* 0x01c000000020783b */ /* 0x000fe20000000200 */
[----:B------:R-:W-:Y:S01]  /*85f0*/  USHF.L.U32 UR6, UR7, 0x3, URZ ;  /* 0x0000000307067899 */ /* 0x000fe2000800063f */
[----:B------:R-:W-:Y:S01]  /*8600*/  IMAD.MOV.U32 R221, RZ, RZ, 0x40 ;  /* 0x00000040ffdd7424 */ /* 0x000fe200078e00ff */
[----:B------:R-:W-:Y:S01]  /*8610*/  USHF.L.U32 UR11, UR7, 0x4, URZ ;  /* 0x00000004070b7899 */ /* 0x000fe2000800063f */
[----:B------:R-:W1:Y:S01]  /*8620*/  LDSM.16.MT88.4 R16, [R205] ;  /* 0x00000000cd10783b */ /* 0x000e620000004200 */
[----:B------:R-:W-:Y:S02]  /*8630*/  UIMAD UR8, UR7, 0x18, URZ ;  /* 0x00000018070878a4 */ /* 0x000fe4000f8e023f */
[----:B------:R-:W-:Y:S01]  /*8640*/  USHF.L.U32 UR10, UR7, 0x5, URZ ;  /* 0x00000005070a7899 */ /* 0x000fe2000800063f */
[----:B------:R-:W2:Y:S01]  /*8650*/  LDSM.16.M88.4 R28, [R0+0x1d000] ;  /* 0x01d00000001c783b */ /* 0x000ea20000000200 */
[----:B------:R-:W-:Y:S02]  /*8660*/  UIMAD UR9, UR7, 0x28, URZ ;  /* 0x00000028070978a4 */ /* 0x000fe4000f8e023f */
[----:B------:R-:W-:Y:S01]  /*8670*/  UISETP.GT.AND UP2, UPT, UR13, UR23, UPT ;  /* 0x000000170d00728c */ /* 0x000fe2000bf44270 */
        /* <DEDUP_REMOVED lines=11> */
[C---:B--2---:R-:W-:Y:S06]  /*8730*/  HMMA.16816.F32.BF16 R8, R28.reuse, R16, RZ ;  /* 0x000000101c08723c */ /* 0x044fec00000418ff */
        /* <DEDUP_REMOVED lines=24> */
[-C--:B-1----:R-:W-:Y:S06]  /*88c0*/  HMMA.16816.F32.BF16 R20, R184, R196.reuse, R20 ;  /* 0x000000c4b814723c */ /* 0x082fec0000041814 */
[C---:B------:R-:W-:Y:S06]  /*88d0*/  HMMA.16816.F32.BF16 R24, R192.reuse, R196, R24 ;  /* 0x000000c4c018723c */ /* 0x040fec0000041818 */
[-C--:B------:R-:W-:Y:S01]  /*88e0*/  HMMA.16816.F32.BF16 R28, R192, R198.reuse, R28 ;  /* 0x000000c6c01c723c */ /* 0x080fe2000004181c */
[----:B------:R-:W1:Y:S05]  /*88f0*/  LDSM.16.MT88.4 R192, [R205+0x6000] ;  /* 0x00600000cdc0783b */ /* 0x000e6a0000004200 */
[----:B------:R-:W-:Y:S01]  /*8900*/  HMMA.16816.F32.BF16 R32, R184, R198, R32 ;  /* 0x000000c6b820723c */ /* 0x000fe20000041820 */
[----:B------:R-:W-:Y:S01]  /*8910*/  LDSM.16.MT88.4 R184, [R205+0x2800] ;  /* 0x00280000cdb8783b */ /* 0x000fe20000004200 */
[----:B--2---:R-:W-:Y:S03]  /*8920*/  IMAD.U32 R0, RZ, RZ, UR6 ;  /* 0x00000006ff007e24 */ /* 0x004fe6000f8e00ff */
[----:B------:R-:W-:Y:S01]  /*8930*/  LDSM.16.M88.4 R196, [R2+0x1f000] ;  /* 0x01f0000002c4783b */ /* 0x000fe20000000200 */
[-C--:B------:R-:W-:Y:S06]  /*8940*/  HMMA.16816.F32.BF16 R4, R164, R172.reuse, R4 ;  /* 0x000000aca404723c */ /* 0x080fec0000041804 */
[C---:B------:R-:W-:Y:S06]  /*8950*/  HMMA.16816.F32.BF16 R8, R200.reuse, R172, R8 ;  /* 0x000000acc808723c */ /* 0x040fec0000041808 */
[-C--:B------:R-:W-:Y:S06]  /*8960*/  HMMA.16816.F32.BF16 R12, R200, R174.reuse, R12 ;  /* 0x000000aec80c723c */ /* 0x080fec000004180c */
[C---:B------:R-:W-:Y:S01]  /*8970*/  HMMA.16816.F32.BF16 R16, R164.reuse, R174, R16 ;  /* 0x000000aea410723c */ /* 0x040fe20000041810 */
[----:B------:R2:W1:Y:S05]  /*8980*/  LDSM.16.M88.4 R172, [R2+0x1e000] ;  /* 0x01e0000002ac783b */ /* 0x00046a0000000200 */
[-C--:B---3--:R-:W-:Y:S06]  /*8990*/  HMMA.16816.F32.BF16 R20, R164, R176.reuse, R20 ;  /* 0x000000b0a414723c */ /* 0x088fec0000041814 */
[C---:B------:R-:W-:Y:S06]  /*89a0*/  HMMA.16816.F32.BF16 R24, R200.reuse, R176, R24 ;  /* 0x000000b0c818723c */ /* 0x040fec0000041818 */
[-C--:B------:R-:W-:Y:S01]  /*89b0*/  HMMA.16816.F32.BF16 R28, R200, R178.reuse, R28 ;  /* 0x000000b2c81c723c */ /* 0x080fe2000004181c */
[----:B------:R-:W3:Y:S05]  /*89c0*/  LDSM.16.MT88.4 R200, [R205+0x6800] ;  /* 0x00680000cdc8783b */ /* 0x000eea0000004200 */
[----:B------:R-:W-:Y:S01]  /*89d0*/  HMMA.16816.F32.BF16 R32, R164, R178, R32 ;  /* 0x000000b2a420723c */ /* 0x000fe20000041820 */
[----:B------:R-:W-:Y:S04]  /*89e0*/  LDSM.16.M88.4 R164, [R204+0x1e000] ;  /* 0x01e00000cca4783b */ /* 0x000fe80000000200 */
[----:B------:R-:W3:Y:S01]  /*89f0*/  LDSM.16.MT88.4 R176, [R205+0x3000] ;  /* 0x00300000cdb0783b */ /* 0x000ee20000004200 */
[-C--:B----4-:R-:W-:Y:S05]  /*8a00*/  HMMA.16816.F32.BF16 R4, R168, R180.reuse, R4 ;  /* 0x000000b4a804723c */ /* 0x090fea0000041804 */
[----:B--2---:R-:W-:Y:S01]  /*8a10*/  @P1 IADD3 R2, P0, R248, UR20, RZ ;  /* 0x00000014f8021c10 */ /* 0x004fe2000ff1e0ff */
[C---:B------:R-:W-:Y:S01]  /*8a20*/  HMMA.16816.F32.BF16 R8, R188.reuse, R180, R8 ;  /* 0x000000b4bc08723c */ /* 0x040fe20000041808 */
[----:B------:R-:W-:Y:S05]  /*8a30*/  @UP3 UIADD3 UR20, UP1, UR20, -0x100, URZ ;  /* 0xffffff0014143890 */ /* 0x000fea000ff3e03f */
[-C--:B------:R-:W-:Y:S06]  /*8a40*/  HMMA.16816.F32.BF16 R12, R188, R182.reuse, R12 ;  /* 0x000000b6bc0c723c */ /* 0x080fec000004180c */
[C---:B------:R-:W-:Y:S01]  /*8a50*/  HMMA.16816.F32.BF16 R16, R168.reuse, R182, R16 ;  /* 0x000000b6a810723c */ /* 0x040fe20000041810 */
[----:B------:R-:W2:Y:S05]  /*8a60*/  LDSM.16.M88.4 R180, [R204+0x1f000] ;  /* 0x01f00000ccb4783b */ /* 0x000eaa0000000200 */
[-C--:B-1----:R-:W-:Y:S06]  /*8a70*/  HMMA.16816.F32.BF16 R20, R168, R192.reuse, R20 ;  /* 0x000000c0a814723c */ /* 0x082fec0000041814 */
[C---:B------:R-:W-:Y:S06]  /*8a80*/  HMMA.16816.F32.BF16 R24, R188.reuse, R192, R24 ;  /* 0x000000c0bc18723c */ /* 0x040fec0000041818 */
[-C--:B------:R-:W-:Y:S01]  /*8a90*/  HMMA.16816.F32.BF16 R28, R188, R194.reuse, R28 ;  /* 0x000000c2bc1c723c */ /* 0x080fe2000004181c */
[----:B------:R-:W1:Y:S05]  /*8aa0*/  LDSM.16.MT88.4 R188, [R205+0x7000] ;  /* 0x00700000cdbc783b */ /* 0x000e6a0000004200 */
[----:B------:R-:W-:Y:S01]  /*8ab0*/  HMMA.16816.F32.BF16 R32, R168, R194, R32 ;  /* 0x000000c2a820723c */ /* 0x000fe20000041820 */
[----:B------:R-:W-:Y:S04]  /*8ac0*/  LDSM.16.M88.4 R168, [R3+0x1e000] ;  /* 0x01e0000003a8783b */ /* 0x000fe80000000200 */
[----:B------:R4:W-:Y:S01]  /*8ad0*/  LDSM.16.M88.4 R192, [R3+0x1f000] ;  /* 0x01f0000003c0783b */ /* 0x0009e20000000200 */
[-C--:B------:R-:W-:Y:S06]  /*8ae0*/  HMMA.16816.F32.BF16 R4, R172, R184.reuse, R4 ;  /* 0x000000b8ac04723c */ /* 0x080fec0000041804 */
[C---:B------:R-:W-:Y:S06]  /*8af0*/  HMMA.16816.F32.BF16 R8, R196.reuse, R184, R8 ;  /* 0x000000b8c408723c */ /* 0x040fec0000041808 */
[-C--:B------:R-:W-:Y:S06]  /*8b00*/  HMMA.16816.F32.BF16 R12, R196, R186.reuse, R12 ;  /* 0x000000bac40c723c */ /* 0x080fec000004180c */
[C---:B------:R-:W-:Y:S01]  /*8b10*/  HMMA.16816.F32.BF16 R16, R172.reuse, R186, R16 ;  /* 0x000000baac10723c */ /* 0x040fe20000041810 */
[----:B------:R-:W1:Y:S04]  /*8b20*/  LDSM.16.MT88.4 R184, [R205+0x3800] ;  /* 0x00380000cdb8783b */ /* 0x000e680000004200 */
[----:B----4-:R-:W-:Y:S01]  /*8b30*/  @P1 IADD3.X R3, R249, UR19, RZ, P0, !PT ;  /* 0x00000013f9031c10 */ /* 0x010fe200087fe4ff */
[-C--:B---3--:R-:W-:Y:S01]  /*8b40*/  HMMA.16816.F32.BF16 R20, R172, R200.reuse, R20 ;  /* 0x000000c8ac14723c */ /* 0x088fe20000041814 */
[----:B------:R-:W-:Y:S03]  /*8b50*/  @UP3 UIADD3.X UR19, UR19, -0x1, URZ, UP1, !UPT ;  /* 0xffffffff13133890 */ /* 0x000fe60008ffe43f */
[----:B------:R-:W5:Y:S02]  /*8b60*/  @P1 LDG.E R244, desc[UR14][R2.64] ;  /* 0x0000000e02f41981 */ /* 0x000f64000c1e1900 */
[C---:B------:R-:W-:Y:S02]  /*8b70*/  HMMA.16816.F32.BF16 R24, R196.reuse, R200, R24 ;  /* 0x000000c8c418723c */ /* 0x040fe40000041818 */
[----:B------:R-:W5:Y:S04]  /*8b80*/  @P1 LDG.E R245, desc[UR14][R2.64+0x20] ;  /* 0x0000200e02f51981 */ /* 0x000f68000c1e1900 */
[-C--:B------:R-:W-:Y:S01]  /*8b90*/  HMMA.16816.F32.BF16 R28, R196, R202.reuse, R28 ;  /* 0x000000cac41c723c */ /* 0x080fe2000004181c */
[----:B------:R-:W3:Y:S04]  /*8ba0*/  LDSM.16.MT88.4 R196, [R205+0x7800] ;  /* 0x00780000cdc4783b */ /* 0x000ee80000004200 */
[----:B------:R-:W5:Y:S01]  /*8bb0*/  @P1 LDG.E R242, desc[UR14][R2.64+0x80] ;  /* 0x0000800e02f21981 */ /* 0x000f62000c1e1900 */
[----:B------:R-:W-:Y:S03]  /*8bc0*/  HMMA.16816.F32.BF16 R32, R172, R202, R32 ;  /* 0x000000caac20723c */ /* 0x000fe60000041820 */
[----:B------:R-:W-:Y:S02]  /*8bd0*/  LDSM.16.MT88.4 R172, [R207+0x3800] ;  /* 0x00380000cfac783b */ /* 0x000fe40000004200 */
[----:B------:R-:W-:Y:S01]  /*8be0*/  SEL R200, R221, 0xffffffc0, !P2 ;  /* 0xffffffc0ddc87807 */ /* 0x000fe20005000000 */
[-C--:B------:R-:W-:Y:S01]  /*8bf0*/  HMMA.16816.F32.BF16 R4, R164, R176.reuse, R4 ;  /* 0x000000b0a404723c */ /* 0x080fe20000041804 */
[----:B------:R4:W5:Y:S05]  /*8c00*/  @P1 LDG.E R243, desc[UR14][R2.64+0xa0] ;  /* 0x0000a00e02f31981 */ /* 0x00096a000c1e1900 */
[C---:B--2---:R-:W-:Y:S06]  /*8c10*/  HMMA.16816.F32.BF16 R8, R180.reuse, R176, R8 ;  /* 0x000000b0b408723c */ /* 0x044fec0000041808 */
[-C--:B------:R-:W-:Y:S05]  /*8c20*/  HMMA.16816.F32.BF16 R12, R180, R178.reuse, R12 ;  /* 0x000000b2b40c723c */ /* 0x080fea000004180c */
[----:B------:R-:W-:Y:S01]  /*8c30*/  IMAD.IADD R176, R200, 0x1, R207 ;  /* 0x00000001c8b07824 */ /* 0x000fe200078e02cf */
[C---:B------:R-:W-:Y:S06]  /*8c40*/  HMMA.16816.F32.BF16 R16, R164.reuse, R178, R16 ;  /* 0x000000b2a410723c */ /* 0x040fec0000041810 */
[-C--:B-1----:R-:W-:Y:S01]  /*8c50*/  HMMA.16816.F32.BF16 R20, R164, R188.reuse, R20 ;  /* 0x000000bca414723c */ /* 0x082fe20000041814 */
[----:B----4-:R-:W-:Y:S05]  /*8c60*/  IMAD.U32 R2, RZ, RZ, UR6 ;  /* 0x00000006ff027e24 */ /* 0x010fea000f8e00ff */
[C---:B------:R-:W-:Y:S05]  /*8c70*/  HMMA.16816.F32.BF16 R24, R180.reuse, R188, R24 ;  /* 0x000000bcb418723c */ /* 0x040fea0000041818 */
[-C--:B------:R-:W-:Y:S01]  /*8c80*/  LEA R2, P0, R2, R218.reuse, 0x2 ;  /* 0x000000da02027211 */ /* 0x080fe200078010ff */
[-C--:B------:R-:W-:Y:S05]  /*8c90*/  HMMA.16816.F32.BF16 R28, R180, R190.reuse, R28 ;  /* 0x000000beb41c723c */ /* 0x080fea000004181c */
[-C--:B------:R-:W-:Y:S01]  /*8ca0*/  LEA.HI.X.SX32 R3, R0, R219.reuse, 0x2, P0 ;  /* 0x000000db00037211 */ /* 0x080fe200000f16ff */
[----:B------:R-:W-:Y:S01]  /*8cb0*/  HMMA.16816.F32.BF16 R32, R164, R190, R32 ;  /* 0x000000bea420723c */ /* 0x000fe20000041820 */
[----:B------:R-:W-:Y:S05]  /*8cc0*/  IMAD.U32 R0, RZ, RZ, UR8 ;  /* 0x00000008ff007e24 */ /* 0x000fea000f8e00ff */
[-C--:B------:R-:W-:Y:S01]  /*8cd0*/  HMMA.16816.F32.BF16 R4, R168, R184.reuse, R4 ;  /* 0x000000b8a804723c */ /* 0x080fe20000041804 */
        /* <DEDUP_REMOVED lines=13> */
[-C--:B------:R-:W-:Y:S06]  /*8db0*/  HMMA.16816.F32.BF16 R28, R192, R198.reuse, R28 ;  /* 0x000000c6c01c723c */ /* 0x080fec000004181c */
[----:B------:R-:W-:Y:S01]  /*8dc0*/  HMMA.16816.F32.BF16 R32, R168, R198, R32 ;  /* 0x000000c6a820723c */ /* 0x000fe20000041820 */
[----:B------:R-:W-:Y:S01]  /*8dd0*/  LDSM.16.MT88.4 R168, [R176+0x3000] ;  /* 0x00300000b0a8783b */ /* 0x000fe20000004200 */
[----:B-1----:R-:W-:Y:S01]  /*8de0*/  IMAD.U32 R4, RZ, RZ, UR8 ;  /* 0x00000008ff047e24 */ /* 0x002fe2000f8e00ff */
[----:B------:R-:W-:Y:S02]  /*8df0*/  UIMAD UR8, UR7, 0x30, URZ ;  /* 0x00000030070878a4 */ /* 0x000fe4000f8e023f */
[----:B------:R-:W-:Y:S02]  /*8e00*/  UIMAD UR7, UR7, 0x38, URZ ;  /* 0x00000038070778a4 */ /* 0x000fe4000f8e023f */
        /* <DEDUP_REMOVED lines=63> */
[----:B------:R-:W-:Y:S01]  /*9200*/  IMAD.U32 R0, RZ, RZ, UR7 ;  /* 0x00000007ff007e24 */ /* 0x000fe2000f8e00ff */
[----:B------:R-:W-:Y:S03]  /*9210*/  UIADD3 UR8, UR6, UR9, URZ ;  /* 0x0000000906087290 */ /* 0x000fe6000fffe03f */
[----:B------:R2:W-:Y:S03]  /*9220*/  REDG.E.ADD.F32.FTZ.RN.STRONG.GPU desc[UR14][R4.64], R15 ;  /* 0x0000000f040079a6 */ /* 0x0005e6000c10f38e */
[----:B------:R-:W-:Y:S01]  /*9230*/  IMAD.U32 R10, RZ, RZ, UR8 ;  /* 0x00000008ff0a7e24 */ /* 0x000fe2000f8e00ff */
        /* <DEDUP_REMOVED lines=9> */
[----:B------:R-:W-:Y:S01]  /*92d0*/  IMAD.U32 R0, RZ, RZ, UR9 ;  /* 0x00000009ff007e24 */ /* 0x000fe2000f8e00ff */
[-C--:B------:R-:W-:Y:S02]  /*92e0*/  LEA R4, P0, R4, R218.reuse, 0x2 ;  /* 0x000000da04047211 */ /* 0x080fe400078010ff */
[-C--:B------:R-:W-:Y:S01]  /*92f0*/  LEA R8, P1, R8, R218.reuse, 0x2 ;  /* 0x000000da08087211 */ /* 0x080fe200078210ff */
[----:B------:R1:W-:Y:S01]  /*9300*/  REDG.E.ADD.F32.FTZ.RN.STRONG.GPU desc[UR14][R6.64], R22 ;  /* 0x00000016060079a6 */ /* 0x0003e2000c10f38e */
[-C--:B------:R-:W-:Y:S01]  /*9310*/  LEA.HI.X.SX32 R5, R0, R219.reuse, 0x2, P0 ;  /* 0x000000db00057211 */ /* 0x080fe200000f16ff */
[----:B------:R-:W-:Y:S01]  /*9320*/  IMAD.U32 R0, RZ, RZ, UR8 ;  /* 0x00000008ff007e24 */ /* 0x000fe2000f8e00ff */
[----:B------:R-:W-:Y:S01]  /*9330*/  UIADD3 UR8, UR6, UR7, URZ ;  /* 0x0000000706087290 */ /* 0x000fe2000fffe03f */
[-C--:B------:R-:W-:Y:S02]  /*9340*/  LEA R10, P0, R10, R218.reuse, 0x2 ;  /* 0x000000da0a0a7211 */ /* 0x080fe400078010ff */
[----:B------:R2:W-:Y:S01]  /*9350*/  REDG.E.ADD.F32.FTZ.RN.STRONG.GPU desc[UR14][R4.64], R23 ;  /* 0x00000017040079a6 */ /* 0x0005e2000c10f38e */
[----:B------:R-:W-:Y:S01]  /*9360*/  UIADD3 UR9, UR6, UR8, URZ ;  /* 0x0000000806097290 */ /* 0x000fe2000fffe03f */
[-C--:B------:R-:W-:Y:S01]  /*9370*/  LEA.HI.X.SX32 R11, R0, R219.reuse, 0x2, P0 ;  /* 0x000000db000b7211 */ /* 0x080fe200000f16ff */
[----:B------:R-:W-:Y:S01]  /*9380*/  IMAD.U32 R0, RZ, RZ, UR8 ;  /* 0x00000008ff007e24 */ /* 0x000fe2000f8e00ff */
[----:B------:R-:W-:Y:S01]  /*9390*/  UIADD3 UR8, UR11, 0x60, URZ ;  /* 0x000000600b087890 */ /* 0x000fe2000fffe03f */
[----:B------:R-:W-:Y:S04]  /*93a0*/  LDSM.16.MT88.4 R20, [R207+0x2000] ;  /* 0x00200000cf14783b */ /* 0x000fe80000004200 */
[----:B------:R-:W-:Y:S01]  /*93b0*/  REDG.E.ADD.F32.FTZ.RN.STRONG.GPU desc[UR14][R10.64], R24 ;  /* 0x000000180a0079a6 */ /* 0x000fe2000c10f38e */
[CC--:B-1----:R-:W-:Y:S04]  /*93c0*/  LEA R6, P0, R0.reuse, R218.reuse, 0x2 ;  /* 0x000000da00067211 */ /* 0x0c2fe800078010ff */
[-C--:B------:R-:W-:Y:S01]  /*93d0*/  LEA.HI.X.SX32 R7, R0, R219.reuse, 0x2, P0 ;  /* 0x000000db00077211 */ /* 0x080fe200000f16ff */
[----:B------:R-:W-:Y:S02]  /*93e0*/  IMAD.U32 R0, RZ, RZ, UR8 ;  /* 0x00000008ff007e24 */ /* 0x000fe4000f8e00ff */
[----:B--2---:R-:W-:Y:S01]  /*93f0*/  IMAD.U32 R4, RZ, RZ, UR7 ;  /* 0x00000007ff047e24 */ /* 0x004fe2000f8e00ff */
[----:B------:R-:W-:Y:S01]  /*9400*/  UIADD3 UR7, UR6, UR8, URZ ;  /* 0x0000000806077290 */ /* 0x000fe2000fffe03f */
[----:B------:R-:W-:Y:S03]  /*9410*/  IMAD.U32 R5, RZ, RZ, UR9 ;  /* 0x00000009ff057e24 */ /* 0x000fe6000f8e00ff */
[-C--:B------:R-:W-:Y:S01]  /*9420*/  LEA.HI.X.SX32 R9, R4, R219.reuse, 0x2, P1 ;  /* 0x000000db04097211 */ /* 0x080fe200008f16ff */
[----:B------:R-:W-:Y:S01]  /*9430*/  UIADD3 UR9, UR6, UR7, URZ ;  /* 0x0000000706097290 */ /* 0x000fe2000fffe03f */
[CC--:B------:R-:W-:Y:S03]  /*9440*/  LEA R4, P0, R5.reuse, R218.reuse, 0x2 ;  /* 0x000000da05047211 */ /* 0x0c0fe600078010ff */
[----:B------:R-:W-:Y:S01]  /*9450*/  REDG.E.ADD.F32.FTZ.RN.STRONG.GPU desc[UR14][R8.64], R25 ;  /* 0x00000019080079a6 */ /* 0x000fe2000c10f38e */
[-C--:B------:R-:W-:Y:S01]  /*9460*/  LEA.HI.X.SX32 R5, R5, R219.reuse, 0x2, P0 ;  /* 0x000000db05057211 */ /* 0x080fe200000f16ff */
[----:B------:R-:W-:Y:S02]  /*9470*/  UIADD3 UR8, UR6, UR9, URZ ;  /* 0x0000000906087290 */ /* 0x000fe4000fffe03f */
[----:B------:R1:W-:Y:S04]  /*9480*/  REDG.E.ADD.F32.FTZ.RN.STRONG.GPU desc[UR14][R6.64], R26 ;  /* 0x0000001a060079a6 */ /* 0x0003e8000c10f38e */
[----:B------:R2:W-:Y:S04]  /*9490*/  REDG.E.ADD.F32.FTZ.RN.STRONG.GPU desc[UR14][R4.64], R27 ;  /* 0x0000001b040079a6 */ /* 0x0005e8000c10f38e */
[----:B------:R-:W-:Y:S04]  /*94a0*/  REDG.E.ADD.F32.FTZ.RN.STRONG.GPU desc[UR14][R218.64+0x180], R32 ;  /* 0x00018020da0079a6 */ /* 0x000fe8000c10f38e */
[----:B------:R3:W-:Y:S04]  /*94b0*/  REDG.E.ADD.F32.FTZ.RN.STRONG.GPU desc[UR14][R2.64+0x180], R33 ;  /* 0x00018021020079a6 */ /* 0x0007e8000c10f38e */
[----:B------:R-:W-:Y:S01]  /*94c0*/  LDSM.16.MT88.4 R24, [R176+0x2000] ;  /* 0x00200000b018783b */ /* 0x000fe20000004200 */
[----:B-1----:R-:W-:Y:S01]  /*94d0*/  IMAD.U32 R6, RZ, RZ, UR7 ;  /* 0x00000007ff067e24 */ /* 0x002fe2000f8e00ff */
[----:B------:R-:W-:Y:S01]  /*94e0*/  UIADD3 UR7, UR6, UR8, URZ ;  /* 0x0000000806077290 */ /* 0x000fe2000fffe03f */
[----:B------:R-:W-:Y:S01]  /*94f0*/  IMAD.U32 R7, RZ, RZ, UR8 ;  /* 0x00000008ff077e24 */ /* 0x000fe2000f8e00ff */
[CC--:B--2---:R-:W-:Y:S02]  /*9500*/  LEA R4, P0, R0.reuse, R218.reuse, 0x2 ;  /* 0x000000da00047211 */ /* 0x0c4fe400078010ff */
[----:B------:R-:W-:Y:S02]  /*9510*/  UIADD3 UR6, UR6, UR7, URZ ;  /* 0x0000000706067290 */ /* 0x000fe4000fffe03f */
[-C--:B------:R-:W-:Y:S01]  /*9520*/  LEA.HI.X.SX32 R5, R0, R219.reuse, 0x2, P0 ;  /* 0x000000db00057211 */ /* 0x080fe200000f16ff */
[----:B------:R-:W-:Y:S01]  /*9530*/  IMAD.U32 R0, RZ, RZ, UR9 ;  /* 0x00000009ff007e24 */ /* 0x000fe2000f8e00ff */
[CC--:B------:R-:W-:Y:S02]  /*9540*/  LEA R10, P0, R6.reuse, R218.reuse, 0x2 ;  /* 0x000000da060a7211 */ /* 0x0c0fe400078010ff */
[----:B---3--:R-:W-:Y:S01]  /*9550*/  IMAD.U32 R3, RZ, RZ, UR6 ;  /* 0x00000006ff037e24 */ /* 0x008fe2000f8e00ff */
[----:B------:R1:W-:Y:S01]  /*9560*/  REDG.E.ADD.F32.FTZ.RN.STRONG.GPU desc[UR14][R4.64], R34 ;  /* 0x00000022040079a6 */ /* 0x0003e2000c10f38e */
[-C--:B------:R-:W-:Y:S01]  /*9570*/  LEA.HI.X.SX32 R11, R6, R219.reuse, 0x2, P0 ;  /* 0x000000db060b7211 */ /* 0x080fe200000f16ff */
[----:B------:R-:W-:Y:S01]  /*9580*/  ULOP3.LUT UR6, UR13, 0x1, URZ, 0xc0, !UPT ;  /* 0x000000010d067892 */ /* 0x000fe2000f8ec03f */
[CC--:B------:R-:W-:Y:S02]  /*9590*/  LEA R8, P0, R0.reuse, R218.reuse, 0x2 ;  /* 0x000000da00087211 */ /* 0x0c0fe400078010ff */
[-C--:B------:R-:W-:Y:S01]  /*95a0*/  LEA R6, P3, R7, R218.reuse, 0x2 ;  /* 0x000000da07067211 */ /* 0x080fe200078610ff */
[----:B------:R-:W-:Y:S01]  /*95b0*/  REDG.E.ADD.F32.FTZ.RN.STRONG.GPU desc[UR14][R10.64], R35 ;  /* 0x000000230a0079a6 */ /* 0x000fe2000c10f38e */
[-C--:B------:R-:W-:Y:S01]  /*95c0*/  LEA.HI.X.SX32 R9, R0, R219.reuse, 0x2, P0 ;  /* 0x000000db00097211 */ /* 0x080fe200000f16ff */
[----:B------:R-:W-:Y:S01]  /*95d0*/  VIADD R0, R207, 0xffffc000 ;  /* 0xffffc000cf007836 */ /* 0x000fe20000000000 */
        /* <DEDUP_REMOVED lines=106> */
[----:B------:R-:W4:Y:S04]  /*9c80*/  LDL R181, [R1] ;  /* 0x0000000001b57983 */ /* 0x000f280000100800 */
        /* <DEDUP_REMOVED lines=43> */
[----:B------:R-:W-:-:S03]  /*9f40*/  F2FP.BF16.F32.PACK_AB R23, R23, R118 ;  /* 0x000000761717723e */ /* 0x000fc600000010ff */
[----:B------:R-:W-:Y:S01]  /*9f50*/  STS [R252+0x400], R31 ;  /* 0x0004001ffc007388 */ /* 0x000fe20000000800 */
        /* <DEDUP_REMOVED lines=85> */
[----:B------:R-:W-:Y:S01]  /*a4b0*/  F2FP.BF16.F32.PACK_AB R90, R91, R90 ;  /* 0x0000005a5b5a723e */ /* 0x000fe200000010ff */
[----:B------:R-:W-:Y:S01]  /*a4c0*/  UISETP.NE.AND UP0, UPT, UR40, -0x1, UPT ;  /* 0xffffffff2800788c */ /* 0x000fe2000bf05270 */
[----:B------:R-:W-:-:S02]  /*a4d0*/  F2FP.BF16.F32.PACK_AB R92, R93, R92 ;  /* 0x0000005c5d5c723e */ /* 0x000fc400000010ff */
        /* <DEDUP_REMOVED lines=14> */
[----:B----4-:R-:W-:Y:S04]  /*a5c0*/  STS [R181], R24 ;  /* 0x00000018b5007388 */ /* 0x010fe80000000800 */
        /* <DEDUP_REMOVED lines=70> */
.L_x_645:
        /* <DEDUP_REMOVED lines=23> */
.L_x_646:
        /* <DEDUP_REMOVED lines=13> */
[----:B------:R-:W-:Y:S01]  /*ac70*/  ULDC.64 UR16, c[0x0][0x468] ;  /* 0x00011a0000107ab9 */ /* 0x000fe20000000a00 */
[----:B------:R-:W-:Y:S01]  /*ac80*/  ISETP.GE.AND P5, PT, R0, UR12, PT ;  /* 0x0000000c00007c0c */ /* 0x000fe2000bfa6270 */
[----:B------:R-:W-:Y:S01]  /*ac90*/  IMAD.U32 R3, RZ, RZ, UR11 ;  /* 0x0000000bff037e24 */ /* 0x000fe2000f8e00ff */
[----:B------:R-:W-:Y:S01]  /*aca0*/  IADD3 R4, P0, R4, UR20, RZ ;  /* 0x0000001404047c10 */ /* 0x000fe2000ff1e0ff */
[----:B------:R-:W-:Y:S01]  /*acb0*/  UIMAD UR11, UR13, UR16, URZ ;  /* 0x000000100d0b72a4 */ /* 0x000fe2000f8e023f */
[C---:B------:R-:W-:Y:S01]  /*acc0*/  VIADD R6, R0.reuse, 0x20 ;  /* 0x0000002000067836 */ /* 0x040fe20000000000 */
[----:B------:R-:W-:Y:S01]  /*acd0*/  SHF.R.S32.HI R22, RZ, 0x1f, R0 ;  /* 0x0000001fff167819 */ /* 0x000fe20000011400 */
[----:B------:R-:W-:Y:S01]  /*ace0*/  VIADD R7, R0, 0x40 ;  /* 0x0000004000077836 */ /* 0x000fe20000000000 */
[----:B------:R-:W-:Y:S01]  /*acf0*/  IADD3.X R5, R5, UR21, R3, P0, !PT ;  /* 0x0000001505057c10 */ /* 0x000fe200087fe403 */
[----:B------:R-:W-:Y:S01]  /*ad00*/  IMAD.U32 R3, RZ, RZ, UR16 ;  /* 0x00000010ff037e24 */ /* 0x000fe2000f8e00ff */
[----:B------:R-:W-:Y:S01]  /*ad10*/  UIMAD UR17, UR56, UR17, UR11 ;  /* 0x00000011381172a4 */ /* 0x000fe2000f8e020b */
[----:B------:R1:W2:Y:S01]  /*ad20*/  LDS.128 R28, [R2+0xd000] ;  /* 0x00d00000021c7984 */ /* 0x0002a20000000c00 */
[----:B------:R-:W-:Y:S01]  /*ad30*/  ISETP.GE.AND P4, PT, R6, UR12, PT ;  /* 0x0000000c06007c0c */ /* 0x000fe2000bf86270 */
[----:B------:R-:W-:Y:S01]  /*ad40*/  IMAD.WIDE.U32 R4, R3, UR56, R4 ;  /* 0x0000003803047c25 */ /* 0x000fe2000f8e0004 */
[----:B------:R-:W-:Y:S01]  /*ad50*/  ISETP.GE.AND P3, PT, R7, UR12, PT ;  /* 0x0000000c07007c0c */ /* 0x000fe2000bf66270 */
[----:B------:R1:W3:Y:S02]  /*ad60*/  LDS.128 R24, [R2+0x11000] ;  /* 0x0110000002187984 */ /* 0x0002e40000000c00 */
[----:B------:R-:W-:-:S02]  /*ad70*/  VIADD R6, R0, 0x60 ;  /* 0x0000006000067836 */ /* 0x000fc40000000000 */
[----:B------:R1:W4:Y:S01]  /*ad80*/  LDS.128 R36, [R2+0x15000] ;  /* 0x0150000002247984 */ /* 0x0003220000000c00 */
[----:B------:R-:W-:Y:S02]  /*ad90*/  VIADD R20, R5, UR17 ;  /* 0x0000001105147c36 */ /* 0x000fe40008000000 */
[----:B------:R-:W-:Y:S01]  /*ada0*/  ISETP.GE.AND P2, PT, R6, UR12, PT ;  /* 0x0000000c06007c0c */ /* 0x000fe2000bf46270 */
        /* <DEDUP_REMOVED lines=22> */
.L_x_648:
[----:B------:R-:W-:Y:S05]  /*af10*/  BSYNC B0 ;  /* 0x0000000000007941 */ /* 0x000fea0003800000 */
.L_x_647:
        /* <DEDUP_REMOVED lines=18> */
.L_x_650:
[----:B------:R-:W-:Y:S05]  /*b040*/  BSYNC B0 ;  /* 0x0000000000007941 */ /* 0x000fea0003800000 */
.L_x_649:
        /* <DEDUP_REMOVED lines=20> */
.L_x_652:
[----:B------:R-:W-:Y:S05]  /*b190*/  BSYNC B0 ;  /* 0x0000000000007941 */ /* 0x000fea0003800000 */
.L_x_651:
        /* <DEDUP_REMOVED lines=20> */
.L_x_654:
[----:B------:R-:W-:Y:S05]  /*b2e0*/  BSYNC B0 ;  /* 0x0000000000007941 */ /* 0x000fea0003800000 */
.L_x_653:
        /* <DEDUP_REMOVED lines=23> */
[C---:B------:R-:W-:Y:S01]  /*b460*/  IMAD.WIDE.U32 R6, R0.reuse, UR8, R4 ;  /* 0x0000000800067c25 */ /* 0x040fe2000f8e0004 */
        /* <DEDUP_REMOVED lines=8> */
.L_x_656:
[----:B------:R-:W-:Y:S05]  /*b4f0*/  BSYNC B0 ;  /* 0x0000000000007941 */ /* 0x000fea0003800000 */
.L_x_655:
        /* <DEDUP_REMOVED lines=18> */
.L_x_658:
[----:B------:R-:W-:Y:S05]  /*b620*/  BSYNC B0 ;  /* 0x0000000000007941 */ /* 0x000fea0003800000 */
.L_x_657:
        /* <DEDUP_REMOVED lines=18> */
.L_x_660:
[----:B------:R-:W-:Y:S05]  /*b750*/  BSYNC B0 ;  /* 0x0000000000007941 */ /* 0x000fea0003800000 */
.L_x_659:
        /* <DEDUP_REMOVED lines=16> */
.L_x_613:
[----:B------:R-:W-:Y:S05]  /*b860*/  BSYNC B1 ;  /* 0x0000000000017941 */ /* 0x000fea0003800000 */
.L_x_591:
        /* <DEDUP_REMOVED lines=11> */
.L_x_661:
[----:B------:R-:W-:Y:S05]  /*b920*/  EXIT ;  /* 0x000000000000794d */ /* 0x000fea0003800000 */
.L_x_663:
        /* <DEDUP_REMOVED lines=13> */
.L_x_2063:


//--------------------- .text._ZN5flash27flash_bwd_convert_dq_kernelI23Flash_bwd_kernel_traitsILi128ELi64ELi64ELi8ELi4ELi2ELi2ELb1ELb0EN7cutlass10bfloat16_tE19Flash_kernel_traitsILi128ELi64ELi64ELi8ES3_EEEEvNS_16Flash_bwd_paramsEi --------------------------
	.section	.text._ZN5flash27flash_bwd_convert_dq_kernelI23Flash_bwd_kernel_traitsILi128ELi64ELi64ELi8ELi4ELi2ELi2ELb1ELb0EN7cutlass10bfloat16_tE19Flash_kernel_traitsILi128ELi64ELi64ELi8ES3_EEEEvNS_16Flash_bwd_paramsEi,"ax",@progbits
	.align	128
        .global         _ZN5flash27flash_bwd_convert_dq_kernelI23Flash_bwd_kernel_traitsILi128ELi64ELi64ELi8ELi4ELi2ELi2ELb1ELb0EN7cutlass10bfloat16_tE19Flash_kernel_traitsILi128ELi64ELi64ELi8ES3_EEEEvNS_16Flash_bwd_paramsEi
        .type           _ZN5flash27flash_bwd_convert_dq_kernelI23Flash_bwd_kernel_traitsILi128ELi64ELi64ELi8ELi4ELi2ELi2ELb1ELb0EN7cutlass10bfloat16_tE19Flash_kernel_traitsILi128ELi64ELi64ELi8ES3_EEEEvNS_16Flash_bwd_paramsEi,@function
        .size           _ZN5flash27flash_bwd_convert_dq_kernelI23Flash_bwd_kernel_traitsILi128ELi64ELi64ELi8ELi4ELi2ELi2ELb1ELb0EN7cutlass10bfloat16_tE19Flash_kernel_traitsILi128ELi64ELi64ELi8ES3_EEEEvNS_16Flash_bwd_paramsEi,(.L_x_2064 - _ZN5flash27flash_bwd_convert_dq_kernelI23Flash_bwd_kernel_traitsILi128ELi64ELi64ELi8ELi4ELi2ELi2ELb1ELb0EN7cutlass10bfloat16_tE19Flash_kernel_traitsILi128ELi64ELi64ELi8ES3_EEEEvNS_16Flash_bwd_paramsEi)
        .other          _ZN5flash27flash_bwd_convert_dq_kernelI23Flash_bwd_kernel_traitsILi128ELi64ELi64ELi8ELi4ELi2ELi2ELb1ELb0EN7cutlass10bfloat16_tE19Flash_kernel_traitsILi128ELi64ELi64ELi8ES3_EEEEvNS_16Flash_bwd_paramsEi,@"STO_CUDA_ENTRY STV_DEFAULT"
_ZN5flash27flash_bwd_convert_dq_kernelI23Flash_bwd_kernel_traitsILi128ELi64ELi64ELi8ELi4ELi2ELi2ELb1ELb0EN7cutlass10bfloat16_tE19Flash_kernel_traitsILi128ELi64ELi64ELi8ES3_EEEEvNS_16Flash_bwd_paramsEi:
.text._ZN5flash27flash_bwd_convert_dq_kernelI23Flash_bwd_kernel_traitsILi128ELi64ELi64ELi8ELi4ELi2ELi2ELb1ELb0EN7cutlass10bfloat16_tE19Flash_kernel_traitsILi128ELi64ELi64ELi8ES3_EEEEvNS_16Flash_bwd_paramsEi:
[----:B------:R-:W-:Y:S01]  /*0000*/  LDC R1, c[0x0][0x28] ;  /* 0x00000a00ff017b82 */ /* 0x000fe20000000800 */
[----:B------:R-:W0:Y:S07]  /*0010*/  S2R R32, SR_CTAID.Y ;  /* 0x0000000000207919 */ /* 0x000e2e0000002600 */
[----:B------:R-:W0:Y:S01]  /*0020*/  LDC.64 R4, c[0x0][0x2f0] ;  /* 0x0000bc00ff047b82 */ /* 0x000e220000000a00 */
[----:B------:R-:W-:Y:S01]  /*0030*/  ULDC.64 UR4, c[0x0][0x2f0] ;  /* 0x0000bc0000047ab9 */ /* 0x000fe20000000a00 */
[----:B------:R-:W-:Y:S01]  /*0040*/  MOV R35, 0xffffffff ;  /* 0xffffffff00237802 */ /* 0x000fe20000000f00 */
[----:B------:R-:W-:Y:S01]  /*0050*/  ULDC.64 UR6, c[0x0][0x208] ;  /* 0x0000820000067ab9 */ /* 0x000fe20000000a00 */
[----:B------:R-:W-:-:S04]  /*0060*/  ISETP.NE.U32.AND P0, PT, RZ, UR4, PT ;  /* 0x00000004ff007c0c */ /* 0x000fc8000bf05070 */
[----:B------:R-:W-:Y:S01]  /*0070*/  ISETP.NE.AND.EX P0, PT, RZ, UR5, PT, P0 ;  /* 0x00000005ff007c0c */ /* 0x000fe2000bf05300 */
[----:B0-----:R-:W-:-:S12]  /*0080*/  IMAD.WIDE R4, R32, 0x4, R4 ;  /* 0x0000000420047825 */ /* 0x001fd800078e0204 */
[----:B------:R-:W2:Y:S04]  /*0090*/  @P0 LDG.E R35, desc[UR6][R4.64] ;  /* 0x0000000604230981 */ /* 0x000ea8000c1e1900 */
[----:B------:R-:W2:Y:S01]  /*00a0*/  @P0 LDG.E R0, desc[UR6][R4.64+0x4] ;  /* 0x0000040604000981 */ /* 0x000ea2000c1e1900 */
[----:B------:R-:W0:Y:S02]  /*00b0*/  S2R R3, SR_CTAID.X ;  /* 0x0000000000037919 */ /* 0x000e240000002500 */
[----:B0-----:R-:W-:Y:S01]  /*00c0*/  SHF.L.U32 R3, R3, 0x6, RZ ;  /* 0x0000000603037819 */ /* 0x001fe200000006ff */
[----:B--2---:R-:W-:-:S06]  /*00d0*/  @P0 IMAD.IADD R0, R0, 0x1, -R35 ;  /* 0x0000000100000824 */ /* 0x004fcc00078e0a23 */
[----:B------:R-:W0:Y:S02]  /*00e0*/  @!P0 LDC R0, c[0x0][0x2c4] ;  /* 0x0000b100ff008b82 */ /* 0x000e240000000800 */
[----:B0-----:R-:W-:-:S13]  /*00f0*/  ISETP.GT.AND P1, PT, R0, R3, PT ;  /* 0x000000030000720c */ /* 0x001fda0003f24270 */
[----:B------:R-:W-:Y:S05]  /*0100*/  @!P1 EXIT ;  /* 0x000000000000994d */ /* 0x000fea0003800000 */
[----:B------:R-:W-:Y:S01]  /*0110*/  ISETP.NE.AND P2, PT, R35, -0x1, PT ;  /* 0xffffffff2300780c */ /* 0x000fe20003f45270 */
[----:B------:R-:W0:Y:S01]  /*0120*/  S2R R37, SR_TID.X ;  /* 0x0000000000257919 */ /* 0x000e220000002100 */
[----:B------:R-:W1:Y:S01]  /*0130*/  LDC R2, c[0x0][0x490] ;  /* 0x00012400ff027b82 */ /* 0x000e620000000800 */
[----:B------:R-:W-:Y:S01]  /*0140*/  IMAD.MOV.U32 R29, RZ, RZ, RZ ;  /* 0x000000ffff1d7224 */ /* 0x000fe200078e00ff */
[----:B------:R-:W-:Y:S01]  /*0150*/  SHF.R.S32.HI R41, RZ, 0x1f, R3 ;  /* 0x0000001fff297819 */ /* 0x000fe20000011403 */
[----:B------:R-:W2:Y:S01]  /*0160*/  S2R R4, SR_CTAID.Z ;  /* 0x0000000000047919 */ /* 0x000ea20000002700 */
[----:B------:R-:W-:Y:S02]  /*0170*/  CS2R R12, SRZ ;  /* 0x00000000000c7805 */ /* 0x000fe4000001ff00 */
[----:B------:R-:W-:Y:S02]  /*0180*/  CS2R R58, SRZ ;  /* 0x00000000003a7805 */ /* 0x000fe4000001ff00 */
[----:B------:R-:W-:-:S02]  /*0190*/  CS2R R54, SRZ ;  /* 0x0000000000367805 */ /* 0x000fc4000001ff00 */
[----:B------:R-:W-:Y:S02]  /*01a0*/  CS2R R14, SRZ ;  /* 0x00000000000e7805 */ /* 0x000fe4000001ff00 */
[----:B------:R-:W-:Y:S02]  /*01b0*/  CS2R R18, SRZ ;  /* 0x0000000000127805 */ /* 0x000fe4000001ff00 */
[----:B------:R-:W-:Y:S02]  /*01c0*/  CS2R R20, SRZ ;  /* 0x0000000000147805 */ /* 0x000fe4000001ff00 */
[----:B------:R-:W-:Y:S01]  /*01d0*/  CS2R R22, SRZ ;  /* 0x0000000000167805 */ /* 0x000fe2000001ff00 */
[----:B------:R-:W3:Y:S01]  /*01e0*/  @P2 LDC.64 R60, c[0x0][0x448] ;  /* 0x00011200ff3c2b82 */ /* 0x000ee20000000a00 */
[----:B------:R-:W-:Y:S02]  /*01f0*/  CS2R R24, SRZ ;  /* 0x0000000000187805 */ /* 0x000fe4000001ff00 */
[----:B------:R-:W-:Y:S01]  /*0200*/  CS2R R50, SRZ ;  /* 0x0000000000327805 */ /* 0x000fe2000001ff00 */
[----:B------:R-:W-:Y:S01]  /*0210*/  IMAD.MOV.U32 R5, RZ, RZ, RZ ;  /* 0x000000ffff057224 */ /* 0x000fe200078e00ff */
[----:B------:R-:W-:-:S02]  /*0220*/  CS2R R6, SRZ ;  /* 0x0000000000067805 */ /* 0x000fc4000001ff00 */
[----:B------:R-:W-:Y:S02]  /*0230*/  CS2R R8, SRZ ;  /* 0x0000000000087805 */ /* 0x000fe4000001ff00 */
[----:B------:R-:W-:Y:S02]  /*0240*/  CS2R R10, SRZ ;  /* 0x00000000000a7805 */ /* 0x000fe4000001ff00 */
[----:B------:R-:W-:Y:S02]  /*0250*/  CS2R R56, SRZ ;  /* 0x0000000000387805 */ /* 0x000fe4000001ff00 */
[----:B------:R-:W-:Y:S02]  /*0260*/  CS2R R16, SRZ ;  /* 0x0000000000107805 */ /* 0x000fe4000001ff00 */
[----:B------:R-:W-:Y:S02]  /*0270*/  CS2R R52, SRZ ;  /* 0x0000000000347805 */ /* 0x000fe4000001ff00 */
[----:B-1----:R-:W-:-:S02]  /*0280*/  ISETP.GE.AND P1, PT, R2, 0x1, PT ;  /* 0x000000010200780c */ /* 0x002fc40003f26270 */
[----:B0-----:R-:W-:Y:S01]  /*0290*/  SHF.R.S32.HI R28, RZ, 0x1f, R37 ;  /* 0x0000001fff1c7819 */ /* 0x001fe20000011425 */
[----:B---3--:R-:W-:-:S03]  /*02a0*/  @P2 IMAD.WIDE.U32 R62, R35, R60, RZ ;  /* 0x0000003c233e2225 */ /* 0x008fc600078e00ff */
[----:B------:R-:W-:Y:S01]  /*02b0*/  LEA.HI R28, R28, R37, RZ, 0x5 ;  /* 0x000000251c1c7211 */ /* 0x000fe200078f28ff */
[----:B------:R-:W-:Y:S01]  /*02c0*/  HFMA2.MMA R60, -RZ, RZ, 0, 0 ;  /* 0x00000000ff3c7435 */ /* 0x000fe200000001ff */
[----:B------:R-:W-:Y:S02]  /*02d0*/  @P2 IMAD R61, R35, R61, R63 ;  /* 0x0000003d233d2224 */ /* 0x000fe400078e023f */
[----:B------:R-:W-:Y:S01]  /*02e0*/  SHF.R.S32.HI R36, RZ, 0x5, R28 ;  /* 0x00000005ff247819 */ /* 0x000fe2000001141c */
[----:B--2---:R-:W-:Y:S07]  /*02f0*/  @P2 BRA `(.L_x_664) ;  /* 0x00000000001c2947 */ /* 0x004fee0003800000 */
[----:B------:R-:W0:Y:S01]  /*0300*/  LDC.64 R26, c[0x0][0x430] ;  /* 0x00010c00ff1a7b82 */ /* 0x000e220000000a00 */
[----:B------:R-:W-:Y:S02]  /*0310*/  SHF.R.S32.HI R31, RZ, 0x1f, R32 ;  /* 0x0000001fff1f7819 */ /* 0x000fe40000011420 */
[----:B------:R-:W-:-:S03]  /*0320*/  MOV R35, 0xffffffff ;  /* 0xffffffff00237802 */ /* 0x000fc60000000f00 */
[-C--:B0-----:R-:W-:Y:S02]  /*0330*/  IMAD R31, R31, R26.reuse, RZ ;  /* 0x0000001a1f1f7224 */ /* 0x081fe400078e02ff */
[----:B------:R-:W-:-:S04]  /*0340*/  IMAD.WIDE.U32 R62, R32, R26, RZ ;  /* 0x0000001a203e7225 */ /* 0x000fc800078e00ff */
[----:B------:R-:W-:-:S04]  /*0350*/  IMAD R27, R32, R27, R31 ;  /* 0x0000001b201b7224 */ /* 0x000fc800078e021f */
[----:B------:R-:W-:-:S07]  /*0360*/  IMAD.IADD R61, R63, 0x1, R27 ;  /* 0x000000013f3d7824 */ /* 0x000fce00078e021b */
.L_x_664:
[----:B------:R-:W-:Y:S05]  /*0370*/  @!P1 BRA `(.L_x_665) ;  /* 0x0000000800b49947 */ /* 0x000fea0003800000 */
[----:B------:R-:W0:Y:S01]  /*0380*/  LDC R33, c[0x0][0x2d4] ;  /* 0x0000b500ff217b82 */ /* 0x000e220000000800 */
[----:B------:R-:W-:Y:S01]  /*0390*/  IMAD.WIDE R26, R32, 0x80, RZ ;  /* 0x00000080201a7825 */ /* 0x000fe200078e02ff */
[----:B------:R-:W-:Y:S01]  /*03a0*/  LOP3.LUT R38, R28, 0xffffffe0, RZ, 0xc0, !PT ;  /* 0xffffffe01c267812 */ /* 0x000fe200078ec0ff */
[----:B------:R-:W-:Y:S01]  /*03b0*/  ULDC.64 UR10, c[0x0][0x488] ;  /* 0x00012200000a7ab9 */ /* 0x000fe20000000a00 */
[----:B------:R-:W-:Y:S01]  /*03c0*/  UMOV UR4, URZ ;  /* 0x0000003f00047c82 */ /* 0x000fe20008000000 */
[----:B------:R-:W-:Y:S01]  /*03d0*/  USHF.L.U64.HI UR5, UR10, 0x2, UR11 ;  /* 0x000000020a057899 */ /* 0x000fe2000801020b */
[----:B------:R-:W-:Y:S01]  /*03e0*/  SEL R26, R26, RZ, P0 ;  /* 0x000000ff1a1a7207 */ /* 0x000fe20000000000 */
[----:B------:R-:W-:Y:S01]  /*03f0*/  IMAD.IADD R37, R37, 0x1, -R38 ;  /* 0x0000000125257824 */ /* 0x000fe200078e0a26 */
[----:B------:R-:W1:Y:S01]  /*0400*/  LDC R12, c[0x0][0x270] ;  /* 0x00009c00ff0c7b82 */ /* 0x000e620000000800 */
[----:B------:R-:W-:Y:S01]  /*0410*/  SEL R34, R27, RZ, P0 ;  /* 0x000000ff1b227207 */ /* 0x000fe20000000000 */
[----:B------:R-:W-:Y:S01]  /*0420*/  ULDC.64 UR8, c[0x0][0x400] ;  /* 0x0001000000087ab9 */ /* 0x000fe20000000a00 */
[----:B------:R-:W-:-:S04]  /*0430*/  IADD3 R39, P0, R3, R26, RZ ;  /* 0x0000001a03277210 */ /* 0x000fc80007f1e0ff */
[----:B------:R-:W-:Y:S01]  /*0440*/  IADD3.X R41, R41, R34, RZ, P0, !PT ;  /* 0x0000002229297210 */ /* 0x000fe200007fe4ff */
[----:B------:R-:W2:Y:S01]  /*0450*/  LDC R43, c[0x0][0x2dc] ;  /* 0x0000b700ff2b7b82 */ /* 0x000ea20000000800 */
[----:B0-----:R-:W-:Y:S01]  /*0460*/  IMAD.WIDE R32, R32, R33, RZ ;  /* 0x0000002120207225 */ /* 0x001fe200078e02ff */
[----:B-1----:R-:W-:-:S03]  /*0470*/  SHF.R.S32.HI R26, RZ, 0x1f, R12 ;  /* 0x0000001fff1a7819 */ /* 0x002fc6000001140c */
[-C--:B------:R-:W-:Y:S02]  /*0480*/  IMAD R33, R33, R12.reuse, RZ ;  /* 0x0000000c21217224 */ /* 0x080fe400078e02ff */
[----:B------:R-:W-:Y:S02]  /*0490*/  IMAD R34, R41, R12, RZ ;  /* 0x0000000c29227224 */ /* 0x000fe400078e02ff */
[C---:B------:R-:W-:Y:S02]  /*04a0*/  IMAD R47, R32.reuse, R26, R33 ;  /* 0x0000001a202f7224 */ /* 0x040fe400078e0221 */
[----:B------:R-:W-:-:S04]  /*04b0*/  IMAD.WIDE.U32 R32, R32, R12, RZ ;  /* 0x0000000c20207225 */ /* 0x000fc800078e00ff */
[----:B--2---:R-:W-:-:S04]  /*04c0*/  IMAD.WIDE R30, R12, R43, RZ ;  /* 0x0000002b0c1e7225 */ /* 0x004fc800078e02ff */
[----:B------:R-:W-:Y:S02]  /*04d0*/  IMAD R27, R31, R35, RZ ;  /* 0x000000231f1b7224 */ /* 0x000fe400078e02ff */
[----:B------:R-:W-:Y:S02]  /*04e0*/  IMAD R49, R26, R39, R34 ;  /* 0x000000271a317224 */ /* 0x000fe400078e0222 */
[----:B------:R-:W-:Y:S02]  /*04f0*/  IMAD R45, R30, R29, R27 ;  /* 0x0000001d1e2d7224 */ /* 0x000fe400078e021b */
[----:B------:R-:W-:Y:S01]  /*0500*/  IMAD.IADD R40, R33, 0x1, R47 ;  /* 0x0000000121287824 */ /* 0x000fe200078e022f */
[----:B------:R-:W-:Y:S01]  /*0510*/  SHF.R.S32.HI R47, RZ, 0x1f, R43 ;  /* 0x0000001fff2f7819 */ /* 0x000fe2000001142b */
[----:B------:R-:W-:-:S04]  /*0520*/  IMAD.WIDE.U32 R26, R39, R12, RZ ;  /* 0x0000000c271a7225 */ /* 0x000fc800078e00ff */
[----:B------:R-:W-:Y:S01]  /*0530*/  IMAD R33, R40, R43, RZ ;  /* 0x0000002b28217224 */ /* 0x000fe200078e02ff */
[----:B------:R-:W-:Y:S01]  /*0540*/  IADD3 R40, R27, R49, RZ ;  /* 0x000000311b287210 */ /* 0x000fe20007ffe0ff */
[----:B------:R-:W-:-:S04]  /*0550*/  IMAD.WIDE.U32 R34, R30, R35, RZ ;  /* 0x000000231e227225 */ /* 0x000fc800078e00ff */
[----:B------:R-:W-:Y:S01]  /*0560*/  IMAD.WIDE.U32 R28, R32, R43, RZ ;  /* 0x0000002b201c7225 */ /* 0x000fe200078e00ff */
[----:B------:R-:W-:-:S03]  /*0570*/  IADD3 R38, R35, R45, RZ ;  /* 0x0000002d23267210 */ /* 0x000fc60007ffe0ff */
[-C--:B------:R-:W-:Y:S01]  /*0580*/  IMAD R40, R40, R43.reuse, RZ ;  /* 0x0000002b28287224 */ /* 0x080fe200078e02ff */
[----:B------:R-:W-:Y:S01]  /*0590*/  SEL R35, R28, R34, !P2 ;  /* 0x000000221c237207 */ /* 0x000fe20005000000 */
[----:B------:R-:W-:Y:S02]  /*05a0*/  IMAD R27, R47, R32, R33 ;  /* 0x000000202f1b7224 */ /* 0x000fe400078e0221 */
[-C--:B------:R-:W-:Y:S02]  /*05b0*/  IMAD R45, R4, R43.reuse, RZ ;  /* 0x0000002b042d7224 */ /* 0x080fe400078e02ff */
[-C--:B------:R-:W-:Y:S02]  /*05c0*/  IMAD R63, R12, R43.reuse, RZ ;  /* 0x0000002b0c3f7224 */ /* 0x080fe400078e02ff */
[----:B------:R-:W-:-:S03]  /*05d0*/  IMAD.WIDE.U32 R32, R26, R43, RZ ;  /* 0x0000002b1a207225 */ /* 0x000fc600078e00ff */
[----:B------:R-:W-:Y:S01]  /*05e0*/  SHF.L.U32 R43, R63, 0x3, RZ ;  /* 0x000000033f2b7819 */ /* 0x000fe200000006ff */
[----:B------:R-:W-:Y:S01]  /*05f0*/  IMAD R47, R47, R26, R40 ;  /* 0x0000001a2f2f7224 */ /* 0x000fe200078e0228 */
[----:B------:R-:W-:Y:S01]  /*0600*/  IADD3 R26, P0, R45, R35, RZ ;  /* 0x000000232d1a7210 */ /* 0x000fe20007f1e0ff */
[----:B------:R-:W-:Y:S01]  /*0610*/  @!P2 IMAD.IADD R38, R29, 0x1, R27 ;  /* 0x000000011d26a824 */ /* 0x000fe200078e021b */
[----:B------:R-:W-:Y:S01]  /*0620*/  IADD3 R12, R43, 0x20, R43 ;  /* 0x000000202b0c7810 */ /* 0x000fe20007ffe02b */
[----:B------:R-:W-:Y:S01]  /*0630*/  IMAD.IADD R29, R33, 0x1, R47 ;  /* 0x00000001211d7824 */ /* 0x000fe200078e022f */
[----:B------:R-:W-:Y:S01]  /*0640*/  SHF.L.U32 R28, R32, 0x2, RZ ;  /* 0x00000002201c7819 */ /* 0x000fe200000006ff */
[----:B------:R-:W-:Y:S01]  /*0650*/  IMAD R41, R41, R30, RZ ;  /* 0x0000001e29297224 */ /* 0x000fe200078e02ff */
[----:B------:R-:W-:Y:S01]  /*0660*/  LEA.HI.X.SX32 R27, R45, R38, 0x1, P0 ;  /* 0x000000262d1b7211 */ /* 0x000fe200000f0eff */
[----:B------:R-:W-:Y:S01]  /*0670*/  IMAD R37, R36, R63, R37 ;  /* 0x0000003f24257224 */ /* 0x000fe200078e0225 */
[----:B------:R-:W-:Y:S01]  /*0680*/  SHF.L.U64.HI R29, R32, 0x2, R29 ;  /* 0x00000002201d7819 */ /* 0x000fe2000001021d */
[-C--:B------:R-:W-:Y:S01]  /*0690*/  IMAD R32, R31, R39.reuse, R41 ;  /* 0x000000271f207224 */ /* 0x080fe200078e0229 */
[----:B------:R-:W-:Y:S01]  /*06a0*/  SHF.L.U64.HI R67, R35, 0x2, R38 ;  /* 0x0000000223437819 */ /* 0x000fe20000010226 */
[----:B------:R-:W-:Y:S01]  /*06b0*/  IMAD.WIDE.U32 R26, R30, R39, R26 ;  /* 0x000000271e1a7225 */ /* 0x000fe200078e001a */
[----:B------:R-:W-:-:S02]  /*06c0*/  SHF.R.S32.HI R31, RZ, 0x1f, R37 ;  /* 0x0000001fff1f7819 */ /* 0x000fc40000011425 */
[----:B------:R-:W-:Y:S01]  /*06d0*/  SHF.L.U32 R35, R35, 0x2, RZ ;  /* 0x0000000223237819 */ /* 0x000fe200000006ff */
[----:B------:R-:W-:Y:S01]  /*06e0*/  IMAD.IADD R36, R43, 0x1, R12 ;  /* 0x000000012b247824 */ /* 0x000fe200078e020c */
[----:B------:R-:W-:Y:S01]  /*06f0*/  IADD3 R30, P0, R37, R26, RZ ;  /* 0x0000001a251e7210 */ /* 0x000fe20007f1e0ff */
[----:B------:R-:W-:-:S03]  /*0700*/  IMAD.WIDE R40, R43, 0x4, R28 ;  /* 0x000000042b287825 */ /* 0x000fc600078e021c */
[----:B------:R-:W-:Y:S01]  /*0710*/  IADD3 R34, R43, R36, RZ ;  /* 0x000000242b227210 */ /* 0x000fe20007ffe0ff */
[----:B------:R-:W-:Y:S01]  /*0720*/  IMAD.WIDE R28, R45, 0x4, R28 ;  /* 0x000000042d1c7825 */ /* 0x000fe200078e021c */
[----:B------:R-:W-:Y:S02]  /*0730*/  IADD3.X R39, R31, R27, R32, P0, !PT ;  /* 0x0000001b1f277210 */ /* 0x000fe400007fe420 */
[C---:B------:R-:W-:Y:S01]  /*0740*/  SHF.L.U32 R38, R30.reuse, 0x2, RZ ;  /* 0x000000021e267819 */ /* 0x040fe200000006ff */
[----:B------:R-:W-:Y:S01]  /*0750*/  IMAD.WIDE R40, R45, 0x4, R40 ;  /* 0x000000042d287825 */ /* 0x000fe200078e0228 */
[----:B------:R-:W-:-:S03]  /*0760*/  SHF.L.U64.HI R39, R30, 0x2, R39 ;  /* 0x000000021e277819 */ /* 0x000fc60000010227 */
[----:B------:R-:W-:-:S04]  /*0770*/  IMAD.WIDE R26, R37, 0x4, R28 ;  /* 0x00000004251a7825 */ /* 0x000fc800078e021c */
[----:B------:R-:W-:Y:S01]  /*0780*/  IMAD.IADD R32, R43, 0x1, R34 ;  /* 0x000000012b207824 */ /* 0x000fe200078e0222 */
[----:B------:R-:W-:Y:S01]  /*0790*/  IADD3 R64, P0, R26, R35, RZ ;  /* 0x000000231a407210 */ /* 0x000fe20007f1e0ff */
[----:B------:R-:W-:-:S03]  /*07a0*/  IMAD.WIDE R40, R37, 0x4, R40 ;  /* 0x0000000425287825 */ /* 0x000fc600078e0228 */
[----:B------:R-:W-:Y:S01]  /*07b0*/  IADD3.X R65, R27, R67, RZ, P0, !PT ;  /* 0x000000431b417210 */ /* 0x000fe200007fe4ff */
[----:B------:R-:W-:Y:S01]  /*07c0*/  IMAD.IADD R31, R43, 0x1, R32 ;  /* 0x000000012b1f7824 */ /* 0x000fe200078e0220 */
[----:B------:R-:W-:Y:S01]  /*07d0*/  IADD3 R66, P0, R40, R35, RZ ;  /* 0x0000002328427210 */ /* 0x000fe20007f1e0ff */
[----:B------:R-:W-:-:S04]  /*07e0*/  IMAD.WIDE R26, R63, 0x20, R38 ;  /* 0x000000203f1a7825 */ /* 0x000fc800078e0226 */
[----:B------:R-:W-:Y:S02]  /*07f0*/  IMAD.IADD R29, R43, 0x1, R31 ;  /* 0x000000012b1d7824 */ /* 0x000fe400078e021f */
[----:B------:R-:W-:-:S04]  /*0800*/  IMAD.WIDE R30, R31, 0x4, R38 ;  /* 0x000000041f1e7825 */ /* 0x000fc800078e0226 */
[----:B------:R-:W-:-:S04]  /*0810*/  IMAD.WIDE R28, R29, 0x4, R38 ;  /* 0x000000041d1c7825 */ /* 0x000fc800078e0226 */
[----:B------:R-:W-:-:S04]  /*0820*/  IMAD.WIDE R32, R32, 0x4, R38 ;  /* 0x0000000420207825 */ /* 0x000fc800078e0226 */
[----:B------:R-:W-:-:S04]  /*0830*/  IMAD.WIDE R34, R34, 0x4, R38 ;  /* 0x0000000422227825 */ /* 0x000fc800078e0226 */
[----:B------:R-:W-:-:S04]  /*0840*/  IMAD.WIDE R36, R36, 0x4, R38 ;  /* 0x0000000424247825 */ /* 0x000fc800078e0226 */
[----:B------:R-:W-:Y:S01]  /*0850*/  IMAD.WIDE R38, R12, 0x4, R38 ;  /* 0x000000040c267825 */ /* 0x000fe200078e0226 */
[----:B------:R-:W-:-:S03]  /*0860*/  MOV R12, RZ ;  /* 0x000000ff000c7202 */ /* 0x000fc60000000f00 */
[----:B------:R-:W-:Y:S02]  /*0870*/  IMAD.X R67, R41, 0x1, R67, P0 ;  /* 0x0000000129437824 */ /* 0x000fe400000e0643 */
[----:B------:R-:W-:-:S07]  /*0880*/  IMAD.WIDE R26, R43, 0x4, R26 ;  /* 0x000000042b1a7825 */ /* 0x000fce00078e021a */
.L_x_666:
[----:B------:R-:W-:-:S04]  /*0890*/  IADD3 R46, P0, R26, UR8, RZ ;  /* 0x000000081a2e7c10 */ /* 0x000fc8000ff1e0ff */
[----:B------:R-:W-:-:S05]  /*08a0*/  IADD3.X R47, R27, UR9, RZ, P0, !PT ;  /* 0x000000091b2f7c10 */ /* 0x000fca00087fe4ff */
[----:B------:R0:W2:Y:S02]  /*08b0*/  LDG.E R69, desc[UR6][R46.64] ;  /* 0x000000062e457981 */ /* 0x0000a4000c1e1900 */
[----:B0-----:R-:W-:-:S04]  /*08c0*/  IMAD.WIDE R46, R63, 0x20, R46 ;  /* 0x000000203f2e7825 */ /* 0x001fc800078e022e */
[C---:B------:R-:W-:Y:S01]  /*08d0*/  IMAD.WIDE R42, R63.reuse, 0x20, R46 ;  /* 0x000000203f2a7825 */ /* 0x040fe200078e022e */
[----:B------:R-:W-:Y:S01]  /*08e0*/  IADD3 R68, P0, R64, UR8, RZ ;  /* 0x0000000840447c10 */ /* 0x000fe2000ff1e0ff */
[----:B------:R-:W3:Y:S02]  /*08f0*/  LDG.E R46, desc[UR6][R46.64] ;  /* 0x000000062e2e7981 */ /* 0x000ee4000c1e1900 */
[C---:B------:R-:W-:Y:S02]  /*0900*/  IMAD.WIDE R40, R63.reuse, 0x20, R42 ;  /* 0x000000203f287825 */ /* 0x040fe400078e022a */
[----:B------:R-:W4:Y:S02]  /*0910*/  LDG.E R42, desc[UR6][R42.64] ;  /* 0x000000062a2a7981 */ /* 0x000f24000c1e1900 */
[C---:B------:R-:W-:Y:S02]  /*0920*/  IMAD.WIDE R44, R63.reuse, 0x20, R40 ;  /* 0x000000203f2c7825 */ /* 0x040fe400078e0228 */
[----:B------:R-:W5:Y:S02]  /*0930*/  LDG.E R40, desc[UR6][R40.64] ;  /* 0x0000000628287981 */ /* 0x000f64000c1e1900 */
[----:B------:R-:W-:-:S02]  /*0940*/  IMAD.WIDE R48, R63, 0x20, R44 ;  /* 0x000000203f307825 */ /* 0x000fc400078e022c */
[----:B------:R-:W5:Y:S04]  /*0950*/  LDG.E R44, desc[UR6][R44.64] ;  /* 0x000000062c2c7981 */ /* 0x000f68000c1e1900 */
[----:B------:R-:W5:Y:S01]  /*0960*/  LDG.E R49, desc[UR6][R48.64] ;  /* 0x0000000630317981 */ /* 0x000f62000c1e1900 */
[----:B--2---:R-:W-:Y:S01]  /*0970*/  FADD.FTZ R56, R69, R56 ;  /* 0x0000003845387221 */ /* 0x004fe20000010000 */
[----:B------:R-:W-:-:S05]  /*0980*/  IADD3.X R69, R65, UR9, RZ, P0, !PT ;  /* 0x0000000941457c10 */ /* 0x000fca00087fe4ff */
[----:B------:R-:W2:Y:S04]  /*0990*/  LDG.E R48, desc[UR6][R68.64] ;  /* 0x0000000644307981 */ /* 0x000ea8000c1e1900 */
[----:B------:R-:W2:Y:S04]  /*09a0*/  LDG.E R43, desc[UR6][R68.64+0x100] ;  /* 0x00010006442b7981 */ /* 0x000ea8000c1e1900 */
[----:B------:R-:W2:Y:S01]  /*09b0*/  LDG.E R47, desc[UR6][R68.64+0x80] ;  /* 0x00008006442f7981 */ /* 0x000ea2000c1e1900 */
[----:B---3--:R-:W-:Y:S01]  /*09c0*/  FADD.FTZ R17, R46, R17 ;  /* 0x000000112e117221 */ /* 0x008fe20000010000 */
[----:B----4-:R-:W-:-:S02]  /*09d0*/  FADD.FTZ R55, R42, R55 ;  /* 0x000000372a377221 */ /* 0x010fc40000010000 */
[----:B------:R-:W3:Y:S01]  /*09e0*/  LDG.E R42, desc[UR6][R68.64+0x180] ;  /* 0x00018006442a7981 */ /* 0x000ee2000c1e1900 */
[----:B-----5:R-:W-:Y:S01]  /*09f0*/  FADD.FTZ R11, R40, R11 ;  /* 0x0000000b280b7221 */ /* 0x020fe20000010000 */
[----:B------:R-:W-:-:S04]  /*0a00*/  IADD3 R40, P0, R66, UR8, RZ ;  /* 0x0000000842287c10 */ /* 0x000fc8000ff1e0ff */
[----:B------:R-:W-:Y:S01]  /*0a10*/  IADD3.X R41, R67, UR9, RZ, P0, !PT ;  /* 0x0000000943297c10 */ /* 0x000fe200087fe4ff */
[----:B------:R-:W-:-:S04]  /*0a20*/  FADD.FTZ R53, R44, R53 ;  /* 0x000000352c357221 */ /* 0x000fc80000010000 */
[----:B------:R-:W4:Y:S04]  /*0a30*/  LDG.E R44, desc[UR6][R40.64] ;  /* 0x00000006282c7981 */ /* 0x000f28000c1e1900 */
[----:B------:R-:W5:Y:S04]  /*0a40*/  LDG.E R46, desc[UR6][R40.64+0x80] ;  /* 0x00008006282e7981 */ /* 0x000f68000c1e1900 */
[----:B------:R-:W5:Y:S01]  /*0a50*/  LDG.E R45, desc[UR6][R40.64+0x180] ;  /* 0x00018006282d7981 */ /* 0x000f62000c1e1900 */
[----:B--2---:R-:W-:-:S03]  /*0a60*/  FADD.FTZ R51, R48, R51 ;  /* 0x0000003330337221 */ /* 0x004fc60000010000 */
[----:B------:R0:W2:Y:S01]  /*0a70*/  LDG.E R48, desc[UR6][R40.64+0x100] ;  /* 0x0001000628307981 */ /* 0x0000a2000c1e1900 */
[----:B------:R-:W-:Y:S01]  /*0a80*/  FADD.FTZ R50, R43, R50 ;  /* 0x000000322b327221 */ /* 0x000fe20000010000 */
[----:B------:R-:W-:Y:S01]  /*0a90*/  FADD.FTZ R52, R49, R52 ;  /* 0x0000003431347221 */ /* 0x000fe20000010000 */
[----:B---3--:R-:W-:Y:S01]  /*0aa0*/  FADD.FTZ R18, R42, R18 ;  /* 0x000000122a127221 */ /* 0x008fe20000010000 */
[----:B------:R-:W-:-:S04]  /*0ab0*/  IADD3 R42, P0, R38, UR8, RZ ;  /* 0x00000008262a7c10 */ /* 0x000fc8000ff1e0ff */
[----:B------:R-:W-:Y:S02]  /*0ac0*/  IADD3.X R43, R39, UR9, RZ, P0, !PT ;  /* 0x00000009272b7c10 */ /* 0x000fe400087fe4ff */
[----:B0-----:R-:W-:Y:S01]  /*0ad0*/  IADD3 R40, P0, R36, UR8, RZ ;  /* 0x0000000824287c10 */ /* 0x001fe2000ff1e0ff */
[----:B------:R-:W-:Y:S02]  /*0ae0*/  FADD.FTZ R16, R47, R16 ;  /* 0x000000102f107221 */ /* 0x000fe40000010000 */
[----:B------:R-:W3:Y:S01]  /*0af0*/  LDG.E R47, desc[UR6][R42.64] ;  /* 0x000000062a2f7981 */ /* 0x000ee2000c1e1900 */
[----:B------:R-:W-:-:S03]  /*0b00*/  IADD3.X R41, R37, UR9, RZ, P0, !PT ;  /* 0x0000000925297c10 */ /* 0x000fc600087fe4ff */
[----:B------:R-:W3:Y:S04]  /*0b10*/  LDG.E R49, desc[UR6][R42.64+0x80] ;  /* 0x000080062a317981 */ /* 0x000ee8000c1e1900 */
[----:B------:R0:W3:Y:S01]  /*0b20*/  LDG.E R69, desc[UR6][R42.64+0x100] ;  /* 0x000100062a457981 */ /* 0x0000e2000c1e1900 */
[----:B--2---:R-:W-:-:S03]  /*0b30*/  FADD.FTZ R25, R48, R25 ;  /* 0x0000001930197221 */ /* 0x004fc60000010000 */
[----:B------:R-:W2:Y:S01]  /*0b40*/  LDG.E R48, desc[UR6][R40.64] ;  /* 0x0000000628307981 */ /* 0x000ea2000c1e1900 */
[----:B0-----:R-:W-:Y:S01]  /*0b50*/  IADD3 R42, P0, R34, UR8, RZ ;  /* 0x00000008222a7c10 */ /* 0x001fe2000ff1e0ff */
[----:B----4-:R-:W-:Y:S01]  /*0b60*/  FADD.FTZ R15, R44, R15 ;  /* 0x0000000f2c0f7221 */ /* 0x010fe20000010000 */
[----:B-----5:R-:W-:Y:S01]  /*0b70*/  FADD.FTZ R57, R46, R57 ;  /* 0x000000392e397221 */ /* 0x020fe20000010000 */
[----:B------:R-:W4:Y:S01]  /*0b80*/  LDG.E R44, desc[UR6][R40.64+0x100] ;  /* 0x00010006282c7981 */ /* 0x000f22000c1e1900 */
[----:B------:R-:W-:-:S03]  /*0b90*/  IADD3.X R43, R35, UR9, RZ, P0, !PT ;  /* 0x00000009232b7c10 */ /* 0x000fc600087fe4ff */
[----:B------:R0:W5:Y:S01]  /*0ba0*/  LDG.E R46, desc[UR6][R40.64+0x80] ;  /* 0x00008006282e7981 */ /* 0x000162000c1e1900 */
[----:B------:R-:W-:-:S03]  /*0bb0*/  FADD.FTZ R14, R45, R14 ;  /* 0x0000000e2d0e7221 */ /* 0x000fc60000010000 */
[----:B------:R-:W4:Y:S01]  /*0bc0*/  LDG.E R45, desc[UR6][R42.64+0x100] ;  /* 0x000100062a2d7981 */ /* 0x000f22000c1e1900 */
[----:B0-----:R-:W-:-:S04]  /*0bd0*/  IADD3 R40, P0, R32, UR8, RZ ;  /* 0x0000000820287c10 */ /* 0x001fc8000ff1e0ff */
[----:B------:R-:W-:Y:S01]  /*0be0*/  IADD3.X R41, R33, UR9, RZ, P0, !PT ;  /* 0x0000000921297c10 */ /* 0x000fe200087fe4ff */
[----:B---3--:R-:W-:-:S04]  /*0bf0*/  FADD.FTZ R10, R47, R10 ;  /* 0x0000000a2f0a7221 */ /* 0x008fc80000010000 */
[----:B------:R-:W3:Y:S01]  /*0c00*/  LDG.E R68, desc[UR6][R40.64] ;  /* 0x0000000628447981 */ /* 0x000ee2000c1e1900 */
[----:B------:R-:W-:-:S03]  /*0c10*/  FADD.FTZ R24, R49, R24 ;  /* 0x0000001831187221 */ /* 0x000fc60000010000 */
[----:B------:R-:W3:Y:S04]  /*0c20*/  LDG.E R47, desc[UR6][R42.64+0x80] ;  /* 0x000080062a2f7981 */ /* 0x000ee8000c1e1900 */
[----:B------:R0:W3:Y:S01]  /*0c30*/  LDG.E R49, desc[UR6][R42.64] ;  /* 0x000000062a317981 */ /* 0x0000e2000c1e1900 */
[----:B--2---:R-:W-:-:S03]  /*0c40*/  FADD.FTZ R9, R48, R9 ;  /* 0x0000000930097221 */ /* 0x004fc60000010000 */
[----:B------:R-:W2:Y:S01]  /*0c50*/  LDG.E R48, desc[UR6][R40.64+0x80] ;  /* 0x0000800628307981 */ /* 0x000ea2000c1e1900 */
[----:B0-----:R-:W-:-:S04]  /*0c60*/  IADD3 R42, P0, R30, UR8, RZ ;  /* 0x000000081e2a7c10 */ /* 0x001fc8000ff1e0ff */
[----:B------:R-:W-:Y:S01]  /*0c70*/  IADD3.X R43, R31, UR9, RZ, P0, !PT ;  /* 0x000000091f2b7c10 */ /* 0x000fe200087fe4ff */
[----:B-----5:R-:W-:Y:S02]  /*0c80*/  FADD.FTZ R23, R46, R23 ;  /* 0x000000172e177221 */ /* 0x020fe40000010000 */
[----:B------:R0:W5:Y:S01]  /*0c90*/  LDG.E R46, desc[UR6][R40.64+0x100] ;  /* 0x00010006282e7981 */ /* 0x000162000c1e1900 */
[----:B------:R-:W-:Y:S01]  /*0ca0*/  FADD.FTZ R60, R69, R60 ;  /* 0x0000003c453c7221 */ /* 0x000fe20000010000 */
[----:B----4-:R-:W-:Y:S01]  /*0cb0*/  FADD.FTZ R54, R44, R54 ;  /* 0x000000362c367221 */ /* 0x010fe20000010000 */
[----:B------:R-:W-:Y:S01]  /*0cc0*/  FADD.FTZ R58, R45, R58 ;  /* 0x0000003a2d3a7221 */ /* 0x000fe20000010000 */
[----:B------:R-:W4:Y:S01]  /*0cd0*/  LDG.E R69, desc[UR6][R42.64+0x100] ;  /* 0x000100062a457981 */ /* 0x000f22000c1e1900 */
[----:B0-----:R-:W-:-:S04]  /*0ce0*/  IADD3 R40, P0, R28, UR8, RZ ;  /* 0x000000081c287c10 */ /* 0x001fc8000ff1e0ff */
[----:B------:R-:W-:-:S05]  /*0cf0*/  IADD3.X R41, R29, UR9, RZ, P0, !PT ;  /* 0x000000091d297c10 */ /* 0x000fca00087fe4ff */
[----:B------:R-:W4:Y:S01]  /*0d00*/  LDG.E R44, desc[UR6][R40.64] ;  /* 0x00000006282c7981 */ /* 0x000f22000c1e1900 */
[----:B---3--:R-:W-:-:S03]  /*0d10*/  FADD.FTZ R22, R47, R22 ;  /* 0x000000162f167221 */ /* 0x008fc60000010000 */
[----:B------:R-:W3:Y:S01]  /*0d20*/  LDG.E R47, desc[UR6][R42.64+0x80] ;  /* 0x000080062a2f7981 */ /* 0x000ee2000c1e1900 */
[----:B------:R-:W-:-:S03]  /*0d30*/  FADD.FTZ R8, R49, R8 ;  /* 0x0000000831087221 */ /* 0x000fc60000010000 */
[----:B------:R-:W3:Y:S04]  /*0d40*/  LDG.E R49, desc[UR6][R42.64] ;  /* 0x000000062a317981 */ /* 0x000ee8000c1e1900 */
[----:B------:R-:W3:Y:S01]  /*0d50*/  LDG.E R45, desc[UR6][R40.64+0x100] ;  /* 0x00010006282d7981 */ /* 0x000ee2000c1e1900 */
[----:B--2---:R-:W-:-:S03]  /*0d60*/  FADD.FTZ R21, R48, R21 ;  /* 0x0000001530157221 */ /* 0x004fc60000010000 */
[----:B------:R-:W2:Y:S01]  /*0d70*/  LDG.E R48, desc[UR6][R40.64+0x80] ;  /* 0x0000800628307981 */ /* 0x000ea2000c1e1900 */
[----:B------:R-:W-:-:S06]  /*0d80*/  UIADD3 UR4, UR4, 0x1, URZ ;  /* 0x0000000104047890 */ /* 0x000fcc000fffe03f */
[----:B------:R-:W-:Y:S01]  /*0d90*/  ISETP.LE.AND P0, PT, R2, UR4, PT ;  /* 0x0000000402007c0c */ /* 0x000fe2000bf03270 */
[----:B------:R-:W-:Y:S01]  /*0da0*/  ULEA UR8, UP0, UR10, UR8, 0x2 ;  /* 0x000000080a087291 */ /* 0x000fe2000f80103f */
[----:B------:R-:W-:-:S03]  /*0db0*/  FADD.FTZ R7, R68, R7 ;  /* 0x0000000744077221 */ /* 0x000fc60000010000 */
[----:B------:R-:W-:Y:S01]  /*0dc0*/  UIADD3.X UR9, UR9, UR5, URZ, UP0, !UPT ;  /* 0x0000000509097290 */ /* 0x000fe200087fe43f */
[----:B-----5:R-:W-:Y:S01]  /*0dd0*/  FADD.FTZ R59, R46, R59 ;  /* 0x0000003b2e3b7221 */ /* 0x020fe20000010000 */
[----:B----4-:R-:W-:Y:S01]  /*0de0*/  FADD.FTZ R13, R69, R13 ;  /* 0x0000000d450d7221 */ /* 0x010fe20000010000 */
[----:B------:R-:W-:Y:S01]  /*0df0*/  FADD.FTZ R5, R44, R5 ;  /* 0x000000052c057221 */ /* 0x000fe20000010000 */
[----:B---3--:R-:W-:Y:S01]  /*0e00*/  FADD.FTZ R20, R47, R20 ;  /* 0x000000142f147221 */ /* 0x008fe20000010000 */
[----:B------:R-:W-:Y:S01]  /*0e10*/  FADD.FTZ R6, R49, R6 ;  /* 0x0000000631067221 */ /* 0x000fe20000010000 */
[----:B------:R-:W-:Y:S01]  /*0e20*/  FADD.FTZ R12, R45, R12 ;  /* 0x0000000c2d0c7221 */ /* 0x000fe20000010000 */
[----:B--2---:R-:W-:Y:S01]  /*0e30*/  FADD.FTZ R19, R48, R19 ;  /* 0x0000001330137221 */ /* 0x004fe20000010000 */
[----:B------:R-:W-:Y:S06]  /*0e40*/  @!P0 BRA `(.L_x_666) ;  /* 0xfffffff800908947 */ /* 0x000fec000383ffff */
.L_x_665:
[----:B------:R-:W0:Y:S01]  /*0e50*/  S2R R35, SR_TID.X ;  /* 0x0000000000237919 */ /* 0x000e220000002100 */
[----:B------:R-:W1:Y:S01]  /*0e60*/  S2UR UR5, SR_CgaCtaId ;  /* 0x00000000000579c3 */ /* 0x000e620000008800 */
[----:B------:R-:W-:Y:S01]  /*0e70*/  ULDC UR8, c[0x0][0x390] ;  /* 0x0000e40000087ab9 */ /* 0x000fe20000000800 */
[----:B------:R-:W-:Y:S01]  /*0e80*/  UMOV UR4, 0x400 ;  /* 0x0000040000047882 */ /* 0x000fe20000000000 */
        /* <DEDUP_REMOVED lines=21> */
[----:B-1----:R-:W-:Y:S01]  /*0fe0*/  ULEA UR4, UR5, UR4, 0x18 ;  /* 0x0000000405047291 */ /* 0x002fe2000f8ec03f */
[----:B------:R-:W-:Y:S01]  /*0ff0*/  FMUL.FTZ R18, R18, UR8 ;  /* 0x0000000812127c20 */ /* 0x000fe20008410000 */
[----:B------:R-:W-:Y:S01]  /*1000*/  FMUL.FTZ R60, R60, UR8 ;  /* 0x000000083c3c7c20 */ /* 0x000fe20008410000 */
[----:B------:R-:W-:Y:S01]  /*1010*/  FMUL.FTZ R7, R54, UR8 ;  /* 0x0000000836077c20 */ /* 0x000fe20008410000 */
[----:B------:R-:W-:Y:S01]  /*1020*/  F2FP.BF16.F32.PACK_AB R16, R57, R16 ;  /* 0x000000103910723e */ /* 0x000fe200000010ff */
[----:B------:R-:W-:Y:S01]  /*1030*/  FMUL.FTZ R22, R22, UR8 ;  /* 0x0000000816167c20 */ /* 0x000fe20008410000 */
[----:B------:R-:W-:Y:S01]  /*1040*/  F2FP.BF16.F32.PACK_AB R9, R9, R10 ;  /* 0x0000000a0909723e */ /* 0x000fe200000010ff */
[----:B------:R-:W-:Y:S01]  /*1050*/  FMUL.FTZ R21, R21, UR8 ;  /* 0x0000000815157c20 */ /* 0x000fe20008410000 */
[----:B0-----:R-:W-:Y:S01]  /*1060*/  SHF.R.S32.HI R28, RZ, 0x1f, R35 ;  /* 0x0000001fff1c7819 */ /* 0x001fe20000011423 */
[----:B------:R-:W-:Y:S01]  /*1070*/  FMUL.FTZ R20, R20, UR8 ;  /* 0x0000000814147c20 */ /* 0x000fe20008410000 */
[----:B------:R-:W-:Y:S01]  /*1080*/  FMUL.FTZ R19, R19, UR8 ;  /* 0x0000000813137c20 */ /* 0x000fe20008410000 */
[----:B------:R-:W-:Y:S01]  /*1090*/  FMUL.FTZ R58, R58, UR8 ;  /* 0x000000083a3a7c20 */ /* 0x000fe20008410000 */
[CC--:B------:R-:W-:Y:S01]  /*10a0*/  LEA.HI R2, R28.reuse, R35.reuse, RZ, 0x2 ;  /* 0x000000231c027211 */ /* 0x0c0fe200078f10ff */
[----:B------:R-:W-:Y:S01]  /*10b0*/  FMUL.FTZ R59, R59, UR8 ;  /* 0x000000083b3b7c20 */ /* 0x000fe20008410000 */
[CC--:B------:R-:W-:Y:S01]  /*10c0*/  LEA.HI R29, R28.reuse, R35.reuse, RZ, 0x5 ;  /* 0x000000231c1d7211 */ /* 0x0c0fe200078f28ff */
[----:B------:R-:W-:Y:S01]  /*10d0*/  FMUL.FTZ R13, R13, UR8 ;  /* 0x000000080d0d7c20 */ /* 0x000fe20008410000 */
[----:B------:R-:W-:Y:S01]  /*10e0*/  LEA.HI R30, R28, R35, RZ, 0x3 ;  /* 0x000000231c1e7211 */ /* 0x000fe200078f18ff */
[----:B------:R-:W-:Y:S01]  /*10f0*/  FMUL.FTZ R12, R12, UR8 ;  /* 0x000000080c0c7c20 */ /* 0x000fe20008410000 */
[--C-:B------:R-:W-:Y:S01]  /*1100*/  SHF.R.S32.HI R26, RZ, 0x2, R2.reuse ;  /* 0x00000002ff1a7819 */ /* 0x100fe20000011402 */
[----:B------:R-:W-:Y:S01]  /*1110*/  ULDC.64 UR10, c[0x0][0x448] ;  /* 0x00011200000a7ab9 */ /* 0x000fe20000000a00 */
[----:B------:R-:W-:Y:S01]  /*1120*/  SHF.R.S32.HI R27, RZ, 0x1f, R2 ;  /* 0x0000001fff1b7819 */ /* 0x000fe20000011402 */
[----:B------:R-:W-:Y:S01]  /*1130*/  BSSY B0, `(.L_x_667) ;  /* 0x0000066000007945 */ /* 0x000fe20003800000 */
[----:B------:R-:W-:-:S02]  /*1140*/  SHF.R.S32.HI R34, RZ, 0x5, R29 ;  /* 0x00000005ff227819 */ /* 0x000fc4000001141d */
[----:B------:R-:W-:Y:S02]  /*1150*/  LOP3.LUT R29, R30, 0x1ffffff8, RZ, 0xc0, !PT ;  /* 0x1ffffff81e1d7812 */ /* 0x000fe400078ec0ff */
[----:B------:R-:W-:Y:S02]  /*1160*/  LEA.HI R27, R27, R26, RZ, 0x3 ;  /* 0x0000001a1b1b7211 */ /* 0x000fe400078f18ff */
[----:B------:R-:W-:Y:S02]  /*1170*/  LEA.HI R31, R34, R34, RZ, 0x1 ;  /* 0x00000022221f7211 */ /* 0x000fe400078f08ff */
[----:B------:R-:W-:Y:S02]  /*1180*/  LOP3.LUT R32, R2, 0x3ffffffc, RZ, 0xc0, !PT ;  /* 0x3ffffffc02207812 */ /* 0x000fe400078ec0ff */
[----:B------:R-:W-:Y:S01]  /*1190*/  SHF.R.S32.HI R2, RZ, 0x3, R30 ;  /* 0x00000003ff027819 */ /* 0x000fe2000001141e */
[----:B------:R-:W-:Y:S01]  /*11a0*/  IMAD.IADD R30, R35, 0x1, -R29 ;  /* 0x00000001231e7824 */ /* 0x000fe200078e0a1d */
[----:B------:R-:W-:-:S02]  /*11b0*/  LOP3.LUT R27, R27, 0xfffffff8, RZ, 0xc0, !PT ;  /* 0xfffffff81b1b7812 */ /* 0x000fc400078ec0ff */
[----:B------:R-:W-:Y:S01]  /*11c0*/  LOP3.LUT R29, R31, 0x1ffffe, RZ, 0xc0, !PT ;  /* 0x001ffffe1f1d7812 */ /* 0x000fe200078ec0ff */
[----:B------:R-:W-:Y:S01]  /*11d0*/  IMAD.SHL.U32 R31, R2, 0x40, RZ ;  /* 0x00000040021f7824 */ /* 0x000fe200078e00ff */
[----:B------:R-:W-:Y:S02]  /*11e0*/  LEA.HI R28, R28, R35, RZ, 0x6 ;  /* 0x000000231c1c7211 */ /* 0x000fe400078f30ff */
[----:B------:R-:W-:Y:S02]  /*11f0*/  IADD3 R27, R26, -R27, RZ ;  /* 0x8000001b1a1b7210 */ /* 0x000fe40007ffe0ff */
[----:B------:R-:W-:Y:S01]  /*1200*/  IADD3 R35, -R32, R35, RZ ;  /* 0x0000002320237210 */ /* 0x000fe20007ffe1ff */
[----:B------:R-:W-:Y:S01]  /*1210*/  IMAD.IADD R32, R34, 0x1, -R29 ;  /* 0x0000000122207824 */ /* 0x000fe200078e0a1d */
[----:B------:R-:W-:Y:S01]  /*1220*/  SHF.R.S32.HI R29, RZ, 0x6, R28 ;  /* 0x00000006ff1d7819 */ /* 0x000fe2000001141c */
[----:B------:R-:W-:Y:S01]  /*1230*/  IMAD.SHL.U32 R28, R27, 0x40, RZ ;  /* 0x000000401b1c7824 */ /* 0x000fe200078e00ff */
[----:B------:R-:W-:Y:S01]  /*1240*/  LOP3.LUT R31, R31, 0x1c0, RZ, 0xc0, !PT ;  /* 0x000001c01f1f7812 */ /* 0x000fe200078ec0ff */
[----:B------:R-:W-:Y:S01]  /*1250*/  IMAD R32, R32, 0x200, R35 ;  /* 0x0000020020207824 */ /* 0x000fe200078e0223 */
[----:B------:R-:W-:-:S02]  /*1260*/  SHF.L.U32 R33, R29, 0x3, RZ ;  /* 0x000000031d217819 */ /* 0x000fc400000006ff */
[----:B------:R-:W-:Y:S02]  /*1270*/  LOP3.LUT R28, R28, 0x1c0, RZ, 0xc0, !PT ;  /* 0x000001c01c1c7812 */ /* 0x000fe400078ec0ff */
[----:B------:R-:W-:Y:S02]  /*1280*/  SHF.L.U32 R26, R30, 0x3, RZ ;  /* 0x000000031e1a7819 */ /* 0x000fe400000006ff */
[----:B------:R-:W-:Y:S02]  /*1290*/  LOP3.LUT R33, R28, 0x18, R33, 0xf8, !PT ;  /* 0x000000181c217812 */ /* 0x000fe400078ef821 */
[----:B------:R-:W-:Y:S02]  /*12a0*/  SHF.R.U32.HI R28, RZ, 0x3, R28 ;  /* 0x00000003ff1c7819 */ /* 0x000fe4000001161c */
[----:B------:R-:W-:Y:S02]  /*12b0*/  SHF.R.U32.HI R30, RZ, 0x3, R31 ;  /* 0x00000003ff1e7819 */ /* 0x000fe4000001161f */
[----:B------:R-:W-:Y:S01]  /*12c0*/  LOP3.LUT R33, R33, R28, RZ, 0x3c, !PT ;  /* 0x0000001c21217212 */ /* 0x000fe200078e3cff */
[----:B------:R-:W-:Y:S01]  /*12d0*/  FMUL.FTZ R28, R15, UR8 ;  /* 0x000000080f1c7c20 */ /* 0x000fe20008410000 */
[----:B------:R-:W-:-:S02]  /*12e0*/  LOP3.LUT R31, R31, 0x38, R26, 0xf8, !PT ;  /* 0x000000381f1f7812 */ /* 0x000fc400078ef81a */
[----:B------:R-:W-:Y:S01]  /*12f0*/  LOP3.LUT P0, RZ, R27, 0x4, RZ, 0xc0, !PT ;  /* 0x000000041bff7812 */ /* 0x000fe2000780c0ff */
[----:B------:R-:W-:Y:S01]  /*1300*/  IMAD.U32 R15, R32, 0x2, R33 ;  /* 0x00000002200f7824 */ /* 0x000fe200078e0021 */
[----:B------:R-:W-:Y:S02]  /*1310*/  LOP3.LUT R30, R31, R30, RZ, 0x3c, !PT ;  /* 0x0000001e1f1e7212 */ /* 0x000fe400078e3cff */
[----:B------:R-:W-:Y:S02]  /*1320*/  F2FP.BF16.F32.PACK_AB R25, R25, R50 ;  /* 0x000000321919723e */ /* 0x000fe400000010ff */
[----:B------:R-:W-:Y:S01]  /*1330*/  LEA R27, R29, R30, 0x9 ;  /* 0x0000001e1d1b7211 */ /* 0x000fe200078e48ff */
[----:B------:R-:W-:Y:S01]  /*1340*/  FMUL.FTZ R30, R11, UR8 ;  /* 0x000000080b1e7c20 */ /* 0x000fe20008410000 */
[----:B------:R-:W-:Y:S01]  /*1350*/  LEA R14, R15, UR4, 0x1 ;  /* 0x000000040f0e7c11 */ /* 0x000fe2000f8e08ff */
[----:B------:R-:W-:Y:S01]  /*1360*/  FMUL.FTZ R29, R53, UR8 ;  /* 0x00000008351d7c20 */ /* 0x000fe20008410000 */
[----:B------:R-:W-:-:S02]  /*1370*/  F2FP.BF16.F32.PACK_AB R11, R28, R51 ;  /* 0x000000331c0b723e */ /* 0x000fc400000010ff */
[C---:B------:R-:W-:Y:S01]  /*1380*/  IADD3 R15, R14.reuse, 0x40, RZ ;  /* 0x000000400e0f7810 */ /* 0x040fe20007ffe0ff */
[----:B------:R-:W-:Y:S01]  /*1390*/  @P0 VIADD R15, R14, 0xffffffc0 ;  /* 0xffffffc00e0f0836 */ /* 0x000fe20000000000 */
[----:B------:R-:W-:Y:S01]  /*13a0*/  F2FP.BF16.F32.PACK_AB R28, R30, R55 ;  /* 0x000000371e1c723e */ /* 0x000fe200000010ff */
[----:B------:R-:W-:Y:S01]  /*13b0*/  STS [R14], R11 ;  /* 0x0000000b0e007388 */ /* 0x000fe20000000800 */
[----:B------:R-:W-:Y:S02]  /*13c0*/  F2FP.BF16.F32.PACK_AB R29, R52, R29 ;  /* 0x0000001d341d723e */ /* 0x000fe400000010ff */
[----:B------:R-:W-:Y:S01]  /*13d0*/  F2FP.BF16.F32.PACK_AB R23, R23, R24 ;  /* 0x000000181717723e */ /* 0x000fe200000010ff */
[----:B------:R-:W-:Y:S01]  /*13e0*/  STS [R14+0x400], R17 ;  /* 0x000400110e007388 */ /* 0x000fe20000000800 */
[----:B------:R-:W-:Y:S02]  /*13f0*/  F2FP.BF16.F32.PACK_AB R5, R5, R18 ;  /* 0x000000120505723e */ /* 0x000fe400000010ff */
[----:B------:R-:W-:Y:S01]  /*1400*/  F2FP.BF16.F32.PACK_AB R7, R7, R60 ;  /* 0x0000003c0707723e */ /* 0x000fe200000010ff */
[----:B------:R0:W-:Y:S01]  /*1410*/  STS [R15], R16 ;  /* 0x000000100f007388 */ /* 0x0001e20000000800 */
[----:B------:R-:W-:-:S02]  /*1420*/  F2FP.BF16.F32.PACK_AB R21, R21, R22 ;  /* 0x000000161515723e */ /* 0x000fc400000010ff */
[----:B------:R-:W-:Y:S01]  /*1430*/  F2FP.BF16.F32.PACK_AB R19, R19, R20 ;  /* 0x000000141313723e */ /* 0x000fe200000010ff */
[----:B------:R-:W-:Y:S01]  /*1440*/  STS [R15+0x400], R9 ;  /* 0x000400090f007388 */ /* 0x000fe20000000800 */
[----:B------:R-:W-:Y:S02]  /*1450*/  F2FP.BF16.F32.PACK_AB R58, R59, R58 ;  /* 0x0000003a3b3a723e */ /* 0x000fe400000010ff */
[----:B------:R-:W-:Y:S01]  /*1460*/  F2FP.BF16.F32.PACK_AB R12, R12, R13 ;  /* 0x0000000d0c0c723e */ /* 0x000fe200000010ff */
[----:B------:R-:W-:Y:S01]  /*1470*/  STS [R14+0x1000], R28 ;  /* 0x0010001c0e007388 */ /* 0x000fe20000000800 */
[----:B------:R-:W-:Y:S01]  /*1480*/  LEA R22, R27, UR4, 0x1 ;  /* 0x000000041b167c11 */ /* 0x000fe2000f8e08ff */
[----:B------:R-:W-:Y:S01]  /*1490*/  ULDC.64 UR4, c[0x0][0x460] ;  /* 0x0001180000047ab9 */ /* 0x000fe20000000a00 */
[----:B0-----:R-:W-:Y:S01]  /*14a0*/  SHF.R.S32.HI R16, RZ, 0x1f, R3 ;  /* 0x0000001fff107819 */ /* 0x001fe20000011403 */
[----:B------:R-:W-:Y:S01]  /*14b0*/  STS [R14+0x1400], R29 ;  /* 0x0014001d0e007388 */ /* 0x000fe20000000800 */
[----:B------:R-:W-:-:S03]  /*14c0*/  SHF.R.S32.HI R27, RZ, 0x1f, R26 ;  /* 0x0000001fff1b7819 */ /* 0x000fc6000001141a */
[----:B------:R-:W-:Y:S01]  /*14d0*/  STS [R15+0x1000], R8 ;  /* 0x001000080f007388 */ /* 0x000fe20000000800 */
[----:B------:R-:W-:-:S03]  /*14e0*/  IMAD R16, R16, UR10, RZ ;  /* 0x0000000a10107c24 */ /* 0x000fc6000f8e02ff */
[----:B------:R-:W-:Y:S01]  /*14f0*/  STS [R15+0x1400], R6 ;  /* 0x001400060f007388 */ /* 0x000fe20000000800 */
[----:B------:R-:W-:-:S03]  /*1500*/  IMAD R16, R3, UR11, R16 ;  /* 0x0000000b03107c24 */ /* 0x000fc6000f8e0210 */
[----:B------:R-:W-:Y:S04]  /*1510*/  STS [R14+0x2000], R25 ;  /* 0x002000190e007388 */ /* 0x000fe80000000800 */
[----:B------:R0:W-:Y:S04]  /*1520*/  STS [R14+0x2400], R23 ;  /* 0x002400170e007388 */ /* 0x0001e80000000800 */
[----:B------:R1:W-:Y:S04]  /*1530*/  STS [R15+0x2000], R5 ;  /* 0x002000050f007388 */ /* 0x0003e80000000800 */
[----:B------:R2:W-:Y:S01]  /*1540*/  STS [R15+0x2400], R7 ;  /* 0x002400070f007388 */ /* 0x0005e20000000800 */
[----:B0-----:R-:W-:-:S03]  /*1550*/  IADD3 R23, R26, 0x40, RZ ;  /* 0x000000401a177810 */ /* 0x001fc60007ffe0ff */
[----:B------:R-:W-:Y:S01]  /*1560*/  STS [R14+0x3000], R21 ;  /* 0x003000150e007388 */ /* 0x000fe20000000800 */
[----:B-1----:R-:W-:-:S03]  /*1570*/  SHF.R.S32.HI R5, RZ, 0x1f, R4 ;  /* 0x0000001fff057819 */ /* 0x002fc60000011404 */
[----:B------:R0:W-:Y:S01]  /*1580*/  STS [R14+0x3400], R19 ;  /* 0x003400130e007388 */ /* 0x0001e20000000800 */
[C---:B--2---:R-:W-:Y:S01]  /*1590*/  IMAD.WIDE.U32 R6, R3.reuse, UR10, R26 ;  /* 0x0000000a03067c25 */ /* 0x044fe2000f8e001a */
[----:B------:R-:W-:Y:S02]  /*15a0*/  IADD3 R3, -R3, R0, RZ ;  /* 0x0000000003037210 */ /* 0x000fe40007ffe1ff */
[----:B------:R1:W-:Y:S01]  /*15b0*/  STS [R15+0x3000], R58 ;  /* 0x0030003a0f007388 */ /* 0x0003e20000000800 */
[----:B------:R-:W-:Y:S01]  /*15c0*/  IMAD R5, R5, UR4, RZ ;  /* 0x0000000405057c24 */ /* 0x000fe2000f8e02ff */
[----:B------:R-:W-:Y:S02]  /*15d0*/  ISETP.GE.AND P1, PT, R2, R3, PT ;  /* 0x000000030200720c */ /* 0x000fe40003f26270 */
[----:B------:R1:W-:Y:S01]  /*15e0*/  STS [R15+0x3400], R12 ;  /* 0x0034000c0f007388 */ /* 0x0003e20000000800 */
[----:B------:R-:W-:Y:S01]  /*15f0*/  BAR.SYNC.DEFER_BLOCKING 0x0 ;  /* 0x0000000000007b1d */ /* 0x000fe20000010000 */
[----:B------:R-:W-:Y:S01]  /*1600*/  IADD3 R62, P0, R62, R6, RZ ;  /* 0x000000063e3e7210 */ /* 0x000fe20007f1e0ff */
[----:B------:R-:W-:-:S02]  /*1610*/  VIADD R0, R2, 0x20 ;  /* 0x0000002002007836 */ /* 0x000fc40000000000 */
[----:B------:R-:W-:Y:S01]  /*1620*/  IMAD R5, R4, UR5, R5 ;  /* 0x0000000504057c24 */ /* 0x000fe2000f8e0205 */
[----:B------:R-:W-:Y:S02]  /*1630*/  IADD3.X R63, R61, R7, R16, P0, !PT ;  /* 0x000000073d3f7210 */ /* 0x000fe400007fe410 */
[----:B------:R-:W-:Y:S02]  /*1640*/  ISETP.GE.AND P0, PT, R0, R3, PT ;  /* 0x000000030000720c */ /* 0x000fe40003f06270 */
[----:B------:R-:W-:Y:S01]  /*1650*/  SHF.R.S32.HI R0, RZ, 0x1f, R2 ;  /* 0x0000001fff007819 */ /* 0x000fe20000011402 */
[----:B------:R-:W-:-:S04]  /*1660*/  IMAD.WIDE.U32 R62, R4, UR4, R62 ;  /* 0x00000004043e7c25 */ /* 0x000fc8000f8e003e */
[----:B0-----:R-:W-:Y:S01]  /*1670*/  IMAD.IADD R19, R63, 0x1, R5 ;  /* 0x000000013f137824 */ /* 0x001fe200078e0205 */
[----:B------:R1:W0:Y:S01]  /*1680*/  LDS.128 R8, [R22+0x1000] ;  /* 0x0010000016087984 */ /* 0x0002220000000c00 */
[----:B------:R-:W-:Y:S05]  /*1690*/  @P1 BRA `(.L_x_668) ;  /* 0x00000000003c1947 */ /* 0x000fea0003800000 */
[----:B------:R-:W-:Y:S01]  /*16a0*/  ULDC UR4, c[0x0][0x2d0] ;  /* 0x0000b40000047ab9 */ /* 0x000fe20000000800 */
[----:B------:R-:W2:Y:S01]  /*16b0*/  LDS.128 R4, [R22+0x2000] ;  /* 0x0020000016047984 */ /* 0x000ea20000000c00 */
[----:B------:R-:W-:Y:S01]  /*16c0*/  ISETP.GE.AND P1, PT, R26, UR4, PT ;  /* 0x000000041a007c0c */ /* 0x000fe2000bf26270 */
[----:B------:R-:W-:Y:S01]  /*16d0*/  IMAD R3, R0, UR10, RZ ;  /* 0x0000000a00037c24 */ /* 0x000fe2000f8e02ff */
[----:B------:R-:W-:Y:S01]  /*16e0*/  MOV R18, R62 ;  /* 0x0000003e00127202 */ /* 0x000fe20000000f00 */
[----:B------:R-:W-:Y:S01]  /*16f0*/  ULDC.64 UR8, c[0x0][0x3e8] ;  /* 0x0000fa0000087ab9 */ /* 0x000fe20000000a00 */
[----:B------:R-:W-:Y:S01]  /*1700*/  ISETP.GE.AND P2, PT, R23, UR4, PT ;  /* 0x0000000417007c0c */ /* 0x000fe2000bf46270 */
[C---:B------:R-:W-:Y:S02]  /*1710*/  IMAD R3, R2.reuse, UR11, R3 ;  /* 0x0000000b02037c24 */ /* 0x040fe4000f8e0203 */
[----:B------:R-:W-:-:S04]  /*1720*/  IMAD.WIDE.U32 R16, R2, UR10, R18 ;  /* 0x0000000a02107c25 */ /* 0x000fc8000f8e0012 */
[----:B------:R-:W-:Y:S01]  /*1730*/  IMAD.IADD R3, R17, 0x1, R3 ;  /* 0x0000000111037824 */ /* 0x000fe200078e0203 */
[C---:B------:R-:W-:Y:S01]  /*1740*/  LEA R20, P3, R16.reuse, UR8, 0x1 ;  /* 0x0000000810147c11 */ /* 0x040fe2000f8608ff */
[----:B-1----:R-:W1:Y:S03]  /*1750*/  @!P1 LDS.128 R12, [R22] ;  /* 0x00000000160c9984 */ /* 0x002e660000000c00 */
[----:B------:R-:W-:-:S05]  /*1760*/  LEA.HI.X R21, R16, UR9, R3, 0x1, P3 ;  /* 0x0000000910157c11 */ /* 0x000fca00098f0c03 */
[----:B--2---:R2:W-:Y:S04]  /*1770*/  @!P2 STG.E.128 desc[UR6][R20.64+0x80], R4 ;  /* 0x000080041400a986 */ /* 0x0045e8000c101d06 */
[----:B-1----:R2:W-:Y:S02]  /*1780*/  @!P1 STG.E.128 desc[UR6][R20.64], R12 ;  /* 0x0000000c14009986 */ /* 0x0025e4000c101d06 */
.L_x_668:
[----:B------:R-:W-:Y:S05]  /*1790*/  BSYNC B0 ;  /* 0x0000000000007941 */ /* 0x000fea0003800000 */
.L_x_667:
[----:B--2---:R2:W3:Y:S01]  /*17a0*/  LDS.128 R4, [R22+0x3000] ;  /* 0x0030000016047984 */ /* 0x0044e20000000c00 */
[----:B------:R-:W-:Y:S05]  /*17b0*/  @P0 EXIT ;  /* 0x000000000000094d */ /* 0x000fea0003800000 */
[----:B------:R-:W-:Y:S01]  /*17c0*/  IADD3 R13, P0, R2, 0x20, RZ ;  /* 0x00000020020d7810 */ /* 0x000fe20007f1e0ff */
[----:B------:R-:W-:Y:S01]  /*17d0*/  IMAD.MOV.U32 R2, RZ, RZ, R62 ;  /* 0x000000ffff027224 */ /* 0x000fe200078e003e */
[----:B------:R-:W-:Y:S01]  /*17e0*/  MOV R3, R19 ;  /* 0x0000001300037202 */ /* 0x000fe20000000f00 */
[----:B------:R-:W-:Y:S01]  /*17f0*/  ULDC.64 UR8, c[0x0][0x3e8] ;  /* 0x0000fa0000087ab9 */ /* 0x000fe20000000a00 */
[----:B------:R-:W-:Y:S01]  /*1800*/  IADD3.X R0, RZ, R0, RZ, P0, !PT ;  /* 0x00000000ff007210 */ /* 0x000fe200007fe4ff */
[----:B------:R-:W-:Y:S01]  /*1810*/  ULDC UR4, c[0x0][0x2d0] ;  /* 0x0000b40000047ab9 */ /* 0x000fe20000000800 */
[----:B------:R-:W-:Y:S01]  /*1820*/  IMAD.WIDE.U32 R2, R13, UR10, R2 ;  /* 0x0000000a0d027c25 */ /* 0x000fe2000f8e0002 */
[----:B------:R-:W-:-:S03]  /*1830*/  ISETP.GE.AND P1, PT, R26, UR4, PT ;  /* 0x000000041a007c0c */ /* 0x000fc6000bf26270 */
[----:B------:R-:W-:Y:S01]  /*1840*/  IMAD R0, R0, UR10, RZ ;  /* 0x0000000a00007c24 */ /* 0x000fe2000f8e02ff */
[----:B-1----:R-:W-:-:S03]  /*1850*/  LEA R12, P0, R2, UR8, 0x1 ;  /* 0x00000008020c7c11 */ /* 0x002fc6000f8008ff */
[----:B------:R-:W-:-:S05]  /*1860*/  IMAD R13, R13, UR11, R0 ;  /* 0x0000000b0d0d7c24 */ /* 0x000fca000f8e0200 */
[----:B------:R-:W-:-:S04]  /*1870*/  IADD3 R3, R3, R13, RZ ;  /* 0x0000000d03037210 */ /* 0x000fc80007ffe0ff */
[----:B------:R-:W-:Y:S02]  /*1880*/  LEA.HI.X R13, R2, UR9, R3, 0x1, P0 ;  /* 0x00000009020d7c11 */ /* 0x000fe400080f0c03 */
[----:B------:R-:W-:-:S03]  /*1890*/  ISETP.GE.AND P0, PT, R23, UR4, PT ;  /* 0x0000000417007c0c */ /* 0x000fc6000bf06270 */
[----:B0-----:R0:W-:Y:S10]  /*18a0*/  @!P1 STG.E.128 desc[UR6][R12.64], R8 ;  /* 0x000000080c009986 */ /* 0x0011f4000c101d06 */
[----:B------:R-:W-:Y:S05]  /*18b0*/  @P0 EXIT ;  /* 0x000000000000094d */ /* 0x000fea0003800000 */
[----:B---3--:R-:W-:Y:S01]  /*18c0*/  STG.E.128 desc[UR6][R12.64+0x80], R4 ;  /* 0x000080040c007986 */ /* 0x008fe2000c101d06 */
[----:B------:R-:W-:Y:S05]  /*18d0*/  EXIT ;  /* 0x000000000000794d */ /* 0x000fea0003800000 */
.L_x_669:
        /* <DEDUP_REMOVED lines=10> */
.L_x_2064:


//--------------------- .text._ZN5flash44flash_bwd_dq_dk_dv_loop_seqk_parallel_kernelI23Flash_bwd_kernel_traitsILi128ELi64ELi64ELi8ELi4ELi2ELi2ELb1ELb0EN7cutlass10bfloat16_tE19Flash_kernel_traitsILi128ELi64ELi64ELi8ES3_EELb1ELb0ELb0ELb0ELb0ELb1ELb0EEEvNS_16Flash_bwd_paramsE --------------------------
	.section	.text._ZN5flash44flash_bwd_dq_dk_dv_loop_seqk_parallel_kernelI23Flash_bwd_kernel_traitsILi128ELi64ELi64ELi8ELi4ELi2ELi2ELb1ELb0EN7cutlass10bfloat16_tE19Flash_kernel_traitsILi128ELi64ELi64ELi8ES3_EELb1ELb0ELb0ELb0ELb0ELb1ELb0EEEvNS_16Flash_bwd_paramsE,"ax",@progbits
	.align	128
        .global         _ZN5flash44flash_bwd_dq_dk_dv_loop_seqk_parallel_kernelI23Flash_bwd_kernel_traitsILi128ELi64ELi64ELi8ELi4ELi2ELi2ELb1ELb0EN7cutlass10bfloat16_tE19Flash_kernel_traitsILi128ELi64ELi64ELi8ES3_EELb1ELb0ELb0ELb0ELb0ELb1ELb0EEEvNS_16Flash_bwd_paramsE
        .type           _ZN5flash44flash_bwd_dq_dk_dv_loop_seqk_parallel_kernelI23Flash_bwd_kernel_traitsILi128ELi64ELi64ELi8ELi4ELi2ELi2ELb1ELb0EN7cutlass10bfloat16_tE19Flash_kernel_traitsILi128ELi64ELi64ELi8ES3_EELb1ELb0ELb0ELb0ELb0ELb1ELb0EEEvNS_16Flash_bwd_paramsE,@function
        .size           _ZN5flash44flash_bwd_dq_dk_dv_loop_seqk_parallel_kernelI23Flash_bwd_kernel_traitsILi128ELi64ELi64ELi8ELi4ELi2ELi2ELb1ELb0EN7cutlass10bfloat16_tE19Flash_kernel_traitsILi128ELi64ELi64ELi8ES3_EELb1ELb0ELb0ELb0ELb0ELb1ELb0EEEvNS_16Flash_bwd_paramsE,(.L_x_2065 - _ZN5flash44flash_bwd_dq_dk_dv_loop_seqk_parallel_kernelI23Flash_bwd_kernel_traitsILi128ELi64ELi64ELi8ELi4ELi2ELi2ELb1ELb0EN7cutlass10bfloat16_tE19Flash_kernel_traitsILi128ELi64ELi64ELi8ES3_EELb1ELb0ELb0ELb0ELb0ELb1ELb0EEEvNS_16Flash_bwd_paramsE)
        .other          _ZN5flash44flash_bwd_dq_dk_dv_loop_seqk_parallel_kernelI23Flash_bwd_kernel_traitsILi128ELi64ELi64ELi8ELi4ELi2ELi2ELb1ELb0EN7cutlass10bfloat16_tE19Flash_kernel_traitsILi128ELi64ELi64ELi8ES3_EELb1ELb0ELb0ELb0ELb0ELb1ELb0EEEvNS_16Flash_bwd_paramsE,@"STO_CUDA_ENTRY STV_DEFAULT"
_ZN5flash44flash_bwd_dq_dk_dv_loop_seqk_parallel_kernelI23Flash_bwd_kernel_traitsILi128ELi64ELi64ELi8ELi4ELi2ELi2ELb1ELb0EN7cutlass10bfloat16_tE19Flash_kernel_traitsILi128ELi64ELi64ELi8ES3_EELb1ELb0ELb0ELb0ELb0ELb1ELb0EEEvNS_16Flash_bwd_paramsE:
.text._ZN5flash44flash_bwd_dq_dk_dv_loop_seqk_parallel_kernelI23Flash_bwd_kernel_traitsILi128ELi64ELi64ELi8ELi4ELi2ELi2ELb1ELb0EN7cutlass10bfloat16_tE19Flash_kernel_traitsILi128ELi64ELi64ELi8ES3_EELb1ELb0ELb0ELb0ELb0ELb1ELb0EEEvNS_16Flash_bwd_paramsE:
        /* <DEDUP_REMOVED lines=13> */
[----:B------:R-:W-:-:S07]  /*00d0*/  UMOV UR5, 0x400 ;  /* 0x0000040000057882 */ /* 0x000fce0000000000 */
[----:B------:R-:W3:Y:S08]  /*00e0*/  S2UR UR61, SR_CTAID.Z ;  /* 0x00000000003d79c3 */ /* 0x000ef00000002700 */
[----:B------:R-:W4:Y:S01]  /*00f0*/  S2UR UR60, SR_CTAID.Y ;  /* 0x00000000003c79c3 */ /* 0x000f220000002600 */
[----:B--2---:R-:W-:Y:S01]  /*0100*/  ULEA UR4, UR4, UR5, 0x18 ;  /* 0x0000000504047291 */ /* 0x004fe2000f8ec03f */
[----:B-1----:R-:W-:Y:S01]  /*0110*/  SHF.R.S32.HI R0, RZ, 0x1f, R5 ;  /* 0x0000001fff007819 */ /* 0x002fe20000011405 */
[----:B---3--:R-:W-:-:S02]  /*0120*/  USHF.R.S32.HI UR5, URZ, 0x1f, UR61 ;  /* 0x0000001f3f057899 */ /* 0x008fc4000801143d */
[----:B------:R-:W-:Y:S01]  /*0130*/  USHF.R.S32.HI UR6, URZ, 0x1f, UR61 ;  /* 0x0000001f3f067899 */ /* 0x000fe2000801143d */
[CC--:B------:R-:W-:Y:S02]  /*0140*/  LEA.HI R4, R0.reuse, R5.reuse, RZ, 0x4 ;  /* 0x0000000500047211 */ /* 0x0c0fe400078f20ff */
[-C--:B------:R-:W-:Y:S01]  /*0150*/  LEA.HI R15, R0, R5.reuse, RZ, 0x3 ;  /* 0x00000005000f7211 */ /* 0x080fe200078f18ff */
[----:B------:R-:W-:Y:S01]  /*0160*/  IMAD.U32 R218, RZ, RZ, UR5 ;  /* 0x00000005ffda7e24 */ /* 0x000fe2000f8e00ff */
[----:B------:R-:W-:Y:S01]  /*0170*/  LOP3.LUT R2, R4, 0xfffffff0, RZ, 0xc0, !PT ;  /* 0xfffffff004027812 */ /* 0x000fe200078ec0ff */
[----:B----4-:R-:W-:Y:S01]  /*0180*/  USHF.L.U32 UR5, UR60, 0x7, URZ ;  /* 0x000000073c057899 */ /* 0x010fe2000800063f */
[CC--:B------:R-:W-:Y:S01]  /*0190*/  LEA.HI R3, R0.reuse, R5.reuse, RZ, 0x5 ;  /* 0x0000000500037211 */ /* 0x0c0fe200078f28ff */
[----:B------:R-:W-:Y:S01]  /*01a0*/  IMAD.U32 R225, RZ, RZ, UR6 ;  /* 0x00000006ffe17e24 */ /* 0x000fe2000f8e00ff */
[----:B------:R-:W-:Y:S01]  /*01b0*/  SHF.R.S32.HI R217, RZ, 0x3, R15 ;  /* 0x00000003ffd97819 */ /* 0x000fe2000001140f */
[----:B------:R-:W-:Y:S01]  /*01c0*/  IMAD.IADD R13, R5, 0x1, -R2 ;  /* 0x00000001050d7824 */ /* 0x000fe200078e0a02 */
[CC--:B------:R-:W-:Y:S01]  /*01d0*/  LEA.HI R7, R0.reuse, R5.reuse, RZ, 0x2 ;  /* 0x0000000500077211 */ /* 0x0c0fe200078f10ff */
[----:B------:R-:W-:Y:S01]  /*01e0*/  IMAD.U32 R227, RZ, RZ, UR5 ;  /* 0x00000005ffe37e24 */ /* 0x000fe2000f8e00ff */
[----:B------:R-:W-:Y:S01]  /*01f0*/  LOP3.LUT R6, R15, 0xfffffff8, RZ, 0xc0, !PT ;  /* 0xfffffff80f067812 */ /* 0x000fe200078ec0ff */
[----:B------:R-:W-:Y:S01]  /*0200*/  IMAD.SHL.U32 R9, R217, 0x40, RZ ;  /* 0x00000040d9097824 */ /* 0x000fe200078e00ff */
[--C-:B------:R-:W-:Y:S01]  /*0210*/  SHF.R.S32.HI R2, RZ, 0x5, R3.reuse ;  /* 0x00000005ff027819 */ /* 0x100fe20000011403 */
[----:B------:R-:W-:Y:S01]  /*0220*/  USHF.R.S32.HI UR5, URZ, 0x1f, UR60 ;  /* 0x0000001f3f057899 */ /* 0x000fe2000801143c */
[CC--:B------:R-:W-:Y:S01]  /*0230*/  LEA.HI R214, R0.reuse, R5.reuse, RZ, 0x7 ;  /* 0x0000000500d67211 */ /* 0x0c0fe200078f38ff */
[----:B------:R-:W-:Y:S01]  /*0240*/  IMAD.IADD R6, R5, 0x1, -R6 ;  /* 0x0000000105067824 */ /* 0x000fe200078e0a06 */
[----:B------:R-:W-:Y:S01]  /*0250*/  LEA.HI R8, R0, R5, RZ, 0x6 ;  /* 0x0000000500087211 */ /* 0x000fe200078f30ff */
[----:B------:R-:W-:Y:S01]  /*0260*/  IMAD.U32 R223, RZ, RZ, UR6 ;  /* 0x00000006ffdf7e24 */ /* 0x000fe2000f8e00ff */
[----:B------:R-:W-:Y:S01]  /*0270*/  LOP3.LUT R10, R3, 0xffffffe0, RZ, 0xc0, !PT ;  /* 0xffffffe0030a7812 */ /* 0x000fe200078ec0ff */
[----:B------:R-:W-:Y:S01]  /*0280*/  IMAD.SHL.U32 R220, R6, 0x8, RZ ;  /* 0x0000000806dc7824 */ /* 0x000fe200078e00ff */
[----:B------:R-:W-:Y:S01]  /*0290*/  LOP3.LUT R0, R7, 0x7ffffffc, RZ, 0xc0, !PT ;  /* 0x7ffffffc07007812 */ /* 0x000fe200078ec0ff */
[----:B------:R-:W-:Y:S01]  /*02a0*/  UIADD3 UR6, UR4, 0xc000, URZ ;  /* 0x0000c00004067890 */ /* 0x000fe2000fffe03f */
[----:B------:R-:W-:Y:S01]  /*02b0*/  SHF.R.S32.HI R215, RZ, 0x1f, R3 ;  /* 0x0000001fffd77819 */ /* 0x000fe20000011403 */
[----:B------:R-:W-:Y:S01]  /*02c0*/  IMAD.IADD R11, R5, 0x1, -R10 ;  /* 0x00000001050b7824 */ /* 0x000fe200078e0a0a */
[----:B------:R-:W-:Y:S01]  /*02d0*/  LEA.HI R3, R3, R2, RZ, 0x1 ;  /* 0x0000000203037211 */ /* 0x000fe200078f08ff */
[----:B------:R-:W-:Y:S01]  /*02e0*/  IMAD.IADD R5, R5, 0x1, -R0 ;  /* 0x0000000105057824 */ /* 0x000fe200078e0a00 */
[----:B------:R-:W-:Y:S01]  /*02f0*/  LOP3.LUT R9, R9, 0x1c0, RZ, 0xc0, !PT ;  /* 0x000001c009097812 */ /* 0x000fe200078ec0ff */
[----:B------:R-:W-:Y:S01]  /*0300*/  IMAD.U32 R226, RZ, RZ, UR5 ;  /* 0x00000005ffe27e24 */ /* 0x000fe2000f8e00ff */
[----:B------:R-:W-:Y:S01]  /*0310*/  SHF.R.S32.HI R0, RZ, 0x2, R7 ;  /* 0x00000002ff007819 */ /* 0x000fe20000011407 */
[----:B------:R-:W-:Y:S01]  /*0320*/  IMAD.U32 R224, RZ, RZ, UR5 ;  /* 0x00000005ffe07e24 */ /* 0x000fe2000f8e00ff */
[----:B------:R-:W-:Y:S01]  /*0330*/  SHF.R.S32.HI R17, RZ, 0x4, R4 ;  /* 0x00000004ff117819 */ /* 0x000fe20000011404 */
[----:B------:R-:W-:Y:S01]  /*0340*/  UIADD3 UR5, UR4, 0x10000, URZ ;  /* 0x0001000004057890 */ /* 0x000fe2000fffe03f */
[----:B------:R-:W-:-:S02]  /*0350*/  LOP3.LUT R3, R3, 0xfffffffe, RZ, 0xc0, !PT ;  /* 0xfffffffe03037812 */ /* 0x000fc400078ec0ff */
[----:B------:R-:W-:Y:S02]  /*0360*/  SHF.R.S32.HI R7, RZ, 0x1f, R7 ;  /* 0x0000001fff077819 */ /* 0x000fe40000011407 */
[----:B------:R-:W-:Y:S01]  /*0370*/  LEA.HI R215, R215, R2, RZ, 0x2 ;  /* 0x00000002d7d77211 */ /* 0x000fe200078f10ff */
[----:B------:R-:W-:Y:S01]  /*0380*/  IMAD.IADD R3, R2, 0x1, -R3 ;  /* 0x0000000102037824 */ /* 0x000fe200078e0a03 */
[----:B------:R-:W-:Y:S02]  /*0390*/  SHF.R.U32.HI R216, RZ, 0x3, R9 ;  /* 0x00000003ffd87819 */ /* 0x000fe40000011609 */
[----:B------:R-:W-:Y:S02]  /*03a0*/  LEA.HI R4, R4, R17, RZ, 0x1 ;  /* 0x0000001104047211 */ /* 0x000fe400078f08ff */
[----:B------:R-:W-:Y:S02]  /*03b0*/  LOP3.LUT P4, RZ, R6, 0x2, RZ, 0xc0, !PT ;  /* 0x0000000206ff7812 */ /* 0x000fe4000788c0ff */
[----:B------:R-:W-:-:S02]  /*03c0*/  LOP3.LUT R9, R9, 0x38, R220, 0xf8, !PT ;  /* 0x0000003809097812 */ /* 0x000fc400078ef8dc */
[C---:B------:R-:W-:Y:S01]  /*03d0*/  LOP3.LUT P3, RZ, R6.reuse, 0x4, RZ, 0xc0, !PT ;  /* 0x0000000406ff7812 */ /* 0x040fe2000786c0ff */
[----:B------:R-:W-:Y:S01]  /*03e0*/  IMAD.SHL.U32 R6, R6, 0x40, RZ ;  /* 0x0000004006067824 */ /* 0x000fe200078e00ff */
[----:B------:R-:W-:Y:S02]  /*03f0*/  LEA.HI R7, R7, R0, RZ, 0x3 ;  /* 0x0000000007077211 */ /* 0x000fe400078f18ff */
[----:B------:R-:W-:Y:S02]  /*0400*/  LOP3.LUT R215, R215, 0xfffffffc, RZ, 0xc0, !PT ;  /* 0xfffffffcd7d77812 */ /* 0x000fe400078ec0ff */
[----:B------:R-:W-:Y:S02]  /*0410*/  LOP3.LUT R4, R4, 0xfffffffe, RZ, 0xc0, !PT ;  /* 0xfffffffe04047812 */ /* 0x000fe400078ec0ff */
[----:B------:R-:W-:Y:S01]  /*0420*/  LOP3.LUT R216, R9, R216, RZ, 0x3c, !PT ;  /* 0x000000d809d87212 */ /* 0x000fe200078e3cff */
[----:B------:R-:W-:Y:S01]  /*0430*/  IMAD.SHL.U32 R9, R3, 0x10, RZ ;  /* 0x0000001003097824 */ /* 0x000fe200078e00ff */
[----:B------:R-:W-:Y:S01]  /*0440*/  LOP3.LUT R7, R7, 0xfffffff8, RZ, 0xc0, !PT ;  /* 0xfffffff807077812 */ /* 0x000fe200078ec0ff */
[----:B------:R-:W-:Y:S01]  /*0450*/  IMAD.IADD R215, R2, 0x1, -R215 ;  /* 0x0000000102d77824 */ /* 0x000fe200078e0ad7 */
[----:B------:R-:W-:Y:S01]  /*0460*/  LOP3.LUT R6, R6, 0x1c0, RZ, 0xc0, !PT ;  /* 0x000001c006067812 */ /* 0x000fe200078ec0ff */
[----:B------:R-:W-:Y:S01]  /*0470*/  IMAD.IADD R4, R17, 0x1, -R4 ;  /* 0x0000000111047824 */ /* 0x000fe200078e0a04 */
[----:B------:R-:W-:Y:S01]  /*0480*/  SHF.R.S32.HI R2, RZ, 0x1f, R11 ;  /* 0x0000001fff027819 */ /* 0x000fe2000001140b */
[----:B------:R-:W-:Y:S01]  /*0490*/  IMAD.IADD R7, R0, 0x1, -R7 ;  /* 0x0000000100077824 */ /* 0x000fe200078e0a07 */
[----:B------:R-:W-:Y:S01]  /*04a0*/  LOP3.LUT R210, R6, 0x10, R9, 0xf8, !PT ;  /* 0x0000001006d27812 */ /* 0x000fe200078ef809 */
[----:B------:R-:W-:Y:S01]  /*04b0*/  IMAD.SHL.U32 R14, R4, 0x20, RZ ;  /* 0x00000020040e7824 */ /* 0x000fe200078e00ff */
[----:B------:R-:W-:Y:S01]  /*04c0*/  LEA.HI R2, R2, R11, RZ, 0x2 ;  /* 0x0000000b02027211 */ /* 0x000fe200078f10ff */
[----:B------:R-:W-:Y:S01]  /*04d0*/  IMAD.SHL.U32 R11, R4, 0x200, RZ ;  /* 0x00000200040b7824 */ /* 0x000fe200078e00ff */
[----:B------:R-:W-:-:S02]  /*04e0*/  SHF.R.S32.HI R0, RZ, 0x1f, R13 ;  /* 0x0000001fff007819 */ /* 0x000fc4000001140d */
[--C-:B------:R-:W-:Y:S02]  /*04f0*/  LOP3.LUT R12, R6, 0x8, R15.reuse, 0xf8, !PT ;  /* 0x00000008060c7812 */ /* 0x100fe400078ef80f */
[----:B------:R-:W-:Y:S02]  /*0500*/  SHF.R.U32.HI R9, RZ, 0x3, R6 ;  /* 0x00000003ff097819 */ /* 0x000fe40000011606 */
[----:B------:R-:W-:Y:S02]  /*0510*/  LOP3.LUT R210, R210, 0x8, R15, 0xf8, !PT ;  /* 0x00000008d2d27812 */ /* 0x000fe400078ef80f */
[----:B------:R-:W-:Y:S02]  /*0520*/  LOP3.LUT R10, R7, 0x1, RZ, 0xc0, !PT ;  /* 0x00000001070a7812 */ /* 0x000fe400078ec0ff */
[----:B------:R-:W-:Y:S02]  /*0530*/  LEA.HI R0, R0, R13, RZ, 0x3 ;  /* 0x0000000d00007211 */ /* 0x000fe400078f18ff */
[----:B------:R-:W-:-:S02]  /*0540*/  LOP3.LUT R201, R12, R9, RZ, 0x3c, !PT ;  /* 0x000000090cc97212 */ /* 0x000fc400078e3cff */
[----:B------:R-:W-:Y:S02]  /*0550*/  LOP3.LUT R210, R11, R210, R9, 0xf6, !PT ;  /* 0x000000d20bd27212 */ /* 0x000fe400078ef609 */
[----:B------:R-:W-:Y:S01]  /*0560*/  ISETP.NE.U32.AND P0, PT, R10, 0x1, PT ;  /* 0x000000010a00780c */ /* 0x000fe20003f05070 */
[----:B------:R-:W-:Y:S01]  /*0570*/  IMAD.SHL.U32 R10, R5, 0x2, RZ ;  /* 0x00000002050a7824 */ /* 0x000fe200078e00ff */
[----:B------:R-:W-:Y:S01]  /*0580*/  SHF.R.S32.HI R9, RZ, 0x6, R8 ;  /* 0x00000006ff097819 */ /* 0x000fe20000011408 */
[C---:B------:R-:W-:Y:S01]  /*0590*/  IMAD.SHL.U32 R8, R7.reuse, 0x40, RZ ;  /* 0x0000004007087824 */ /* 0x040fe200078e00ff */
[C---:B------:R-:W-:Y:S01]  /*05a0*/  LOP3.LUT R6, R0.reuse, 0xfffffff8, RZ, 0xc0, !PT ;  /* 0xfffffff800067812 */ /* 0x040fe200078ec0ff */
[----:B------:R-:W-:Y:S01]  /*05b0*/  IMAD.SHL.U32 R0, R0, 0x40, RZ ;  /* 0x0000004000007824 */ /* 0x000fe200078e00ff */
[----:B------:R-:W-:Y:S01]  /*05c0*/  R2P PR, R7, 0x6 ;  /* 0x0000000607007804 */ /* 0x000fe20000000000 */
[----:B------:R-:W-:Y:S01]  /*05d0*/  IMAD.SHL.U32 R7, R9, 0x8, RZ ;  /* 0x0000000809077824 */ /* 0x000fe200078e00ff */
[----:B------:R-:W-:Y:S01]  /*05e0*/  LOP3.LUT R8, R8, 0x1c0, RZ, 0xc0, !PT ;  /* 0x000001c008087812 */ /* 0x000fe200078ec0ff */
[----:B------:R-:W-:Y:S01]  /*05f0*/  IMAD.IADD R6, R13, 0x1, -R6 ;  /* 0x000000010d067824 */ /* 0x000fe200078e0a06 */
[----:B------:R-:W-:Y:S01]  /*0600*/  SHF.R.S32.HI R214, RZ, 0x7, R214 ;  /* 0x00000007ffd67819 */ /* 0x000fe200000114d6 */
[----:B------:R-:W-:Y:S01]  /*0610*/  IMAD R216, R9, 0x200, R216 ;  /* 0x0000020009d87824 */ /* 0x000fe200078e02d8 */
[----:B------:R-:W-:Y:S01]  /*0620*/  LOP3.LUT R7, R7, 0x18, RZ, 0xc0, !PT ;  /* 0x0000001807077812 */ /* 0x000fe200078ec0ff */
[----:B------:R-:W-:Y:S01]  /*0630*/  IMAD.SHL.U32 R6, R6, 0x40, RZ ;  /* 0x0000004006067824 */ /* 0x000fe200078e00ff */
[----:B------:R-:W-:Y:S01]  /*0640*/  SHF.R.U32.HI R5, RZ, 0x3, R8 ;  /* 0x00000003ff057819 */ /* 0x000fe20000011608 */
[C---:B------:R-:W-:Y:S01]  /*0650*/  IMAD R12, R214.reuse, 0x800, R11 ;  /* 0x00000800d60c7824 */ /* 0x040fe200078e020b */
[----:B------:R-:W-:Y:S01]  /*0660*/  LOP3.LUT R211, R7, 0x20, R14, 0xf8, !PT ;  /* 0x0000002007d37812 */ /* 0x000fe200078ef80e */
[----:B------:R-:W-:Y:S01]  /*0670*/  IMAD.SHL.U32 R9, R214, 0x20, RZ ;  /* 0x00000020d6097824 */ /* 0x000fe200078e00ff */
[----:B------:R-:W-:Y:S01]  /*0680*/  LOP3.LUT R230, R5, R8, R7, 0x1e, !PT ;  /* 0x0000000805e67212 */ /* 0x000fe200078e1e07 */
[----:B------:R-:W-:Y:S01]  /*0690*/  IMAD.SHL.U32 R7, R4, 0x8, RZ ;  /* 0x0000000804077824 */ /* 0x000fe200078e00ff */
[----:B------:R-:W-:Y:S01]  /*06a0*/  LOP3.LUT R6, R6, 0x1c0, RZ, 0xc0, !PT ;  /* 0x000001c006067812 */ /* 0x000fe200078ec0ff */
[----:B------:R-:W-:Y:S01]  /*06b0*/  IMAD.IADD R201, R12, 0x1, R201 ;  /* 0x000000010cc97824 */ /* 0x000fe200078e02c9 */
[----:B------:R-:W-:Y:S01]  /*06c0*/  LOP3.LUT R12, R8, 0x20, R9, 0xf8, !PT ;  /* 0x00000020080c7812 */ /* 0x000fe200078ef809 */
[----:B------:R-:W-:Y:S01]  /*06d0*/  IMAD R229, R215, 0x400, R10 ;  /* 0x00000400d7e57824 */ /* 0x000fe200078e020a */
[----:B------:R-:W-:-:S02]  /*06e0*/  SHF.R.U32.HI R209, RZ, 0x3, R6 ;  /* 0x00000003ffd17819 */ /* 0x000fc40000011606 */
[----:B------:R-:W-:Y:S02]  /*06f0*/  LOP3.LUT R4, R6, 0x8, R7, 0xf8, !PT ;  /* 0x0000000806047812 */ /* 0x000fe400078ef807 */
[----:B------:R-:W-:Y:S02]  /*0700*/  LOP3.LUT R0, R0, 0xfffffe00, RZ, 0xc0, !PT ;  /* 0xfffffe0000007812 */ /* 0x000fe400078ec0ff */
[----:B------:R-:W-:Y:S01]  /*0710*/  LOP3.LUT R12, R12, R5, RZ, 0x3c, !PT ;  /* 0x000000050c0c7212 */ /* 0x000fe200078e3cff */
[----:B------:R-:W-:Y:S01]  /*0720*/  IMAD R5, R3, 0x400, R10 ;  /* 0x0000040003057824 */ /* 0x000fe200078e020a */
[----:B------:R-:W-:Y:S01]  /*0730*/  LOP3.LUT R211, R209, R211, R6, 0x1e, !PT ;  /* 0x000000d3d1d37212 */ /* 0x000fe200078e1e06 */
[----:B------:R-:W-:Y:S01]  /*0740*/  IMAD R212, R215, 0x400, R0 ;  /* 0x00000400d7d47824 */ /* 0x000fe200078e0200 */
[----:B------:R-:W-:Y:S01]  /*0750*/  LOP3.LUT R209, R4, R209, RZ, 0x3c, !PT ;  /* 0x000000d104d17212 */ /* 0x000fe200078e3cff */
[----:B------:R-:W-:Y:S01]  /*0760*/  IMAD.IADD R229, R229, 0x1, R12 ;  /* 0x00000001e5e57824 */ /* 0x000fe200078e020c */
[----:B------:R-:W-:Y:S01]  /*0770*/  LOP3.LUT R211, R211, R0, RZ, 0xfc, !PT ;  /* 0x00000000d3d37212 */ /* 0x000fe200078efcff */
[----:B------:R-:W-:Y:S01]  /*0780*/  IMAD R4, R3, 0x400, R0 ;  /* 0x0000040003047824 */ /* 0x000fe200078e0200 */
[----:B------:R-:W-:Y:S01]  /*0790*/  SHF.R.S32.HI R222, RZ, 0x2, R2 ;  /* 0x00000002ffde7819 */ /* 0x000fe20000011402 */
[----:B------:R-:W-:Y:S01]  /*07a0*/  IMAD.IADD R212, R212, 0x1, R209 ;  /* 0x00000001d4d47824 */ /* 0x000fe200078e02d1 */
[----:B------:R-:W-:Y:S01]  /*07b0*/  LEA R229, R229, UR4, 0x1 ;  /* 0x00000004e5e57c11 */ /* 0x000fe2000f8e08ff */
[----:B------:R-:W-:Y:S01]  /*07c0*/  IMAD.MOV.U32 R3, RZ, RZ, 0x20 ;  /* 0x00000020ff037424 */ /* 0x000fe200078e00ff */
[----:B------:R-:W-:Y:S01]  /*07d0*/  LEA R201, R201, UR4, 0x1 ;  /* 0x00000004c9c97c11 */ /* 0x000fe2000f8e08ff */
[----:B------:R-:W-:Y:S01]  /*07e0*/  IMAD.IADD R230, R5, 0x1, R230 ;  /* 0x0000000105e67824 */ /* 0x000fe200078e02e6 */
[----:B------:R-:W-:Y:S01]  /*07f0*/  LEA R210, R210, UR4, 0x1 ;  /* 0x00000004d2d27c11 */ /* 0x000fe2000f8e08ff */
[----:B------:R-:W-:Y:S01]  /*0800*/  IMAD.IADD R209, R209, 0x1, R4 ;  /* 0x00000001d1d17824 */ /* 0x000fe200078e0204 */
[----:B------:R-:W-:Y:S01]  /*0810*/  SEL R2, R3, 0xffffffe0, !P4 ;  /* 0xffffffe003027807 */ /* 0x000fe20006000000 */
[----:B------:R-:W-:Y:S01]  /*0820*/  IMAD.MOV.U32 R0, RZ, RZ, 0x40 ;  /* 0x00000040ff007424 */ /* 0x000fe200078e00ff */
[----:B------:R-:W-:Y:S01]  /*0830*/  LEA R230, R230, UR6, 0x1 ;  /* 0x00000006e6e67c11 */ /* 0x000fe2000f8e08ff */
[----:B------:R-:W-:Y:S01]  /*0840*/  IMAD.MOV.U32 R4, RZ, RZ, -0x10 ;  /* 0xfffffff0ff047424 */ /* 0x000fe200078e00ff */
[----:B------:R-:W-:Y:S01]  /*0850*/  LEA R228, R216, UR4, 0x1 ;  /* 0x00000004d8e47c11 */ /* 0x000fe2000f8e08ff */
[C---:B------:R-:W-:Y:S01]  /*0860*/  VIADD R231, R229.reuse, 0x20 ;  /* 0x00000020e5e77836 */ /* 0x040fe20000000000 */
[----:B------:R-:W-:Y:S01]  /*0870*/  SEL R0, R0, 0xffffffc0, !P3 ;  /* 0xffffffc000007807 */ /* 0x000fe20005800000 */
[----:B------:R-:W-:Y:S01]  /*0880*/  @P1 VIADD R231, R229, 0xffffffe0 ;  /* 0xffffffe0e5e71836 */ /* 0x000fe20000000000 */
[----:B------:R-:W-:Y:S01]  /*0890*/  SEL R4, R4, 0x10, !P0 ;  /* 0x0000001004047807 */ /* 0x000fe20004000000 */
[--C-:B------:R-:W-:Y:S01]  /*08a0*/  IMAD.IADD R200, R2, 0x1, R201.reuse ;  /* 0x0000000102c87824 */ /* 0x100fe200078e02c9 */
[C---:B------:R-:W-:Y:S01]  /*08b0*/  IADD3 R2, R0.reuse, R201, R2 ;  /* 0x000000c900027210 */ /* 0x040fe20007ffe002 */
[----:B------:R-:W-:Y:S01]  /*08c0*/  IMAD.IADD R3, R0, 0x1, R201 ;  /* 0x0000000100037824 */ /* 0x000fe200078e02c9 */
[----:B------:R-:W-:Y:S01]  /*08d0*/  LEA R209, R209, UR5, 0x1 ;  /* 0x00000005d1d17c11 */ /* 0x000fe2000f8e08ff */
[----:B------:R-:W-:Y:S01]  /*08e0*/  VIADD R232, R230, 0x40 ;  /* 0x00000040e6e87836 */ /* 0x000fe20000000000 */
[----:B------:R-:W-:Y:S01]  /*08f0*/  ULDC.64 UR6, c[0x0][0x208] ;  /* 0x0000820000067ab9 */ /* 0x000fe20000000a00 */
[----:B------:R-:W-:-:S02]  /*0900*/  IMAD R222, R215, 0x10, R222 ;  /* 0x00000010d7de7824 */ /* 0x000fc400078e02de */
[----:B------:R-:W-:Y:S02]  /*0910*/  IMAD.IADD R0, R0, 0x1, R210 ;  /* 0x0000000100007824 */ /* 0x000fe400078e02d2 */
[----:B------:R-:W-:Y:S02]  /*0920*/  IMAD.IADD R233, R229, 0x1, R4 ;  /* 0x00000001e5e97824 */ /* 0x000fe400078e0204 */
[----:B------:R-:W-:Y:S02]  /*0930*/  @P2 VIADD R232, R230, 0xffffffc0 ;  /* 0xffffffc0e6e82836 */ /* 0x000fe40000000000 */
[----:B------:R-:W-:-:S07]  /*0940*/  IMAD.IADD R237, R4, 0x1, R231 ;  /* 0x0000000104ed7824 */ /* 0x000fce00078e02e7 */
.L_x_698:
        /* <DEDUP_REMOVED lines=16> */
[----:B-12---:R-:W-:Y:S01]  /*0a50*/  IMAD.U32 R14, RZ, RZ, UR8 ;  /* 0x00000008ff0e7e24 */ /* 0x006fe2000f8e00ff */
[----:B------:R-:W-:-:S02]  /*0a60*/  @UP4 UIADD3 UR10, UP1, UR16, UR10, URZ ;  /* 0x0000000a100a4290 */ /* 0x000fc4000ff3e03f */
[----:B------:R-:W-:Y:S01]  /*0a70*/  UIADD3.X UR14, UR5, UR13, URZ, UP2, !UPT ;  /* 0x0000000d050e7290 */ /* 0x000fe200097fe43f */
[----:B------:R-:W-:Y:S01]  /*0a80*/  IMAD.U32 R15, RZ, RZ, UR9 ;  /* 0x00000009ff0f7e24 */ /* 0x000fe2000f8e00ff */
[----:B------:R-:W-:Y:S01]  /*0a90*/  UISETP.NE.AND.EX UP2, UPT, UR13, URZ, UPT, UP0 ;  /* 0x0000003f0d00728c */ /* 0x000fe2000bf45300 */
[----:B------:R-:W-:Y:S02]  /*0aa0*/  ULDC.U8 UR17, c[0x0][0x3c2] ;  /* 0x0000f08000117ab9 */ /* 0x000fe40000000000 */
[----:B------:R-:W-:Y:S01]  /*0ab0*/  ULDC.64 UR12, c[0x0][0x2f8] ;  /* 0x0000be00000c7ab9 */ /* 0x000fe20000000a00 */
[----:B------:R-:W-:Y:S01]  /*0ac0*/  @UP4 UIADD3.X UR11, UR5, UR11, URZ, UP1, !UPT ;  /* 0x0000000b050b4290 */ /* 0x000fe20008ffe43f */
[----:B---3--:R-:W-:Y:S01]  /*0ad0*/  IMAD.U32 R6, RZ, RZ, UR10 ;  /* 0x0000000aff067e24 */ /* 0x008fe2000f8e00ff */
[----:B------:R-:W-:Y:S01]  /*0ae0*/  UISETP.NE.AND UP1, UPT, UR17, URZ, UPT ;  /* 0x0000003f1100728c */ /* 0x000fe2000bf25270 */
[----:B------:R-:W2:Y:S01]  /*0af0*/  @P0 LDG.E R4, desc[UR6][R14.64] ;  /* 0x000000060e040981 */ /* 0x000ea2000c1e1900 */
[----:B------:R-:W-:Y:S01]  /*0b00*/  UISETP.EQ.U32.AND UP4, UPT, UR12, URZ, UPT ;  /* 0x0000003f0c00728c */ /* 0x000fe2000bf82070 */
[----:B------:R-:W-:Y:S01]  /*0b10*/  PLOP3.LUT P3, PT, PT, PT, UP2, 0x80, 0x0 ;  /* 0x000000000000781c */ /* 0x000fe20003f6f028 */
[----:B------:R-:W-:-:S02]  /*0b20*/  IMAD.U32 R7, RZ, RZ, UR11 ;  /* 0x0000000bff077e24 */ /* 0x000fc4000f8e00ff */
[----:B------:R-:W-:Y:S02]  /*0b30*/  UISETP.EQ.OR.EX UP4, UPT, UR13, URZ, !UP1, UP4 ;  /* 0x0000003f0d00728c */ /* 0x000fe4000cf82740 */
[----:B------:R-:W-:Y:S01]  /*0b40*/  UIADD3 UR8, UP0, UR16, UR12, URZ ;  /* 0x0000000c10087290 */ /* 0x000fe2000ff1e03f */
[----:B------:R-:W3:Y:S03]  /*0b50*/  @P1 LDG.E R6, desc[UR6][R6.64] ;  /* 0x0000000606061981 */ /* 0x000ee6000c1e1900 */
[----:B------:R-:W-:Y:S01]  /*0b60*/  PLOP3.LUT P2, PT, PT, PT, UP4, 0x80, 0x0 ;  /* 0x000000000000781c */ /* 0x000fe20003f4f048 */
[----:B------:R-:W-:Y:S01]  /*0b70*/  UIADD3.X UR5, UR5, UR13, URZ, UP0, !UPT ;  /* 0x0000000d05057290 */ /* 0x000fe200087fe43f */
[----:B------:R-:W-:Y:S02]  /*0b80*/  IMAD.U32 R12, RZ, RZ, UR15 ;  /* 0x0000000fff0c7e24 */ /* 0x000fe4000f8e00ff */
[----:B------:R-:W-:-:S02]  /*0b90*/  IMAD.U32 R13, RZ, RZ, UR14 ;  /* 0x0000000eff0d7e24 */ /* 0x000fc4000f8e00ff */
[----:B------:R-:W-:Y:S01]  /*0ba0*/  IMAD.U32 R10, RZ, RZ, UR8 ;  /* 0x00000008ff0a7e24 */ /* 0x000fe2000f8e00ff */
[----:B------:R-:W-:Y:S01]  /*0bb0*/  UMOV UR57, URZ ;  /* 0x0000003f00397c82 */ /* 0x000fe20008000000 */
[----:B------:R-:W-:Y:S01]  /*0bc0*/  IMAD.U32 R11, RZ, RZ, UR5 ;  /* 0x00000005ff0b7e24 */ /* 0x000fe2000f8e00ff */
[----:B----4-:R-:W4:Y:S01]  /*0bd0*/  @P3 LDG.E R8, desc[UR6][R12.64] ;  /* 0x000000060c083981 */ /* 0x010f22000c1e1900 */
[----:B------:R-:W-:Y:S01]  /*0be0*/  @!UP3 ULDC.64 UR8, c[0x0][0x318] ;  /* 0x0000c6000008bab9 */ /* 0x000fe20000000a00 */
[----:B------:R-:W-:Y:S02]  /*0bf0*/  @!UP3 ULDC UR5, c[0x0][0x2cc] ;  /* 0x0000b3000005bab9 */ /* 0x000fe40000000800 */
[----:B-----5:R-:W5:Y:S04]  /*0c00*/  @P3 LDG.E R5, desc[UR6][R12.64+0x4] ;  /* 0x000004060c053981 */ /* 0x020f68000c1e1900 */
[----:B------:R-:W5:Y:S01]  /*0c10*/  @!P2 LDG.E R7, desc[UR6][R10.64] ;  /* 0x000000060a07a981 */ /* 0x000f62000c1e1900 */
[----:B------:R-:W-:-:S04]  /*0c20*/  @!UP3 UISETP.NE.U32.AND UP0, UPT, UR8, URZ, UPT ;  /* 0x0000003f0800b28c */ /* 0x000fc8000bf05070 */
        /* <DEDUP_REMOVED lines=21> */
.L_x_670:
[----:B------:R-:W-:Y:S02]  /*0d80*/  @!UP3 UIADD3 UR5, UR9, UR8, -UR57 ;  /* 0x000000080905b290 */ /* 0x000fe4000fffe839 */
[----:B------:R-:W-:Y:S02]  /*0d90*/  @UP2 UIADD3 UR29, UR11, -UR16, URZ ;  /* 0x800000100b1d2290 */ /* 0x000fe4000fffe03f */
[----:B------:R-:W-:-:S05]  /*0da0*/  UISETP.GT.AND UP0, UPT, UR5, UR28, UPT ;  /* 0x0000001c0500728c */ /* 0x000fca000bf04270 */
[----:B------:R-:W-:Y:S01]  /*0db0*/  @!UP2 ULDC UR29, c[0x0][0x2c4] ;  /* 0x0000b100001daab9 */ /* 0x000fe20000000800 */
[----:B------:R-:W-:-:S13]  /*0dc0*/  PLOP3.LUT P0, PT, PT, PT, UP0, 0x80, 0x0 ;  /* 0x000000000000781c */ /* 0x000fda0003f0f008 */
[----:B------:R-:W-:Y:S05]  /*0dd0*/  @!P0 BRA `(.L_x_671) ;  /* 0x0000006800488947 */ /* 0x000fea0003800000 */
[----:B------:R-:W1:Y:S01]  /*0de0*/  LDC R4, c[0x0][0x278] ;  /* 0x00009e00ff047b82 */ /* 0x000e620000000800 */
[----:B------:R-:W-:Y:S01]  /*0df0*/  ULDC.64 UR10, c[0x0][0x488] ;  /* 0x00012200000a7ab9 */ /* 0x000fe20000000a00 */
[----:B------:R-:W-:Y:S02]  /*0e00*/  UISETP.NE.AND UP0, UPT, UR58, -0x1, UPT ;  /* 0xffffffff3a00788c */ /* 0x000fe4000bf05270 */
[----:B------:R-:W-:Y:S02]  /*0e10*/  UISETP.NE.AND UP1, UPT, UR16, -0x1, UPT ;  /* 0xffffffff1000788c */ /* 0x000fe4000bf25270 */
[----:B------:R-:W-:Y:S02]  /*0e20*/  UIADD3 UR14, UR29, 0x3f, URZ ;  /* 0x0000003f1d0e7890 */ /* 0x000fe4000fffe03f */
[----:B------:R-:W2:Y:S01]  /*0e30*/  S2UR UR12, SR_CTAID.X ;  /* 0x00000000000c79c3 */ /* 0x000ea20000002500 */
[----:B------:R-:W-:Y:S01]  /*0e40*/  ULDC.64 UR8, c[0x0][0x228] ;  /* 0x00008a0000087ab9 */ /* 0x000fe20000000a00 */
[----:B------:R-:W-:-:S02]  /*0e50*/  USHF.R.S32.HI UR20, URZ, 0x1f, UR14 ;  /* 0x0000001f3f147899 */ /* 0x000fc4000801140e */
[----:B------:R-:W-:Y:S02]  /*0e60*/  UIMAD.WIDE.U32 UR18, UR60, UR8, URZ ;  /* 0x000000083c1272a5 */ /* 0x000fe4000f8e003f */
[----:B------:R-:W-:Y:S01]  /*0e70*/  UIMAD UR8, UR50, UR8, URZ ;  /* 0x00000008320872a4 */ /* 0x000fe2000f8e023f */
[----:B------:R-:W-:Y:S01]  /*0e80*/  ULDC.64 UR32, c[0x0][0x240] ;  /* 0x0000900000207ab9 */ /* 0x000fe20000000a00 */
[----:B------:R-:W-:Y:S01]  /*0e90*/  ULDC.U8 UR39, c[0x0][0x480] ;  /* 0x0001200000277ab9 */ /* 0x000fe20000000000 */
[----:B------:R-:W-:Y:S01]  /*0ea0*/  ULDC UR51, c[0x0][0x2d4] ;  /* 0x0000b50000337ab9 */ /* 0x000fe20000000800 */
[----:B------:R-:W-:Y:S01]  /*0eb0*/  USHF.L.U64.HI UR15, UR60, 0x7, UR50 ;  /* 0x000000073c0f7899 */ /* 0x000fe20008010232 */
[----:B------:R-:W-:Y:S01]  /*0ec0*/  ULDC.U8 UR21, c[0x0][0x3d8] ;  /* 0x0000f60000157ab9 */ /* 0x000fe20000000000 */
[----:B------:R-:W-:Y:S01]  /*0ed0*/  @UP0 UIADD3 UR17, UR57, UR58, URZ ;  /* 0x0000003a39110290 */ /* 0x000fe2000fffe03f */
[----:B-1----:R-:W-:Y:S01]  /*0ee0*/  IABS R7, R4 ;  /* 0x0000000400077213 */ /* 0x002fe20000000000 */
[----:B------:R-:W-:Y:S01]  /*0ef0*/  UISETP.NE.AND UP4, UPT, UR39, URZ, UPT ;  /* 0x0000003f2700728c */ /* 0x000fe2000bf85270 */
[----:B------:R-:W-:Y:S01]  /*0f00*/  ISETP.NE.AND P3, PT, R4, RZ, PT ;  /* 0x000000ff0400720c */ /* 0x000fe20003f65270 */
[----:B------:R-:W-:Y:S01]  /*0f10*/  UIMAD UR23, UR60, UR9, UR8 ;  /* 0x000000093c1772a4 */ /* 0x000fe2000f8e0208 */
[----:B------:R-:W1:Y:S01]  /*0f20*/  I2F.RP R8, R7 ;  /* 0x0000000700087306 */ /* 0x000e620000209400 */
[----:B------:R-:W-:-:S02]  /*0f30*/  USHF.R.S32.HI UR31, URZ, 0x1f, UR51 ;  /* 0x0000001f3f1f7899 */ /* 0x000fc40008011433 */
[----:B------:R-:W-:Y:S02]  /*0f40*/  UISETP.NE.AND UP3, UPT, UR21, URZ, UPT ;  /* 0x0000003f1500728c */ /* 0x000fe4000bf65270 */
[----:B--2---:R-:W-:Y:S02]  /*0f50*/  UIMAD.WIDE.U32 UR24, UR12, UR10, URZ ;  /* 0x0000000a0c1872a5 */ /* 0x004fe4000f8e003f */
[----:B------:R-:W-:Y:S02]  /*0f60*/  ULEA.HI UR39, UR20, UR14, URZ, 0x6 ;  /* 0x0000000e14277291 */ /* 0x000fe4000f8f303f */
[----:B------:R-:W-:Y:S02]  /*0f70*/  UIMAD UR44, UR12, UR11, UR25 ;  /* 0x0000000b0c2c72a4 */ /* 0x000fe4000f8e0219 */
[----:B------:R-:W-:Y:S01]  /*0f80*/  USHF.L.U32 UR12, UR60, 0x7, URZ ;  /* 0x000000073c0c7899 */ /* 0x000fe2000800063f */
[----:B------:R-:W-:Y:S01]  /*0f90*/  @UP1 ULDC.64 UR10, c[0x0][0x420] ;  /* 0x00010800000a1ab9 */ /* 0x000fe20000000a00 */
[----:B------:R-:W-:Y:S01]  /*0fa0*/  @!UP1 ULDC.64 UR8, c[0x0][0x418] ;  /* 0x0001060000089ab9 */ /* 0x000fe20000000a00 */
[----:B-1----:R-:W1:Y:S01]  /*0fb0*/  MUFU.RCP R8, R8 ;  /* 0x0000000800087308 */ /* 0x002e620000001000 */
[----:B------:R-:W-:-:S02]  /*0fc0*/  USEL UR27, UR12, URZ, UP2 ;  /* 0x0000003f0c1b7287 */ /* 0x000fc40009000000 */
[----:B------:R-:W-:Y:S01]  /*0fd0*/  UIMAD.WIDE.U32 UR12, UR16, UR32, URZ ;  /* 0x00000020100c72a5 */ /* 0x000fe2000f8e003f */
[----:B------:R-:W-:Y:S01]  /*0fe0*/  @UP0 ULDC.64 UR20, c[0x0][0x248] ;  /* 0x0000920000140ab9 */ /* 0x000fe20000000a00 */
[----:B------:R-:W-:Y:S02]  /*0ff0*/  @UP1 UIMAD.WIDE.U32 UR36, UR16, UR10, URZ ;  /* 0x0000000a102412a5 */ /* 0x000fe4000f8e003f */
[----:B------:R-:W-:Y:S02]  /*1000*/  USEL UR30, UR15, URZ, UP2 ;  /* 0x0000003f0f1e7287 */ /* 0x000fe40009000000 */
[----:B------:R-:W-:Y:S02]  /*1010*/  USEL UR49, UR18, UR12, !UP1 ;  /* 0x0000000c12317287 */ /* 0x000fe4000c800000 */
[----:B------:R-:W-:Y:S02]  /*1020*/  @!UP1 UIMAD UR10, UR50, UR8, URZ ;  /* 0x00000008320a92a4 */ /* 0x000fe4000f8e023f */
[----:B------:R-:W-:-:S02]  /*1030*/  @UP0 UIMAD.WIDE.U32 UR14, UR17, UR20, URZ ;  /* 0x00000014110e02a5 */ /* 0x000fc4000f8e003f */
[----:B------:R-:W-:Y:S01]  /*1040*/  @UP0 UIMAD UR18, UR17, UR21, URZ ;  /* 0x00000015111202a4 */ /* 0x000fe2000f8e023f */
[----:B-1----:R-:W-:Y:S01]  /*1050*/  VIADD R8, R8, 0xffffffe ;  /* 0x0ffffffe08087836 */ /* 0x002fe20000000000 */
[----:B------:R-:W-:Y:S01]  /*1060*/  UIMAD UR17, UR31, UR60, URZ ;  /* 0x0000003c1f1172a4 */ /* 0x000fe2000f8e023f */
[----:B------:R-:W-:Y:S02]  /*1070*/  ULDC UR53, c[0x0][0x2dc] ;  /* 0x0000b70000357ab9 */ /* 0x000fe40000000800 */
[----:B------:R-:W1:Y:S01]  /*1080*/  F2I.FTZ.U32.TRUNC.NTZ R9, R8 ;  /* 0x0000000800097305 */ /* 0x000e62000021f000 */
[----:B------:R-:W-:Y:S01]  /*1090*/  ULDC UR52, c[0x0][0x270] ;  /* 0x00009c0000347ab9 */ /* 0x000fe20000000800 */
[----:B------:R-:W-:Y:S02]  /*10a0*/  @UP1 UIMAD UR41, UR16, UR11, UR37 ;  /* 0x0000000b102912a4 */ /* 0x000fe4000f8e0225 */
[----:B------:R-:W-:Y:S02]  /*10b0*/  @!UP1 UIMAD.WIDE.U32 UR34, UR60, UR8, URZ ;  /* 0x000000083c2292a5 */ /* 0x000fe4000f8e003f */
[----:B------:R-:W-:-:S02]  /*10c0*/  @!UP1 UIMAD UR26, UR60, UR9, UR10 ;  /* 0x000000093c1a92a4 */ /* 0x000fc4000f8e020a */
[----:B------:R-:W-:Y:S02]  /*10d0*/  UIMAD UR22, UR16, UR33, URZ ;  /* 0x00000021101672a4 */ /* 0x000fe4000f8e023f */
[----:B------:R-:W-:Y:S02]  /*10e0*/  UIMAD.WIDE UR8, UR53, UR52, URZ ;  /* 0x00000034350872a5 */ /* 0x000fe4000f8e023f */
[----:B------:R-:W-:Y:S02]  /*10f0*/  UIMAD.WIDE.U32 UR10, UR60, UR51, URZ ;  /* 0x000000333c0a72a5 */ /* 0x000fe4000f8e003f */
[----:B------:R-:W-:Y:S01]  /*1100*/  UIMAD UR17, UR50, UR51, UR17 ;  /* 0x00000033321172a4 */ /* 0x000fe2000f8e0211 */
[----:B-1----:R-:W-:Y:S01]  /*1110*/  IMAD.MOV R5, RZ, RZ, -R9 ;  /* 0x000000ffff057224 */ /* 0x002fe200078e0a09 */
[----:B------:R-:W-:Y:S01]  /*1120*/  UIADD3 UR23, UR19, UR23, URZ ;  /* 0x0000001713177290 */ /* 0x000fe2000fffe03f */
[----:B------:R-:W-:Y:S01]  /*1130*/  IMAD.MOV.U32 R8, RZ, RZ, RZ ;  /* 0x000000ffff087224 */ /* 0x000fe200078e00ff */
[----:B------:R-:W-:Y:S01]  /*1140*/  @UP1 UIADD3 UR23, UR13, UR22, URZ ;  /* 0x000000160d171290 */ /* 0x000fe2000fffe03f */
[----:B------:R-:W-:Y:S01]  /*1150*/  IMAD R6, R5, R7, RZ ;  /* 0x0000000705067224 */ /* 0x000fe200078e02ff */
[----:B------:R-:W-:Y:S01]  /*1160*/  IABS R5, UR61 ;  /* 0x0000003d00057c13 */ /* 0x000fe20008000000 */
[----:B------:R-:W-:-:S02]  /*1170*/  @UP0 UIADD3 UR43, UR15, UR18, URZ ;  /* 0x000000120f2b0290 */ /* 0x000fc4000fffe03f */
[----:B------:R-:W-:Y:S01]  /*1180*/  IMAD.HI.U32 R6, R9, R6, R8 ;  /* 0x0000000609067227 */ /* 0x000fe200078e0008 */
[----:B------:R-:W-:Y:S01]  /*1190*/  @UP0 UMOV UR42, UR14 ;  /* 0x0000000e002a0c82 */ /* 0x000fe20008000000 */
[----:B------:R-:W-:Y:S02]  /*11a0*/  UIMAD.WIDE.U32 UR12, UR8, UR10, URZ ;  /* 0x0000000a080c72a5 */ /* 0x000fe4000f8e003f */
[----:B------:R-:W-:Y:S02]  /*11b0*/  UIMAD UR15, UR9, UR10, URZ ;  /* 0x0000000a090f72a4 */ /* 0x000fe4000f8e023f */
[----:B------:R-:W-:Y:S01]  /*11c0*/  IMAD.HI.U32 R22, R6, R5, RZ ;  /* 0x0000000506167227 */ /* 0x000fe200078e00ff */
[----:B------:R-:W-:Y:S02]  /*11d0*/  UIADD3 UR14, UR11, UR17, URZ ;  /* 0x000000110b0e7290 */ /* 0x000fe4000fffe03f */
[----:B------:R-:W-:Y:S01]  /*11e0*/  UIMAD.WIDE.U32 UR10, UR8, UR16, URZ ;  /* 0x00000010080a72a5 */ /* 0x000fe2000f8e003f */
[----:B------:R-:W-:Y:S01]  /*11f0*/  IMAD.MOV R6, RZ, RZ, -R22 ;  /* 0x000000ffff067224 */ /* 0x000fe200078e0a16 */
[----:B------:R-:W-:Y:S01]  /*1200*/  ULDC UR38, c[0x0][0x2c4] ;  /* 0x0000b10000267ab9 */ /* 0x000fe20000000800 */
[----:B------:R-:W-:-:S02]  /*1210*/  UIMAD UR14, UR8, UR14, UR15 ;  /* 0x0000000e080e72a4 */ /* 0x000fc4000f8e020f */
[C---:B------:R-:W-:Y:S01]  /*1220*/  IMAD R6, R7.reuse, R6, R5 ;  /* 0x0000000607067224 */ /* 0x040fe200078e0205 */
[----:B------:R-:W-:Y:S01]  /*1230*/  @UP3 UIMAD UR15, UR60, UR38, URZ ;  /* 0x000000263c0f32a4 */ /* 0x000fe2000f8e023f */
[----:B------:R-:W-:Y:S01]  /*1240*/  LOP3.LUT R5, R4, UR61, RZ, 0x3c, !PT ;  /* 0x0000003d04057c12 */ /* 0x000fe2000f8e3cff */
[----:B------:R-:W-:Y:S02]  /*1250*/  USEL UR48, UR12, UR10, !UP1 ;  /* 0x0000000a0c307287 */ /* 0x000fe4000c800000 */
[----:B------:R-:W-:Y:S01]  /*1260*/  ISETP.GT.U32.AND P1, PT, R7, R6, PT ;  /* 0x000000060700720c */ /* 0x000fe20003f24070 */
[----:B------:R-:W-:Y:S01]  /*1270*/  ULOP3.LUT UR12, UR39, 0xffffffc0, URZ, 0xc0, !UPT ;  /* 0xffffffc0270c7892 */ /* 0x000fe2000f8ec03f */
[----:B------:R-:W-:Y:S01]  /*1280*/  ISETP.GE.AND P2, PT, R5, RZ, PT ;  /* 0x000000ff0500720c */ /* 0x000fe20003f46270 */
[----:B------:R-:W-:Y:S02]  /*1290*/  UIADD3 UR40, UR13, UR14, URZ ;  /* 0x0000000e0d287290 */ /* 0x000fe4000fffe03f */
[----:B------:R-:W-:-:S02]  /*12a0*/  @UP3 USEL UR10, UR15, UR16, !UP1 ;  /* 0x000000100f0a3287 */ /* 0x000fc4000c800000 */
[----:B------:R-:W-:Y:S01]  /*12b0*/  UIADD3 UR13, UR12, -0x40, URZ ;  /* 0xffffffc00c0d7890 */ /* 0x000fe2000fffe03f */
[----:B------:R-:W-:Y:S01]  /*12c0*/  @UP3 ULDC UR17, c[0x0][0x2e4] ;  /* 0x0000b90000113ab9 */ /* 0x000fe20000000800 */
[----:B------:R-:W-:Y:S02]  /*12d0*/  @!UP1 UIADD3 UR41, UR35, UR26, URZ ;  /* 0x0000001a23299290 */ /* 0x000fe4000fffe03f */
[----:B------:R-:W-:Y:S02]  /*12e0*/  @!UP3 UIMAD UR14, UR60, UR52, UR61 ;  /* 0x000000343c0eb2a4 */ /* 0x000fe4000f8e023d */
[-C--:B------:R-:W-:Y:S01]  /*12f0*/  @!P1 IADD3 R6, R6, -R7.reuse, RZ ;  /* 0x8000000706069210 */ /* 0x080fe20007ffe0ff */
[----:B------:R-:W-:Y:S01]  /*1300*/  @UP3 UIMAD UR26, UR61, UR17, UR10 ;  /* 0x000000113d1a32a4 */ /* 0x000fe2000f8e020a */
[----:B------:R-:W-:Y:S01]  /*1310*/  @!P1 VIADD R22, R22, 0x1 ;  /* 0x0000000116169836 */ /* 0x000fe20000000000 */
[----:B------:R-:W-:Y:S01]  /*1320*/  USHF.R.S32.HI UR15, URZ, 0x1f, UR13 ;  /* 0x0000001f3f0f7899 */ /* 0x000fe2000801140d */
[----:B------:R-:W-:Y:S01]  /*1330*/  ISETP.GE.U32.AND P0, PT, R6, R7, PT ;  /* 0x000000070600720c */ /* 0x000fe20003f06070 */
[----:B------:R-:W-:Y:S01]  /*1340*/  UIADD3 UR10, UP2, UR13, UR27, URZ ;  /* 0x0000001b0d0a7290 */ /* 0x000fe2000ff5e03f */
[----:B------:R-:W-:Y:S01]  /*1350*/  PLOP3.LUT P1, PT, PT, PT, UP0, 0x80, 0x0 ;  /* 0x000000000000781c */ /* 0x000fe20003f2f008 */
[----:B------:R-:W-:-:S02]  /*1360*/  @!UP3 UIMAD UR26, UR14, UR38, URZ ;  /* 0x000000260e1ab2a4 */ /* 0x000fc4000f8e023f */
[----:B------:R-:W-:Y:S02]  /*1370*/  UIMAD UR12, UR9, UR16, URZ ;  /* 0x00000010090c72a4 */ /* 0x000fe4000f8e023f */
[----:B------:R-:W-:Y:S02]  /*1380*/  UIADD3.X UR14, UR15, UR30, URZ, UP2, !UPT ;  /* 0x0000001e0f0e7290 */ /* 0x000fe400097fe43f */
[----:B------:R-:W-:Y:S02]  /*1390*/  UIMAD UR9, UR9, UR10, URZ ;  /* 0x0000000a090972a4 */ /* 0x000fe4000f8e023f */
[----:B------:R-:W-:Y:S01]  /*13a0*/  @UP0 UIADD3 UR25, UR57, UR58, URZ ;  /* 0x0000003a39190290 */ /* 0x000fe2000fffe03f */
[----:B------:R-:W-:Y:S01]  /*13b0*/  @UP0 ULDC.64 UR18, c[0x0][0x250] ;  /* 0x0000940000120ab9 */ /* 0x000fe20000000a00 */
[----:B------:R-:W-:Y:S01]  /*13c0*/  UIMAD.WIDE.U32 UR30, UR8, UR10, URZ ;  /* 0x0000000a081e72a5 */ /* 0x000fe2000f8e003f */
[----:B------:R-:W-:Y:S01]  /*13d0*/  @P0 VIADD R22, R22, 0x1 ;  /* 0x0000000116160836 */ /* 0x000fe20000000000 */
[----:B------:R-:W-:Y:S01]  /*13e0*/  UIMAD UR10, UR8, UR14, UR9 ;  /* 0x0000000e080a72a4 */ /* 0x000fe2000f8e0209 */
[----:B------:R-:W-:Y:S01]  /*13f0*/  PLOP3.LUT P0, PT, PT, PT, UP3, 0x80, 0x0 ;  /* 0x000000000000781c */ /* 0x000fe20003f0f038 */
[----:B------:R-:W-:-:S02]  /*1400*/  @UP0 UIMAD.WIDE.U32 UR8, UR25, UR18, URZ ;  /* 0x00000012190802a5 */ /* 0x000fc4000f8e003f */
[----:B------:R-:W-:Y:S01]  /*1410*/  @UP1 UIADD3 UR40, UR11, UR12, URZ ;  /* 0x0000000c0b281290 */ /* 0x000fe2000fffe03f */
[----:B------:R-:W-:Y:S01]  /*1420*/  @!P2 IADD3 R22, -R22, RZ, RZ ;  /* 0x000000ff1616a210 */ /* 0x000fe20007ffe1ff */
[----:B------:R-:W-:Y:S01]  /*1430*/  UIMAD UR45, UR61, UR53, URZ ;  /* 0x000000353d2d72a4 */ /* 0x000fe2000f8e023f */
[----:B------:R-:W-:Y:S01]  /*1440*/  @!P3 LOP3.LUT R22, RZ, R4, RZ, 0x33, !PT ;  /* 0x00000004ff16b212 */ /* 0x000fe200078e33ff */
[----:B------:R-:W-:Y:S02]  /*1450*/  @UP0 UIMAD UR11, UR25, UR19, URZ ;  /* 0x00000013190b02a4 */ /* 0x000fe4000f8e023f */
[----:B------:R-:W-:Y:S02]  /*1460*/  USHF.R.S32.HI UR47, URZ, 0x1f, UR28 ;  /* 0x0000001f3f2f7899 */ /* 0x000fe4000801141c */
[----:B------:R-:W-:Y:S02]  /*1470*/  USHF.R.S32.HI UR46, URZ, 0x1f, UR45 ;  /* 0x0000001f3f2e7899 */ /* 0x000fe4000801142d */
[----:B------:R-:W-:-:S02]  /*1480*/  USEL UR27, UR24, URZ, UP4 ;  /* 0x0000003f181b7287 */ /* 0x000fc4000a000000 */
[----:B------:R-:W-:Y:S02]  /*1490*/  @UP0 UIADD3 UR38, UR9, UR11, URZ ;  /* 0x0000000b09260290 */ /* 0x000fe4000fffe03f */
[----:B------:R-:W-:Y:S02]  /*14a0*/  USEL UR44, UR44, URZ, UP4 ;  /* 0x0000003f2c2c7287 */ /* 0x000fe4000a000000 */
[----:B------:R-:W-:Y:S01]  /*14b0*/  UIADD3 UR17, UR31, UR10, URZ ;  /* 0x0000000a1f117290 */ /* 0x000fe2000fffe03f */
[----:B------:R-:W-:Y:S01]  /*14c0*/  @UP0 UMOV UR25, UR8 ;  /* 0x0000000800190c82 */ /* 0x000fe20008000000 */
[----:B------:R-:W-:Y:S10]  /*14d0*/  @P1 BRA `(.L_x_672) ;  /* 0x0000000000301947 */ /* 0x000ff40003800000 */
[----:B------:R-:W-:Y:S01]  /*14e0*/  USHF.R.S32.HI UR8, URZ, 0x1f, UR57 ;  /* 0x0000001f3f087899 */ /* 0x000fe20008011439 */
[----:B------:R-:W-:-:S03]  /*14f0*/  ULDC.64 UR20, c[0x0][0x248] ;  /* 0x0000920000147ab9 */ /* 0x000fc60000000a00 */
[----:B------:R-:W-:Y:S02]  /*1500*/  UIMAD UR10, UR8, UR20, URZ ;  /* 0x00000014080a72a4 */ /* 0x000fe4000f8e023f */
[----:B------:R-:W-:Y:S02]  /*1510*/  UIMAD.WIDE.U32 UR8, UR57, UR20, URZ ;  /* 0x00000014390872a5 */ /* 0x000fe4000f8e003f */
[----:B------:R-:W-:-:S04]  /*1520*/  UIMAD UR10, UR57, UR21, UR10 ;  /* 0x00000015390a72a4 */ /* 0x000fc8000f8e020a */
[----:B------:R-:W-:-:S03]  /*1530*/  UIADD3 UR9, UR9, UR10, URZ ;  /* 0x0000000a09097290 */ /* 0x000fc6000fffe03f */
[----:B------:R-:W-:Y:S02]  /*1540*/  ULDC.64 UR10, c[0x0][0x230] ;  /* 0x00008c00000a7ab9 */ /* 0x000fe40000000a00 */
[----:B------:R-:W-:Y:S02]  /*1550*/  UIMAD.WIDE.U32 UR8, UR60, UR10, UR8 ;  /* 0x0000000a3c0872a5 */ /* 0x000fe4000f8e0008 */
[----:B------:R-:W-:-:S04]  /*1560*/  UIMAD UR10, UR50, UR10, URZ ;  /* 0x0000000a320a72a4 */ /* 0x000fc8000f8e023f */
[----:B------:R-:W-:Y:S01]  /*1570*/  UIMAD UR10, UR60, UR11, UR10 ;  /* 0x0000000b3c0a72a4 */ /* 0x000fe2000f8e020a */
[----:B------:R-:W-:-:S03]  /*1580*/  UMOV UR42, UR8 ;  /* 0x00000008002a7c82 */ /* 0x000fc60008000000 */
[----:B------:R-:W-:-:S12]  /*1590*/  UIADD3 UR43, UR9, UR10, URZ ;  /* 0x0000000a092b7290 */ /* 0x000fd8000fffe03f */
.L_x_672:
        /* <DEDUP_REMOVED lines=13> */
.L_x_673:
        /* <DEDUP_REMOVED lines=11> */
.L_x_674:
[----:B------:R-:W-:-:S04]  /*1720*/  UIMAD UR9, UR60, UR52, UR61 ;  /* 0x000000343c0972a4 */ /* 0x000fc8000f8e023d */
[----:B------:R-:W-:-:S12]  /*1730*/  UIMAD UR9, UR9, UR51, URZ ;  /* 0x00000033090972a4 */ /* 0x000fd8000f8e023f */
.L_x_675:
[----:B------:R-:W1:Y:S01]  /*1740*/  S2R R11, SR_TID.X ;  /* 0x00000000000b7919 */ /* 0x000e620000002100 */
[----:B------:R-:W2:Y:S01]  /*1750*/  LDC.64 R4, c[0x0][0x420] ;  /* 0x00010800ff047b82 */ /* 0x000ea20000000a00 */
[----:B------:R-:W-:Y:S01]  /*1760*/  SHF.R.S32.HI R15, RZ, 0x1f, R217 ;  /* 0x0000001fff0f7819 */ /* 0x000fe200000114d9 */
[----:B------:R-:W-:Y:S01]  /*1770*/  USHF.R.S32.HI UR36, URZ, 0x1f, UR61 ;  /* 0x0000001f3f247899 */ /* 0x000fe2000801143d */
[----:B------:R-:W-:Y:S01]  /*1780*/  IADD3 R19, P0, R217, UR13, RZ ;  /* 0x0000000dd9137c10 */ /* 0x000fe2000ff1e0ff */
[----:B------:R-:W-:Y:S01]  /*1790*/  UIADD3 UR16, UR13, UR9, URZ ;  /* 0x000000090d107290 */ /* 0x000fe2000fffe03f */
[----:B------:R-:W-:Y:S01]  /*17a0*/  SHF.R.S32.HI R221, RZ, 0x1f, R220 ;  /* 0x0000001fffdd7819 */ /* 0x000fe200000114dc */
[----:B------:R-:W-:Y:S01]  /*17b0*/  UIMAD UR37, UR53, UR52, URZ ;  /* 0x00000034352572a4 */ /* 0x000fe2000f8e023f */
[----:B------:R-:W-:Y:S01]  /*17c0*/  IADD3.X R8, R15, UR15, RZ, P0, !PT ;  /* 0x0000000f0f087c10 */ /* 0x000fe200087fe4ff */
[----:B------:R-:W-:Y:S01]  /*17d0*/  UIADD3 UR26, UR13, UR26, URZ ;  /* 0x0000001a0d1a7290 */ /* 0x000fe2000fffe03f */
[----:B------:R-:W-:Y:S01]  /*17e0*/  IADD3 R12, P0, R220, UR8, RZ ;  /* 0x00000008dc0c7c10 */ /* 0x000fe2000ff1e0ff */
[----:B------:R-:W-:Y:S01]  /*17f0*/  ULDC.64 UR8, c[0x0][0x428] ;  /* 0x00010a0000087ab9 */ /* 0x000fe20000000a00 */
[----:B------:R-:W-:Y:S01]  /*1800*/  UISETP.GE.AND UP2, UPT, UR29, 0x1, UPT ;  /* 0x000000011d00788c */ /* 0x000fe2000bf46270 */
[----:B------:R-:W-:Y:S01]  /*1810*/  IMAD R8, R8, UR32, RZ ;  /* 0x0000002008087c24 */ /* 0x000fe2000f8e02ff */
[----:B------:R-:W-:Y:S01]  /*1820*/  UIMAD UR10, UR36, UR8, URZ ;  /* 0x00000008240a72a4 */ /* 0x000fe2000f8e023f */
[----:B------:R-:W-:Y:S01]  /*1830*/  IADD3.X R13, R221, UR41, RZ, P0, !PT ;  /* 0x00000029dd0d7c10 */ /* 0x000fe200087fe4ff */
[----:B------:R-:W-:Y:S01]  /*1840*/  ULDC.64 UR34, c[0x0][0x2b0] ;  /* 0x0000ac0000227ab9 */ /* 0x000fe20000000a00 */
[C---:B------:R-:W-:Y:S01]  /*1850*/  IMAD R8, R19.reuse, UR33, R8 ;  /* 0x0000002113087c24 */ /* 0x040fe2000f8e0208 */
[----:B------:R-:W-:Y:S01]  /*1860*/  UIMAD UR12, UR61, UR9, UR10 ;  /* 0x000000093d0c72a4 */ /* 0x000fe2000f8e020a */
[----:B------:R-:W-:Y:S01]  /*1870*/  IMAD.WIDE.U32 R18, R19, UR32, R220 ;  /* 0x0000002013127c25 */ /* 0x000fe2000f8e00dc */
[----:B------:R-:W-:Y:S01]  /*1880*/  ULDC.64 UR50, c[0x0][0x478] ;  /* 0x00011e0000327ab9 */ /* 0x000fe20000000a00 */
[----:B------:R-:W-:Y:S01]  /*1890*/  ULDC.64 UR10, c[0x0][0x258] ;  /* 0x00009600000a7ab9 */ /* 0x000fe20000000a00 */
[----:B------:R-:W-:Y:S01]  /*18a0*/  ULEA.HI.SX32 UR24, UR39, 0xffffffff, 0x1a ;  /* 0xffffffff27187891 */ /* 0x000fe2000f8fd23f */
[----:B------:R-:W-:Y:S01]  /*18b0*/  BSSY B1, `(.L_x_671) ;  /* 0x00005e4000017945 */ /* 0x000fe20003800000 */
[----:B------:R-:W-:Y:S01]  /*18c0*/  UIMAD UR9, UR36, UR10, URZ ;  /* 0x0000000a240972a4 */ /* 0x000fe2000f8e023f */
[----:B--2---:R-:W-:Y:S01]  /*18d0*/  IMAD R6, R4, UR15, RZ ;  /* 0x0000000f04067c24 */ /* 0x004fe2000f8e02ff */
[----:B------:R-:W-:Y:S01]  /*18e0*/  IADD3 R18, P0, R18, UR49, RZ ;  /* 0x0000003112127c10 */ /* 0x000fe2000ff1e0ff */
[----:B------:R-:W-:Y:S01]  /*18f0*/  IMAD.WIDE.U32 R16, R4, UR13, R12 ;  /* 0x0000000d04107c25 */ /* 0x000fe2000f8e000c */
[----:B------:R-:W-:-:S02]  /*1900*/  ULDC.64 UR14, c[0x0][0x210] ;  /* 0x00008400000e7ab9 */ /* 0x000fc40000000a00 */
[----:B------:R-:W-:Y:S01]  /*1910*/  IADD3.X R19, R19, UR23, R8, P0, !PT ;  /* 0x0000001713137c10 */ /* 0x000fe200087fe408 */
[----:B------:R-:W-:Y:S01]  /*1920*/  IMAD R6, R5, UR13, R6 ;  /* 0x0000000d05067c24 */ /* 0x000fe2000f8e0206 */
[----:B-1----:R-:W-:Y:S01]  /*1930*/  SHF.R.S32.HI R10, RZ, 0x1f, R11 ;  /* 0x0000001fff0a7819 */ /* 0x002fe2000001140b */
[----:B------:R-:W-:Y:S01]  /*1940*/  IMAD.U32 R12, RZ, RZ, UR8 ;  /* 0x00000008ff0c7e24 */ /* 0x000fe2000f8e00ff */
[----:B------:R-:W-:Y:S01]  /*1950*/  USHF.L.U32 UR8, UR37, 0x6, URZ ;  /* 0x0000000625087899 */ /* 0x000fe2000800063f */
[----:B------:R-:W-:Y:S01]  /*1960*/  IMAD.IADD R17, R17, 0x1, R6 ;  /* 0x0000000111117824 */ /* 0x000fe200078e0206 */
[----:B------:R-:W-:Y:S01]  /*1970*/  LEA.HI R9, R10, R11, RZ, 0x5 ;  /* 0x0000000b0a097211 */ /* 0x000fe200078f28ff */
[----:B------:R-:W-:Y:S01]  /*1980*/  UIMAD UR13, UR61, UR11, UR9 ;  /* 0x0000000b3d0d72a4 */ /* 0x000fe2000f8e0209 */
[----:B------:R-:W-:Y:S01]  /*1990*/  IMAD R6, R15, R4, RZ ;  /* 0x000000040f067224 */ /* 0x000fe200078e02ff */
[----:B------:R-:W-:Y:S01]  /*19a0*/  USHF.R.S32.HI UR9, URZ, 0x1f, UR8 ;  /* 0x0000001f3f097899 */ /* 0x000fe20008011408 */
[----:B------:R-:W-:Y:S01]  /*19b0*/  LOP3.LUT R248, R9, 0xffffffe0, RZ, 0xc0, !PT ;  /* 0xffffffe009f87812 */ /* 0x000fe200078ec0ff */
[----:B------:R-:W-:Y:S01]  /*19c0*/  IMAD.WIDE.U32 R12, R12, UR61, R16 ;  /* 0x0000003d0c0c7c25 */ /* 0x000fe2000f8e0010 */
[----:B------:R-:W-:Y:S01]  /*19d0*/  UIADD3 UR8, UP1, UP0, UR30, UR8, UR45 ;  /* 0x000000081e087290 */ /* 0x000fe2000f83e02d */
[----:B------:R-:W-:Y:S01]  /*19e0*/  SHF.R.S32.HI R9, RZ, 0x5, R9 ;  /* 0x00000005ff097819 */ /* 0x000fe20000011409 */
[----:B------:R-:W-:Y:S01]  /*19f0*/  ULDC.64 UR22, c[0x0][0x3e0] ;  /* 0x0000f80000167ab9 */ /* 0x000fe20000000a00 */
[----:B------:R-:W-:Y:S01]  /*1a00*/  IMAD.U32 R16, RZ, RZ, UR10 ;  /* 0x0000000aff107e24 */ /* 0x000fe2000f8e00ff */
[----:B------:R-:W-:Y:S01]  /*1a10*/  UIADD3.X UR10, UR17, UR9, UR46, UP1, UP0 ;  /* 0x00000009110a7290 */ /* 0x000fe20008fe042e */
[----:B------:R-:W-:Y:S01]  /*1a20*/  IMAD.IADD R248, R11, 0x1, -R248 ;  /* 0x000000010bf87824 */ /* 0x000fe200078e0af8 */
[----:B------:R-:W-:Y:S01]  /*1a30*/  UIADD3 UR11, UP1, UP0, UR27, UR8, UR48 ;  /* 0x000000081b0b7290 */ /* 0x000fe2000f83e030 */
[----:B------:R-:W-:Y:S01]  /*1a40*/  IMAD.WIDE.U32 R16, R16, UR61, R18 ;  /* 0x0000003d10107c25 */ /* 0x000fe2000f8e0012 */
[----:B------:R-:W-:-:S02]  /*1a50*/  UIMAD.WIDE UR26, UR26, 0x4, UR34 ;  /* 0x000000041a1a78a5 */ /* 0x000fc4000f8e0222 */
[----:B------:R-:W-:Y:S01]  /*1a60*/  UIADD3.X UR10, UR44, UR10, UR40, UP1, UP0 ;  /* 0x0000000a2c0a7290 */ /* 0x000fe20008fe0428 */
[----:B------:R-:W-:Y:S01]  /*1a70*/  IMAD R14, R9, UR37, R248 ;  /* 0x00000025090e7c24 */ /* 0x000fe2000f8e02f8 */
[----:B------:R-:W-:Y:S01]  /*1a80*/  LEA R246, P1, R16, UR14, 0x1 ;  /* 0x0000000e10f67c11 */ /* 0x000fe2000f8208ff */
[----:B------:R-:W-:Y:S01]  /*1a90*/  VIADD R8, R17, UR13 ;  /* 0x0000000d11087c36 */ /* 0x000fe20008000000 */
[----:B------:R-:W-:Y:S01]  /*1aa0*/  ULDC.64 UR8, c[0x0][0x400] ;  /* 0x0001000000087ab9 */ /* 0x000fe20000000a00 */
[----:B------:R-:W-:Y:S01]  /*1ab0*/  VIADD R13, R13, UR12 ;  /* 0x0000000c0d0d7c36 */ /* 0x000fe20008000000 */
[----:B------:R-:W-:Y:S01]  /*1ac0*/  IADD3 R9, P0, R14, UR11, RZ ;  /* 0x0000000b0e097c10 */ /* 0x000fe2000ff1e0ff */
[C---:B------:R-:W-:Y:S01]  /*1ad0*/  IMAD R6, R217.reuse, R5, R6 ;  /* 0x00000005d9067224 */ /* 0x040fe200078e0206 */
[----:B------:R-:W-:Y:S01]  /*1ae0*/  LEA.HI.X R247, R16, UR15, R8, 0x1, P1 ;  /* 0x0000000f10f77c11 */ /* 0x000fe200088f0c08 */
[----:B------:R-:W-:Y:S01]  /*1af0*/  IMAD.WIDE.U32 R12, R217, R4, R12 ;  /* 0x00000004d90c7225 */ /* 0x000fe200078e000c */
[----:B------:R-:W-:Y:S01]  /*1b00*/  LEA.HI.X.SX32 R8, R14, UR10, 0x1, P0 ;  /* 0x0000000a0e087c11 */ /* 0x000fe200080f0eff */
[----:B------:R-:W-:Y:S01]  /*1b10*/  UIMAD.WIDE UR16, UR16, 0x4, UR50 ;  /* 0x00000004101078a5 */ /* 0x000fe2000f8e0232 */
[----:B------:R-:W-:Y:S01]  /*1b20*/  PLOP3.LUT P0, PT, PT, PT, UP2, 0x80, 0x0 ;  /* 0x000000000000781c */ /* 0x000fe20003f0f028 */
[----:B------:R-:W-:Y:S01]  /*1b30*/  IMAD.IADD R6, R13, 0x1, R6 ;  /* 0x000000010d067824 */ /* 0x000fe200078e0206 */
[----:B------:R-:W-:-:S02]  /*1b40*/  LEA R242, P1, R9, UR8, 0x2 ;  /* 0x0000000809f27c11 */ /* 0x000fc4000f8210ff */
[C---:B------:R-:W-:Y:S02]  /*1b50*/  LEA R244, P2, R12.reuse, UR22, 0x1 ;  /* 0x000000160cf47c11 */ /* 0x040fe4000f8408ff */
[----:B------:R-:W-:Y:S02]  /*1b60*/  LEA.HI.X R243, R9, UR9, R8, 0x2, P1 ;  /* 0x0000000909f37c11 */ /* 0x000fe400088f1408 */
[----:B------:R-:W-:-:S05]  /*1b70*/  LEA.HI.X R245, R12, UR23, R6, 0x1, P2 ;  /* 0x000000170cf57c11 */ /* 0x000fca00090f0c06 */
[----:B------:R-:W-:Y:S05]  /*1b80*/  @!P0 BRA `(.L_x_676) ;  /* 0x0000005000cc8947 */ /* 0x000fea0003800000 */
[----:B------:R-:W-:Y:S01]  /*1b90*/  UIMAD UR9, UR47, UR18, URZ ;  /* 0x000000122f0972a4 */ /* 0x000fe2000f8e023f */
[----:B------:R-:W-:Y:S01]  /*1ba0*/  IMAD.U32 R13, RZ, RZ, UR18 ;  /* 0x00000012ff0d7e24 */ /* 0x000fe2000f8e00ff */
[----:B------:R-:W-:Y:S01]  /*1bb0*/  UMOV UR8, UR24 ;  /* 0x0000001800087c82 */ /* 0x000fe20008000000 */
[----:B------:R-:W-:Y:S01]  /*1bc0*/  UIMAD UR12, UR47, UR20, URZ ;  /* 0x000000142f0c72a4 */ /* 0x000fe2000f8e023f */
[----:B------:R-:W-:Y:S01]  /*1bd0*/  VIADD R8, R217, 0x20 ;  /* 0x00000020d9087836 */ /* 0x000fe20000000000 */
[----:B------:R-:W-:Y:S01]  /*1be0*/  UIMAD UR11, UR28, UR19, UR9 ;  /* 0x000000131c0b72a4 */ /* 0x000fe2000f8e0209 */
[--C-:B------:R-:W-:Y:S01]  /*1bf0*/  IMAD.WIDE.U32 R16, R13, UR28, R220.reuse ;  /* 0x0000001c0d107c25 */ /* 0x100fe2000f8e00dc */
[----:B------:R-:W-:Y:S01]  /*1c00*/  UIMAD UR9, UR8, -0x40, UR29 ;  /* 0xffffffc0080978a4 */ /* 0x000fe2000f8e021d */
[----:B------:R-:W1:Y:S01]  /*1c10*/  LDC R236, c[0x0][0x270] ;  /* 0x00009c00ffec7b82 */ /* 0x000e620000000800 */
[----:B------:R-:W-:Y:S01]  /*1c20*/  UIMAD UR10, UR56, -0x40, UR5 ;  /* 0xffffffc0380a78a4 */ /* 0x000fe2000f8e0205 */
[----:B------:R-:W-:Y:S01]  /*1c30*/  IMAD.U32 R9, RZ, RZ, UR20 ;  /* 0x00000014ff097e24 */ /* 0x000fe2000f8e00ff */
[----:B------:R-:W-:Y:S01]  /*1c40*/  UIMAD UR14, UR28, UR21, UR12 ;  /* 0x000000151c0e72a4 */ /* 0x000fe2000f8e020c */
[----:B------:R-:W-:Y:S01]  /*1c50*/  IMAD.U32 R6, RZ, RZ, UR11 ;  /* 0x0000000bff067e24 */ /* 0x000fe2000f8e00ff */
[----:B------:R-:W-:Y:S01]  /*1c60*/  ISETP.GE.AND P1, PT, R8, UR9, PT ;  /* 0x0000000908007c0c */ /* 0x000fe2000bf26270 */
[----:B------:R-:W-:Y:S01]  /*1c70*/  ULDC.64 UR12, c[0x0][0x268] ;  /* 0x00009a00000c7ab9 */ /* 0x000fe20000000a00 */
[----:B------:R-:W-:Y:S01]  /*1c80*/  IADD3 R28, P0, R16, UR25, RZ ;  /* 0x00000019101c7c10 */ /* 0x000fe2000ff1e0ff */
[----:B------:R-:W-:Y:S01]  /*1c90*/  IMAD.WIDE.U32 R12, R9, UR28, R220 ;  /* 0x0000001c090c7c25 */ /* 0x000fe2000f8e00dc */
[----:B------:R-:W-:-:S03]  /*1ca0*/  ISETP.GE.AND P3, PT, R8, UR10, PT ;  /* 0x0000000a08007c0c */ /* 0x000fc6000bf66270 */
[----:B------:R-:W-:Y:S01]  /*1cb0*/  IMAD.MOV.U32 R239, RZ, RZ, 0x7f800000 ;  /* 0x7f800000ffef7424 */ /* 0x000fe200078e00ff */
[----:B------:R-:W-:Y:S01]  /*1cc0*/  ISETP.GE.AND P4, PT, R217, UR10, PT ;  /* 0x0000000ad9007c0c */ /* 0x000fe2000bf86270 */
[----:B------:R-:W-:Y:S01]  /*1cd0*/  IMAD R9, R7, UR12, RZ ;  /* 0x0000000c07097c24 */ /* 0x000fe2000f8e02ff */
[----:B------:R-:W-:Y:S01]  /*1ce0*/  ULDC.64 UR10, c[0x0][0x260] ;  /* 0x00009800000a7ab9 */ /* 0x000fe20000000a00 */
[----:B------:R-:W-:Y:S01]  /*1cf0*/  IADD3.X R29, R17, UR38, R6, P0, !PT ;  /* 0x00000026111d7c10 */ /* 0x000fe200087fe406 */
[----:B------:R-:W-:Y:S01]  /*1d00*/  IMAD.U32 R6, RZ, RZ, UR14 ;  /* 0x0000000eff067e24 */ /* 0x000fe2000f8e00ff */
[----:B------:R-:W-:Y:S01]  /*1d10*/  IADD3 R12, P0, R12, UR42, RZ ;  /* 0x0000002a0c0c7c10 */ /* 0x000fe2000ff1e0ff */
[----:B------:R-:W-:Y:S02]  /*1d20*/  IMAD R7, R7, UR10, RZ ;  /* 0x0000000a07077c24 */ /* 0x000fe4000f8e02ff */
[----:B------:R-:W-:Y:S01]  /*1d30*/  IMAD.MOV.U32 R240, RZ, RZ, 0x7f800000 ;  /* 0x7f800000fff07424 */ /* 0x000fe200078e00ff */
[----:B------:R-:W-:Y:S01]  /*1d40*/  IADD3.X R13, R13, UR43, R6, P0, !PT ;  /* 0x0000002b0d0d7c10 */ /* 0x000fe200087fe406 */
[----:B------:R-:W-:Y:S01]  /*1d50*/  IMAD R26, R22, UR13, R9 ;  /* 0x0000000d161a7c24 */ /* 0x000fe2000f8e0209 */
[----:B------:R-:W-:Y:S01]  /*1d60*/  @!P3 IADD3 R14, P2, R217, 0x20, RZ ;  /* 0x00000020d90eb810 */ /* 0x000fe20007f5e0ff */
[----:B------:R-:W-:-:S04]  /*1d70*/  IMAD.WIDE.U32 R8, R4, 0x40, RZ ;  /* 0x0000004004087825 */ /* 0x000fc800078e00ff */
[----:B------:R-:W-:Y:S01]  /*1d80*/  IMAD.MOV.U32 R206, RZ, RZ, 0x20 ;  /* 0x00000020ffce7424 */ /* 0x000fe200078e00ff */
[----:B------:R-:W-:Y:S01]  /*1d90*/  @!P1 IADD3 R18, P0, R244, R8, RZ ;  /* 0x00000008f4129210 */ /* 0x000fe20007f1e0ff */
[C---:B------:R-:W-:Y:S01]  /*1da0*/  IMAD R24, R22.reuse, UR11, R7 ;  /* 0x0000000b16187c24 */ /* 0x040fe2000f8e0207 */
[----:B------:R-:W-:Y:S01]  /*1db0*/  USHF.L.U32 UR11, UR33, 0x6, URZ ;  /* 0x00000006210b7899 */ /* 0x000fe2000800063f */
[----:B------:R-:W-:Y:S02]  /*1dc0*/  IMAD.SHL.U32 R7, R5, 0x40, RZ ;  /* 0x0000004005077824 */ /* 0x000fe400078e00ff */
[----:B------:R-:W-:Y:S01]  /*1dd0*/  IMAD.MOV.U32 R205, RZ, RZ, 0x40 ;  /* 0x00000040ffcd7424 */ /* 0x000fe200078e00ff */
[----:B------:R-:W2:Y:S01]  /*1de0*/  @!P4 LDC.64 R4, c[0x0][0x220] ;  /* 0x00008800ff04cb82 */ /* 0x000ea20000000a00 */
[C---:B------:R-:W-:Y:S01]  /*1df0*/  IMAD.WIDE.U32 R28, R22.reuse, UR12, R28 ;  /* 0x0000000c161c7c25 */ /* 0x040fe2000f8e001c */
[----:B------:R-:W-:Y:S01]  /*1e00*/  @!P1 IADD3.X R19, R245, R9, R7, P0, !PT ;  /* 0x00000009f5139210 */ /* 0x000fe200007fe407 */
[----:B------:R-:W-:Y:S01]  /*1e10*/  UIMAD.WIDE.U32 UR12, UR32, 0x40, URZ ;  /* 0x00000040200c78a5 */ /* 0x000fe2000f8e003f */
[----:B------:R-:W-:Y:S01]  /*1e20*/  @!P3 IADD3 R17, P0, R217, 0x20, RZ ;  /* 0x00000020d911b810 */ /* 0x000fe20007f1e0ff */
[----:B------:R-:W-:Y:S01]  /*1e30*/  IMAD.IADD R27, R29, 0x1, R26 ;  /* 0x000000011d1b7824 */ /* 0x000fe200078e021a */
[----:B------:R-:W-:Y:S01]  /*1e40*/  CS2R R94, SRZ ;  /* 0x00000000005e7805 */ /* 0x000fe2000001ff00 */
[----:B------:R-:W-:Y:S01]  /*1e50*/  @!P4 IMAD.MOV.U32 R26, RZ, RZ, R28 ;  /* 0x000000ffff1ac224 */ /* 0x000fe200078e001c */
[----:B------:R-:W3:Y:S01]  /*1e60*/  @!P3 LDC.64 R6, c[0x0][0x220] ;  /* 0x00008800ff06bb82 */ /* 0x000ee20000000a00 */
[----:B------:R-:W-:Y:S01]  /*1e70*/  @!P3 IMAD.X R20, RZ, RZ, R15, P0 ;  /* 0x000000ffff14b224 */ /* 0x000fe200000e060f */
[----:B------:R-:W-:Y:S01]  /*1e80*/  PLOP3.LUT P0, PT, PT, PT, UP4, 0x80, 0x0 ;  /* 0x000000000000781c */ /* 0x000fe20003f0f048 */
[----:B------:R-:W-:Y:S01]  /*1e90*/  @!P4 IMAD R16, R15, UR18, RZ ;  /* 0x000000120f10cc24 */ /* 0x000fe2000f8e02ff */
[----:B------:R-:W-:Y:S01]  /*1ea0*/  CS2R R92, SRZ ;  /* 0x00000000005c7805 */ /* 0x000fe2000001ff00 */
[----:B------:R-:W-:Y:S01]  /*1eb0*/  IMAD.WIDE.U32 R22, R22, UR10, R12 ;  /* 0x0000000a16167c25 */ /* 0x000fe2000f8e000c */
[----:B------:R-:W-:-:S02]  /*1ec0*/  ULEA.HI UR10, UR8, UR8, URZ, 0x1 ;  /* 0x00000008080a7291 */ /* 0x000fc4000f8f083f */
[----:B------:R-:W4:Y:S01]  /*1ed0*/  @!P4 LDC.64 R8, c[0x0][0x218] ;  /* 0x00008600ff08cb82 */ /* 0x000f220000000a00 */
[--C-:B------:R-:W-:Y:S01]  /*1ee0*/  @!P3 IMAD.MOV.U32 R29, RZ, RZ, R27.reuse ;  /* 0x000000ffff1db224 */ /* 0x100fe200078e001b */
[----:B------:R-:W-:Y:S01]  /*1ef0*/  ULOP3.LUT UR10, UR10, 0xfffffffe, URZ, 0xc0, !UPT ;  /* 0xfffffffe0a0a7892 */ /* 0x000fe2000f8ec03f */
[----:B------:R-:W-:Y:S01]  /*1f00*/  @!P3 IMAD R20, R20, UR18, RZ ;  /* 0x000000121414bc24 */ /* 0x000fe2000f8e02ff */
[----:B------:R-:W-:Y:S01]  /*1f10*/  CS2R R98, SRZ ;  /* 0x0000000000627805 */ /* 0x000fe2000001ff00 */
[C---:B------:R-:W-:Y:S01]  /*1f20*/  @!P4 IMAD.WIDE.U32 R26, R217.reuse, UR18, R26 ;  /* 0x00000012d91acc25 */ /* 0x040fe2000f8e001a */
[----:B------:R-:W-:Y:S02]  /*1f30*/  UIADD3 UR10, UR8, -UR10, URZ ;  /* 0x8000000a080a7290 */ /* 0x000fe4000fffe03f */
[----:B------:R-:W-:Y:S01]  /*1f40*/  @P0 BAR.SYNC.DEFER_BLOCKING 0x0 ;  /* 0x0000000000000b1d */ /* 0x000fe20000010000 */
[----:B------:R-:W-:Y:S01]  /*1f50*/  @!P4 IMAD R16, R217, UR19, R16 ;  /* 0x00000013d910cc24 */ /* 0x000fe2000f8e0210 */
[----:B------:R-:W-:Y:S01]  /*1f60*/  UISETP.NE.AND UP0, UPT, UR10, 0x1, UPT ;  /* 0x000000010a00788c */ /* 0x000fe2000bf05270 */
[----:B------:R-:W-:-:S02]  /*1f70*/  IMAD.IADD R25, R23, 0x1, R24 ;  /* 0x0000000117197824 */ /* 0x000fc400078e0218 */
[----:B------:R-:W-:Y:S01]  /*1f80*/  @!P3 IMAD.X R12, RZ, RZ, R15, P2 ;  /* 0x000000ffff0cb224 */ /* 0x000fe200010e060f */
[----:B------:R-:W-:Y:S01]  /*1f90*/  UMOV UR10, UR26 ;  /* 0x0000001a000a7c82 */ /* 0x000fe20008000000 */
[C---:B------:R-:W-:Y:S01]  /*1fa0*/  @!P3 IMAD R13, R17.reuse, UR19, R20 ;  /* 0x00000013110dbc24 */ /* 0x040fe2000f8e0214 */
[----:B------:R-:W-:Y:S01]  /*1fb0*/  CS2R R96, SRZ ;  /* 0x0000000000607805 */ /* 0x000fe2000001ff00 */
[----:B------:R-:W-:Y:S01]  /*1fc0*/  @!P3 IMAD.WIDE.U32 R20, R17, UR18, R28 ;  /* 0x000000121114bc25 */ /* 0x000fe2000f8e001c */
[----:B--2---:R-:W-:Y:S02]  /*1fd0*/  @!P4 LEA R28, P2, R26, R4, 0x1 ;  /* 0x000000041a1cc211 */ /* 0x004fe400078408ff */
[----:B------:R-:W-:Y:S02]  /*1fe0*/  CS2R R90, SRZ ;  /* 0x00000000005a7805 */ /* 0x000fe4000001ff00 */
[----:B------:R-:W-:Y:S01]  /*1ff0*/  CS2R R88, SRZ ;  /* 0x0000000000587805 */ /* 0x000fe2000001ff00 */
[----:B------:R-:W-:Y:S01]  /*2000*/  @!P4 IMAD.IADD R16, R27, 0x1, R16 ;  /* 0x000000011b10c824 */ /* 0x000fe200078e0210 */
[----:B------:R-:W-:Y:S01]  /*2010*/  CS2R R86, SRZ ;  /* 0x0000000000567805 */ /* 0x000fe2000001ff00 */
[----:B------:R-:W-:Y:S01]  /*2020*/  @!P3 IMAD.MOV.U32 R23, RZ, RZ, R25 ;  /* 0x000000ffff17b224 */ /* 0x000fe200078e0019 */
[----:B------:R-:W-:Y:S01]  /*2030*/  CS2R R84, SRZ ;  /* 0x0000000000547805 */ /* 0x000fe2000001ff00 */
[----:B------:R-:W-:Y:S01]  /*2040*/  @!P3 IMAD R17, R12, UR20, RZ ;  /* 0x000000140c11bc24 */ /* 0x000fe2000f8e02ff */
[----:B------:R-:W-:Y:S01]  /*2050*/  @!P4 LEA.HI.X R29, R26, R5, R16, 0x1, P2 ;  /* 0x000000051a1dc211 */ /* 0x000fe200010f0c10 */
[----:B------:R-:W-:Y:S01]  /*2060*/  @!P4 IMAD R4, R15, UR20, RZ ;  /* 0x000000140f04cc24 */ /* 0x000fe2000f8e02ff */
[----:B---3--:R-:W-:Y:S01]  /*2070*/  @!P3 LEA R6, P2, R20, R6, 0x1 ;  /* 0x000000061406b211 */ /* 0x008fe200078408ff */
[--C-:B------:R-:W-:Y:S01]  /*2080*/  @!P4 IMAD.MOV.U32 R24, RZ, RZ, R22.reuse ;  /* 0x000000ffff18c224 */ /* 0x100fe200078e0016 */
[----:B------:R-:W-:Y:S01]  /*2090*/  CS2R R78, SRZ ;  /* 0x00000000004e7805 */ /* 0x000fe2000001ff00 */
[C---:B------:R-:W-:Y:S01]  /*20a0*/  @!P3 IMAD R12, R14.reuse, UR21, R17 ;  /* 0x000000150e0cbc24 */ /* 0x040fe2000f8e0211 */
[----:B------:R2:W-:Y:S01]  /*20b0*/  @P4 STS.128 [R228+0x10000], RZ ;  /* 0x010000ffe4004388 */ /* 0x0005e20000000c00 */
[----:B------:R-:W-:Y:S01]  /*20c0*/  @!P3 IMAD.WIDE.U32 R22, R14, UR20, R22 ;  /* 0x000000140e16bc25 */ /* 0x000fe2000f8e0016 */
[----:B------:R-:W-:-:S02]  /*20d0*/  CS2R R76, SRZ ;  /* 0x00000000004c7805 */ /* 0x000fc4000001ff00 */
[----:B------:R-:W-:Y:S01]  /*20e0*/  CS2R R82, SRZ ;  /* 0x0000000000527805 */ /* 0x000fe2000001ff00 */
[----:B------:R2:W-:Y:S01]  /*20f0*/  @P4 STS.128 [R228+0x12000], RZ ;  /* 0x012000ffe4004388 */ /* 0x0005e20000000c00 */
[----:B------:R-:W-:Y:S01]  /*2100*/  @!P3 IMAD.IADD R13, R21, 0x1, R13 ;  /* 0x00000001150db824 */ /* 0x000fe200078e020d */
[----:B------:R-:W-:Y:S01]  /*2110*/  CS2R R80, SRZ ;  /* 0x0000000000507805 */ /* 0x000fe2000001ff00 */
[C---:B------:R-:W-:Y:S01]  /*2120*/  @!P4 IMAD R14, R217.reuse, UR21, R4 ;  /* 0x00000015d90ecc24 */ /* 0x040fe2000f8e0204 */
[----:B------:R-:W-:Y:S01]  /*2130*/  @!PT LDS RZ, [RZ] ;  /* 0x00000000fffff984 */ /* 0x000fe20000000800 */
[----:B------:R-:W-:Y:S01]  /*2140*/  @!PT LDS RZ, [RZ] ;  /* 0x00000000fffff984 */ /* 0x000fe20000000800 */
[----:B------:R-:W-:Y:S01]  /*2150*/  @!PT LDS RZ, [RZ] ;  /* 0x00000000fffff984 */ /* 0x000fe20000000800 */
[----:B------:R-:W-:Y:S01]  /*2160*/  @!P4 LDGSTS.E.BYPASS.LTC128B.128 [R228+0x10000], desc[UR6][R28.64] ;  /* 0x100000001ce4cfae */ /* 0x000fe2000b901d46 */
[----:B------:R-:W-:Y:S01]  /*2170*/  @!P4 IMAD.WIDE.U32 R24, R217, UR20, R24 ;  /* 0x00000014d918cc25 */ /* 0x000fe2000f8e0018 */
[----:B------:R-:W3:Y:S01]  /*2180*/  @!P3 LDC.64 R4, c[0x0][0x218] ;  /* 0x00008600ff04bb82 */ /* 0x000ee20000000a00 */
[----:B------:R-:W-:Y:S01]  /*2190*/  @!P3 LEA.HI.X R7, R20, R7, R13, 0x1, P2 ;  /* 0x000000071407b211 */ /* 0x000fe200010f0c0d */
[----:B------:R-:W-:Y:S01]  /*21a0*/  @!P4 LDGSTS.E.BYPASS.LTC128B.128 [R228+0x12000], desc[UR6][R28.64+0x80] ;  /* 0x120000801ce4cfae */ /* 0x000fe2000b901d46 */
[----:B------:R-:W-:Y:S01]  /*21b0*/  @!P4 IMAD.IADD R14, R25, 0x1, R14 ;  /* 0x00000001190ec824 */ /* 0x000fe200078e020e */
[----:B------:R-:W-:Y:S01]  /*21c0*/  ISETP.GE.AND P2, PT, R217, UR9, PT ;  /* 0x00000009d9007c0c */ /* 0x000fe2000bf46270 */
[----:B------:R-:W-:Y:S01]  /*21d0*/  VIADD R13, R216, 0x2000 ;  /* 0x00002000d80d7836 */ /* 0x000fe20000000000 */
[----:B----4-:R-:W-:Y:S01]  /*21e0*/  @!P4 LEA R16, P0, R24, R8, 0x1 ;  /* 0x000000081810c211 */ /* 0x010fe200078008ff */
[----:B------:R2:W-:Y:S01]  /*21f0*/  @P3 STS.128 [R228+0x11000], RZ ;  /* 0x011000ffe4003388 */ /* 0x0005e20000000c00 */
[----:B------:R-:W-:Y:S01]  /*2200*/  @!P1 IADD3 R8, P6, R246, UR12, RZ ;  /* 0x0000000cf6089c10 */ /* 0x000fe2000ffde0ff */
[----:B------:R-:W-:Y:S01]  /*2210*/  @!P3 IMAD.IADD R12, R23, 0x1, R12 ;  /* 0x00000001170cb824 */ /* 0x000fe200078e020c */
[----:B------:R-:W-:Y:S01]  /*2220*/  @!P4 LEA.HI.X R17, R24, R9, R14, 0x1, P0 ;  /* 0x000000091811c211 */ /* 0x000fe200000f0c0e */
[----:B------:R2:W-:Y:S01]  /*2230*/  @P3 STS.128 [R228+0x13000], RZ ;  /* 0x013000ffe4003388 */ /* 0x0005e20000000c00 */
[----:B------:R-:W-:Y:S01]  /*2240*/  PLOP3.LUT P0, PT, PT, PT, UP0, 0x80, 0x0 ;  /* 0x000000000000781c */ /* 0x000fe20003f0f008 */
[----:B------:R-:W-:Y:S01]  /*2250*/  IMAD.U32 R9, RZ, RZ, UR11 ;  /* 0x0000000bff097e24 */ /* 0x000fe2000f8e00ff */
[----:B------:R-:W-:Y:S01]  /*2260*/  UMOV UR11, UR27 ;  /* 0x0000001b000b7c82 */ /* 0x000fe20008000000 */
[----:B------:R-:W-:Y:S01]  /*2270*/  @!PT LDS RZ, [RZ] ;  /* 0x00000000fffff984 */ /* 0x000fe20000000800 */
[----:B------:R-:W-:Y:S01]  /*2280*/  @!PT LDS RZ, [RZ] ;  /* 0x00000000fffff984 */ /* 0x000fe20000000800 */
[----:B------:R-:W-:Y:S01]  /*2290*/  @!PT LDS RZ, [RZ] ;  /* 0x00000000fffff984 */ /* 0x000fe20000000800 */
[----:B------:R-:W-:Y:S01]  /*22a0*/  @!P3 LDGSTS.E.BYPASS.LTC128B.128 [R228+0x11000], desc[UR6][R6.64] ;  /* 0x1100000006e4bfae */ /* 0x000fe2000b901d46 */
[----:B------:R-:W-:Y:S01]  /*22b0*/  SEL R13, R13, R216, !P0 ;  /* 0x000000d80d0d7207 */ /* 0x000fe20004000000 */
[----:B------:R-:W4:Y:S01]  /*22c0*/  LDC.64 R14, c[0x0][0x3b8] ;  /* 0x0000ee00ff0e7b82 */ /* 0x000f220000000a00 */
[----:B------:R-:W-:Y:S01]  /*22d0*/  @!P1 IADD3.X R9, R247, UR13, R9, P6, !PT ;  /* 0x0000000df7099c10 */ /* 0x000fe2000b7fe409 */
[----:B------:R1:W-:Y:S01]  /*22e0*/  @!P3 LDGSTS.E.BYPASS.LTC128B.128 [R228+0x13000], desc[UR6][R6.64+0x80] ;  /* 0x1300008006e4bfae */ /* 0x0003e2000b901d46 */
[----:B------:R-:W-:Y:S01]  /*22f0*/  LEA R241, R13, UR4, 0x1 ;  /* 0x000000040df17c11 */ /* 0x000fe2000f8e08ff */
[----:B------:R-:W-:Y:S01]  /*2300*/  IMAD.SHL.U32 R234, R214, 0x20, RZ ;  /* 0x00000020d6ea7824 */ /* 0x000fe200078e00ff */
[----:B------:R-:W-:Y:S01]  /*2310*/  CS2R R74, SRZ ;  /* 0x00000000004a7805 */ /* 0x000fe2000001ff00 */
[----:B------:R-:W0:Y:S01]  /*2320*/  LDGDEPBAR ;  /* 0x00000000000079af */ /* 0x000e220000000000 */
[C---:B---3--:R-:W-:Y:S01]  /*2330*/  @!P3 LEA R4, P5, R22.reuse, R4, 0x1 ;  /* 0x000000041604b211 */ /* 0x048fe200078a08ff */
[----:B------:R-:W-:Y:S01]  /*2340*/  IMAD.MOV.U32 R235, RZ, RZ, 0x4 ;  /* 0x00000004ffeb7424 */ /* 0x000fe200078e00ff */
[----:B------:R-:W-:Y:S01]  /*2350*/  CS2R R72, SRZ ;  /* 0x0000000000487805 */ /* 0x000fe2000001ff00 */
[----:B------:R2:W-:Y:S01]  /*2360*/  @P2 STS.128 [R228+0x8000], RZ ;  /* 0x008000ffe4002388 */ /* 0x0005e20000000c00 */
[----:B------:R-:W-:-:S02]  /*2370*/  @!P3 LEA.HI.X R5, R22, R5, R12, 0x1, P5 ;  /* 0x000000051605b211 */ /* 0x000fc400028f0c0c */
[----:B------:R-:W-:Y:S02]  /*2380*/  CS2R R70, SRZ ;  /* 0x0000000000467805 */ /* 0x000fe4000001ff00 */
[----:B------:R-:W-:Y:S01]  /*2390*/  CS2R R68, SRZ ;  /* 0x0000000000447805 */ /* 0x000fe2000001ff00 */
[----:B------:R2:W-:Y:S01]  /*23a0*/  @P2 STS.128 [R228+0xa000], RZ ;  /* 0x00a000ffe4002388 */ /* 0x0005e20000000c00 */
        /* <DEDUP_REMOVED lines=14> */
[----:B------:R2:W-:Y:S01]  /*2490*/  @P1 STS.128 [R228+0x9000], RZ ;  /* 0x009000ffe4001388 */ /* 0x0005e20000000c00 */
[----:B------:R-:W-:-:S02]  /*24a0*/  CS2R R34, SRZ ;  /* 0x0000000000227805 */ /* 0x000fc4000001ff00 */
[----:B------:R-:W-:Y:S01]  /*24b0*/  CS2R R32, SRZ ;  /* 0x0000000000207805 */ /* 0x000fe2000001ff00 */
[----:B-1----:R-:W-:Y:S01]  /*24c0*/  VIADD R6, R222, 0x8 ;  /* 0x00000008de067836 */ /* 0x002fe20000000000 */
[----:B------:R2:W-:Y:S01]  /*24d0*/  @P1 STS.128 [R228+0xb000], RZ ;  /* 0x00b000ffe4001388 */ /* 0x0005e20000000c00 */
[----:B------:R-:W-:Y:S01]  /*24e0*/  IMAD.MOV.U32 R7, RZ, RZ, 0x4 ;  /* 0x00000004ff077424 */ /* 0x000fe200078e00ff */
[----:B------:R-:W-:Y:S02]  /*24f0*/  UIMAD UR41, UR37, 0x18, URZ ;  /* 0x00000018252978a4 */ /* 0x000fe4000f8e023f */
[----:B------:R-:W-:Y:S01]  /*2500*/  @!PT LDS RZ, [RZ] ;  /* 0x00000000fffff984 */ /* 0x000fe20000000800 */
[----:B------:R-:W-:Y:S01]  /*2510*/  @!PT LDS RZ, [RZ] ;  /* 0x00000000fffff984 */ /* 0x000fe20000000800 */
[----:B------:R-:W-:Y:S01]  /*2520*/  @!PT LDS RZ, [RZ] ;  /* 0x00000000fffff984 */ /* 0x000fe20000000800 */
[----:B------:R-:W-:Y:S01]  /*2530*/  @!P1 LDGSTS.E.BYPASS.LTC128B.128 [R228+0x9000], desc[UR6][R18.64] ;  /* 0x0900000012e49fae */ /* 0x000fe2000b901d46 */
[----:B------:R-:W-:Y:S02]  /*2540*/  USHF.L.U32 UR40, UR37, 0x5, URZ ;  /* 0x0000000525287899 */ /* 0x000fe4000800063f */
[----:B------:R-:W-:Y:S01]  /*2550*/  UIMAD UR39, UR37, 0x28, URZ ;  /* 0x00000028252778a4 */ /* 0x000fe2000f8e023f */
[----:B------:R-:W-:Y:S01]  /*2560*/  @!P1 LDGSTS.E.BYPASS.LTC128B.128 [R228+0xb000], desc[UR6][R18.64+0x80] ;  /* 0x0b00008012e49fae */ /* 0x000fe2000b901d46 */
[----:B------:R-:W-:-:S03]  /*2570*/  ULDC UR59, c[0x0][0x2dc] ;  /* 0x0000b700003b7ab9 */ /* 0x000fc60000000800 */
        /* <DEDUP_REMOVED lines=13> */
[----:B------:R-:W-:-:S03]  /*2650*/  ISETP.GE.AND P2, PT, R222, UR9, PT ;  /* 0x00000009de007c0c */ /* 0x000fc6000bf46270 */
[----:B------:R2:W-:Y:S04]  /*2660*/  @P1 STS [R241+0x1000], RZ ;  /* 0x001000fff1001388 */ /* 0x0005e80000000800 */
        /* <DEDUP_REMOVED lines=12> */
[----:B------:R-:W-:-:S03]  /*2730*/  ISETP.GE.AND P1, PT, R6, UR9, PT ;  /* 0x0000000906007c0c */ /* 0x000fc6000bf26270 */
[----:B------:R2:W-:Y:S04]  /*2740*/  @P4 STS.128 [R228+0xc000], RZ ;  /* 0x00c000ffe4004388 */ /* 0x0005e80000000c00 */
[----:B------:R2:W-:Y:S04]  /*2750*/  @P4 STS.128 [R228+0xe000], RZ ;  /* 0x00e000ffe4004388 */ /* 0x0005e80000000c00 */
[----:B------:R-:W-:Y:S01]  /*2760*/  @!PT LDS RZ, [RZ] ;  /* 0x00000000fffff984 */ /* 0x000fe20000000800 */
[----:B------:R-:W-:Y:S01]  /*2770*/  @!PT LDS RZ, [RZ] ;  /* 0x00000000fffff984 */ /* 0x000fe20000000800 */
[----:B------:R-:W-:Y:S01]  /*2780*/  @!PT LDS RZ, [RZ] ;  /* 0x00000000fffff984 */ /* 0x000fe20000000800 */
[----:B------:R-:W-:Y:S04]  /*2790*/  @!P4 LDGSTS.E.BYPASS.LTC128B.128 [R228+0xc000], desc[UR6][R16.64] ;  /* 0x0c00000010e4cfae */ /* 0x000fe8000b901d46 */
[----:B------:R1:W-:Y:S04]  /*27a0*/  @!P4 LDGSTS.E.BYPASS.LTC128B.128 [R228+0xe000], desc[UR6][R16.64+0x80] ;  /* 0x0e00008010e4cfae */ /* 0x0003e8000b901d46 */
[----:B------:R2:W-:Y:S04]  /*27b0*/  @P3 STS.128 [R228+0xd000], RZ ;  /* 0x00d000ffe4003388 */ /* 0x0005e80000000c00 */
[----:B------:R2:W-:Y:S04]  /*27c0*/  @P3 STS.128 [R228+0xf000], RZ ;  /* 0x00f000ffe4003388 */ /* 0x0005e80000000c00 */
[----:B------:R-:W-:Y:S01]  /*27d0*/  @!PT LDS RZ, [RZ] ;  /* 0x00000000fffff984 */ /* 0x000fe20000000800 */
[----:B------:R-:W-:Y:S01]  /*27e0*/  @!PT LDS RZ, [RZ] ;  /* 0x00000000fffff984 */ /* 0x000fe20000000800 */
[----:B------:R-:W-:Y:S01]  /*27f0*/  @!PT LDS RZ, [RZ] ;  /* 0x00000000fffff984 */ /* 0x000fe20000000800 */
[----:B------:R-:W-:Y:S04]  /*2800*/  @!P3 LDGSTS.E.BYPASS.LTC128B.128 [R228+0xd000], desc[UR6][R4.64] ;  /* 0x0d00000004e4bfae */ /* 0x000fe8000b901d46 */
[----:B------:R3:W-:Y:S04]  /*2810*/  @!P3 LDGSTS.E.BYPASS.LTC128B.128 [R228+0xf000], desc[UR6][R4.64+0x80] ;  /* 0x0f00008004e4bfae */ /* 0x0007e8000b901d46 */
[----:B------:R-:W0:Y:S01]  /*2820*/  LDGDEPBAR ;  /* 0x00000000000079af */ /* 0x000e220000000000 */
[----:B-1----:R-:W-:-:S05]  /*2830*/  IMAD.WIDE R16, R222, R7, UR10 ;  /* 0x0000000ade107e25 */ /* 0x002fca000f8e0207 */
[----:B------:R2:W5:Y:S04]  /*2840*/  @!P2 LDG.E R239, desc[UR6][R16.64] ;  /* 0x0000000610efa981 */ /* 0x000568000c1e1900 */
[----:B------:R2:W5:Y:S01]  /*2850*/  @!P1 LDG.E R240, desc[UR6][R16.64+0x20] ;  /* 0x0000200610f09981 */ /* 0x000562000c1e1900 */
[----:B------:R-:W-:-:S04]  /*2860*/  DEPBAR.LE SB0, 0x1 ;  /* 0x000080400000791a */ /* 0x000fc80000000000 */
[----:B------:R-:W-:Y:S06]  /*2870*/  BAR.SYNC.DEFER_BLOCKING 0x0 ;  /* 0x0000000000007b1d */ /* 0x000fec0000010000 */
[----:B----4-:R-:W4:Y:S04]  /*2880*/  LDG.E.64 R4, desc[UR6][R14.64] ;  /* 0x000000060e047981 */ /* 0x010f28000c1e1b00 */
[----:B------:R-:W2:Y:S01]  /*2890*/  LDG.E.64 R12, desc[UR6][R14.64+0x8] ;  /* 0x000008060e0c7981 */ /* 0x000ea2000c1e1b00 */
[----:B------:R-:W-:-:S02]  /*28a0*/  LEA.HI R6, R10, R11, RZ, 0x3 ;  /* 0x0000000b0a067211 */ /* 0x000fc400078f18ff */
[----:B------:R-:W-:Y:S01]  /*28b0*/  LEA.HI R8, R10, R11, RZ, 0x4 ;  /* 0x0000000b0a087211 */ /* 0x000fe200078f20ff */
[----:B------:R1:W1:Y:S01]  /*28c0*/  LDSM.16.M88.4 R112, [R201+0x10000] ;  /* 0x01000000c970783b */ /* 0x0002620000000200 */
[----:B------:R-:W-:-:S03]  /*28d0*/  LOP3.LUT R6, R6, 0xfffffff8, RZ, 0xc0, !PT ;  /* 0xfffffff806067812 */ /* 0x000fc600078ec0ff */
[----:B------:R1:W1:Y:S02]  /*28e0*/  LDSM.16.M88.4 R116, [R201+0x10800] ;  /* 0x01080000c974783b */ /* 0x0002640000000200 */
[----:B------:R-:W-:Y:S02]  /*28f0*/  IMAD.IADD R6, R11, 0x1, -R6 ;  /* 0x000000010b067824 */ /* 0x000fe400078e0a06 */
[----:B------:R1:W1:Y:S03]  /*2900*/  LDSM.16.M88.4 R120, [R200+0x10000] ;  /* 0x01000000c878783b */ /* 0x0002660000000200 */
[----:B------:R-:W-:Y:S01]  /*2910*/  LOP3.LUT P3, RZ, R6, 0x2, RZ, 0xc0, !PT ;  /* 0x0000000206ff7812 */ /* 0x000fe2000786c0ff */
[----:B------:R1:W1:Y:S01]  /*2920*/  LDSM.16.M88.4 R124, [R200+0x10800] ;  /* 0x01080000c87c783b */ /* 0x0002620000000200 */
[----:B------:R-:W-:-:S03]  /*2930*/  LOP3.LUT R8, R8, 0xfffffff0, RZ, 0xc0, !PT ;  /* 0xfffffff008087812 */ /* 0x000fc600078ec0ff */
[----:B------:R1:W1:Y:S02]  /*2940*/  LDSM.16.M88.4 R128, [R3+0x10000] ;  /* 0x010000000380783b */ /* 0x0002640000000200 */
[----:B------:R-:W-:Y:S02]  /*2950*/  IMAD.IADD R8, R11, 0x1, -R8 ;  /* 0x000000010b087824 */ /* 0x000fe400078e0a08 */
[----:B------:R1:W1:Y:S04]  /*2960*/  LDSM.16.M88.4 R132, [R3+0x10800] ;  /* 0x010800000384783b */ /* 0x0002680000000200 */
[----:B------:R1:W1:Y:S04]  /*2970*/  LDSM.16.M88.4 R144, [R201+0x12000] ;  /* 0x01200000c990783b */ /* 0x0002680000000200 */
[----:B------:R1:W1:Y:S04]  /*2980*/  LDSM.16.M88.4 R148, [R201+0x12800] ;  /* 0x01280000c994783b */ /* 0x0002680000000200 */
[----:B------:R1:W1:Y:S04]  /*2990*/  LDSM.16.M88.4 R152, [R200+0x12000] ;  /* 0x01200000c898783b */ /* 0x0002680000000200 */
[----:B------:R1:W1:Y:S04]  /*29a0*/  LDSM.16.M88.4 R156, [R200+0x12800] ;  /* 0x01280000c89c783b */ /* 0x0002680000000200 */
[----:B------:R1:W1:Y:S04]  /*29b0*/  LDSM.16.M88.4 R160, [R3+0x12000] ;  /* 0x0120000003a0783b */ /* 0x0002680000000200 */
[----:B------:R1:W1:Y:S01]  /*29c0*/  LDSM.16.M88.4 R164, [R3+0x12800] ;  /* 0x0128000003a4783b */ /* 0x0002620000000200 */
[----:B------:R-:W-:Y:S01]  /*29d0*/  SHF.R.S32.HI R7, RZ, 0x1f, R8 ;  /* 0x0000001fff077819 */ /* 0x000fe20000011408 */
[----:B------:R-:W-:-:S03]  /*29e0*/  UIMAD UR14, UR60, UR52, UR61 ;  /* 0x000000343c0e72a4 */ /* 0x000fc6000f8e023d */
[----:B------:R-:W-:Y:S01]  /*29f0*/  LEA.HI R7, R7, R8, RZ, 0x3 ;  /* 0x0000000807077211 */ /* 0x000fe200078f18ff */
[----:B------:R-:W-:-:S03]  /*2a00*/  USHF.L.U32 UR14, UR14, 0x5, URZ ;  /* 0x000000050e0e7899 */ /* 0x000fc6000800063f */
[----:B------:R-:W-:Y:S01]  /*2a10*/  LOP3.LUT R7, R7, 0xfffffff8, RZ, 0xc0, !PT ;  /* 0xfffffff807077812 */ /* 0x000fe200078ec0ff */
[----:B------:R-:W-:Y:S01]  /*2a20*/  USHF.L.U32 UR18, UR37, 0x4, URZ ;  /* 0x0000000425127899 */ /* 0x000fe2000800063f */
[----:B------:R-:W-:Y:S01]  /*2a30*/  SHF.R.S32.HI R9, RZ, 0x1f, R248 ;  /* 0x0000001fff097819 */ /* 0x000fe200000114f8 */
[----:B------:R-:W-:Y:S02]  /*2a40*/  USHF.L.U32 UR13, UR37, 0x3, URZ ;  /* 0x00000003250d7899 */ /* 0x000fe4000800063f */
[----:B------:R-:W-:Y:S01]  /*2a50*/  IMAD.IADD R7, R8, 0x1, -R7 ;  /* 0x0000000108077824 */ /* 0x000fe200078e0a07 */
[----:B------:R-:W-:Y:S02]  /*2a60*/  UIADD3 UR33, UR18, 0x40, URZ ;  /* 0x0000004012217890 */ /* 0x000fe4000fffe03f */
[----:B------:R-:W-:Y:S02]  /*2a70*/  UIADD3 UR31, UR18, 0x60, URZ ;  /* 0x00000060121f7890 */ /* 0x000fe4000fffe03f */
[----:B------:R-:W-:-:S02]  /*2a80*/  UIADD3 UR26, UR18, 0x20, URZ ;  /* 0x00000020121a7890 */ /* 0x000fc4000fffe03f */
[----:B------:R-:W-:Y:S02]  /*2a90*/  UIADD3 UR32, UR13, UR33, URZ ;  /* 0x000000210d207290 */ /* 0x000fe4000fffe03f */
[----:B------:R-:W-:Y:S02]  /*2aa0*/  UIADD3 UR30, UR13, UR31, URZ ;  /* 0x0000001f0d1e7290 */ /* 0x000fe4000fffe03f */
[----:B------:R-:W-:Y:S01]  /*2ab0*/  UIADD3 UR25, UR13, UR26, URZ ;  /* 0x0000001a0d197290 */ /* 0x000fe2000fffe03f */
[----:B------:R-:W-:Y:S01]  /*2ac0*/  VIADD R6, R211, 0x2000 ;  /* 0x00002000d3067836 */ /* 0x000fe20000000000 */
[----:B------:R-:W-:Y:S02]  /*2ad0*/  UIADD3 UR29, UR13, UR30, URZ ;  /* 0x0000001e0d1d7290 */ /* 0x000fe4000fffe03f */
[----:B------:R-:W-:Y:S02]  /*2ae0*/  UIADD3 UR24, UR13, UR25, URZ ;  /* 0x000000190d187290 */ /* 0x000fe4000fffe03f */
[----:B------:R-:W-:-:S02]  /*2af0*/  UIADD3 UR21, UR13, UR32, URZ ;  /* 0x000000200d157290 */ /* 0x000fc4000fffe03f */
[----:B------:R-:W-:Y:S01]  /*2b00*/  UIADD3 UR19, UR28, 0x40, URZ ;  /* 0x000000401c137890 */ /* 0x000fe2000fffe03f */
[----:B------:R-:W-:Y:S01]  /*2b10*/  SEL R6, R6, R211, !P0 ;  /* 0x000000d306067207 */ /* 0x000fe20004000000 */
[----:B------:R-:W-:Y:S02]  /*2b20*/  UIADD3 UR28, UR13, UR29, URZ ;  /* 0x0000001d0d1c7290 */ /* 0x000fe4000fffe03f */
[----:B------:R-:W-:Y:S02]  /*2b30*/  UIADD3 UR23, UR13, UR24, URZ ;  /* 0x000000180d177290 */ /* 0x000fe4000fffe03f */
[----:B------:R-:W-:Y:S02]  /*2b40*/  UIADD3 UR20, UR13, UR21, URZ ;  /* 0x000000150d147290 */ /* 0x000fe4000fffe03f */
[----:B------:R-:W-:Y:S02]  /*2b50*/  USHF.R.S32.HI UR15, URZ, 0x1f, UR14 ;  /* 0x0000001f3f0f7899 */ /* 0x000fe4000801140e */
[----:B------:R-:W-:Y:S01]  /*2b60*/  UISETP.GE.AND UP1, UPT, UR19, UR5, UPT ;  /* 0x000000051300728c */ /* 0x000fe2000bf26270 */
[----:B------:R-:W-:Y:S01]  /*2b70*/  CS2R R28, SRZ ;  /* 0x00000000001c7805 */ /* 0x000fe2000001ff00 */
[----:B------:R-:W-:Y:S01]  /*2b80*/  UIADD3 UR27, UR13, UR28, URZ ;  /* 0x0000001c0d1b7290 */ /* 0x000fe2000fffe03f */
[----:B------:R-:W-:Y:S01]  /*2b90*/  CS2R R26, SRZ ;  /* 0x00000000001a7805 */ /* 0x000fe2000001ff00 */
[----:B------:R-:W-:Y:S01]  /*2ba0*/  UIADD3 UR22, UR13, UR23, URZ ;  /* 0x000000170d167290 */ /* 0x000fe2000fffe03f */
[----:B------:R-:W-:Y:S01]  /*2bb0*/  CS2R R24, SRZ ;  /* 0x0000000000187805 */ /* 0x000fe2000001ff00 */
[----:B------:R-:W-:Y:S01]  /*2bc0*/  UIADD3 UR19, UR13, UR20, URZ ;  /* 0x000000140d137290 */ /* 0x000fe2000fffe03f */
[----:B------:R-:W-:-:S02]  /*2bd0*/  CS2R R22, SRZ ;  /* 0x0000000000167805 */ /* 0x000fc4000001ff00 */
[----:B------:R-:W-:Y:S02]  /*2be0*/  CS2R R20, SRZ ;  /* 0x0000000000147805 */ /* 0x000fe4000001ff00 */
[----:B------:R-:W-:Y:S01]  /*2bf0*/  LEA R207, R6, UR4, 0x1 ;  /* 0x0000000406cf7c11 */ /* 0x000fe2000f8e08ff */
[----:B------:R-:W-:Y:S01]  /*2c00*/  UMOV UR12, UR16 ;  /* 0x00000010000c7c82 */ /* 0x000fe20008000000 */
[----:B------:R-:W-:Y:S01]  /*2c10*/  UIMAD UR38, UR37, 0x30, URZ ;  /* 0x00000030252678a4 */ /* 0x000fe2000f8e023f */
[----:B------:R-:W-:Y:S01]  /*2c20*/  UMOV UR9, UR17 ;  /* 0x0000001100097c82 */ /* 0x000fe20008000000 */
[----:B------:R-:W-:Y:S02]  /*2c30*/  UIMAD UR37, UR37, 0x38, URZ ;  /* 0x00000038252578a4 */ /* 0x000fe4000f8e023f */
[----:B------:R-:W-:Y:S02]  /*2c40*/  UIADD3 UR36, UR13, UR27, URZ ;  /* 0x0000001b0d247290 */ /* 0x000fe4000fffe03f */
[----:B------:R-:W-:-:S02]  /*2c50*/  UIADD3 UR35, UR13, UR22, URZ ;  /* 0x000000160d237290 */ /* 0x000fc4000fffe03f */
[----:B------:R-:W-:Y:S01]  /*2c60*/  UIADD3 UR34, UR13, UR19, URZ ;  /* 0x000000130d227290 */ /* 0x000fe2000fffe03f */
[----:B------:R-:W-:Y:S01]  /*2c70*/  ULDC.U8 UR16, c[0x0][0x388] ;  /* 0x0000e20000107ab9 */ /* 0x000fe20000000000 */
[----:B----4-:R-:W-:Y:S01]  /*2c80*/  R2UR UR43, R4 ;  /* 0x00000000042b72ca */ /* 0x010fe200000e0000 */
[----:B---3--:R-:W-:-:S05]  /*2c90*/  IMAD.MOV.U32 R4, RZ, RZ, 0x20 ;  /* 0x00000020ff047424 */ /* 0x008fca00078e00ff */
[----:B------:R-:W-:-:S05]  /*2ca0*/  SEL R4, R4, 0xffffffe0, !P3 ;  /* 0xffffffe004047807 */ /* 0x000fca0005800000 */
[----:B------:R-:W-:-:S05]  /*2cb0*/  IMAD.IADD R4, R4, 0x1, R3 ;  /* 0x0000000104047824 */ /* 0x000fca00078e0203 */
[----:B------:R3:W4:Y:S04]  /*2cc0*/  LDSM.16.M88.4 R136, [R4+0x10000] ;  /* 0x010000000488783b */ /* 0x0007280000000200 */
[----:B------:R3:W1:Y:S04]  /*2cd0*/  LDSM.16.M88.4 R140, [R4+0x10800] ;  /* 0x01080000048c783b */ /* 0x0006680000000200 */
[----:B------:R3:W1:Y:S04]  /*2ce0*/  LDSM.16.M88.4 R168, [R4+0x12000] ;  /* 0x0120000004a8783b */ /* 0x0006680000000200 */
[----:B------:R3:W1:Y:S01]  /*2cf0*/  LDSM.16.M88.4 R172, [R4+0x12800] ;  /* 0x0128000004ac783b */ /* 0x0006620000000200 */
[----:B--2---:R-:W-:-:S04]  /*2d00*/  IADD3 R248, P5, P4, R12, UR14, R248 ;  /* 0x0000000e0cf87c10 */ /* 0x004fc8000fcbe0f8 */
[----:B------:R-:W-:Y:S02]  /*2d10*/  R2P PR, R7, 0x6 ;  /* 0x0000000607007804 */ /* 0x000fe40000000000 */
[----:B------:R-:W-:Y:S01]  /*2d20*/  R2UR UR42, R5 ;  /* 0x00000000052a72ca */ /* 0x000fe200000e0000 */
[----:B------:R-:W-:Y:S02]  /*2d30*/  VIADD R5, R212, 0x2000 ;  /* 0x00002000d4057836 */ /* 0x000fe40000000000 */
[----:B------:R-:W-:Y:S02]  /*2d40*/  SEL R206, R206, 0xffffffe0, !P1 ;  /* 0xffffffe0cece7807 */ /* 0x000fe40004800000 */
[----:B------:R-:W-:Y:S02]  /*2d50*/  SEL R205, R205, 0xffffffc0, !P2 ;  /* 0xffffffc0cdcd7807 */ /* 0x000fe40005000000 */
[----:B------:R-:W-:Y:S01]  /*2d60*/  SEL R5, R5, R212, !P0 ;  /* 0x000000d405057207 */ /* 0x000fe20004000000 */
[----:B------:R-:W-:-:S02]  /*2d70*/  IMAD.IADD R204, R209, 0x1, R206 ;  /* 0x00000001d1cc7824 */ /* 0x000fc400078e02ce */
[----:B------:R-:W-:Y:S01]  /*2d80*/  IMAD.IADD R202, R209, 0x1, R205 ;  /* 0x00000001d1ca7824 */ /* 0x000fe200078e02cd */
[----:B------:R-:W-:Y:S01]  /*2d90*/  LEA R208, R5, UR4, 0x1 ;  /* 0x0000000405d07c11 */ /* 0x000fe2000f8e08ff */
[----:B------:R-:W-:Y:S02]  /*2da0*/  IMAD.IADD R203, R205, 0x1, R204 ;  /* 0x00000001cdcb7824 */ /* 0x000fe400078e02cc */
[----:B------:R-:W-:Y:S01]  /*2db0*/  IMAD.WIDE.U32 R248, R248, -0x2daee0ad, RZ ;  /* 0xd2511f53f8f87825 */ /* 0x000fe200078e00ff */
[----:B------:R-:W-:Y:S01]  /*2dc0*/  IADD3.X R238, R13, UR15, R9, P5, P4 ;  /* 0x0000000f0dee7c10 */ /* 0x000fe2000afe8409 */
[----:B------:R-:W-:Y:S02]  /*2dd0*/  UIADD3 UR55, UR43, -0x61c88647, URZ ;  /* 0x9e3779b92b377890 */ /* 0x000fe4000fffe03f */
[----:B------:R-:W-:Y:S02]  /*2de0*/  UIADD3 UR54, UR42, -0x4498517b, URZ ;  /* 0xbb67ae852a367890 */ /* 0x000fe4000fffe03f */
[----:B------:R-:W-:-:S02]  /*2df0*/  UIADD3 UR53, UR43, 0x3c6ef372, URZ ;  /* 0x3c6ef3722b357890 */ /* 0x000fc4000fffe03f */
[----:B------:R-:W-:Y:S02]  /*2e00*/  UIADD3 UR52, UR42, 0x76cf5d0a, URZ ;  /* 0x76cf5d0a2a347890 */ /* 0x000fe4000fffe03f */
[----:B------:R-:W-:Y:S02]  /*2e10*/  UIADD3 UR51, UR43, -0x255992d5, URZ ;  /* 0xdaa66d2b2b337890 */ /* 0x000fe4000fffe03f */
[----:B------:R-:W-:Y:S02]  /*2e20*/  UIADD3 UR50, UR42, 0x32370b8f, URZ ;  /* 0x32370b8f2a327890 */ /* 0x000fe4000fffe03f */
[----:B------:R-:W-:Y:S02]  /*2e30*/  UIADD3 UR49, UR43, 0x78dde6e4, URZ ;  /* 0x78dde6e42b317890 */ /* 0x000fe4000fffe03f */
[----:B------:R-:W-:Y:S02]  /*2e40*/  UIADD3 UR48, UR42, -0x126145ec, URZ ;  /* 0xed9eba142a307890 */ /* 0x000fe4000fffe03f */
[----:B------:R-:W-:-:S02]  /*2e50*/  UIADD3 UR47, UR43, 0x1715609d, URZ ;  /* 0x1715609d2b2f7890 */ /* 0x000fc4000fffe03f */
[----:B------:R-:W-:Y:S02]  /*2e60*/  UIADD3 UR46, UR42, -0x56f99767, URZ ;  /* 0xa90668992a2e7890 */ /* 0x000fe4000fffe03f */
[----:B------:R-:W-:Y:S02]  /*2e70*/  UIADD3 UR45, UR43, -0x4ab325aa, URZ ;  /* 0xb54cda562b2d7890 */ /* 0x000fe4000fffe03f */
[----:B------:R-:W-:Y:S01]  /*2e80*/  UIADD3 UR44, UR42, 0x646e171e, URZ ;  /* 0x646e171e2a2c7890 */ /* 0x000fe2000fffe03f */
[----:B-1-34-:R-:W-:-:S11]  /*2e90*/  ULDC UR15, c[0x0][0x2ec] ;  /* 0x0000bb00000f7ab9 */ /* 0x01afd60000000800 */
.L_x_679:
[----:B------:R-:W0:Y:S01]  /*2ea0*/  LDGDEPBAR ;  /* 0x00000000000079af */ /* 0x000e220000000000 */
[C---:B------:R-:W-:Y:S01]  /*2eb0*/  IMAD.IADD R178, R208.reuse, 0x1, R206 ;  /* 0x00000001d0b27824 */ /* 0x040fe200078e02ce */
[----:B------:R-:W-:Y:S01]  /*2ec0*/  PLOP3.LUT P0, PT, PT, PT, UP1, 0x80, 0x0 ;  /* 0x000000000000781c */ /* 0x000fe20003f0f018 */
[--C-:B------:R-:W-:Y:S01]  /*2ed0*/  IMAD.IADD R177, R208, 0x1, R205.reuse ;  /* 0x00000001d0b17824 */ /* 0x100fe200078e02cd */
[----:B------:R-:W-:Y:S01]  /*2ee0*/  PLOP3.LUT P2, PT, PT, PT, UP1, 0x80, 0x0 ;  /* 0x000000000000781c */ /* 0x000fe20003f4f018 */
[----:B------:R-:W-:Y:S01]  /*2ef0*/  IMAD.IADD R176, R178, 0x1, R205 ;  /* 0x00000001b2b07824 */ /* 0x000fe200078e02cd */
[----:B------:R-:W-:Y:S01]  /*2f00*/  PLOP3.LUT P1, PT, PT, PT, UP1, 0x80, 0x0 ;  /* 0x000000000000781c */ /* 0x000fe20003f2f018 */
[----:B------:R-:W-:Y:S01]  /*2f10*/  IMAD.U32 R180, RZ, RZ, UR8 ;  /* 0x00000008ffb47e24 */ /* 0x000fe2000f8e00ff */
[----:B------:R-:W-:Y:S01]  /*2f20*/  PLOP3.LUT P5, PT, PT, PT, UP1, 0x80, 0x0 ;  /* 0x000000000000781c */ /* 0x000fe20003faf018 */
[----:B------:R-:W-:Y:S01]  /*2f30*/  IMAD.U32 R182, RZ, RZ, UR12 ;  /* 0x0000000cffb67e24 */ /* 0x000fe2000f8e00ff */
[----:B------:R-:W-:Y:S01]  /*2f40*/  PLOP3.LUT P6, PT, PT, PT, UP1, 0x80, 0x0 ;  /* 0x000000000000781c */ /* 0x000fe20003fcf018 */
[----:B------:R-:W-:Y:S01]  /*2f50*/  IMAD R180, R180, 0x4, R215 ;  /* 0x00000004b4b47824 */ /* 0x000fe200078e02d7 */
[----:B------:R-:W-:Y:S01]  /*2f60*/  PLOP3.LUT P4, PT, PT, PT, UP1, 0x80, 0x0 ;  /* 0x000000000000781c */ /* 0x000fe20003f8f018 */
[----:B------:R-:W-:Y:S01]  /*2f70*/  IMAD.U32 R183, RZ, RZ, UR9 ;  /* 0x00000009ffb77e24 */ /* 0x000fe2000f8e00ff */
[----:B------:R-:W-:Y:S01]  /*2f80*/  LEA R186, P3, R222, R182, 0x2 ;  /* 0x000000b6deba7211 */ /* 0x000fe200078610ff */
[----:B------:R-:W1:Y:S01]  /*2f90*/  @P0 S2R R179, SR_TID.X ;  /* 0x0000000000b30919 */ /* 0x000e620000002100 */
[----:B------:R-:W-:Y:S01]  /*2fa0*/  PLOP3.LUT P0, PT, PT, PT, UP1, 0x80, 0x0 ;  /* 0x000000000000781c */ /* 0x000fe20003f0f018 */
[----:B------:R-:W-:Y:S01]  /*2fb0*/  IMAD.WIDE.U32 R188, R180, -0x326172a9, RZ ;  /* 0xcd9e8d57b4bc7825 */ /* 0x000fe200078e00ff */
[----:B------:R-:W-:Y:S01]  /*2fc0*/  LEA.HI.X.SX32 R187, R222, R183, 0x2, P3 ;  /* 0x000000b7debb7211 */ /* 0x000fe200018f16ff */
[----:B------:R-:W-:Y:S01]  /*2fd0*/  UISETP.GE.AND UP2, UPT, UR8, 0x1, UPT ;  /* 0x000000010800788c */ /* 0x000fe2000bf46270 */
[----:B------:R-:W-:Y:S01]  /*2fe0*/  PLOP3.LUT P3, PT, PT, PT, UP1, 0x80, 0x0 ;  /* 0x000000000000781c */ /* 0x000fe20003f6f018 */
[----:B------:R-:W-:Y:S02]  /*2ff0*/  IMAD.U32 R181, RZ, RZ, UR56 ;  /* 0x00000038ffb57e24 */ /* 0x000fe4000f8e00ff */
[----:B-----5:R-:W-:Y:S01]  /*3000*/  FMUL.FTZ R194, R239, 1.4426950216293334961 ;  /* 0x3fb8aa3befc27820 */ /* 0x020fe20000410000 */
[----:B------:R-:W-:Y:S02]  /*3010*/  IMAD.U32 R183, RZ, RZ, UR56 ;  /* 0x00000038ffb77e24 */ /* 0x000fe4000f8e00ff */
[----:B------:R-:W-:Y:S01]  /*3020*/  FMUL.FTZ R196, R240, 1.4426950216293334961 ;  /* 0x3fb8aa3bf0c47820 */ /* 0x000fe20000410000 */
[----:B------:R-:W-:Y:S05]  /*3030*/  IMAD R181, R181, 0x2, R214 ;  /* 0x00000002b5b57824 */ /* 0x000fea00078e02d6 */
[----:B------:R-:W-:Y:S05]  /*3040*/  LOP3.LUT R181, R249, UR42, R181, 0x96, !PT ;  /* 0x0000002af9b57c12 */ /* 0x000fea000f8e96b5 */
[----:B------:R-:W-:Y:S01]  /*3050*/  IMAD.WIDE.U32 R184, R181, -0x326172a9, RZ ;  /* 0xcd9e8d57b5b87825 */ /* 0x000fe200078e00ff */
[----:B------:R-:W-:Y:S04]  /*3060*/  LOP3.LUT R181, R189, UR43, R238, 0x96, !PT ;  /* 0x0000002bbdb57c12 */ /* 0x000fe8000f8e96ee */
[----:B------:R-:W-:Y:S01]  /*3070*/  LOP3.LUT R188, R185, UR55, R188, 0x96, !PT ;  /* 0x00000037b9bc7c12 */ /* 0x000fe2000f8e96bc */
[----:B------:R-:W-:Y:S04]  /*3080*/  IMAD.WIDE.U32 R192, R181, -0x2daee0ad, RZ ;  /* 0xd2511f53b5c07825 */ /* 0x000fe800078e00ff */
[----:B------:R-:W-:Y:S01]  /*3090*/  IMAD.WIDE.U32 R188, R188, -0x2daee0ad, RZ ;  /* 0xd2511f53bcbc7825 */ /* 0x000fe200078e00ff */
[----:B------:R-:W-:Y:S01]  /*30a0*/  LOP3.LUT R190, R193, UR54, R248, 0x96, !PT ;  /* 0x00000036c1be7c12 */ /* 0x000fe2000f8e96f8 */
[----:B------:R-:W-:Y:S04]  /*30b0*/  DEPBAR.LE SB0, 0x0 ;  /* 0x000080000000791a */ /* 0x000fe80000000000 */
[----:B------:R-:W-:Y:S01]  /*30c0*/  BAR.SYNC.DEFER_BLOCKING 0x0 ;  /* 0x0000000000007b1d */ /* 0x000fe20000010000 */
[----:B-1----:R-:W-:Y:S01]  /*30d0*/  @P2 IMAD.SHL.U32 R179, R179, 0x2, RZ ;  /* 0x00000002b3b32824 */ /* 0x002fe200078e00ff */
[----:B------:R-:W-:Y:S01]  /*30e0*/  PLOP3.LUT P2, PT, PT, PT, UP1, 0x80, 0x0 ;  /* 0x000000000000781c */ /* 0x000fe20003f4f018 */
[----:B------:R-:W-:Y:S01]  /*30f0*/  IMAD.WIDE.U32 R190, R190, -0x326172a9, RZ ;  /* 0xcd9e8d57bebe7825 */ /* 0x000fe200078e00ff */
[----:B------:R-:W-:Y:S02]  /*3100*/  LOP3.LUT R181, R189, UR52, R192, 0x96, !PT ;  /* 0x00000034bdb57c12 */ /* 0x000fe4000f8e96c0 */
[----:B------:R-:W-:Y:S02]  /*3110*/  @P1 LOP3.LUT R180, R234, 0x6, R179, 0xf8, !PT ;  /* 0x00000006eab41812 */ /* 0x000fe400078ef8b3 */
[----:B------:R-:W-:Y:S03]  /*3120*/  PLOP3.LUT P1, PT, PT, PT, UP1, 0x80, 0x0 ;  /* 0x000000000000781c */ /* 0x000fe60003f2f018 */
[----:B------:R-:W-:Y:S01]  /*3130*/  @P0 IMAD R183, R183, 0x40, R180 ;  /* 0x00000040b7b70824 */ /* 0x000fe200078e02b4 */
[----:B------:R-:W-:Y:S03]  /*3140*/  PLOP3.LUT P0, PT, PT, PT, UP1, 0x80, 0x0 ;  /* 0x000000000000781c */ /* 0x000fe60003f0f018 */
[C---:B------:R-:W-:Y:S01]  /*3150*/  @P2 VIADD R185, R183.reuse, 0x1 ;  /* 0x00000001b7b92836 */ /* 0x040fe20000000000 */
[----:B------:R-:W-:Y:S02]  /*3160*/  @P5 ISETP.GE.AND P5, PT, R183, UR5, PT ;  /* 0x00000005b7005c0c */ /* 0x000fe4000bfa6270 */
[----:B------:R-:W-:Y:S02]  /*3170*/  PLOP3.LUT P2, PT, PT, PT, UP1, 0x80, 0x0 ;  /* 0x000000000000781c */ /* 0x000fe40003f4f018 */
[----:B------:R-:W-:Y:S01]  /*3180*/  @P3 ISETP.GE.AND P3, PT, R185, UR5, PT ;  /* 0x00000005b9003c0c */ /* 0x000fe2000bf66270 */
[C---:B------:R-:W-:Y:S01]  /*3190*/  @P1 VIADD R182, R183.reuse, 0x8 ;  /* 0x00000008b7b61836 */ /* 0x040fe20000000000 */
[----:B------:R-:W-:Y:S01]  /*31a0*/  PLOP3.LUT P1, PT, PT, PT, UP1, 0x80, 0x0 ;  /* 0x000000000000781c */ /* 0x000fe20003f2f018 */
[----:B------:R-:W-:Y:S01]  /*31b0*/  @P4 VIADD R185, R183, 0x9 ;  /* 0x00000009b7b94836 */ /* 0x000fe20000000000 */
[----:B------:R-:W-:Y:S01]  /*31c0*/  LDSM.16.M88.4 R52, [R208] ;  /* 0x00000000d034783b */ /* 0x000fe20000000200 */
[----:B------:R-:W-:Y:S02]  /*31d0*/  PLOP3.LUT P4, PT, PT, PT, UP1, 0x80, 0x0 ;  /* 0x000000000000781c */ /* 0x000fe40003f8f018 */
[----:B------:R-:W-:Y:S02]  /*31e0*/  @P6 ISETP.GE.AND P6, PT, R182, UR5, PT ;  /* 0x00000005b6006c0c */ /* 0x000fe4000bfc6270 */
[----:B------:R-:W-:Y:S02]  /*31f0*/  LOP3.LUT R182, R191, UR53, R184, 0x96, !PT ;  /* 0x00000035bfb67c12 */ /* 0x000fe4000f8e96b8 */
[----:B------:R-:W-:Y:S01]  /*3200*/  @P2 ISETP.GE.AND P2, PT, R185, UR5, PT ;  /* 0x00000005b9002c0c */ /* 0x000fe2000bf46270 */
[----:B------:R-:W1:Y:S01]  /*3210*/  LDSM.16.M88.4 R56, [R201+0xc000] ;  /* 0x00c00000c938783b */ /* 0x000e620000000200 */
[----:B------:R-:W-:Y:S05]  /*3220*/  IMAD.WIDE.U32 R184, R181, -0x326172a9, RZ ;  /* 0xcd9e8d57b5b87825 */ /* 0x000fea00078e00ff */
[----:B------:R-:W-:Y:S02]  /*3230*/  LOP3.LUT R190, R185, UR51, R190, 0x96, !PT ;  /* 0x00000033b9be7c12 */ /* 0x000fe4000f8e96be */
[----:B------:R-:W2:Y:S03]  /*3240*/  LDSM.16.M88.4 R60, [R201+0xc800] ;  /* 0x00c80000c93c783b */ /* 0x000ea60000000200 */
[----:B------:R-:W-:Y:S05]  /*3250*/  IMAD.WIDE.U32 R190, R190, -0x2daee0ad, RZ ;  /* 0xd2511f53bebe7825 */ /* 0x000fea00078e00ff */
[----:B------:R-:W-:Y:S08]  /*3260*/  LDSM.16.M88.4 R64, [R178] ;  /* 0x00000000b240783b */ /* 0x000ff00000000200 */
[----:B------:R-:W3:Y:S08]  /*3270*/  LDSM.16.M88.4 R100, [R200+0xc000] ;  /* 0x00c00000c864783b */ /* 0x000ef00000000200 */
[----:B------:R-:W4:Y:S01]  /*3280*/  LDSM.16.M88.4 R104, [R200+0xc800] ;  /* 0x00c80000c868783b */ /* 0x000f220000000200 */
[C---:B-1----:R-:W-:Y:S07]  /*3290*/  HMMA.16816.F32.BF16 R4, R52.reuse, R56, RZ ;  /* 0x000000383404723c */ /* 0x042fee00000418ff */
[----:B------:R-:W4:Y:S04]  /*32a0*/  LDG.E R180, desc[UR6][R186.64] ;  /* 0x00000006bab47981 */ /* 0x000f28000c1e1900 */
[----:B------:R-:W-:Y:S01]  /*32b0*/  LDSM.16.M88.4 R108, [R3+0xc000] ;  /* 0x00c00000036c783b */ /* 0x000fe20000000200 */
[C---:B------:R-:W-:Y:S06]  /*32c0*/  HMMA.16816.F32.BF16 R8, R52.reuse, R58, RZ ;  /* 0x0000003a3408723c */ /* 0x040fec00000418ff */
[C---:B--2---:R-:W-:Y:S01]  /*32d0*/  HMMA.16816.F32.BF16 R12, R52.reuse, R60, RZ ;  /* 0x0000003c340c723c */ /* 0x044fe200000418ff */
[----:B------:R-:W1:Y:S05]  /*32e0*/  LDSM.16.M88.4 R56, [R177] ;  /* 0x00000000b138783b */ /* 0x000e6a0000000200 */
[----:B------:R-:W-:Y:S03]  /*32f0*/  HMMA.16816.F32.BF16 R16, R52, R62, RZ ;  /* 0x0000003e3410723c */ /* 0x000fe600000418ff */
[----:B------:R-:W2:Y:S03]  /*3300*/  LDSM.16.M88.4 R52, [R3+0xc800] ;  /* 0x00c800000334783b */ /* 0x000ea60000000200 */
[C---:B---3--:R-:W-:Y:S05]  /*3310*/  HMMA.16816.F32.BF16 R4, R64.reuse, R100, R4 ;  /* 0x000000644004723c */ /* 0x048fea0000041804 */
[----:B------:R3:W2:Y:S01]  /*3320*/  LDG.E R179, desc[UR6][R186.64+0x20] ;  /* 0x00002006bab37981 */ /* 0x0006a2000c1e1900 */
[C---:B------:R-:W-:Y:S03]  /*3330*/  HMMA.16816.F32.BF16 R8, R64.reuse, R102, R8 ;  /* 0x000000664008723c */ /* 0x040fe60000041808 */
[----:B------:R-:W-:Y:S03]  /*3340*/  LDSM.16.M88.4 R60, [R176] ;  /* 0x00000000b03c783b */ /* 0x000fe60000000200 */
[C---:B----4-:R-:W-:Y:S05]  /*3350*/  HMMA.16816.F32.BF16 R12, R64.reuse, R104, R12 ;  /* 0x00000068400c723c */ /* 0x050fea000004180c */
[----:B------:R-:W4:Y:S01]  /*3360*/  LDSM.16.M88.4 R100, [R2+0xc000] ;  /* 0x00c000000264783b */ /* 0x000f220000000200 */
[----:B------:R-:W-:Y:S07]  /*3370*/  HMMA.16816.F32.BF16 R16, R64, R106, R16 ;  /* 0x0000006a4010723c */ /* 0x000fee0000041810 */
[----:B------:R-:W4:Y:S01]  /*3380*/  LDSM.16.M88.4 R64, [R2+0xc800] ;  /* 0x00c800000240783b */ /* 0x000f220000000200 */
[C---:B-1----:R-:W-:Y:S07]  /*3390*/  HMMA.16816.F32.BF16 R4, R56.reuse, R108, R4 ;  /* 0x0000006c3804723c */ /* 0x042fee0000041804 */
[----:B------:R-:W-:Y:S04]  /*33a0*/  LDSM.16.M88.4 R104, [R208+0x2000] ;  /* 0x00200000d068783b */ /* 0x000fe80000000200 */
[----:B---3--:R-:W-:Y:S01]  /*33b0*/  IMAD.WIDE.U32 R186, R182, -0x2daee0ad, RZ ;  /* 0xd2511f53b6ba7825 */ /* 0x008fe200078e00ff */
[C---:B------:R-:W-:Y:S04]  /*33c0*/  HMMA.16816.F32.BF16 R8, R56.reuse, R110, R8 ;  /* 0x0000006e3808723c */ /* 0x040fe80000041808 */
[----:B------:R-:W-:Y:S02]  /*33d0*/  LOP3.LUT R188, R187, UR50, R188, 0x96, !PT ;  /* 0x00000032bbbc7c12 */ /* 0x000fe4000f8e96bc */
[C---:B--2---:R-:W-:Y:S01]  /*33e0*/  HMMA.16816.F32.BF16 R12, R56.reuse, R52, R12 ;  /* 0x00000034380c723c */ /* 0x044fe2000004180c */
[----:B------:R-:W1:Y:S04]  /*33f0*/  LDSM.16.M88.4 R108, [R201+0xe000] ;  /* 0x00e00000c96c783b */ /* 0x000e680000000200 */
[----:B------:R-:W-:Y:S01]  /*3400*/  IMAD.WIDE.U32 R188, R188, -0x326172a9, RZ ;  /* 0xcd9e8d57bcbc7825 */ /* 0x000fe200078e00ff */
[----:B------:R-:W-:Y:S03]  /*3410*/  HMMA.16816.F32.BF16 R16, R56, R54, R16 ;  /* 0x000000363810723c */ /* 0x000fe60000041810 */
[----:B------:R-:W2:Y:S02]  /*3420*/  LDSM.16.M88.4 R52, [R201+0xe800] ;  /* 0x00e80000c934783b */ /* 0x000ea40000000200 */
[----:B------:R-:W-:Y:S02]  /*3430*/  LOP3.LUT R184, R189, UR49, R184, 0x96, !PT ;  /* 0x00000031bdb87c12 */ /* 0x000fe4000f8e96b8 */
[----:B------:R-:W-:Y:S01]  /*3440*/  LOP3.LUT R186, R191, UR48, R186, 0x96, !PT ;  /* 0x00000030bfba7c12 */ /* 0x000fe2000f8e96ba */
[C---:B----4-:R-:W-:Y:S03]  /*3450*/  HMMA.16816.F32.BF16 R4, R60.reuse, R100, R4 ;  /* 0x000000643c04723c */ /* 0x050fe60000041804 */
[----:B------:R-:W-:Y:S02]  /*3460*/  LDSM.16.M88.4 R56, [R178+0x2000] ;  /* 0x00200000b238783b */ /* 0x000fe40000000200 */
[----:B------:R-:W-:Y:S01]  /*3470*/  IMAD.WIDE.U32 R198, R184, -0x2daee0ad, RZ ;  /* 0xd2511f53b8c67825 */ /* 0x000fe200078e00ff */
[C---:B------:R-:W-:Y:S05]  /*3480*/  HMMA.16816.F32.BF16 R8, R60.reuse, R102, R8 ;  /* 0x000000663c08723c */ /* 0x040fea0000041808 */
[----:B------:R-:W3:Y:S01]  /*3490*/  LDSM.16.M88.4 R100, [R200+0xe000] ;  /* 0x00e00000c864783b */ /* 0x000ee20000000200 */
[----:B------:R-:W-:Y:S01]  /*34a0*/  LOP3.LUT R192, R199, UR46, R190, 0x96, !PT ;  /* 0x0000002ec7c07c12 */ /* 0x000fe2000f8e96be */
[C---:B------:R-:W-:Y:S04]  /*34b0*/  HMMA.16816.F32.BF16 R12, R60.reuse, R64, R12 ;  /* 0x000000403c0c723c */ /* 0x040fe8000004180c */
[----:B------:R-:W-:Y:S02]  /*34c0*/  IMAD.WIDE.U32 R186, R186, -0x326172a9, RZ ;  /* 0xcd9e8d57baba7825 */ /* 0x000fe400078e00ff */
[----:B------:R-:W-:Y:S01]  /*34d0*/  HMMA.16816.F32.BF16 R16, R60, R66, R16 ;  /* 0x000000423c10723c */ /* 0x000fe20000041810 */
[----:B------:R-:W4:Y:S04]  /*34e0*/  LDSM.16.M88.4 R60, [R200+0xe800] ;  /* 0x00e80000c83c783b */ /* 0x000f280000000200 */
[----:B------:R-:W-:Y:S01]  /*34f0*/  LOP3.LUT R185, R187, UR47, R188, 0x96, !PT ;  /* 0x0000002fbbb97c12 */ /* 0x000fe2000f8e96bc */
[----:B------:R-:W-:Y:S01]  /*3500*/  IMAD.WIDE.U32 R192, R192, -0x326172a9, RZ ;  /* 0xcd9e8d57c0c07825 */ /* 0x000fe200078e00ff */
[C---:B-1----:R-:W-:Y:S02]  /*3510*/  HMMA.16816.F32.BF16 R4, R104.reuse, R108, R4 ;  /* 0x0000006c6804723c */ /* 0x042fe40000041804 */
[----:B------:R-:W-:Y:S03]  /*3520*/  LDSM.16.M88.4 R64, [R177+0x2000] ;  /* 0x00200000b140783b */ /* 0x000fe60000000200 */
[----:B------:R-:W-:Y:S01]  /*3530*/  IMAD.WIDE.U32 R250, R185, -0x2daee0ad, RZ ;  /* 0xd2511f53b9fa7825 */ /* 0x000fe200078e00ff */
[C---:B------:R-:W-:Y:S04]  /*3540*/  HMMA.16816.F32.BF16 R8, R104.reuse, R110, R8 ;  /* 0x0000006e6808723c */ /* 0x040fe80000041808 */
[----:B------:R-:W1:Y:S01]  /*3550*/  LDSM.16.M88.4 R108, [R3+0xe000] ;  /* 0x00e00000036c783b */ /* 0x000e620000000200 */
[----:B------:R-:W-:Y:S01]  /*3560*/  LOP3.LUT R195, R251, UR44, R198, 0x96, !PT ;  /* 0x0000002cfbc37c12 */ /* 0x000fe2000f8e96c6 */
[C---:B--2---:R-:W-:Y:S05]  /*3570*/  HMMA.16816.F32.BF16 R12, R104.reuse, R52, R12 ;  /* 0x00000034680c723c */ /* 0x044fea000004180c */
[----:B------:R-:W-:Y:S01]  /*3580*/  LOP3.LUT R199, R192, 0xff, RZ, 0xc0, !PT ;  /* 0x000000ffc0c77812 */ /* 0x000fe200078ec0ff */
[----:B------:R-:W-:Y:S01]  /*3590*/  HMMA.16816.F32.BF16 R16, R104, R54, R16 ;  /* 0x000000366810723c */ /* 0x000fe20000041810 */
[----:B------:R-:W2:Y:S04]  /*35a0*/  LDSM.16.M88.4 R52, [R3+0xe800] ;  /* 0x00e800000334783b */ /* 0x000ea80000000200 */
[----:B------:R-:W-:Y:S01]  /*35b0*/  LOP3.LUT R191, R193, UR45, R186, 0x96, !PT ;  /* 0x0000002dc1bf7c12 */ /* 0x000fe2000f8e96ba */
[C---:B---3--:R-:W-:Y:S03]  /*35c0*/  HMMA.16816.F32.BF16 R4, R56.reuse, R100, R4 ;  /* 0x000000643804723c */ /* 0x048fe60000041804 */
[----:B------:R-:W-:Y:S02]  /*35d0*/  LDSM.16.M88.4 R104, [R2+0xe000] ;  /* 0x00e000000268783b */ /* 0x000fe40000000200 */
[----:B------:R-:W-:Y:S01]  /*35e0*/  LOP3.LUT R197, R250, 0xffff, RZ, 0xc0, !PT ;  /* 0x0000fffffac57812 */ /* 0x000fe200078ec0ff */
[C---:B------:R-:W-:Y:S05]  /*35f0*/  HMMA.16816.F32.BF16 R8, R56.reuse, R102, R8 ;  /* 0x000000663808723c */ /* 0x040fea0000041808 */
[----:B------:R-:W3:Y:S01]  /*3600*/  LDSM.16.M88.4 R100, [R176+0x2000] ;  /* 0x00200000b064783b */ /* 0x000ee20000000200 */
[C---:B----4-:R-:W-:Y:S05]  /*3610*/  HMMA.16816.F32.BF16 R12, R56.reuse, R60, R12 ;  /* 0x0000003c380c723c */ /* 0x050fea000004180c */
[----:B------:R-:W-:Y:S01]  /*3620*/  SHF.R.U32.HI R197, RZ, 0x8, R197 ;  /* 0x00000008ffc57819 */ /* 0x000fe200000116c5 */
[----:B------:R-:W-:Y:S05]  /*3630*/  HMMA.16816.F32.BF16 R16, R56, R62, R16 ;  /* 0x0000003e3810723c */ /* 0x000fea0000041810 */
[----:B------:R-:W-:Y:S02]  /*3640*/  LOP3.LUT R197, R197, 0xffff, RZ, 0xc0, !PT ;  /* 0x0000ffffc5c57812 */ /* 0x000fe400078ec0ff */
[----:B------:R-:W-:Y:S01]  /*3650*/  LOP3.LUT R251, R191, 0xff, RZ, 0xc0, !PT ;  /* 0x000000ffbffb7812 */ /* 0x000fe200078ec0ff */
[C---:B-1----:R-:W-:Y:S05]  /*3660*/  HMMA.16816.F32.BF16 R4, R64.reuse, R108, R4 ;  /* 0x0000006c4004723c */ /* 0x042fea0000041804 */
[----:B------:R-:W-:Y:S01]  /*3670*/  SHF.R.U32.HI R198, RZ, 0x10, R250 ;  /* 0x00000010ffc67819 */ /* 0x000fe200000116fa */
[C---:B------:R-:W-:Y:S05]  /*3680*/  HMMA.16816.F32.BF16 R8, R64.reuse, R110, R8 ;  /* 0x0000006e4008723c */ /* 0x040fea0000041808 */
[----:B------:R-:W-:Y:S01]  /*3690*/  LOP3.LUT R198, R198, 0xff, RZ, 0xc0, !PT ;  /* 0x000000ffc6c67812 */ /* 0x000fe200078ec0ff */
[C---:B--2---:R-:W-:Y:S05]  /*36a0*/  HMMA.16816.F32.BF16 R12, R64.reuse, R52, R12 ;  /* 0x00000034400c723c */ /* 0x044fea000004180c */
[----:B------:R-:W-:Y:S01]  /*36b0*/  LOP3.LUT R213, R192, 0xffff, RZ, 0xc0, !PT ;  /* 0x0000ffffc0d57812 */ /* 0x000fe200078ec0ff */
[----:B------:R-:W-:Y:S01]  /*36c0*/  HMMA.16816.F32.BF16 R16, R64, R54, R16 ;  /* 0x000000364010723c */ /* 0x000fe20000041810 */
[----:B------:R-:W1:Y:S04]  /*36d0*/  LDSM.16.M88.4 R52, [R2+0xe800] ;  /* 0x00e800000234783b */ /* 0x000e680000000200 */
[----:B------:R-:W-:Y:S02]  /*36e0*/  SHF.R.U32.HI R193, RZ, 0x18, R192 ;  /* 0x00000018ffc17819 */ /* 0x000fe400000116c0 */
[----:B------:R-:W-:Y:S01]  /*36f0*/  LEA R67, R212, UR4, 0x1 ;  /* 0x00000004d4437c11 */ /* 0x000fe2000f8e08ff */
[C---:B---3--:R-:W-:Y:S05]  /*3700*/  HMMA.16816.F32.BF16 R4, R100.reuse, R104, R4 ;  /* 0x000000686404723c */ /* 0x048fea0000041804 */
[----:B------:R-:W-:Y:S01]  /*3710*/  SHF.R.U32.HI R213, RZ, 0x8, R213 ;  /* 0x00000008ffd57819 */ /* 0x000fe200000116d5 */
[--C-:B------:R-:W-:Y:S01]  /*3720*/  IMAD.IADD R66, R206, 0x1, R67.reuse ;  /* 0x00000001ce427824 */ /* 0x100fe200078e0243 */
[C---:B------:R-:W-:Y:S04]  /*3730*/  HMMA.16816.F32.BF16 R8, R100.reuse, R106, R8 ;  /* 0x0000006a6408723c */ /* 0x040fe80000041808 */
[----:B------:R-:W-:Y:S01]  /*3740*/  LOP3.LUT R213, R213, 0xffff, RZ, 0xc0, !PT ;  /* 0x0000ffffd5d57812 */ /* 0x000fe200078ec0ff */
[C---:B------:R-:W-:Y:S02]  /*3750*/  IMAD.IADD R65, R205.reuse, 0x1, R67 ;  /* 0x00000001cd417824 */ /* 0x040fe400078e0243 */
[----:B------:R-:W-:Y:S10]  /*3760*/  IMAD.IADD R64, R205, 0x1, R66 ;  /* 0x00000001cd407824 */ /* 0x000ff400078e0242 */
[----:B------:R-:W-:Y:S02]  /*3770*/  @P1 FSEL R6, R6, -INF , !P5 ;  /* 0xff80000006061808 */ /* 0x000fe40006800000 */
[----:B------:R-:W-:Y:S02]  /*3780*/  PLOP3.LUT P1, PT, PT, PT, UP1, 0x80, 0x0 ;  /* 0x000000000000781c */ /* 0x000fe40003f2f018 */
[----:B------:R-:W-:Y:S02]  /*3790*/  @P0 FSEL R4, R4, -INF , !P5 ;  /* 0xff80000004040808 */ /* 0x000fe40006800000 */
[----:B------:R-:W-:Y:S02]  /*37a0*/  PLOP3.LUT P0, PT, PT, PT, UP1, 0x80, 0x0 ;  /* 0x000000000000781c */ /* 0x000fe40003f0f018 */
[----:B------:R-:W-:Y:S01]  /*37b0*/  PLOP3.LUT P5, PT, PT, PT, UP1, 0x80, 0x0 ;  /* 0x000000000000781c */ /* 0x000fe20003faf018 */
[C---:B-1----:R-:W-:Y:S03]  /*37c0*/  HMMA.16816.F32.BF16 R12, R100.reuse, R52, R12 ;  /* 0x00000034640c723c */ /* 0x042fe6000004180c */
[----:B------:R-:W-:Y:S02]  /*37d0*/  @P4 FSEL R5, R5, -INF , !P3 ;  /* 0xff80000005054808 */ /* 0x000fe40005800000 */
[----:B------:R-:W-:Y:S01]  /*37e0*/  PLOP3.LUT P4, PT, PT, PT, UP1, 0x80, 0x0 ;  /* 0x000000000000781c */ /* 0x000fe20003f8f018 */
[----:B------:R-:W-:Y:S01]  /*37f0*/  @P1 VIADD R182, R183, 0x10 ;  /* 0x00000010b7b61836 */ /* 0x000fe20000000000 */
[----:B------:R-:W-:Y:S01]  /*3800*/  PLOP3.LUT P1, PT, PT, PT, UP1, 0x80, 0x0 ;  /* 0x000000000000781c */ /* 0x000fe20003f2f018 */
[----:B------:R-:W-:Y:S03]  /*3810*/  HMMA.16816.F32.BF16 R16, R100, R54, R16 ;  /* 0x000000366410723c */ /* 0x000fe60000041810 */
[----:B------:R-:W-:Y:S01]  /*3820*/  @P0 FSEL R7, R7, -INF , !P3 ;  /* 0xff80000007070808 */ /* 0x000fe20005800000 */
[----:B------:R-:W-:Y:S01]  /*3830*/  @P5 VIADD R181, R183, 0x11 ;  /* 0x00000011b7b55836 */ /* 0x000fe20000000000 */
[----:B------:R-:W-:Y:S02]  /*3840*/  FSETP.NEU.FTZ.AND P0, PT, R239, -INF , PT ;  /* 0xff800000ef00780b */ /* 0x000fe40003f1d000 */
[----:B------:R-:W-:Y:S02]  /*3850*/  PLOP3.LUT P5, PT, PT, PT, UP1, 0x80, 0x0 ;  /* 0x000000000000781c */ /* 0x000fe40003faf018 */
[----:B------:R-:W-:Y:S02]  /*3860*/  PLOP3.LUT P3, PT, PT, PT, UP1, 0x80, 0x0 ;  /* 0x000000000000781c */ /* 0x000fe40003f6f018 */
[----:B------:R-:W-:Y:S02]  /*3870*/  FSEL R194, R194, RZ, P0 ;  /* 0x000000ffc2c27208 */ /* 0x000fe40000000000 */
[----:B------:R-:W-:Y:S02]  /*3880*/  @P1 FSEL R8, R8, -INF , !P6 ;  /* 0xff80000008081808 */ /* 0x000fe40007000000 */
[----:B------:R-:W-:Y:S02]  /*3890*/  PLOP3.LUT P0, PT, PT, PT, UP1, 0x80, 0x0 ;  /* 0x000000000000781c */ /* 0x000fe40003f0f018 */
[----:B------:R-:W-:Y:S01]  /*38a0*/  PLOP3.LUT P1, PT, PT, PT, UP1, 0x80, 0x0 ;  /* 0x000000000000781c */ /* 0x000fe20003f2f018 */
[--C-:B------:R-:W-:Y:S01]  /*38b0*/  FFMA.FTZ R185, R8, UR15, -R194.reuse ;  /* 0x0000000f08b97c23 */ /* 0x100fe200080108c2 */
[----:B------:R-:W-:Y:S01]  /*38c0*/  @P4 ISETP.GE.AND P4, PT, R182, UR5, PT ;  /* 0x00000005b6004c0c */ /* 0x000fe2000bf86270 */
[----:B------:R-:W-:Y:S01]  /*38d0*/  FFMA.FTZ R182, R5, UR15, -R194 ;  /* 0x0000000f05b67c23 */ /* 0x000fe200080108c2 */
[----:B------:R-:W-:Y:S02]  /*38e0*/  @P5 FSEL R10, R10, -INF , !P6 ;  /* 0xff8000000a0a5808 */ /* 0x000fe40007000000 */
[----:B------:R-:W-:Y:S01]  /*38f0*/  FSETP.NEU.FTZ.AND P6, PT, R240, -INF , PT ;  /* 0xff800000f000780b */ /* 0x000fe20003fdd000 */
[----:B------:R-:W-:Y:S01]  /*3900*/  MUFU.EX2 R185, R185 ;  /* 0x000000b900b97308 */ /* 0x000fe20000000800 */
[----:B------:R-:W-:Y:S02]  /*3910*/  PLOP3.LUT P5, PT, PT, PT, UP1, 0x80, 0x0 ;  /* 0x000000000000781c */ /* 0x000fe40003faf018 */
[----:B------:R-:W-:Y:S01]  /*3920*/  FSEL R196, R196, RZ, P6 ;  /* 0x000000ffc4c47208 */ /* 0x000fe20003000000 */
[C---:B------:R-:W-:Y:S01]  /*3930*/  @P0 VIADD R187, R183.reuse, 0x18 ;  /* 0x00000018b7bb0836 */ /* 0x040fe20000000000 */
[----:B------:R-:W-:Y:S01]  /*3940*/  PLOP3.LUT P0, PT, PT, PT, UP1, 0x80, 0x0 ;  /* 0x000000000000781c */ /* 0x000fe20003f0f018 */
[----:B------:R-:W-:Y:S01]  /*3950*/  @P1 VIADD R189, R183, 0x19 ;  /* 0x00000019b7bd1836 */ /* 0x000fe20000000000 */
[----:B------:R-:W-:Y:S01]  /*3960*/  PLOP3.LUT P1, PT, PT, PT, UP1, 0x80, 0x0 ;  /* 0x000000000000781c */ /* 0x000fe20003f2f018 */
[--C-:B------:R-:W-:Y:S01]  /*3970*/  FFMA.FTZ R188, R6, UR15, -R196.reuse ;  /* 0x0000000f06bc7c23 */ /* 0x100fe200080108c4 */
[----:B------:R-:W-:Y:S01]  /*3980*/  PLOP3.LUT P6, PT, PT, PT, UP1, 0x80, 0x0 ;  /* 0x000000000000781c */ /* 0x000fe20003fcf018 */
[----:B------:R-:W-:Y:S01]  /*3990*/  FFMA.FTZ R184, R7, UR15, -R196 ;  /* 0x0000000f07b87c23 */ /* 0x000fe200080108c4 */
[----:B------:R-:W-:Y:S01]  /*39a0*/  @P3 ISETP.GE.AND P3, PT, R181, UR5, PT ;  /* 0x00000005b5003c0c */ /* 0x000fe2000bf66270 */
[----:B------:R1:W-:Y:S01]  /*39b0*/  MUFU.EX2 R183, R188 ;  /* 0x000000bc00b77308 */ /* 0x0003e20000000800 */
[----:B------:R-:W-:Y:S01]  /*39c0*/  FFMA.FTZ R181, R4, UR15, -R194 ;  /* 0x0000000f04b57c23 */ /* 0x000fe200080108c2 */
[----:B------:R-:W-:Y:S01]  /*39d0*/  @P5 ISETP.GE.AND P5, PT, R187, UR5, PT ;  /* 0x00000005bb005c0c */ /* 0x000fe2000bfa6270 */
[----:B------:R-:W-:Y:S03]  /*39e0*/  FFMA.FTZ R187, R10, UR15, -R196 ;  /* 0x0000000f0abb7c23 */ /* 0x000fe600080108c4 */
[----:B------:R-:W-:Y:S02]  /*39f0*/  @P0 FSEL R9, R9, -INF , !P2 ;  /* 0xff80000009090808 */ /* 0x000fe40005000000 */
[----:B------:R-:W-:Y:S02]  /*3a00*/  @P1 FSEL R11, R11, -INF , !P2 ;  /* 0xff8000000b0b1808 */ /* 0x000fe40005000000 */
[----:B------:R-:W2:Y:S01]  /*3a10*/  MUFU.EX2 R182, R182 ;  /* 0x000000b600b67308 */ /* 0x000ea20000000800 */
[----:B------:R-:W-:Y:S01]  /*3a20*/  PLOP3.LUT P0, PT, PT, PT, UP1, 0x80, 0x0 ;  /* 0x000000000000781c */ /* 0x000fe20003f0f018 */
[----:B------:R-:W-:Y:S01]  /*3a30*/  FFMA.FTZ R190, R9, UR15, -R194 ;  /* 0x0000000f09be7c23 */ /* 0x000fe200080108c2 */
[----:B------:R-:W-:Y:S02]  /*3a40*/  PLOP3.LUT P1, PT, PT, PT, UP1, 0x80, 0x0 ;  /* 0x000000000000781c */ /* 0x000fe40003f2f018 */
[----:B------:R-:W-:Y:S02]  /*3a50*/  PLOP3.LUT P2, PT, PT, PT, UP1, 0x80, 0x0 ;  /* 0x000000000000781c */ /* 0x000fe40003f4f018 */
[----:B------:R-:W-:Y:S03]  /*3a60*/  @P6 ISETP.GE.AND P6, PT, R189, UR5, PT ;  /* 0x00000005bd006c0c */ /* 0x000fe6000bfc6270 */
[----:B------:R3:W-:Y:S01]  /*3a70*/  MUFU.EX2 R186, R190 ;  /* 0x000000be00ba7308 */ /* 0x0007e20000000800 */
[----:B-1----:R-:W-:Y:S02]  /*3a80*/  LOP3.LUT R188, R250, 0xff, RZ, 0xc0, !PT ;  /* 0x000000fffabc7812 */ /* 0x002fe400078ec0ff */
[----:B------:R-:W-:Y:S02]  /*3a90*/  SHF.R.U32.HI R189, RZ, 0x18, R250 ;  /* 0x00000018ffbd7819 */ /* 0x000fe400000116fa */
[----:B------:R-:W-:Y:S02]  /*3aa0*/  SHF.R.U32.HI R250, RZ, 0x10, R192 ;  /* 0x00000010fffa7819 */ /* 0x000fe400000116c0 */
[----:B------:R-:W-:Y:S03]  /*3ab0*/  @P0 FSEL R12, R12, -INF , !P4 ;  /* 0xff8000000c0c0808 */ /* 0x000fe60006000000 */
[----:B------:R-:W1:Y:S01]  /*3ac0*/  MUFU.EX2 R181, R181 ;  /* 0x000000b500b57308 */ /* 0x000e620000000800 */
[----:B------:R-:W-:Y:S02]  /*3ad0*/  @P1 FSEL R14, R14, -INF , !P4 ;  /* 0xff8000000e0e1808 */ /* 0x000fe40006000000 */
[----:B------:R-:W-:Y:S02]  /*3ae0*/  PLOP3.LUT P0, PT, PT, PT, UP1, 0x80, 0x0 ;  /* 0x000000000000781c */ /* 0x000fe40003f0f018 */
[----:B------:R-:W-:Y:S02]  /*3af0*/  PLOP3.LUT P1, PT, PT, PT, UP1, 0x80, 0x0 ;  /* 0x000000000000781c */ /* 0x000fe40003f2f018 */
[----:B------:R-:W-:Y:S03]  /*3b00*/  @P2 FSEL R13, R13, -INF , !P3 ;  /* 0xff8000000d0d2808 */ /* 0x000fe60005800000 */
[----:B------:R-:W4:Y:S01]  /*3b10*/  MUFU.EX2 R184, R184 ;  /* 0x000000b800b87308 */ /* 0x000f220000000800 */
[----:B------:R-:W-:Y:S02]  /*3b20*/  PLOP3.LUT P2, PT, PT, PT, UP1, 0x80, 0x0 ;  /* 0x000000000000781c */ /* 0x000fe40003f4f018 */
[----:B------:R-:W-:Y:S01]  /*3b30*/  LOP3.LUT R192, R191, 0xffff, RZ, 0xc0, !PT ;  /* 0x0000ffffbfc07812 */ /* 0x000fe200078ec0ff */
[----:B------:R-:W-:Y:S01]  /*3b40*/  FFMA.FTZ R252, R13, UR15, -R194 ;  /* 0x0000000f0dfc7c23 */ /* 0x000fe200080108c2 */
[--C-:B---3--:R-:W-:Y:S02]  /*3b50*/  SHF.R.U32.HI R190, RZ, 0x10, R191.reuse ;  /* 0x00000010ffbe7819 */ /* 0x108fe400000116bf */
[----:B------:R-:W-:Y:S03]  /*3b60*/  SHF.R.U32.HI R192, RZ, 0x8, R192 ;  /* 0x00000008ffc07819 */ /* 0x000fe600000116c0 */
[----:B------:R-:W3:Y:S01]  /*3b70*/  MUFU.EX2 R187, R187 ;  /* 0x000000bb00bb7308 */ /* 0x000ee20000000800 */
[----:B------:R-:W-:Y:S02]  /*3b80*/  @P0 FSEL R15, R15, -INF , !P3 ;  /* 0xff8000000f0f0808 */ /* 0x000fe40005800000 */
[----:B------:R-:W-:Y:S02]  /*3b90*/  @P1 FSEL R16, R16, -INF , !P5 ;  /* 0xff80000010101808 */ /* 0x000fe40006800000 */
[----:B------:R-:W-:Y:S02]  /*3ba0*/  PLOP3.LUT P0, PT, PT, PT, UP1, 0x80, 0x0 ;  /* 0x000000000000781c */ /* 0x000fe40003f0f018 */
[----:B------:R-:W-:Y:S02]  /*3bb0*/  PLOP3.LUT P1, PT, PT, PT, UP1, 0x80, 0x0 ;  /* 0x000000000000781c */ /* 0x000fe40003f2f018 */
[----:B------:R-:W-:Y:S02]  /*3bc0*/  LOP3.LUT R192, R192, 0xffff, RZ, 0xc0, !PT ;  /* 0x0000ffffc0c07812 */ /* 0x000fe400078ec0ff */
[----:B------:R-:W-:Y:S02]  /*3bd0*/  @P2 FSEL R18, R18, -INF , !P5 ;  /* 0xff80000012122808 */ /* 0x000fe40006800000 */
[----:B------:R-:W-:Y:S02]  /*3be0*/  ISETP.LE.U32.AND P2, PT, R192, UR16, PT ;  /* 0x00000010c0007c0c */ /* 0x000fe4000bf43070 */
[----:B------:R-:W-:Y:S02]  /*3bf0*/  ISETP.LE.U32.AND P5, PT, R251, UR16, PT ;  /* 0x00000010fb007c0c */ /* 0x000fe4000bfa3070 */
[----:B------:R-:W-:Y:S02]  /*3c00*/  SHF.R.U32.HI R192, RZ, 0x18, R191 ;  /* 0x00000018ffc07819 */ /* 0x000fe400000116bf */
[----:B------:R-:W-:Y:S02]  /*3c10*/  LOP3.LUT R251, R190, 0xff, RZ, 0xc0, !PT ;  /* 0x000000ffbefb7812 */ /* 0x000fe400078ec0ff */
[----:B------:R-:W-:Y:S01]  /*3c20*/  @P0 FSEL R17, R17, -INF , !P6 ;  /* 0xff80000011110808 */ /* 0x000fe20007000000 */
[----:B------:R-:W-:Y:S01]  /*3c30*/  MUFU.EX2 R190, R252 ;  /* 0x000000fc00be7308 */ /* 0x000fe20000000800 */
[----:B------:R-:W-:Y:S02]  /*3c40*/  @P1 FSEL R19, R19, -INF , !P6 ;  /* 0xff80000013131808 */ /* 0x000fe40007000000 */
[----:B------:R-:W-:Y:S01]  /*3c50*/  ISETP.LE.U32.AND P6, PT, R192, UR16, PT ;  /* 0x00000010c0007c0c */ /* 0x000fe2000bfc3070 */
[----:B--2---:R-:W-:Y:S01]  /*3c60*/  @!P2 FADD.FTZ R182, -R182, -RZ ;  /* 0x800000ffb6b6a221 */ /* 0x004fe20000010100 */
[----:B------:R-:W-:Y:S01]  /*3c70*/  ISETP.LE.U32.AND P0, PT, R251, UR16, PT ;  /* 0x00000010fb007c0c */ /* 0x000fe2000bf03070 */
[----:B-1----:R-:W-:Y:S01]  /*3c80*/  @!P5 FADD.FTZ R181, -R181, -RZ ;  /* 0x800000ffb5b5d221 */ /* 0x002fe20000010100 */
[----:B------:R-:W-:Y:S01]  /*3c90*/  ISETP.LE.U32.AND P4, PT, R188, UR16, PT ;  /* 0x00000010bc007c0c */ /* 0x000fe2000bf83070 */
[--C-:B------:R-:W-:Y:S01]  /*3ca0*/  FFMA.FTZ R188, R11, UR15, -R196.reuse ;  /* 0x0000000f0bbc7c23 */ /* 0x100fe200080108c4 */
[----:B------:R-:W-:Y:S01]  /*3cb0*/  ISETP.LE.U32.AND P2, PT, R213, UR16, PT ;  /* 0x00000010d5007c0c */ /* 0x000fe2000bf43070 */
[--C-:B------:R-:W-:Y:S01]  /*3cc0*/  FFMA.FTZ R192, R15, UR15, -R196.reuse ;  /* 0x0000000f0fc07c23 */ /* 0x100fe200080108c4 */
[----:B------:R-:W-:Y:S01]  /*3cd0*/  ISETP.LE.U32.AND P5, PT, R193, UR16, PT ;  /* 0x00000010c1007c0c */ /* 0x000fe2000bfa3070 */
[----:B------:R-:W-:Y:S01]  /*3ce0*/  FFMA.FTZ R251, R14, UR15, -R196 ;  /* 0x0000000f0efb7c23 */ /* 0x000fe200080108c4 */
[----:B------:R-:W-:Y:S01]  /*3cf0*/  LOP3.LUT R250, R250, 0xff, RZ, 0xc0, !PT ;  /* 0x000000fffafa7812 */ /* 0x000fe200078ec0ff */
[----:B------:R-:W1:Y:S01]  /*3d00*/  MUFU.EX2 R188, R188 ;  /* 0x000000bc00bc7308 */ /* 0x000e620000000800 */
[----:B------:R-:W-:Y:S01]  /*3d10*/  LOP3.LUT R193, R195, 0xff, RZ, 0xc0, !PT ;  /* 0x000000ffc3c17812 */ /* 0x000fe200078ec0ff */
[----:B----4-:R-:W-:Y:S01]  /*3d20*/  @!P6 FADD.FTZ R184, -R184, -RZ ;  /* 0x800000ffb8b8e221 */ /* 0x010fe20000010100 */
[----:B------:R-:W-:Y:S01]  /*3d30*/  ISETP.LE.U32.AND P1, PT, R199, UR16, PT ;  /* 0x00000010c7007c0c */ /* 0x000fe2000bf23070 */
[--C-:B------:R-:W-:Y:S01]  /*3d40*/  FFMA.FTZ R199, R16, UR15, -R194.reuse ;  /* 0x0000000f10c77c23 */ /* 0x100fe200080108c2 */
[----:B------:R-:W-:Y:S01]  /*3d50*/  @!P0 FADD.FTZ R183, -R183, -RZ ;  /* 0x800000ffb7b78221 */ /* 0x000fe20000010100 */
[----:B------:R-:W-:Y:S02]  /*3d60*/  ISETP.LE.U32.AND P6, PT, R250, UR16, PT ;  /* 0x00000010fa007c0c */ /* 0x000fe4000bfc3070 */
[----:B------:R-:W-:Y:S01]  /*3d70*/  ISETP.LE.U32.AND P0, PT, R193, UR16, PT ;  /* 0x00000010c1007c0c */ /* 0x000fe2000bf03070 */
[----:B------:R-:W-:Y:S01]  /*3d80*/  @!P2 FADD.FTZ R186, -R186, -RZ ;  /* 0x800000ffbabaa221 */ /* 0x000fe20000010100 */
[----:B------:R-:W-:Y:S01]  /*3d90*/  LOP3.LUT R250, R195, 0xffff, RZ, 0xc0, !PT ;  /* 0x0000ffffc3fa7812 */ /* 0x000fe200078ec0ff */
[----:B------:R2:W-:Y:S01]  /*3da0*/  MUFU.EX2 R193, R199 ;  /* 0x000000c700c17308 */ /* 0x0005e20000000800 */
[----:B------:R-:W-:Y:S01]  /*3db0*/  ISETP.LE.U32.AND P3, PT, R189, UR16, PT ;  /* 0x00000010bd007c0c */ /* 0x000fe2000bf63070 */
[----:B------:R-:W-:Y:S01]  /*3dc0*/  FFMA.FTZ R189, R12, UR15, -R194 ;  /* 0x0000000f0cbd7c23 */ /* 0x000fe200080108c2 */
[----:B------:R-:W-:Y:S01]  /*3dd0*/  SHF.R.U32.HI R250, RZ, 0x8, R250 ;  /* 0x00000008fffa7819 */ /* 0x000fe200000116fa */
[----:B------:R-:W-:Y:S01]  /*3de0*/  FFMA.FTZ R194, R17, UR15, -R194 ;  /* 0x0000000f11c27c23 */ /* 0x000fe200080108c2 */
[----:B------:R-:W-:Y:S01]  /*3df0*/  ISETP.LE.U32.AND P2, PT, R198, UR16, PT ;  /* 0x00000010c6007c0c */ /* 0x000fe2000bf43070 */
[----:B------:R-:W-:Y:S01]  /*3e00*/  @!P1 FADD.FTZ R185, -R185, -RZ ;  /* 0x800000ffb9b99221 */ /* 0x000fe20000010100 */
[----:B------:R-:W-:Y:S01]  /*3e10*/  LOP3.LUT R250, R250, 0xffff, RZ, 0xc0, !PT ;  /* 0x0000fffffafa7812 */ /* 0x000fe200078ec0ff */
[----:B---3--:R-:W-:Y:S01]  /*3e20*/  @!P6 FADD.FTZ R187, -R187, -RZ ;  /* 0x800000ffbbbbe221 */ /* 0x008fe20000010100 */
[--C-:B------:R-:W-:Y:S01]  /*3e30*/  SHF.R.U32.HI R198, RZ, 0x10, R195.reuse ;  /* 0x00000010ffc67819 */ /* 0x100fe200000116c3 */
[----:B------:R-:W3:Y:S01]  /*3e40*/  MUFU.EX2 R189, R189 ;  /* 0x000000bd00bd7308 */ /* 0x000ee20000000800 */
[----:B------:R-:W-:Y:S01]  /*3e50*/  ISETP.LE.U32.AND P6, PT, R250, UR16, PT ;  /* 0x00000010fa007c0c */ /* 0x000fe2000bfc3070 */
[----:B-1----:R-:W-:Y:S01]  /*3e60*/  @!P5 FADD.FTZ R188, -R188, -RZ ;  /* 0x800000ffbcbcd221 */ /* 0x002fe20000010100 */
[----:B------:R-:W-:Y:S02]  /*3e70*/  LOP3.LUT R198, R198, 0xff, RZ, 0xc0, !PT ;  /* 0x000000ffc6c67812 */ /* 0x000fe400078ec0ff */
[----:B------:R-:W-:Y:S02]  /*3e80*/  F2FP.RELU.BF16.F32.PACK_AB R252, R182, R181 ;  /* 0x000000b5b6fc723e */ /* 0x000fe400000018ff */
[----:B------:R-:W-:Y:S01]  /*3e90*/  F2FP.RELU.BF16.F32.PACK_AB R250, R184, R183 ;  /* 0x000000b7b8fa723e */ /* 0x000fe200000018ff */
[--C-:B--2---:R-:W-:Y:S01]  /*3ea0*/  FFMA.FTZ R199, R18, UR15, -R196.reuse ;  /* 0x0000000f12c77c23 */ /* 0x104fe200080108c4 */
[----:B------:R-:W-:Y:S01]  /*3eb0*/  ISETP.LE.U32.AND P5, PT, R198, UR16, PT ;  /* 0x00000010c6007c0c */ /* 0x000fe2000bfa3070 */
[----:B------:R1:W-:Y:S01]  /*3ec0*/  STS [R229+0x12000], R252 ;  /* 0x012000fce5007388 */ /* 0x0003e20000000800 */
[----:B------:R-:W-:Y:S01]  /*3ed0*/  F2FP.RELU.BF16.F32.PACK_AB R198, R186, R185 ;  /* 0x000000b9bac6723e */ /* 0x000fe200000018ff */
[----:B------:R-:W-:Y:S01]  /*3ee0*/  FFMA.FTZ R196, R19, UR15, -R196 ;  /* 0x0000000f13c47c23 */ /* 0x000fe200080108c4 */
[----:B------:R-:W-:Y:S01]  /*3ef0*/  SHF.R.U32.HI R213, RZ, 0x18, R195 ;  /* 0x00000018ffd57819 */ /* 0x000fe200000116c3 */
[----:B------:R2:W-:Y:S01]  /*3f00*/  STS [R229+0x12400], R250 ;  /* 0x012400fae5007388 */ /* 0x0005e20000000800 */
[----:B------:R-:W4:Y:S01]  /*3f10*/  MUFU.EX2 R191, R251 ;  /* 0x000000fb00bf7308 */ /* 0x000f220000000800 */
[----:B------:R-:W-:Y:S01]  /*3f20*/  @!P6 FADD.FTZ R190, -R190, -RZ ;  /* 0x800000ffbebee221 */ /* 0x000fe20000010100 */
[----:B------:R-:W-:Y:S01]  /*3f30*/  ISETP.LE.U32.AND P1, PT, R213, UR16, PT ;  /* 0x00000010d5007c0c */ /* 0x000fe2000bf23070 */
[----:B------:R2:W-:Y:S01]  /*3f40*/  STS [R233+0x12000], R198 ;  /* 0x012000c6e9007388 */ /* 0x0005e20000000800 */
[----:B---3--:R-:W-:Y:S01]  /*3f50*/  @!P0 FADD.FTZ R189, -R189, -RZ ;  /* 0x800000ffbdbd8221 */ /* 0x008fe20000010100 */
[----:B------:R-:W-:Y:S01]  /*3f60*/  ISETP.LE.U32.AND P0, PT, R197, UR16, PT ;  /* 0x00000010c5007c0c */ /* 0x000fe2000bf03070 */
[----:B------:R-:W-:Y:S04]  /*3f70*/  @!P4 FADD.FTZ R193, -R193, -RZ ;  /* 0x800000ffc1c1c221 */ /* 0x000fe80000010100 */
[----:B------:R-:W3:Y:S01]  /*3f80*/  MUFU.EX2 R192, R192 ;  /* 0x000000c000c07308 */ /* 0x000ee20000000800 */
[----:B------:R-:W-:Y:S09]  /*3f90*/  F2FP.RELU.BF16.F32.PACK_AB R197, R190, R189 ;  /* 0x000000bdbec5723e */ /* 0x000ff200000018ff */
[----:B------:R2:W2:Y:S01]  /*3fa0*/  MUFU.EX2 R195, R199 ;  /* 0x000000c700c37308 */ /* 0x0004a20000000800 */
[----:B----4-:R-:W-:Y:S09]  /*3fb0*/  @!P5 FADD.FTZ R191, -R191, -RZ ;  /* 0x800000ffbfbfd221 */ /* 0x010ff20000010100 */
[----:B------:R-:W4:Y:S01]  /*3fc0*/  MUFU.EX2 R194, R194 ;  /* 0x000000c200c27308 */ /* 0x000f220000000800 */
[----:B---3--:R-:W-:Y:S01]  /*3fd0*/  @!P1 FADD.FTZ R192, -R192, -RZ ;  /* 0x800000ffc0c09221 */ /* 0x008fe20000010100 */
[----:B------:R-:W-:Y:S04]  /*3fe0*/  FSETP.GE.FTZ.AND P1, PT, R182, RZ, PT ;  /* 0x000000ffb600720b */ /* 0x000fe80003f36000 */
[----:B-1----:R-:W-:Y:S04]  /*3ff0*/  F2FP.RELU.BF16.F32.PACK_AB R252, R192, R191 ;  /* 0x000000bfc0fc723e */ /* 0x002fe800000018ff */
[----:B------:R-:W1:Y:S01]  /*4000*/  MUFU.EX2 R196, R196 ;  /* 0x000000c400c47308 */ /* 0x000e620000000800 */
[----:B--2---:R-:W-:Y:S01]  /*4010*/  F2FP.RELU.BF16.F32.PACK_AB R199, R188, R187 ;  /* 0x000000bbbcc7723e */ /* 0x004fe200000018ff */
[----:B------:R-:W-:Y:S01]  /*4020*/  @!P2 FADD.FTZ R195, -R195, -RZ ;  /* 0x800000ffc3c3a221 */ /* 0x000fe20000010100 */
[----:B------:R-:W-:Y:S03]  /*4030*/  FSETP.GE.FTZ.AND P2, PT, R181, RZ, PT ;  /* 0x000000ffb500720b */ /* 0x000fe60003f56000 */
[----:B------:R-:W-:Y:S01]  /*4040*/  STS [R233+0x12400], R199 ;  /* 0x012400c7e9007388 */ /* 0x000fe20000000800 */
[----:B----4-:R-:W-:Y:S03]  /*4050*/  @!P0 FADD.FTZ R194, -R194, -RZ ;  /* 0x800000ffc2c28221 */ /* 0x010fe60000010100 */
[----:B------:R-:W-:Y:S01]  /*4060*/  STS [R231+0x12000], R197 ;  /* 0x012000c5e7007388 */ /* 0x000fe20000000800 */
[----:B------:R-:W-:Y:S02]  /*4070*/  FSETP.GE.FTZ.AND P0, PT, R185, RZ, PT ;  /* 0x000000ffb900720b */ /* 0x000fe40003f16000 */
[----:B------:R-:W-:Y:S01]  /*4080*/  F2FP.RELU.BF16.F32.PACK_AB R250, R194, R193 ;  /* 0x000000c1c2fa723e */ /* 0x000fe200000018ff */
[----:B------:R-:W-:Y:S01]  /*4090*/  STS [R231+0x12400], R252 ;  /* 0x012400fce7007388 */ /* 0x000fe20000000800 */
[----:B-1----:R-:W-:Y:S01]  /*40a0*/  @!P3 FADD.FTZ R196, -R196, -RZ ;  /* 0x800000ffc4c4b221 */ /* 0x002fe20000010100 */
[----:B------:R-:W-:Y:S02]  /*40b0*/  FSETP.GE.FTZ.AND P3, PT, R183, RZ, PT ;  /* 0x000000ffb700720b */ /* 0x000fe40003f76000 */
[----:B------:R-:W-:Y:S02]  /*40c0*/  STS [R237+0x12000], R250 ;  /* 0x012000faed007388 */ /* 0x000fe40000000800 */
[----:B------:R-:W-:Y:S05]  /*40d0*/  F2FP.RELU.BF16.F32.PACK_AB R198, R196, R195 ;  /* 0x000000c3c4c6723e */ /* 0x000fea00000018ff */
        /* <DEDUP_REMOVED lines=42> */
[C---:B------:R-:W-:Y:S04]  /*4380*/  FADD.FTZ R199, -R180.reuse, R5 ;  /* 0x00000005b4c77221 */ /* 0x040fe80000010100 */
[-C--:B------:R-:W-:Y:S01]  /*4390*/  FSEL R198, R197, R180.reuse, P2 ;  /* 0x000000b4c5c67208 */ /* 0x080fe20001000000 */
[C---:B------:R-:W-:Y:S01]  /*43a0*/  FADD.FTZ R213, -R180.reuse, R8 ;  /* 0x00000008b4d57221 */ /* 0x040fe20000010100 */
[----:B------:R-:W-:Y:S02]  /*43b0*/  FSEL R199, R199, R180, P1 ;  /* 0x000000b4c7c77208 */ /* 0x000fe40000800000 */
[----:B------:R-:W-:Y:S01]  /*43c0*/  FSETP.GE.FTZ.AND P2, PT, R189, RZ, PT ;  /* 0x000000ffbd00720b */ /* 0x000fe20003f56000 */
[----:B------:R-:W-:Y:S01]  /*43d0*/  FMUL.FTZ R198, R181, R198 ;  /* 0x000000c6b5c67220 */ /* 0x000fe20000410000 */
[----:B------:R-:W-:Y:S01]  /*43e0*/  FSEL R250, R213, R180, P0 ;  /* 0x000000b4d5fa7208 */ /* 0x000fe20000000000 */
[----:B------:R-:W-:Y:S01]  /*43f0*/  FADD.FTZ R181, -R180, R9 ;  /* 0x00000009b4b57221 */ /* 0x000fe20000010100 */
[----:B------:R-:W-:Y:S01]  /*4400*/  FSETP.GE.FTZ.AND P0, PT, R186, RZ, PT ;  /* 0x000000ffba00720b */ /* 0x000fe20003f16000 */
[----:B------:R-:W-:Y:S01]  /*4410*/  FADD.FTZ R197, -R180, R13 ;  /* 0x0000000db4c57221 */ /* 0x000fe20000010100 */
[----:B------:R-:W-:Y:S01]  /*4420*/  FSETP.GE.FTZ.AND P1, PT, R190, RZ, PT ;  /* 0x000000ffbe00720b */ /* 0x000fe20003f36000 */
[----:B------:R-:W-:Y:S01]  /*4430*/  FMUL.FTZ R250, R185, R250 ;  /* 0x000000fab9fa7220 */ /* 0x000fe20000410000 */
[-C--:B------:R-:W-:Y:S01]  /*4440*/  FSEL R181, R181, R180.reuse, P0 ;  /* 0x000000b4b5b57208 */ /* 0x080fe20000000000 */
[----:B------:R-:W-:Y:S01]  /*4450*/  FADD.FTZ R185, -R180, R12 ;  /* 0x0000000cb4b97221 */ /* 0x000fe20000010100 */
[----:B------:R-:W-:Y:S01]  /*4460*/  FSETP.GE.FTZ.AND P0, PT, R194, RZ, PT ;  /* 0x000000ffc200720b */ /* 0x000fe20003f16000 */
[----:B------:R-:W-:Y:S01]  /*4470*/  FMUL.FTZ R199, R182, R199 ;  /* 0x000000c7b6c77220 */ /* 0x000fe20000410000 */
[-C--:B------:R-:W-:Y:S01]  /*4480*/  FSEL R197, R197, R180.reuse, P1 ;  /* 0x000000b4c5c57208 */ /* 0x080fe20000800000 */
[----:B------:R-:W-:Y:S01]  /*4490*/  FMUL.FTZ R181, R186, R181 ;  /* 0x000000b5bab57220 */ /* 0x000fe20000410000 */
[----:B------:R-:W-:Y:S01]  /*44a0*/  FSEL R182, R185, R180, P2 ;  /* 0x000000b4b9b67208 */ /* 0x000fe20001000000 */
[----:B------:R-:W-:Y:S01]  /*44b0*/  FADD.FTZ R185, -R180, R16 ;  /* 0x00000010b4b97221 */ /* 0x000fe20000010100 */
[----:B------:R-:W-:Y:S01]  /*44c0*/  FSETP.GE.FTZ.AND P1, PT, R193, RZ, PT ;  /* 0x000000ffc100720b */ /* 0x000fe20003f36000 */
[----:B------:R-:W-:Y:S01]  /*44d0*/  FMUL.FTZ R197, R190, R197 ;  /* 0x000000c5bec57220 */ /* 0x000fe20000410000 */
[----:B------:R-:W-:Y:S01]  /*44e0*/  F2FP.BF16.F32.PACK_AB R250, R181, R250 ;  /* 0x000000fab5fa723e */ /* 0x000fe200000010ff */
[----:B------:R-:W-:Y:S01]  /*44f0*/  FMUL.FTZ R182, R189, R182 ;  /* 0x000000b6bdb67220 */ /* 0x000fe20000410000 */
[----:B------:R-:W-:Y:S01]  /*4500*/  FSEL R186, R185, R180, P1 ;  /* 0x000000b4b9ba7208 */ /* 0x000fe20000800000 */
[----:B------:R-:W-:Y:S01]  /*4510*/  FADD.FTZ R190, -R179, R7 ;  /* 0x00000007b3be7221 */ /* 0x000fe20000010100 */
[----:B------:R-:W-:Y:S01]  /*4520*/  F2FP.BF16.F32.PACK_AB R198, R199, R198 ;  /* 0x000000c6c7c6723e */ /* 0x000fe200000010ff */
[----:B------:R-:W-:Y:S01]  /*4530*/  @P0 FADD.FTZ R180, -R180, R17 ;  /* 0x00000011b4b40221 */ /* 0x000fe20000010100 */
[----:B------:R-:W-:Y:S01]  /*4540*/  PLOP3.LUT P0, PT, PT, PT, UP2, 0x80, 0x0 ;  /* 0x000000000000781c */ /* 0x000fe20003f0f028 */
[----:B------:R-:W-:Y:S01]  /*4550*/  FMUL.FTZ R186, R193, R186 ;  /* 0x000000bac1ba7220 */ /* 0x000fe20000410000 */
[----:B------:R-:W-:Y:S01]  /*4560*/  FSETP.GE.FTZ.AND P2, PT, R184, RZ, PT ;  /* 0x000000ffb800720b */ /* 0x000fe20003f56000 */
[----:B------:R-:W-:Y:S01]  /*4570*/  FMUL.FTZ R181, R194, R180 ;  /* 0x000000b4c2b57220 */ /* 0x000fe20000410000 */
[----:B------:R-:W-:Y:S01]  /*4580*/  F2FP.BF16.F32.PACK_AB R182, R197, R182 ;  /* 0x000000b6c5b6723e */ /* 0x000fe200000010ff */
[----:B------:R-:W-:Y:S08]  /*4590*/  FADD.FTZ R180, -R179, R6 ;  /* 0x00000006b3b47221 */ /* 0x000ff00000010100 */
[----:B------:R-:W-:Y:S05]  /*45a0*/  @!P0 BRA `(.L_x_677) ;  /* 0x0000000000548947 */ /* 0x000fea0003800000 */
        /* <DEDUP_REMOVED lines=21> */
.L_x_677:
[----:B------:R-:W-:Y:S01]  /*4700*/  FADD.FTZ R10, -R179, R10 ;  /* 0x0000000ab30a7221 */ /* 0x000fe20000010100 */
[----:B------:R-:W-:Y:S01]  /*4710*/  FSETP.GE.FTZ.AND P1, PT, R187, RZ, PT ;  /* 0x000000ffbb00720b */ /* 0x000fe20003f36000 */
[C---:B------:R-:W-:Y:S01]  /*4720*/  FADD.FTZ R4, -R179.reuse, R11 ;  /* 0x0000000bb3047221 */ /* 0x040fe20000010100 */
[-C--:B------:R-:W-:Y:S01]  /*4730*/  FSEL R5, R190, R179.reuse, P2 ;  /* 0x000000b3be057208 */ /* 0x080fe20001000000 */
[C---:B------:R-:W-:Y:S01]  /*4740*/  FADD.FTZ R6, -R179.reuse, R15 ;  /* 0x0000000fb3067221 */ /* 0x040fe20000010100 */
[-C--:B------:R-:W-:Y:S01]  /*4750*/  FSEL R10, R10, R179.reuse, P1 ;  /* 0x000000b30a0a7208 */ /* 0x080fe20000800000 */
[C---:B------:R-:W-:Y:S01]  /*4760*/  FADD.FTZ R14, -R179.reuse, R14 ;  /* 0x0000000eb30e7221 */ /* 0x040fe20000010100 */
[----:B------:R-:W-:Y:S01]  /*4770*/  FSEL R180, R180, R179, P3 ;  /* 0x000000b3b4b47208 */ /* 0x000fe20001800000 */
[----:B------:R-:W-:Y:S01]  /*4780*/  FMUL.FTZ R5, R184, R5 ;  /* 0x00000005b8057220 */ /* 0x000fe20000410000 */
[----:B------:R-:W-:Y:S01]  /*4790*/  FSETP.GE.FTZ.AND P2, PT, R188, RZ, PT ;  /* 0x000000ffbc00720b */ /* 0x000fe20003f56000 */
[----:B------:R-:W-:Y:S01]  /*47a0*/  FADD.FTZ R18, -R179, R18 ;  /* 0x00000012b3127221 */ /* 0x000fe20000010100 */
[----:B------:R-:W-:Y:S01]  /*47b0*/  FSETP.GE.FTZ.AND P1, PT, R196, RZ, PT ;  /* 0x000000ffc400720b */ /* 0x000fe20003f36000 */
[----:B------:R-:W-:Y:S01]  /*47c0*/  FMUL.FTZ R180, R183, R180 ;  /* 0x000000b4b7b47220 */ /* 0x000fe20000410000 */
[----:B------:R-:W-:Y:S01]  /*47d0*/  FSEL R7, R4, R179, P2 ;  /* 0x000000b304077208 */ /* 0x000fe20001000000 */
[----:B------:R-:W-:Y:S01]  /*47e0*/  FMUL.FTZ R10, R187, R10 ;  /* 0x0000000abb0a7220 */ /* 0x000fe20000410000 */
[----:B------:R-:W-:Y:S01]  /*47f0*/  FSETP.GE.FTZ.AND P3, PT, R192, RZ, PT ;  /* 0x000000ffc000720b */ /* 0x000fe20003f76000 */
[----:B------:R-:W-:Y:S01]  /*4800*/  STS [R229+0x10000], R198 ;  /* 0x010000c6e5007388 */ /* 0x000fe20000000800 */
[----:B------:R-:W-:Y:S01]  /*4810*/  FSETP.GE.FTZ.AND P4, PT, R191, RZ, PT ;  /* 0x000000ffbf00720b */ /* 0x000fe20003f96000 */
[----:B------:R-:W-:Y:S01]  /*4820*/  FMUL.FTZ R7, R188, R7 ;  /* 0x00000007bc077220 */ /* 0x000fe20000410000 */
[-C--:B------:R-:W-:Y:S02]  /*4830*/  FSEL R9, R6, R179.reuse, P3 ;  /* 0x000000b306097208 */ /* 0x080fe40001800000 */
[----:B------:R-:W-:Y:S02]  /*4840*/  FSEL R14, R14, R179, P4 ;  /* 0x000000b30e0e7208 */ /* 0x000fe40002000000 */
[----:B------:R-:W-:Y:S01]  /*4850*/  FSETP.GE.FTZ.AND P2, PT, R195, RZ, PT ;  /* 0x000000ffc300720b */ /* 0x000fe20003f56000 */
[----:B------:R-:W-:Y:S01]  /*4860*/  FMUL.FTZ R9, R192, R9 ;  /* 0x00000009c0097220 */ /* 0x000fe20000410000 */
[----:B------:R-:W-:Y:S01]  /*4870*/  F2FP.BF16.F32.PACK_AB R180, R5, R180 ;  /* 0x000000b405b4723e */ /* 0x000fe200000010ff */
[----:B------:R-:W-:Y:S01]  /*4880*/  FMUL.FTZ R14, R191, R14 ;  /* 0x0000000ebf0e7220 */ /* 0x000fe20000410000 */
[----:B------:R-:W-:Y:S01]  /*4890*/  FSEL R18, R18, R179, P2 ;  /* 0x000000b312127208 */ /* 0x000fe20001000000 */
[----:B------:R-:W-:Y:S01]  /*48a0*/  @P1 FADD.FTZ R179, -R179, R19 ;  /* 0x00000013b3b31221 */ /* 0x000fe20000010100 */
[----:B------:R-:W-:Y:S01]  /*48b0*/  F2FP.BF16.F32.PACK_AB R52, R7, R10 ;  /* 0x0000000a0734723e */ /* 0x000fe200000010ff */
[----:B------:R-:W-:Y:S01]  /*48c0*/  STS [R229+0x10400], R180 ;  /* 0x010400b4e5007388 */ /* 0x000fe20000000800 */
[----:B------:R-:W-:Y:S01]  /*48d0*/  F2FP.BF16.F32.PACK_AB R60, R9, R14 ;  /* 0x0000000e093c723e */ /* 0x000fe200000010ff */
[----:B------:R-:W-:Y:S01]  /*48e0*/  FMUL.FTZ R18, R195, R18 ;  /* 0x00000012c3127220 */ /* 0x000fe20000410000 */
[----:B------:R-:W-:Y:S01]  /*48f0*/  FMUL.FTZ R179, R196, R179 ;  /* 0x000000b3c4b37220 */ /* 0x000fe20000410000 */
[----:B------:R-:W-:Y:S01]  /*4900*/  STS [R233+0x10000], R250 ;  /* 0x010000fae9007388 */ /* 0x000fe20000000800 */
[----:B------:R-:W-:Y:S02]  /*4910*/  F2FP.BF16.F32.PACK_AB R186, R181, R186 ;  /* 0x000000bab5ba723e */ /* 0x000fe400000010ff */
[----:B------:R-:W-:Y:S01]  /*4920*/  LEA R213, R211, UR4, 0x1 ;  /* 0x00000004d3d57c11 */ /* 0x000fe2000f8e08ff */
[----:B------:R-:W-:Y:S01]  /*4930*/  STS [R233+0x10400], R52 ;  /* 0x01040034e9007388 */ /* 0x000fe20000000800 */
[----:B------:R-:W-:Y:S03]  /*4940*/  F2FP.BF16.F32.PACK_AB R100, R179, R18 ;  /* 0x00000012b364723e */ /* 0x000fe600000010ff */
[----:B------:R-:W-:Y:S04]  /*4950*/  STS [R231+0x10000], R182 ;  /* 0x010000b6e7007388 */ /* 0x000fe80000000800 */
[----:B------:R-:W-:Y:S04]  /*4960*/  STS [R231+0x10400], R60 ;  /* 0x0104003ce7007388 */ /* 0x000fe80000000800 */
[----:B------:R-:W-:Y:S04]  /*4970*/  STS [R237+0x10000], R186 ;  /* 0x010000baed007388 */ /* 0x000fe80000000800 */
[----:B------:R-:W-:Y:S01]  /*4980*/  STS [R237+0x10400], R100 ;  /* 0x01040064ed007388 */ /* 0x000fe20000000800 */
[----:B------:R-:W-:Y:S06]  /*4990*/  BAR.SYNC.DEFER_BLOCKING 0x0 ;  /* 0x0000000000007b1d */ /* 0x000fec0000010000 */
[----:B------:R-:W-:Y:S04]  /*49a0*/  LDSM.16.MT88.4 R4, [R210+0x12000] ;  /* 0x01200000d204783b */ /* 0x000fe80000004200 */
[----:B------:R-:W2:Y:S04]  /*49b0*/  LDSM.16.MT88.4 R8, [R213+0x8000] ;  /* 0x00800000d508783b */ /* 0x000ea80000004200 */
[----:B-1----:R-:W1:Y:S04]  /*49c0*/  LDSM.16.MT88.4 R12, [R0+0x12000] ;  /* 0x01200000000c783b */ /* 0x002e680000004200 */
[----:B------:R-:W3:Y:S04]  /*49d0*/  LDSM.16.MT88.4 R16, [R213+0xa000] ;  /* 0x00a00000d510783b */ /* 0x000ee80000004200 */
[----:B------:R-:W-:Y:S04]  /*49e0*/  LDSM.16.MT88.4 R52, [R210+0x12800] ;  /* 0x01280000d234783b */ /* 0x000fe80000004200 */
[----:B------:R-:W4:Y:S04]  /*49f0*/  LDSM.16.MT88.4 R56, [R213+0x8800] ;  /* 0x00880000d538783b */ /* 0x000f280000004200 */
[----:B------:R-:W5:Y:S04]  /*4a00*/  LDSM.16.MT88.4 R60, [R0+0x12800] ;  /* 0x01280000003c783b */ /* 0x000f680000004200 */
[----:B------:R-:W5:Y:S01]  /*4a10*/  LDSM.16.MT88.4 R64, [R213+0xa800] ;  /* 0x00a80000d540783b */ /* 0x000f620000004200 */
[-C--:B--2---:R-:W-:Y:S06]  /*4a20*/  HMMA.16816.F32.BF16 R20, R4, R8.reuse, R20 ;  /* 0x000000080414723c */ /* 0x084fec0000041814 */
[C---:B-1----:R-:W-:Y:S06]  /*4a30*/  HMMA.16816.F32.BF16 R24, R12.reuse, R8, R24 ;  /* 0x000000080c18723c */ /* 0x042fec0000041818 */
        /* <DEDUP_REMOVED lines=61> */
.L_x_678:
[----:B------:R-:W-:Y:S01]  /*4e10*/  LDSM.16.M88.4 R64, [R209] ;  /* 0x00000000d140783b */ /* 0x000fe20000000200 */
[----:B------:R-:W-:Y:S03]  /*4e20*/  @UP2 UIADD3 UR17, UP0, UR10, -0x100, URZ ;  /* 0xffffff000a112890 */ /* 0x000fe6000ff1e03f */
[----:B------:R-:W2:Y:S01]  /*4e30*/  LDSM.16.MT88.4 R16, [R213+0xc000] ;  /* 0x00c00000d510783b */ /* 0x000ea20000004200 */
[----:B------:R-:W-:Y:S03]  /*4e40*/  @UP2 UIADD3.X UR14, UR11, -0x1, URZ, UP0, !UPT ;  /* 0xffffffff0b0e2890 */ /* 0x000fe600087fe43f */
[----:B------:R-:W1:Y:S01]  /*4e50*/  LDSM.16.M88.4 R60, [R209+0x1000] ;  /* 0x00100000d13c783b */ /* 0x000e620000000200 */
[----:B------:R-:W-:Y:S03]  /*4e60*/  @UP2 UMOV UR10, UR17 ;  /* 0x00000011000a2c82 */ /* 0x000fe60008000000 */
[----:B------:R-:W3:Y:S01]  /*4e70*/  LDSM.16.MT88.4 R100, [R213+0xe000] ;  /* 0x00e00000d564783b */ /* 0x000ee20000004200 */
[----:B------:R-:W-:Y:S01]  /*4e80*/  @UP2 UMOV UR11, UR14 ;  /* 0x0000000e000b2c82 */ /* 0x000fe20008000000 */
[----:B------:R-:W-:Y:S02]  /*4e90*/  ULOP3.LUT UR14, UR8, 0x1, URZ, 0xc0, !UPT ;  /* 0x00000001080e7892 */ /* 0x000fe4000f8ec03f */
[----:B------:R-:W-:Y:S02]  /*4ea0*/  LDSM.16.M88.4 R104, [R204] ;  /* 0x00000000cc68783b */ /* 0x000fe40000000200 */
[----:B------:R-:W-:Y:S02]  /*4eb0*/  UISETP.NE.U32.AND UP0, UPT, UR14, 0x1, UPT ;  /* 0x000000010e00788c */ /* 0x000fe4000bf05070 */
[----:B------:R-:W4:Y:S04]  /*4ec0*/  LDSM.16.MT88.4 R108, [R213+0xc800] ;  /* 0x00c80000d56c783b */ /* 0x000f280000004200 */
[----:B------:R-:W4:Y:S04]  /*4ed0*/  LDSM.16.M88.4 R176, [R204+0x1000] ;  /* 0x00100000ccb0783b */ /* 0x000f280000000200 */
[----:B------:R-:W4:Y:S04]  /*4ee0*/  LDSM.16.MT88.4 R180, [R213+0xe800] ;  /* 0x00e80000d5b4783b */ /* 0x000f280000004200 */
[----:B------:R-:W-:Y:S04]  /*4ef0*/  LDSM.16.M88.4 R184, [R202] ;  /* 0x00000000cab8783b */ /* 0x000fe80000000200 */
[----:B------:R-:W4:Y:S04]  /*4f00*/  LDSM.16.MT88.4 R188, [R213+0xd000] ;  /* 0x00d00000d5bc783b */ /* 0x000f280000004200 */
[----:B------:R-:W4:Y:S01]  /*4f10*/  LDSM.16.M88.4 R192, [R202+0x1000] ;  /* 0x00100000cac0783b */ /* 0x000f220000000200 */
[-C--:B--2---:R-:W-:Y:S03]  /*4f20*/  HMMA.16816.F32.BF16 R4, R64, R16.reuse, RZ ;  /* 0x000000104004723c */ /* 0x084fe600000418ff */
[----:B------:R-:W-:Y:S03]  /*4f30*/  LDSM.16.MT88.4 R196, [R213+0xd800] ;  /* 0x00d80000d5c4783b */ /* 0x000fe60000004200 */
        /* <DEDUP_REMOVED lines=16> */
[----:B------:R-:W3:Y:S04]  /*5040*/  LDSM.16.M88.4 R176, [R203+0x1000] ;  /* 0x00100000cbb0783b */ /* 0x000ee80000000200 */
[----:B------:R-:W-:Y:S01]  /*5050*/  @P0 IMAD.WIDE R180, R222, R235, UR10 ;  /* 0x0000000adeb40e25 */ /* 0x000fe2000f8e02eb */
[----:B------:R-:W-:Y:S01]  /*5060*/  HMMA.16816.F32.BF16 R64, R104, R182, R64 ;  /* 0x000000b66840723c */ /* 0x000fe20000041840 */
[----:B------:R-:W4:Y:S04]  /*5070*/  LDSM.16.MT88.4 R104, [R213+0xf800] ;  /* 0x00f80000d568783b */ /* 0x000f280000004200 */
[----:B------:R1:W5:Y:S01]  /*5080*/  @P0 LDG.E R239, desc[UR6][R180.64] ;  /* 0x00000006b4ef0981 */ /* 0x000362000c1e1900 */
[-C--:B------:R-:W-:Y:S03]  /*5090*/  HMMA.16816.F32.BF16 R4, R184, R188.reuse, R4 ;  /* 0x000000bcb804723c */ /* 0x080fe60000041804 */
[----:B------:R2:W5:Y:S03]  /*50a0*/  @P0 LDG.E R240, desc[UR6][R180.64+0x20] ;  /* 0x00002006b4f00981 */ /* 0x000566000c1e1900 */
[C---:B------:R-:W-:Y:S06]  /*50b0*/  HMMA.16816.F32.BF16 R8, R192.reuse, R188, R8 ;  /* 0x000000bcc008723c */ /* 0x040fec0000041808 */
[-C--:B------:R-:W-:Y:S06]  /*50c0*/  HMMA.16816.F32.BF16 R12, R192, R190.reuse, R12 ;  /* 0x000000bec00c723c */ /* 0x080fec000004180c */
[C---:B------:R-:W-:Y:S06]  /*50d0*/  HMMA.16816.F32.BF16 R16, R184.reuse, R190, R16 ;  /* 0x000000beb810723c */ /* 0x040fec0000041810 */
[-C--:B-1----:R-:W-:Y:S06]  /*50e0*/  HMMA.16816.F32.BF16 R52, R184, R100.reuse, R52 ;  /* 0x00000064b834723c */ /* 0x082fec0000041834 */
[C---:B------:R-:W-:Y:S06]  /*50f0*/  HMMA.16816.F32.BF16 R56, R192.reuse, R100, R56 ;  /* 0x00000064c038723c */ /* 0x040fec0000041838 */
[-C--:B------:R-:W-:Y:S01]  /*5100*/  HMMA.16816.F32.BF16 R60, R192, R102.reuse, R60 ;  /* 0x00000066c03c723c */ /* 0x080fe2000004183c */
[----:B------:R-:W-:Y:S05]  /*5110*/  IMAD.U32 R101, RZ, RZ, UR13 ;  /* 0x0000000dff657e24 */ /* 0x000fea000f8e00ff */
[----:B------:R-:W-:Y:S06]  /*5120*/  HMMA.16816.F32.BF16 R64, R184, R102, R64 ;  /* 0x00000066b840723c */ /* 0x000fec0000041840 */
[-C--:B--2---:R-:W-:Y:S05]  /*5130*/  HMMA.16816.F32.BF16 R4, R108, R196.reuse, R4 ;  /* 0x000000c46c04723c */ /* 0x084fea0000041804 */
[-C--:B------:R-:W-:Y:S01]  /*5140*/  LEA R102, P1, R101, R242.reuse, 0x2 ;  /* 0x000000f265667211 */ /* 0x080fe200078210ff */
[C---:B---3--:R-:W-:Y:S01]  /*5150*/  HMMA.16816.F32.BF16 R8, R176.reuse, R196, R8 ;  /* 0x000000c4b008723c */ /* 0x048fe20000041808 */
[----:B------:R-:W-:Y:S05]  /*5160*/  IMAD.U32 R101, RZ, RZ, UR39 ;  /* 0x00000027ff657e24 */ /* 0x000fea000f8e00ff */
[-C--:B------:R-:W-:Y:S06]  /*5170*/  HMMA.16816.F32.BF16 R12, R176, R198.reuse, R12 ;  /* 0x000000c6b00c723c */ /* 0x080fec000004180c */
[C---:B------:R-:W-:Y:S05]  /*5180*/  HMMA.16816.F32.BF16 R16, R108.reuse, R198, R16 ;  /* 0x000000c66c10723c */ /* 0x040fea0000041810 */
[----:B------:R-:W-:Y:S01]  /*5190*/  REDG.E.ADD.F32.FTZ.RN.STRONG.GPU desc[UR6][R242.64], R4 ;  /* 0x00000004f20079a6 */ /* 0x000fe2000c10f386 */
[-C--:B----4-:R-:W-:Y:S06]  /*51a0*/  HMMA.16816.F32.BF16 R52, R108, R104.reuse, R52 ;  /* 0x000000686c34723c */ /* 0x090fec0000041834 */
[C---:B------:R-:W-:Y:S06]  /*51b0*/  HMMA.16816.F32.BF16 R56, R176.reuse, R104, R56 ;  /* 0x00000068b038723c */ /* 0x040fec0000041838 */
[-C--:B------:R-:W-:Y:S01]  /*51c0*/  HMMA.16816.F32.BF16 R60, R176, R106.reuse, R60 ;  /* 0x0000006ab03c723c */ /* 0x080fe2000004183c */
[----:B------:R-:W-:Y:S05]  /*51d0*/  IMAD.U32 R105, RZ, RZ, UR13 ;  /* 0x0000000dff697e24 */ /* 0x000fea000f8e00ff */
[----:B------:R-:W-:Y:S01]  /*51e0*/  HMMA.16816.F32.BF16 R64, R108, R106, R64 ;  /* 0x0000006a6c40723c */ /* 0x000fe20000041840 */
[----:B------:R-:W-:Y:S04]  /*51f0*/  IMAD.U32 R177, RZ, RZ, UR18 ;  /* 0x00000012ffb17e24 */ /* 0x000fe8000f8e00ff */
[-C--:B------:R-:W-:Y:S01]  /*5200*/  LEA.HI.X.SX32 R103, R105, R243.reuse, 0x2, P1 ;  /* 0x000000f369677211 */ /* 0x080fe200008f16ff */
[----:B------:R-:W-:Y:S02]  /*5210*/  IMAD.U32 R105, RZ, RZ, UR18 ;  /* 0x00000012ff697e24 */ /* 0x000fe4000f8e00ff */
[----:B------:R-:W-:Y:S02]  /*5220*/  IMAD.U32 R107, RZ, RZ, UR40 ;  /* 0x00000028ff6b7e24 */ /* 0x000fe4000f8e00ff */
[----:B------:R1:W-:Y:S01]  /*5230*/  REDG.E.ADD.F32.FTZ.RN.STRONG.GPU desc[UR6][R102.64], R5 ;  /* 0x00000005660079a6 */ /* 0x0003e2000c10f386 */
[-C--:B------:R-:W-:Y:S01]  /*5240*/  LEA R106, P0, R105, R242.reuse, 0x2 ;  /* 0x000000f2696a7211 */ /* 0x080fe200078010ff */
[----:B------:R-:W-:Y:S01]  /*5250*/  IMAD.U32 R111, RZ, RZ, UR41 ;  /* 0x00000029ff6f7e24 */ /* 0x000fe2000f8e00ff */
[-C--:B------:R-:W-:Y:S01]  /*5260*/  LEA R104, P1, R107, R242.reuse, 0x2 ;  /* 0x000000f26b687211 */ /* 0x080fe200078210ff */
[----:B------:R-:W-:Y:S01]  /*5270*/  IMAD.U32 R109, RZ, RZ, UR41 ;  /* 0x00000029ff6d7e24 */ /* 0x000fe2000f8e00ff */
        /* <DEDUP_REMOVED lines=8> */
[-C--:B------:R-:W-:Y:S01]  /*5300*/  LEA.HI.X.SX32 R105, R105, R243.reuse, 0x2, P1 ;  /* 0x000000f369697211 */ /* 0x080fe200008f16ff */
[----:B------:R-:W-:Y:S02]  /*5310*/  IMAD.U32 R179, RZ, RZ, UR37 ;  /* 0x00000025ffb37e24 */ /* 0x000fe4000f8e00ff */
[----:B------:R3:W-:Y:S04]  /*5320*/  REDG.E.ADD.F32.FTZ.RN.STRONG.GPU desc[UR6][R100.64], R7 ;  /* 0x00000007640079a6 */ /* 0x0007e8000c10f386 */
[----:B------:R4:W-:Y:S01]  /*5330*/  REDG.E.ADD.F32.FTZ.RN.STRONG.GPU desc[UR6][R104.64], R8 ;  /* 0x00000008680079a6 */ /* 0x0009e2000c10f386 */
[----:B-1----:R-:W-:Y:S05]  /*5340*/  IMAD.U32 R5, RZ, RZ, UR39 ;  /* 0x00000027ff057e24 */ /* 0x002fea000f8e00ff */
[-C--:B------:R-:W-:Y:S01]  /*5350*/  LEA.HI.X.SX32 R109, R5, R243.reuse, 0x2, P0 ;  /* 0x000000f3056d7211 */ /* 0x080fe200000f16ff */
[----:B------:R-:W-:Y:S01]  /*5360*/  IMAD.U32 R5, RZ, RZ, UR38 ;  /* 0x00000026ff057e24 */ /* 0x000fe2000f8e00ff */
[-C--:B--2---:R-:W-:Y:S03]  /*5370*/  LEA R106, P0, R111, R242.reuse, 0x2 ;  /* 0x000000f26f6a7211 */ /* 0x084fe600078010ff */
[----:B------:R1:W-:Y:S01]  /*5380*/  REDG.E.ADD.F32.FTZ.RN.STRONG.GPU desc[UR6][R108.64], R9 ;  /* 0x000000096c0079a6 */ /* 0x0003e2000c10f386 */
[-C--:B------:R-:W-:Y:S01]  /*5390*/  LEA R110, P1, R5, R242.reuse, 0x2 ;  /* 0x000000f2056e7211 */ /* 0x080fe200078210ff */
[----:B------:R-:W-:Y:S01]  /*53a0*/  IMAD.U32 R5, RZ, RZ, UR26 ;  /* 0x0000001aff057e24 */ /* 0x000fe2000f8e00ff */
[-C--:B------:R-:W-:Y:S02]  /*53b0*/  LEA.HI.X.SX32 R107, R179, R243.reuse, 0x2, P0 ;  /* 0x000000f3b36b7211 */ /* 0x080fe400000f16ff */
[-C--:B------:R-:W-:Y:S01]  /*53c0*/  LEA.HI.X.SX32 R111, R177, R243.reuse, 0x2, P1 ;  /* 0x000000f3b16f7211 */ /* 0x080fe200008f16ff */
[----:B---3--:R-:W-:Y:S01]  /*53d0*/  IMAD.U32 R7, RZ, RZ, UR25 ;  /* 0x00000019ff077e24 */ /* 0x008fe2000f8e00ff */
[-C--:B------:R-:W-:Y:S01]  /*53e0*/  LEA R6, P1, R5, R242.reuse, 0x2 ;  /* 0x000000f205067211 */ /* 0x080fe200078210ff */
[----:B------:R-:W-:Y:S02]  /*53f0*/  IMAD.U32 R101, RZ, RZ, UR26 ;  /* 0x0000001aff657e24 */ /* 0x000fe4000f8e00ff */
[----:B------:R-:W-:Y:S01]  /*5400*/  REDG.E.ADD.F32.FTZ.RN.STRONG.GPU desc[UR6][R110.64], R10 ;  /* 0x0000000a6e0079a6 */ /* 0x000fe2000c10f386 */
[-C--:B------:R-:W-:Y:S01]  /*5410*/  LEA R176, P0, R7, R242.reuse, 0x2 ;  /* 0x000000f207b07211 */ /* 0x080fe200078010ff */
[----:B------:R-:W-:Y:S01]  /*5420*/  IMAD.U32 R5, RZ, RZ, UR25 ;  /* 0x00000019ff057e24 */ /* 0x000fe2000f8e00ff */
[-C--:B------:R-:W-:Y:S01]  /*5430*/  LEA.HI.X.SX32 R7, R101, R243.reuse, 0x2, P1 ;  /* 0x000000f365077211 */ /* 0x080fe200008f16ff */
[----:B------:R2:W-:Y:S01]  /*5440*/  REDG.E.ADD.F32.FTZ.RN.STRONG.GPU desc[UR6][R106.64], R11 ;  /* 0x0000000b6a0079a6 */ /* 0x0005e2000c10f386 */
[----:B------:R-:W-:Y:S02]  /*5450*/  IMAD.U32 R101, RZ, RZ, UR22 ;  /* 0x00000016ff657e24 */ /* 0x000fe4000f8e00ff */
[-C--:B------:R-:W-:Y:S01]  /*5460*/  LEA.HI.X.SX32 R177, R5, R243.reuse, 0x2, P0 ;  /* 0x000000f305b17211 */ /* 0x080fe200000f16ff */
[----:B------:R-:W-:Y:S01]  /*5470*/  REDG.E.ADD.F32.FTZ.RN.STRONG.GPU desc[UR6][R242.64+0x80], R16 ;  /* 0x00008010f20079a6 */ /* 0x000fe2000c10f386 */
[----:B----4-:R-:W-:Y:S01]  /*5480*/  IMAD.U32 R105, RZ, RZ, UR23 ;  /* 0x00000017ff697e24 */ /* 0x010fe2000f8e00ff */
[-C--:B------:R-:W-:Y:S01]  /*5490*/  LEA R8, P1, R101, R242.reuse, 0x2 ;  /* 0x000000f265087211 */ /* 0x080fe200078210ff */
[----:B------:R-:W-:Y:S01]  /*54a0*/  IMAD.U32 R5, RZ, RZ, UR35 ;  /* 0x00000023ff057e24 */ /* 0x000fe2000f8e00ff */
[----:B------:R3:W-:Y:S02]  /*54b0*/  REDG.E.ADD.F32.FTZ.RN.STRONG.GPU desc[UR6][R102.64+0x80], R17 ;  /* 0x00008011660079a6 */ /* 0x0007e4000c10f386 */
[-C--:B------:R-:W-:Y:S01]  /*54c0*/  LEA R4, P2, R105, R242.reuse, 0x2 ;  /* 0x000000f269047211 */ /* 0x080fe200078410ff */
[----:B------:R-:W-:Y:S01]  /*54d0*/  IMAD.U32 R105, RZ, RZ, UR33 ;  /* 0x00000021ff697e24 */ /* 0x000fe2000f8e00ff */
[----:B------:R4:W-:Y:S01]  /*54e0*/  REDG.E.ADD.F32.FTZ.RN.STRONG.GPU desc[UR6][R6.64], R18 ;  /* 0x00000012060079a6 */ /* 0x0009e2000c10f386 */
[----:B-1----:R-:W-:Y:S02]  /*54f0*/  IMAD.U32 R9, RZ, RZ, UR24 ;  /* 0x00000018ff097e24 */ /* 0x002fe4000f8e00ff */
[----:B------:R-:W-:Y:S01]  /*5500*/  IMAD.U32 R109, RZ, RZ, UR24 ;  /* 0x00000018ff6d7e24 */ /* 0x000fe2000f8e00ff */
[----:B------:R1:W-:Y:S02]  /*5510*/  REDG.E.ADD.F32.FTZ.RN.STRONG.GPU desc[UR6][R176.64], R19 ;  /* 0x00000013b00079a6 */ /* 0x0003e4000c10f386 */
[-C--:B------:R-:W-:Y:S01]  /*5520*/  LEA R100, P0, R9, R242.reuse, 0x2 ;  /* 0x000000f209647211 */ /* 0x080fe200078010ff */
[----:B------:R-:W-:Y:S03]  /*5530*/  IMAD.U32 R9, RZ, RZ, UR22 ;  /* 0x00000016ff097e24 */ /* 0x000fe6000f8e00ff */
[-C--:B------:R-:W-:Y:S02]  /*5540*/  LEA.HI.X.SX32 R101, R109, R243.reuse, 0x2, P0 ;  /* 0x000000f36d657211 */ /* 0x080fe400000f16ff */
[-C--:B------:R-:W-:Y:S01]  /*5550*/  LEA.HI.X.SX32 R9, R9, R243.reuse, 0x2, P1 ;  /* 0x000000f309097211 */ /* 0x080fe200008f16ff */
[----:B--2---:R-:W-:Y:S01]  /*5560*/  IMAD.U32 R11, RZ, RZ, UR23 ;  /* 0x00000017ff0b7e24 */ /* 0x004fe2000f8e00ff */
[-C--:B------:R-:W-:Y:S01]  /*5570*/  LEA R106, P0, R5, R242.reuse, 0x2 ;  /* 0x000000f2056a7211 */ /* 0x080fe200078010ff */
[----:B------:R2:W-:Y:S03]  /*5580*/  REDG.E.ADD.F32.FTZ.RN.STRONG.GPU desc[UR6][R100.64], R12 ;  /* 0x0000000c640079a6 */ /* 0x0005e6000c10f386 */
[-C--:B------:R-:W-:Y:S01]  /*5590*/  LEA.HI.X.SX32 R5, R11, R243.reuse, 0x2, P2 ;  /* 0x000000f30b057211 */ /* 0x080fe200010f16ff */
[----:B------:R-:W-:Y:S02]  /*55a0*/  IMAD.U32 R11, RZ, RZ, UR21 ;  /* 0x00000015ff0b7e24 */ /* 0x000fe4000f8e00ff */
[----:B---3--:R-:W-:Y:S02]  /*55b0*/  IMAD.U32 R17, RZ, RZ, UR32 ;  /* 0x00000020ff117e24 */ /* 0x008fe4000f8e00ff */
[----:B------:R3:W-:Y:S01]  /*55c0*/  REDG.E.ADD.F32.FTZ.RN.STRONG.GPU desc[UR6][R4.64], R13 ;  /* 0x0000000d040079a6 */ /* 0x0007e2000c10f386 */
[----:B----4-:R-:W-:Y:S03]  /*55d0*/  IMAD.U32 R7, RZ, RZ, UR35 ;  /* 0x00000023ff077e24 */ /* 0x010fe6000f8e00ff */
[----:B------:R4:W-:Y:S01]  /*55e0*/  REDG.E.ADD.F32.FTZ.RN.STRONG.GPU desc[UR6][R8.64], R14 ;  /* 0x0000000e080079a6 */ /* 0x0009e2000c10f386 */
[----:B-1----:R-:W-:Y:S01]  /*55f0*/  IMAD.U32 R19, RZ, RZ, UR32 ;  /* 0x00000020ff137e24 */ /* 0x002fe2000f8e00ff */
[-C--:B------:R-:W-:Y:S02]  /*5600*/  LEA.HI.X.SX32 R107, R7, R243.reuse, 0x2, P0 ;  /* 0x000000f3076b7211 */ /* 0x080fe400000f16ff */
[----:B------:R-:W-:Y:S02]  /*5610*/  MOV R7, UR33 ;  /* 0x0000002100077c02 */ /* 0x000fe40008000f00 */
[-C--:B------:R-:W-:Y:S01]  /*5620*/  LEA R16, P1, R19, R242.reuse, 0x2 ;  /* 0x000000f213107211 */ /* 0x080fe200078210ff */
[----:B------:R1:W-:Y:S01]  /*5630*/  REDG.E.ADD.F32.FTZ.RN.STRONG.GPU desc[UR6][R106.64], R15 ;  /* 0x0000000f6a0079a6 */ /* 0x0003e2000c10f386 */
[-C--:B------:R-:W-:Y:S01]  /*5640*/  LEA R18, P2, R7, R242.reuse, 0x2 ;  /* 0x000000f207127211 */ /* 0x080fe200078410ff */
[----:B------:R-:W-:Y:S01]  /*5650*/  IMAD.U32 R7, RZ, RZ, UR21 ;  /* 0x00000015ff077e24 */ /* 0x000fe2000f8e00ff */
[-C--:B------:R-:W-:Y:S01]  /*5660*/  LEA.HI.X.SX32 R17, R17, R243.reuse, 0x2, P1 ;  /* 0x000000f311117211 */ /* 0x080fe200008f16ff */
[----:B------:R-:W-:Y:S01]  /*5670*/  REDG.E.ADD.F32.FTZ.RN.STRONG.GPU desc[UR6][R242.64+0x100], R52 ;  /* 0x00010034f20079a6 */ /* 0x000fe2000c10f386 */
[-C--:B------:R-:W-:Y:S02]  /*5680*/  LEA.HI.X.SX32 R19, R105, R243.reuse, 0x2, P2 ;  /* 0x000000f369137211 */ /* 0x080fe400010f16ff */
[-C--:B--2---:R-:W-:Y:S01]  /*5690*/  LEA R100, P0, R11, R242.reuse, 0x2 ;  /* 0x000000f20b647211 */ /* 0x084fe200078010ff */
[----:B------:R2:W-:Y:S01]  /*56a0*/  REDG.E.ADD.F32.FTZ.RN.STRONG.GPU desc[UR6][R102.64+0x100], R53 ;  /* 0x00010035660079a6 */ /* 0x0005e2000c10f386 */
[----:B------:R-:W-:Y:S02]  /*56b0*/  IMAD.U32 R11, RZ, RZ, UR19 ;  /* 0x00000013ff0b7e24 */ /* 0x000fe4000f8e00ff */
[-C--:B------:R-:W-:Y:S01]  /*56c0*/  LEA.HI.X.SX32 R101, R7, R243.reuse, 0x2, P0 ;  /* 0x000000f307657211 */ /* 0x080fe200000f16ff */
[----:B------:R2:W-:Y:S01]  /*56d0*/  REDG.E.ADD.F32.FTZ.RN.STRONG.GPU desc[UR6][R18.64], R54 ;  /* 0x00000036120079a6 */ /* 0x0005e2000c10f386 */
[----:B------:R-:W-:Y:S02]  /*56e0*/  IMAD.U32 R7, RZ, RZ, UR20 ;  /* 0x00000014ff077e24 */ /* 0x000fe4000f8e00ff */
[----:B---3--:R-:W-:Y:S01]  /*56f0*/  IMAD.U32 R13, RZ, RZ, UR19 ;  /* 0x00000013ff0d7e24 */ /* 0x008fe2000f8e00ff */
[----:B------:R3:W-:Y:S01]  /*5700*/  REDG.E.ADD.F32.FTZ.RN.STRONG.GPU desc[UR6][R16.64], R55 ;  /* 0x00000037100079a6 */ /* 0x0007e2000c10f386 */
[----:B------:R-:W-:Y:S01]  /*5710*/  IMAD.U32 R5, RZ, RZ, UR31 ;  /* 0x0000001fff057e24 */ /* 0x000fe2000f8e00ff */
[-C--:B------:R-:W-:Y:S01]  /*5720*/  LEA R12, P2, R7, R242.reuse, 0x2 ;  /* 0x000000f2070c7211 */ /* 0x080fe200078410ff */
[----:B----4-:R-:W-:Y:S01]  /*5730*/  IMAD.U32 R9, RZ, RZ, UR34 ;  /* 0x00000022ff097e24 */ /* 0x010fe2000f8e00ff */
[-C--:B------:R-:W-:Y:S01]  /*5740*/  LEA R10, P1, R13, R242.reuse, 0x2 ;  /* 0x000000f20d0a7211 */ /* 0x080fe200078210ff */
[----:B------:R4:W-:Y:S01]  /*5750*/  REDG.E.ADD.F32.FTZ.RN.STRONG.GPU desc[UR6][R100.64], R56 ;  /* 0x00000038640079a6 */ /* 0x0009e2000c10f386 */
[----:B------:R-:W-:Y:S02]  /*5760*/  IMAD.U32 R7, RZ, RZ, UR34 ;  /* 0x00000022ff077e24 */ /* 0x000fe4000f8e00ff */
[-C--:B------:R-:W-:Y:S02]  /*5770*/  LEA.HI.X.SX32 R11, R11, R243.reuse, 0x2, P1 ;  /* 0x000000f30b0b7211 */ /* 0x080fe400008f16ff */
[-C--:B------:R-:W-:Y:S01]  /*5780*/  LEA R4, P0, R9, R242.reuse, 0x2 ;  /* 0x000000f209047211 */ /* 0x080fe200078010ff */
[----:B-1----:R-:W-:Y:S02]  /*5790*/  IMAD.U32 R15, RZ, RZ, UR20 ;  /* 0x00000014ff0f7e24 */ /* 0x002fe4000f8e00ff */
[----:B------:R-:W-:Y:S03]  /*57a0*/  IMAD.U32 R9, RZ, RZ, UR31 ;  /* 0x0000001fff097e24 */ /* 0x000fe6000f8e00ff */
[-C--:B------:R-:W-:Y:S01]  /*57b0*/  LEA.HI.X.SX32 R13, R15, R243.reuse, 0x2, P2 ;  /* 0x000000f30f0d7211 */ /* 0x080fe200010f16ff */
[----:B------:R-:W-:Y:S02]  /*57c0*/  IMAD.U32 R15, RZ, RZ, UR28 ;  /* 0x0000001cff0f7e24 */ /* 0x000fe4000f8e00ff */
[----:B--2---:R-:W-:Y:S02]  /*57d0*/  IMAD.U32 R53, RZ, RZ, UR30 ;  /* 0x0000001eff357e24 */ /* 0x004fe4000f8e00ff */
[----:B------:R1:W-:Y:S01]  /*57e0*/  REDG.E.ADD.F32.FTZ.RN.STRONG.GPU desc[UR6][R12.64], R57 ;  /* 0x000000390c0079a6 */ /* 0x0003e2000c10f386 */
[-C--:B------:R-:W-:Y:S01]  /*57f0*/  LEA R104, P2, R15, R242.reuse, 0x2 ;  /* 0x000000f20f687211 */ /* 0x080fe200078410ff */
[----:B------:R-:W-:Y:S01]  /*5800*/  IMAD.U32 R19, RZ, RZ, UR29 ;  /* 0x0000001dff137e24 */ /* 0x000fe2000f8e00ff */
[-C--:B------:R-:W-:Y:S01]  /*5810*/  LEA R54, P1, R5, R242.reuse, 0x2 ;  /* 0x000000f205367211 */ /* 0x080fe200078210ff */
[----:B------:R2:W-:Y:S01]  /*5820*/  REDG.E.ADD.F32.FTZ.RN.STRONG.GPU desc[UR6][R10.64], R58 ;  /* 0x0000003a0a0079a6 */ /* 0x0005e2000c10f386 */
[-C--:B------:R-:W-:Y:S01]  /*5830*/  LEA.HI.X.SX32 R5, R7, R243.reuse, 0x2, P0 ;  /* 0x000000f307057211 */ /* 0x080fe200000f16ff */
[----:B---3--:R-:W-:Y:S01]  /*5840*/  IMAD.U32 R17, RZ, RZ, UR29 ;  /* 0x0000001dff117e24 */ /* 0x008fe2000f8e00ff */
[-C--:B------:R-:W-:Y:S01]  /*5850*/  LEA.HI.X.SX32 R55, R9, R243.reuse, 0x2, P1 ;  /* 0x000000f309377211 */ /* 0x080fe200008f16ff */
[----:B------:R-:W-:Y:S01]  /*5860*/  IMAD.U32 R7, RZ, RZ, UR36 ;  /* 0x00000024ff077e24 */ /* 0x000fe2000f8e00ff */
[----:B------:R-:W-:Y:S01]  /*5870*/  MOV R9, UR30 ;  /* 0x0000001e00097c02 */ /* 0x000fe20008000f00 */
[----:B------:R3:W-:Y:S01]  /*5880*/  REDG.E.ADD.F32.FTZ.RN.STRONG.GPU desc[UR6][R4.64], R59 ;  /* 0x0000003b040079a6 */ /* 0x0007e2000c10f386 */
[-C--:B----4-:R-:W-:Y:S02]  /*5890*/  LEA R100, P3, R19, R242.reuse, 0x2 ;  /* 0x000000f213647211 */ /* 0x090fe400078610ff */
[-C--:B------:R-:W-:Y:S01]  /*58a0*/  LEA R18, P0, R9, R242.reuse, 0x2 ;  /* 0x000000f209127211 */ /* 0x080fe200078010ff */
[----:B------:R-:W-:Y:S01]  /*58b0*/  REDG.E.ADD.F32.FTZ.RN.STRONG.GPU desc[UR6][R242.64+0x180], R64 ;  /* 0x00018040f20079a6 */ /* 0x000fe2000c10f386 */
[-C--:B------:R-:W-:Y:S01]  /*58c0*/  LEA.HI.X.SX32 R101, R17, R243.reuse, 0x2, P3 ;  /* 0x000000f311657211 */ /* 0x080fe200018f16ff */
[----:B------:R-:W-:Y:S01]  /*58d0*/  IMAD.U32 R9, RZ, RZ, UR27 ;  /* 0x0000001bff097e24 */ /* 0x000fe2000f8e00ff */
[-C--:B------:R-:W-:Y:S01]  /*58e0*/  LEA.HI.X.SX32 R19, R53, R243.reuse, 0x2, P0 ;  /* 0x000000f335137211 */ /* 0x080fe200000f16ff */
[----:B------:R-:W-:Y:S01]  /*58f0*/  REDG.E.ADD.F32.FTZ.RN.STRONG.GPU desc[UR6][R102.64+0x180], R65 ;  /* 0x00018041660079a6 */ /* 0x000fe2000c10f386 */
[-C--:B------:R-:W-:Y:S03]  /*5900*/  LEA R108, P0, R7, R242.reuse, 0x2 ;  /* 0x000000f2076c7211 */ /* 0x080fe600078010ff */
[----:B------:R-:W-:Y:S04]  /*5910*/  REDG.E.ADD.F32.FTZ.RN.STRONG.GPU desc[UR6][R54.64], R66 ;  /* 0x00000042360079a6 */ /* 0x000fe8000c10f386 */
[----:B------:R-:W-:Y:S01]  /*5920*/  REDG.E.ADD.F32.FTZ.RN.STRONG.GPU desc[UR6][R18.64], R67 ;  /* 0x00000043120079a6 */ /* 0x000fe2000c10f386 */
[----:B-1----:R-:W-:Y:S03]  /*5930*/  IMAD.U32 R13, RZ, RZ, UR27 ;  /* 0x0000001bff0d7e24 */ /* 0x002fe6000f8e00ff */
[----:B------:R-:W-:Y:S01]  /*5940*/  REDG.E.ADD.F32.FTZ.RN.STRONG.GPU desc[UR6][R100.64], R60 ;  /* 0x0000003c640079a6 */ /* 0x000fe2000c10f386 */
[----:B--2---:R-:W-:Y:S01]  /*5950*/  IMAD.U32 R11, RZ, RZ, UR28 ;  /* 0x0000001cff0b7e24 */ /* 0x004fe2000f8e00ff */
[----:B------:R-:W-:Y:S02]  /*5960*/  LEA R106, P1, R13, R242, 0x2 ;  /* 0x000000f20d6a7211 */ /* 0x000fe400078210ff */
[----:B------:R-:W-:Y:S02]  /*5970*/  LDSM.16.MT88.4 R12, [R0+0x10000] ;  /* 0x01000000000c783b */ /* 0x000fe40000004200 */
[-C--:B------:R-:W-:Y:S01]  /*5980*/  LEA.HI.X.SX32 R105, R11, R243.reuse, 0x2, P2 ;  /* 0x000000f30b697211 */ /* 0x080fe200010f16ff */
[----:B---3--:R-:W-:Y:S01]  /*5990*/  IMAD.U32 R5, RZ, RZ, UR36 ;  /* 0x00000024ff057e24 */ /* 0x008fe2000f8e00ff */
[-C--:B------:R-:W-:Y:S01]  /*59a0*/  LEA.HI.X.SX32 R107, R9, R243.reuse, 0x2, P1 ;  /* 0x000000f3096b7211 */ /* 0x080fe200008f16ff */
[----:B------:R-:W-:Y:S01]  /*59b0*/  LDSM.16.MT88.4 R16, [R207+0x2000] ;  /* 0x00200000cf10783b */ /* 0x000fe20000004200 */
[----:B------:R-:W-:Y:S01]  /*59c0*/  ISETP.LT.AND P1, PT, RZ, UR8, PT ;  /* 0x00000008ff007c0c */ /* 0x000fe2000bf21270 */
[----:B------:R-:W-:Y:S01]  /*59d0*/  UIADD3 UR8, UR8, -0x1, URZ ;  /* 0xffffffff08087890 */ /* 0x000fe2000fffe03f */
[----:B------:R-:W-:Y:S01]  /*59e0*/  LEA.HI.X.SX32 R109, R5, R243, 0x2, P0 ;  /* 0x000000f3056d7211 */ /* 0x000fe200000f16ff */
[----:B------:R-:W-:Y:S01]  /*59f0*/  REDG.E.ADD.F32.FTZ.RN.STRONG.GPU desc[UR6][R104.64], R61 ;  /* 0x0000003d680079a6 */ /* 0x000fe2000c10f386 */
[----:B------:R-:W-:Y:S01]  /*5a00*/  PLOP3.LUT P0, PT, PT, PT, UP0, 0x80, 0x0 ;  /* 0x000000000000781c */ /* 0x000fe20003f0f008 */
[----:B------:R-:W-:Y:S02]  /*5a10*/  @UP2 UIADD3 UR12, UP0, UR12, -0x100, URZ ;  /* 0xffffff000c0c2890 */ /* 0x000fe4000ff1e03f */
[----:B------:R-:W-:Y:S02]  /*5a20*/  REDG.E.ADD.F32.FTZ.RN.STRONG.GPU desc[UR6][R106.64], R62 ;  /* 0x0000003e6a0079a6 */ /* 0x000fe4000c10f386 */
[----:B------:R-:W-:Y:S02]  /*5a30*/  @UP2 UIADD3.X UR9, UR9, -0x1, URZ, UP0, !UPT ;  /* 0xffffffff09092890 */ /* 0x000fe400087fe43f */
[----:B------:R-:W-:Y:S04]  /*5a40*/  REDG.E.ADD.F32.FTZ.RN.STRONG.GPU desc[UR6][R108.64], R63 ;  /* 0x0000003f6c0079a6 */ /* 0x000fe8000c10f386 */
[----:B------:R-:W-:Y:S04]  /*5a50*/  LDSM.16.MT88.4 R4, [R210+0x10000] ;  /* 0x01000000d204783b */ /* 0x000fe80000004200 */
[----:B------:R-:W1:Y:S04]  /*5a60*/  LDSM.16.MT88.4 R8, [R207] ;  /* 0x00000000cf08783b */ /* 0x000e680000004200 */
[----:B------:R-:W-:Y:S04]  /*5a70*/  LDSM.16.MT88.4 R52, [R210+0x10800] ;  /* 0x01080000d234783b */ /* 0x000fe80000004200 */
[----:B------:R-:W2:Y:S04]  /*5a80*/  LDSM.16.MT88.4 R56, [R207+0x800] ;  /* 0x00080000cf38783b */ /* 0x000ea80000004200 */
[----:B------:R-:W3:Y:S04]  /*5a90*/  LDSM.16.MT88.4 R64, [R0+0x10800] ;  /* 0x010800000040783b */ /* 0x000ee80000004200 */
[----:B------:R-:W4:Y:S04]  /*5aa0*/  LDSM.16.MT88.4 R100, [R207+0x2800] ;  /* 0x00280000cf64783b */ /* 0x000f280000004200 */
[----:B------:R-:W-:Y:S01]  /*5ab0*/  LDSM.16.MT88.4 R60, [R0+0x11800] ;  /* 0x01180000003c783b */ /* 0x000fe20000004200 */
[-C--:B-1----:R-:W-:Y:S06]  /*5ac0*/  HMMA.16816.F32.BF16 R68, R4, R8.reuse, R68 ;  /* 0x000000080444723c */ /* 0x082fec0000041844 */
[C---:B------:R-:W-:Y:S06]  /*5ad0*/  HMMA.16816.F32.BF16 R72, R12.reuse, R8, R72 ;  /* 0x000000080c48723c */ /* 0x040fec0000041848 */
        /* <DEDUP_REMOVED lines=8> */
[----:B------:R-:W1:Y:S04]  /*5b60*/  LDSM.16.MT88.4 R4, [R210+0x11000] ;  /* 0x01100000d204783b */ /* 0x000e680000004200 */
[----:B------:R-:W1:Y:S01]  /*5b70*/  LDSM.16.MT88.4 R16, [R207+0x3000] ;  /* 0x00300000cf10783b */ /* 0x000e620000004200 */
[-C--:B--2---:R-:W-:Y:S06]  /*5b80*/  HMMA.16816.F32.BF16 R68, R52, R56.reuse, R68 ;  /* 0x000000383444723c */ /* 0x084fec0000041844 */
[C---:B---3--:R-:W-:Y:S06]  /*5b90*/  HMMA.16816.F32.BF16 R72, R64.reuse, R56, R72 ;  /* 0x000000384048723c */ /* 0x048fec0000041848 */
[-C--:B------:R-:W-:Y:S06]  /*5ba0*/  HMMA.16816.F32.BF16 R76, R64, R58.reuse, R76 ;  /* 0x0000003a404c723c */ /* 0x080fec000004184c */
[C---:B------:R-:W-:Y:S01]  /*5bb0*/  HMMA.16816.F32.BF16 R80, R52.reuse, R58, R80 ;  /* 0x0000003a3450723c */ /* 0x040fe20000041850 */
[----:B------:R-:W-:Y:S05]  /*5bc0*/  LDSM.16.MT88.4 R56, [R207+0x1800] ;  /* 0x00180000cf38783b */ /* 0x000fea0000004200 */
[-C--:B----4-:R-:W-:Y:S06]  /*5bd0*/  HMMA.16816.F32.BF16 R84, R52, R100.reuse, R84 ;  /* 0x000000643454723c */ /* 0x090fec0000041854 */
[C---:B------:R-:W-:Y:S06]  /*5be0*/  HMMA.16816.F32.BF16 R88, R64.reuse, R100, R88 ;  /* 0x000000644058723c */ /* 0x040fec0000041858 */
[-C--:B------:R-:W-:Y:S01]  /*5bf0*/  HMMA.16816.F32.BF16 R92, R64, R102.reuse, R92 ;  /* 0x00000066405c723c */ /* 0x080fe2000004185c */
[----:B------:R-:W-:Y:S05]  /*5c00*/  LDSM.16.MT88.4 R64, [R207+0x3800] ;  /* 0x00380000cf40783b */ /* 0x000fea0000004200 */
[----:B------:R-:W-:Y:S01]  /*5c10*/  HMMA.16816.F32.BF16 R96, R52, R102, R96 ;  /* 0x000000663460723c */ /* 0x000fe20000041860 */
[----:B------:R-:W2:Y:S05]  /*5c20*/  LDSM.16.MT88.4 R52, [R210+0x11800] ;  /* 0x01180000d234783b */ /* 0x000eaa0000004200 */
[-C--:B-1----:R-:W-:Y:S06]  /*5c30*/  HMMA.16816.F32.BF16 R68, R4, R8.reuse, R68 ;  /* 0x000000080444723c */ /* 0x082fec0000041844 */
        /* <DEDUP_REMOVED lines=8> */
[C---:B------:R-:W-:Y:S01]  /*5cc0*/  VIADD R4, R207.reuse, 0xffffc000 ;  /* 0xffffc000cf047836 */ /* 0x040fe20000000000 */
[C---:B------:R-:W-:Y:S05]  /*5cd0*/  HMMA.16816.F32.BF16 R72, R60.reuse, R56, R72 ;  /* 0x000000383c48723c */ /* 0x040fea0000041848 */
[----:B------:R-:W-:Y:S01]  /*5ce0*/  @P0 VIADD R4, R207, 0x4000 ;  /* 0x00004000cf040836 */ /* 0x000fe20000000000 */
[-C--:B------:R-:W-:Y:S05]  /*5cf0*/  HMMA.16816.F32.BF16 R76, R60, R58.reuse, R76 ;  /* 0x0000003a3c4c723c */ /* 0x080fea000004184c */
[----:B------:R-:W-:Y:S01]  /*5d00*/  IMAD.MOV.U32 R207, RZ, RZ, R4 ;  /* 0x000000ffffcf7224 */ /* 0x000fe200078e0004 */
        /* <DEDUP_REMOVED lines=9> */
[----:B------:R-:W-:-:S05]  /*5da0*/  UISETP.NE.AND UP0, UPT, UR58, -0x1, UPT ;  /* 0xffffffff3a00788c */ /* 0x000fca000bf05270 */
[----:B------:R-:W-:Y:S01]  /*5db0*/  ULDC UR8, c[0x0][0x390] ;  /* 0x0000e40000087ab9 */ /* 0x000fe20000000800 */
[----:B------:R-:W-:Y:S01]  /*5dc0*/  ULDC UR9, c[0x0][0x38c] ;  /* 0x0000e30000097ab9 */ /* 0x000fe20000000800 */
        /* <DEDUP_REMOVED lines=57> */
[----:B------:R-:W-:Y:S01]  /*6160*/  FMUL.FTZ R28, R28, UR9 ;  /* 0x000000091c1c7c20 */ /* 0x000fe20008410000 */
[----:B------:R-:W-:Y:S01]  /*6170*/  FMUL.FTZ R29, R29, UR9 ;  /* 0x000000091d1d7c20 */ /* 0x000fe20008410000 */
[----:B------:R1:W-:Y:S01]  /*6180*/  STS [R230+0x400], R71 ;  /* 0x00040047e6007388 */ /* 0x0003e20000000800 */
        /* <DEDUP_REMOVED lines=11> */
[----:B------:R1:W-:Y:S01]  /*6240*/  STS [R230+0x1000], R73 ;  /* 0x00100049e6007388 */ /* 0x0003e20000000800 */
        /* <DEDUP_REMOVED lines=25> */
[----:B------:R-:W-:Y:S01]  /*63e0*/  @UP0 UIADD3 UR12, UR57, UR58, URZ ;  /* 0x0000003a390c0290 */ /* 0x000fe2000fffe03f */
[----:B------:R-:W-:Y:S01]  /*63f0*/  F2FP.BF16.F32.PACK_AB R29, R29, R28 ;  /* 0x0000001c1d1d723e */ /* 0x000fe200000010ff */
[----:B------:R1:W-:Y:S01]  /*6400*/  STS [R232+0x2400], R99 ;  /* 0x00240063e8007388 */ /* 0x0003e20000000800 */
[----:B------:R-:W-:Y:S01]  /*6410*/  F2FP.BF16.F32.PACK_AB R31, R31, R30 ;  /* 0x0000001e1f1f723e */ /* 0x000fe200000010ff */
[----:B------:R-:W-:Y:S01]  /*6420*/  @UP0 ULDC.64 UR8, c[0x0][0x450] ;  /* 0x0001140000080ab9 */ /* 0x000fe20000000a00 */
[----:B------:R-:W-:Y:S01]  /*6430*/  F2FP.BF16.F32.PACK_AB R37, R37, R36 ;  /* 0x000000242525723e */ /* 0x000fe200000010ff */
[----:B------:R1:W-:Y:S01]  /*6440*/  STS [R230+0x3000], R89 ;  /* 0x00300059e6007388 */ /* 0x0003e20000000800 */
        /* <DEDUP_REMOVED lines=45> */
.L_x_680:
[----:B------:R-:W-:Y:S01]  /*6720*/  @UP0 UIADD3 UR13, UR57, UR58, URZ ;  /* 0x0000003a390d0290 */ /* 0x000fe2000fffe03f */
[----:B------:R-:W-:Y:S01]  /*6730*/  @UP0 ULDC.64 UR10, c[0x0][0x458] ;  /* 0x00011600000a0ab9 */ /* 0x000fe20000000a00 */
[----:B------:R-:W-:Y:S02]  /*6740*/  USHF.L.U32 UR12, UR56, 0x6, URZ ;  /* 0x00000006380c7899 */ /* 0x000fe4000800063f */
        /* <DEDUP_REMOVED lines=16> */
.L_x_681:
[----:B------:R-:W-:Y:S01]  /*6850*/  BAR.SYNC.DEFER_BLOCKING 0x0 ;  /* 0x0000000000007b1d */ /* 0x000fe20000010000 */
[----:B------:R-:W-:Y:S01]  /*6860*/  USHF.R.S32.HI UR13, URZ, 0x1f, UR12 ;  /* 0x0000001f3f0d7899 */ /* 0x000fe2000801140c */
[--C-:B-1----:R-:W-:Y:S01]  /*6870*/  SHF.R.S32.HI R33, RZ, 0x1f, R220.reuse ;  /* 0x0000001fff217819 */ /* 0x102fe200000114dc */
[----:B------:R-:W-:Y:S01]  /*6880*/  IMAD.U32 R5, RZ, RZ, UR8 ;  /* 0x00000008ff057e24 */ /* 0x000fe2000f8e00ff */
[----:B------:R-:W-:Y:S01]  /*6890*/  UIMAD UR5, UR56, -0x40, UR5 ;  /* 0xffffffc0380578a4 */ /* 0x000fe2000f8e0205 */
[----:B------:R-:W-:Y:S01]  /*68a0*/  IMAD.MOV.U32 R32, RZ, RZ, R220 ;  /* 0x000000ffff207224 */ /* 0x000fe200078e00dc */
[----:B------:R-:W-:Y:S01]  /*68b0*/  UIMAD UR15, UR13, UR8, URZ ;  /* 0x000000080d0f72a4 */ /* 0x000fe2000f8e023f */
[----:B------:R-:W-:Y:S01]  /*68c0*/  IADD3 R4, R217, 0x20, RZ ;  /* 0x00000020d9047810 */ /* 0x000fe20007ffe0ff */
[----:B------:R-:W-:Y:S01]  /*68d0*/  USHF.R.S32.HI UR21, URZ, 0x1f, UR61 ;  /* 0x0000001f3f157899 */ /* 0x000fe2000801143d */
[----:B------:R-:W-:Y:S01]  /*68e0*/  IMAD.WIDE.U32 R6, R5, UR12, R32 ;  /* 0x0000000c05067c25 */ /* 0x000fe2000f8e0020 */
[----:B------:R-:W-:Y:S01]  /*68f0*/  UIMAD UR15, UR12, UR9, UR15 ;  /* 0x000000090c0f72a4 */ /* 0x000fe2000f8e020f */
[----:B------:R-:W-:Y:S01]  /*6900*/  ISETP.GE.AND P2, PT, R217, UR5, PT ;  /* 0x00000005d9007c0c */ /* 0x000fe2000bf46270 */
[----:B------:R-:W-:Y:S01]  /*6910*/  ULDC.64 UR16, c[0x0][0x468] ;  /* 0x00011a0000107ab9 */ /* 0x000fe20000000a00 */
[----:B------:R-:W-:Y:S01]  /*6920*/  BSSY B0, `(.L_x_682) ;  /* 0x000001d000007945 */ /* 0x000fe20003800000 */
[----:B------:R-:W-:Y:S01]  /*6930*/  IADD3 R6, P0, R6, UR19, RZ ;  /* 0x0000001306067c10 */ /* 0x000fe2000ff1e0ff */
[----:B------:R-:W-:Y:S01]  /*6940*/  IMAD.U32 R34, RZ, RZ, UR16 ;  /* 0x00000010ff227e24 */ /* 0x000fe2000f8e00ff */
[----:B------:R-:W-:Y:S01]  /*6950*/  ISETP.GE.AND P1, PT, R4, UR5, PT ;  /* 0x0000000504007c0c */ /* 0x000fe2000bf26270 */
[----:B------:R-:W-:Y:S01]  /*6960*/  IMAD.U32 R5, RZ, RZ, UR15 ;  /* 0x0000000fff057e24 */ /* 0x000fe2000f8e00ff */
[----:B------:R-:W-:Y:S01]  /*6970*/  UIMAD UR15, UR21, UR16, URZ ;  /* 0x00000010150f72a4 */ /* 0x000fe2000f8e023f */
[----:B------:R-:W-:-:S03]  /*6980*/  SHF.R.S32.HI R28, RZ, 0x1f, R217 ;  /* 0x0000001fff1c7819 */ /* 0x000fc600000114d9 */
[----:B------:R-:W-:Y:S01]  /*6990*/  IADD3.X R7, R7, UR20, R5, P0, !PT ;  /* 0x0000001407077c10 */ /* 0x000fe200087fe405 */
[----:B------:R-:W-:Y:S01]  /*69a0*/  UIMAD UR17, UR61, UR17, UR15 ;  /* 0x000000113d1172a4 */ /* 0x000fe2000f8e020f */
[----:B------:R1:W2:Y:S01]  /*69b0*/  LDS.128 R24, [R228+0xd000] ;  /* 0x00d00000e4187984 */ /* 0x0002a20000000c00 */
[----:B------:R-:W-:-:S03]  /*69c0*/  IMAD.WIDE.U32 R34, R34, UR61, R6 ;  /* 0x0000003d22227c25 */ /* 0x000fc6000f8e0006 */
[----:B------:R1:W3:Y:S04]  /*69d0*/  LDS.128 R20, [R228+0xf000] ;  /* 0x00f00000e4147984 */ /* 0x0002e80000000c00 */
[----:B------:R1:W4:Y:S01]  /*69e0*/  LDS.128 R16, [R228+0x11000] ;  /* 0x01100000e4107984 */ /* 0x0003220000000c00 */
[----:B------:R-:W-:-:S03]  /*69f0*/  IADD3 R29, R35, UR17, RZ ;  /* 0x00000011231d7c10 */ /* 0x000fc6000fffe0ff */
[----:B------:R1:W1:Y:S01]  /*6a00*/  LDS.128 R12, [R228+0x13000] ;  /* 0x01300000e40c7984 */ /* 0x0002620000000c00 */
[----:B------:R-:W-:Y:S05]  /*6a10*/  @P2 BRA `(.L_x_683) ;  /* 0x0000000000342947 */ /* 0x000fea0003800000 */
[----:B------:R-:W2:Y:S01]  /*6a20*/  LDS.128 R4, [R228+0xc000] ;  /* 0x00c00000e4047984 */ /* 0x000ea20000000c00 */
[----:B------:R-:W-:Y:S01]  /*6a30*/  MOV R36, R34 ;  /* 0x0000002200247202 */ /* 0x000fe20000000f00 */
[----:B------:R-:W-:Y:S01]  /*6a40*/  IMAD R30, R28, UR8, RZ ;  /* 0x000000081c1e7c24 */ /* 0x000fe2000f8e02ff */
[----:B------:R-:W-:Y:S01]  /*6a50*/  MOV R37, R29 ;  /* 0x0000001d00257202 */ /* 0x000fe20000000f00 */
[----:B------:R-:W3:Y:S01]  /*6a60*/  LDS.128 R8, [R228+0xe000] ;  /* 0x00e00000e4087984 */ /* 0x000ee20000000c00 */
[----:B------:R-:W-:Y:S01]  /*6a70*/  ULDC.64 UR16, c[0x0][0x3f0] ;  /* 0x0000fc0000107ab9 */ /* 0x000fe20000000a00 */
[C---:B------:R-:W-:Y:S02]  /*6a80*/  IMAD R30, R217.reuse, UR9, R30 ;  /* 0x00000009d91e7c24 */ /* 0x040fe4000f8e021e */
[----:B------:R-:W-:-:S05]  /*6a90*/  IMAD.WIDE.U32 R36, R217, UR8, R36 ;  /* 0x00000008d9247c25 */ /* 0x000fca000f8e0024 */
[----:B------:R-:W-:Y:S02]  /*6aa0*/  IADD3 R30, R37, R30, RZ ;  /* 0x0000001e251e7210 */ /* 0x000fe40007ffe0ff */
[----:B------:R-:W-:-:S04]  /*6ab0*/  LEA R38, P0, R36, UR16, 0x1 ;  /* 0x0000001024267c11 */ /* 0x000fc8000f8008ff */
[----:B------:R-:W-:-:S05]  /*6ac0*/  LEA.HI.X R39, R36, UR17, R30, 0x1, P0 ;  /* 0x0000001124277c11 */ /* 0x000fca00080f0c1e */
[----:B--2---:R2:W-:Y:S04]  /*6ad0*/  STG.E.128 desc[UR6][R38.64], R4 ;  /* 0x0000000426007986 */ /* 0x0045e8000c101d06 */
[----:B---3--:R2:W-:Y:S02]  /*6ae0*/  STG.E.128 desc[UR6][R38.64+0x80], R8 ;  /* 0x0000800826007986 */ /* 0x0085e4000c101d06 */
.L_x_683:
[----:B------:R-:W-:Y:S05]  /*6af0*/  BSYNC B0 ;  /* 0x0000000000007941 */ /* 0x000fea0003800000 */
.L_x_682:
[----:B------:R-:W-:Y:S04]  /*6b00*/  BSSY B0, `(.L_x_684) ;  /* 0x000000f000007945 */ /* 0x000fe80003800000 */
[----:B------:R-:W-:Y:S05]  /*6b10*/  @P1 BRA `(.L_x_685) ;  /* 0x0000000000341947 */ /* 0x000fea0003800000 */
[----:B--2---:R-:W-:Y:S01]  /*6b20*/  IADD3 R5, P0, R217, 0x20, RZ ;  /* 0x00000020d9057810 */ /* 0x004fe20007f1e0ff */
        /* <DEDUP_REMOVED lines=10> */
[----:B------:R2:W-:Y:S04]  /*6bd0*/  STG.E.128 desc[UR6][R8.64], R24 ;  /* 0x0000001808007986 */ /* 0x0005e8000c101d06 */
[----:B---3--:R2:W-:Y:S02]  /*6be0*/  STG.E.128 desc[UR6][R8.64+0x80], R20 ;  /* 0x0000801408007986 */ /* 0x0085e4000c101d06 */
.L_x_685:
[----:B------:R-:W-:Y:S05]  /*6bf0*/  BSYNC B0 ;  /* 0x0000000000007941 */ /* 0x000fea0003800000 */
.L_x_684:
[----:B--2---:R2:W1:Y:S01]  /*6c00*/  LDS.128 R8, [R228+0x10000] ;  /* 0x01000000e4087984 */ /* 0x0044620000000c00 */
[----:B---3--:R-:W-:Y:S01]  /*6c10*/  IMAD.U32 R21, RZ, RZ, UR10 ;  /* 0x0000000aff157e24 */ /* 0x008fe2000f8e00ff */
[----:B------:R-:W-:Y:S01]  /*6c20*/  UIMAD UR13, UR13, UR10, URZ ;  /* 0x0000000a0d0d72a4 */ /* 0x000fe2000f8e023f */
[----:B------:R-:W-:Y:S01]  /*6c30*/  BSSY B0, `(.L_x_686) ;  /* 0x000001a000007945 */ /* 0x000fe20003800000 */
[----:B------:R2:W3:Y:S01]  /*6c40*/  LDS.128 R4, [R228+0x12000] ;  /* 0x01200000e4047984 */ /* 0x0004e20000000c00 */
[----:B------:R-:W-:Y:S01]  /*6c50*/  IMAD.WIDE.U32 R20, R21, UR12, R32 ;  /* 0x0000000c15147c25 */ /* 0x000fe2000f8e0020 */
[----:B------:R-:W-:Y:S02]  /*6c60*/  UIMAD UR12, UR12, UR11, UR13 ;  /* 0x0000000b0c0c72a4 */ /* 0x000fe4000f8e020d */
[----:B------:R-:W-:Y:S01]  /*6c70*/  USHF.R.S32.HI UR5, URZ, 0x1f, UR61 ;  /* 0x0000001f3f057899 */ /* 0x000fe2000801143d */
[----:B------:R-:W-:Y:S01]  /*6c80*/  IADD3 R22, P0, R20, UR14, RZ ;  /* 0x0000000e14167c10 */ /* 0x000fe2000ff1e0ff */
[----:B------:R-:W-:-:S02]  /*6c90*/  ULDC.64 UR8, c[0x0][0x470] ;  /* 0x00011c0000087ab9 */ /* 0x000fc40000000a00 */
[----:B------:R-:W-:Y:S01]  /*6ca0*/  IMAD.U32 R20, RZ, RZ, UR12 ;  /* 0x0000000cff147e24 */ /* 0x000fe2000f8e00ff */
[----:B------:R-:W-:-:S04]  /*6cb0*/  UIMAD UR5, UR5, UR8, URZ ;  /* 0x00000008050572a4 */ /* 0x000fc8000f8e023f */
[----:B------:R-:W-:Y:S01]  /*6cc0*/  IADD3.X R23, R21, UR18, R20, P0, !PT ;  /* 0x0000001215177c10 */ /* 0x000fe200087fe414 */
[----:B------:R-:W-:Y:S01]  /*6cd0*/  UIMAD UR9, UR61, UR9, UR5 ;  /* 0x000000093d0972a4 */ /* 0x000fe2000f8e0205 */
[----:B------:R-:W-:-:S05]  /*6ce0*/  MOV R20, UR8 ;  /* 0x0000000800147c02 */ /* 0x000fca0008000f00 */
[----:B------:R-:W-:-:S05]  /*6cf0*/  IMAD.WIDE.U32 R22, R20, UR61, R22 ;  /* 0x0000003d14167c25 */ /* 0x000fca000f8e0016 */
[----:B------:R-:W-:Y:S01]  /*6d00*/  IADD3 R21, R23, UR9, RZ ;  /* 0x0000000917157c10 */ /* 0x000fe2000fffe0ff */
[----:B--2---:R-:W-:Y:S06]  /*6d10*/  @P2 BRA `(.L_x_687) ;  /* 0x00000000002c2947 */ /* 0x004fec0003800000 */
        /* <DEDUP_REMOVED lines=10> */
[----:B---3--:R2:W-:Y:S02]  /*6dc0*/  STG.E.128 desc[UR6][R26.64+0x80], R4 ;  /* 0x000080041a007986 */ /* 0x0085e4000c101d06 */
.L_x_687:
[----:B------:R-:W-:Y:S05]  /*6dd0*/  BSYNC B0 ;  /* 0x0000000000007941 */ /* 0x000fea0003800000 */
.L_x_686:
[----:B------:R-:W-:Y:S05]  /*6de0*/  @P1 BRA `(.L_x_688) ;  /* 0x0000000800401947 */ /* 0x000fea0003800000 */
[----:B--23--:R-:W-:Y:S01]  /*6df0*/  IADD3 R4, P0, R217, 0x20, RZ ;  /* 0x00000020d9047810 */ /* 0x00cfe20007f1e0ff */
        /* <DEDUP_REMOVED lines=9> */
[----:B----4-:R2:W-:Y:S04]  /*6e90*/  STG.E.128 desc[UR6][R4.64], R16 ;  /* 0x0000001004007986 */ /* 0x0105e8000c101d06 */
[----:B-1----:R2:W-:Y:S01]  /*6ea0*/  STG.E.128 desc[UR6][R4.64+0x80], R12 ;  /* 0x0000800c04007986 */ /* 0x0025e2000c101d06 */
[----:B------:R-:W-:Y:S05]  /*6eb0*/  BRA `(.L_x_688) ;  /* 0x00000008000c7947 */ /* 0x000fea0003800000 */
.L_x_676:
[----:B------:R-:W-:Y:S02]  /*6ec0*/  UISETP.NE.AND UP0, UPT, UR58, -0x1, UPT ;  /* 0xffffffff3a00788c */ /* 0x000fe4000bf05270 */
[----:B------:R-:W-:-:S04]  /*6ed0*/  USHF.L.U32 UR17, UR56, 0x6, URZ ;  /* 0x0000000638117899 */ /* 0x000fc8000800063f */
[----:B------:R-:W-:-:S05]  /*6ee0*/  PLOP3.LUT P0, PT, PT, PT, UP0, 0x80, 0x0 ;  /* 0x000000000000781c */ /* 0x000fca0003f0f008 */
        /* <DEDUP_REMOVED lines=20> */
.L_x_689:
[----:B------:R-:W-:Y:S01]  /*7030*/  @UP0 UIADD3 UR14, UR57, UR58, URZ ;  /* 0x0000003a390e0290 */ /* 0x000fe2000fffe03f */
[----:B------:R-:W-:Y:S01]  /*7040*/  @UP0 ULDC.64 UR10, c[0x0][0x458] ;  /* 0x00011600000a0ab9 */ /* 0x000fe20000000a00 */
[----:B------:R-:W-:Y:S02]  /*7050*/  USHF.R.S32.HI UR18, URZ, 0x1f, UR17 ;  /* 0x0000001f3f127899 */ /* 0x000fe40008011411 */
        /* <DEDUP_REMOVED lines=15> */
[----:B------:R-:W-:-:S12]  /*7150*/  UIADD3 UR16, UR13, UR16, URZ ;  /* 0x000000100d107290 */ /* 0x000fd8000fffe03f */
.L_x_690:
[----:B------:R-:W-:Y:S01]  /*7160*/  UIMAD UR13, UR18, UR8, URZ ;  /* 0x00000008120d72a4 */ /* 0x000fe2000f8e023f */
[----:B------:R-:W-:Y:S01]  /*7170*/  IMAD.U32 R7, RZ, RZ, UR8 ;  /* 0x00000008ff077e24 */ /* 0x000fe2000f8e00ff */
[----:B------:R-:W-:Y:S01]  /*7180*/  UIMAD UR5, UR56, -0x40, UR5 ;  /* 0xffffffc0380578a4 */ /* 0x000fe2000f8e0205 */
[----:B------:R-:W-:Y:S01]  /*7190*/  IADD3 R4, R217, 0x20, RZ ;  /* 0x00000020d9047810 */ /* 0x000fe20007ffe0ff */
        /* <DEDUP_REMOVED lines=9> */
[----:B------:R-:W-:Y:S01]  /*7230*/  IMAD.U32 R8, RZ, RZ, UR14 ;  /* 0x0000000eff087e24 */ /* 0x000fe2000f8e00ff */
[----:B------:R-:W-:-:S02]  /*7240*/  ISETP.GE.AND P1, PT, R4, UR5, PT ;  /* 0x0000000504007c0c */ /* 0x000fc4000bf26270 */
[----:B------:R-:W-:Y:S01]  /*7250*/  IADD3.X R7, R7, UR20, R5, P0, !PT ;  /* 0x0000001407077c10 */ /* 0x000fe200087fe405 */
[----:B------:R-:W-:Y:S01]  /*7260*/  UIMAD UR15, UR61, UR15, UR13 ;  /* 0x0000000f3d0f72a4 */ /* 0x000fe2000f8e020d */
[----:B------:R-:W-:Y:S01]  /*7270*/  SHF.R.S32.HI R4, RZ, 0x1f, R217 ;  /* 0x0000001fff047819 */ /* 0x000fe200000114d9 */
        /* <DEDUP_REMOVED lines=14> */
.L_x_692:
[----:B------:R-:W-:Y:S05]  /*7360*/  BSYNC B0 ;  /* 0x0000000000007941 */ /* 0x000fea0003800000 */
.L_x_691:
[----:B------:R-:W-:Y:S04]  /*7370*/  BSSY B0, `(.L_x_693) ;  /* 0x000000e000007945 */ /* 0x000fe80003800000 */
        /* <DEDUP_REMOVED lines=12> */
[----:B------:R2:W-:Y:S02]  /*7440*/  STG.E.128 desc[UR6][R6.64+0x80], RZ ;  /* 0x000080ff06007986 */ /* 0x0005e4000c101d06 */
.L_x_694:
[----:B------:R-:W-:Y:S05]  /*7450*/  BSYNC B0 ;  /* 0x0000000000007941 */ /* 0x000fea0003800000 */
.L_x_693:
[----:B------:R-:W-:Y:S01]  /*7460*/  UIMAD UR5, UR18, UR10, URZ ;  /* 0x0000000a120572a4 */ /* 0x000fe2000f8e023f */
[----:B------:R-:W-:Y:S01]  /*7470*/  IMAD.U32 R5, RZ, RZ, UR10 ;  /* 0x0000000aff057e24 */ /* 0x000fe2000f8e00ff */
[----:B------:R-:W-:Y:S01]  /*7480*/  USHF.R.S32.HI UR13, URZ, 0x1f, UR61 ;  /* 0x0000001f3f0d7899 */ /* 0x000fe2000801143d */
[----:B------:R-:W-:Y:S01]  /*7490*/  BSSY B0, `(.L_x_695) ;  /* 0x0000018000007945 */ /* 0x000fe20003800000 */
[----:B------:R-:W-:Y:S01]  /*74a0*/  UIMAD UR5, UR17, UR11, UR5 ;  /* 0x0000000b110572a4 */ /* 0x000fe2000f8e0205 */
[----:B--2---:R-:W-:Y:S01]  /*74b0*/  IMAD.WIDE.U32 R6, R5, UR17, R220 ;  /* 0x0000001105067c25 */ /* 0x004fe2000f8e00dc */
[----:B------:R-:W-:Y:S02]  /*74c0*/  ULDC.64 UR8, c[0x0][0x470] ;  /* 0x00011c0000087ab9 */ /* 0x000fe40000000a00 */
[----:B------:R-:W-:Y:S02]  /*74d0*/  MOV R8, UR8 ;  /* 0x0000000800087c02 */ /* 0x000fe40008000f00 */
[----:B------:R-:W-:Y:S01]  /*74e0*/  IMAD.U32 R5, RZ, RZ, UR5 ;  /* 0x00000005ff057e24 */ /* 0x000fe2000f8e00ff */
[----:B------:R-:W-:Y:S01]  /*74f0*/  IADD3 R6, P0, R6, UR12, RZ ;  /* 0x0000000c06067c10 */ /* 0x000fe2000ff1e0ff */
[----:B------:R-:W-:-:S03]  /*7500*/  UIMAD UR5, UR13, UR8, URZ ;  /* 0x000000080d0572a4 */ /* 0x000fc6000f8e023f */
[----:B------:R-:W-:Y:S01]  /*7510*/  IADD3.X R7, R7, UR16, R5, P0, !PT ;  /* 0x0000001007077c10 */ /* 0x000fe200087fe405 */
[----:B------:R-:W-:Y:S02]  /*7520*/  UIMAD UR9, UR61, UR9, UR5 ;  /* 0x000000093d0972a4 */ /* 0x000fe4000f8e0205 */
        /* <DEDUP_REMOVED lines=10> */
[----:B-1----:R-:W-:-:S04]  /*75d0*/  LEA R12, P0, R10, UR8, 0x1 ;  /* 0x000000080a0c7c11 */ /* 0x002fc8000f8008ff */
[----:B------:R-:W-:-:S05]  /*75e0*/  LEA.HI.X R13, R10, UR9, R5, 0x1, P0 ;  /* 0x000000090a0d7c11 */ /* 0x000fca00080f0c05 */
[----:B------:R2:W-:Y:S04]  /*75f0*/  STG.E.128 desc[UR6][R12.64], RZ ;  /* 0x000000ff0c007986 */ /* 0x0005e8000c101d06 */
[----:B------:R2:W-:Y:S02]  /*7600*/  STG.E.128 desc[UR6][R12.64+0x80], RZ ;  /* 0x000080ff0c007986 */ /* 0x0005e4000c101d06 */
.L_x_696:
[----:B------:R-:W-:Y:S05]  /*7610*/  BSYNC B0 ;  /* 0x0000000000007941 */ /* 0x000fea0003800000 */
.L_x_695:
[----:B------:R-:W-:Y:S05]  /*7620*/  @P1 BRA `(.L_x_688) ;  /* 0x0000000000301947 */ /* 0x000fea0003800000 */
[----:B------:R-:W-:Y:S01]  /*7630*/  IADD3 R5, P0, R217, 0x20, RZ ;  /* 0x00000020d9057810 */ /* 0x000fe20007f1e0ff */
[----:B------:R-:W-:Y:S01]  /*7640*/  ULDC.64 UR8, c[0x0][0x3f8] ;  /* 0x0000fe0000087ab9 */ /* 0x000fe20000000a00 */
[----:B------:R-:W-:Y:S02]  /*7650*/  MOV R6, R8 ;  /* 0x0000000800067202 */ /* 0x000fe40000000f00 */
[----:B------:R-:W-:-:S03]  /*7660*/  IADD3.X R4, RZ, R4, RZ, P0, !PT ;  /* 0x00000004ff047210 */ /* 0x000fc600007fe4ff */
        /* <DEDUP_REMOVED lines=8> */
.L_x_688:
[----:B------:R-:W-:Y:S05]  /*76f0*/  BSYNC B1 ;  /* 0x0000000000017941 */ /* 0x000fea0003800000 */
.L_x_671:
[----:B------:R-:W-:Y:S01]  /*7700*/  R2UR UR8, R219 ;  /* 0x00000000db0872ca */ /* 0x000fe200000e0000 */
[----:B------:R-:W-:Y:S02]  /*7710*/  ULDC UR5, c[0x0][0xc] ;  /* 0x0000030000057ab9 */ /* 0x000fe40000000800 */
[----:B------:R-:W-:-:S10]  /*7720*/  UIADD3 UR56, UR5, UR56, URZ ;  /* 0x0000003805387290 */ /* 0x000fd4000fffe03f */
[----:B------:R-:W-:-:S06]  /*7730*/  UISETP.GE.AND UP0, UPT, UR56, UR8, UPT ;  /* 0x000000083800728c */ /* 0x000fcc000bf06270 */
[----:B------:R-:W-:-:S13]  /*7740*/  PLOP3.LUT P0, PT, PT, PT, UP0, 0x80, 0x0 ;  /* 0x000000000000781c */ /* 0x000fda0003f0f008 */
[----:B------:R-:W-:Y:S05]  /*7750*/  @P0 BRA `(.L_x_697) ;  /* 0x0000000000040947 */ /* 0x000fea0003800000 */
[----:B------:R-:W-:Y:S05]  /*7760*/  BRA `(.L_x_698) ;  /* 0xffffff9000787947 */ /* 0x000fea000383ffff */
.L_x_697:
[----:B------:R-:W-:Y:S05]  /*7770*/  EXIT ;  /* 0x000000000000794d */ /* 0x000fea0003800000 */
.L_x_699:
        /* <DEDUP_REMOVED lines=16> */
.L_x_2065:


//--------------------- .text._ZN5flash44flash_bwd_dq_dk_dv_loop_seqk_parallel_kernelI23Flash_bwd_kernel_traitsILi128ELi64ELi64ELi8ELi4ELi2ELi2ELb1ELb0EN7cutlass10bfloat16_tE19Flash_kernel_traitsILi128ELi64ELi64ELi8ES3_EELb0ELb0ELb0ELb0ELb0ELb1ELb1EEEvNS_16Flash_bwd_paramsE --------------------------
	.section	.text._ZN5flash44flash_bwd_dq_dk_dv_loop_seqk_parallel_kernelI23Flash_bwd_kernel_traitsILi128ELi64ELi64ELi8ELi4ELi2ELi2ELb1ELb0EN7cutlass10bfloat16_tE19Flash_kernel_traitsILi128ELi64ELi64ELi8ES3_EELb0ELb0ELb0ELb0ELb0ELb1ELb1EEEvNS_16Flash_bwd_paramsE,"ax",@progbits
	.align	128
        .global         _ZN5flash44flash_bwd_dq_dk_dv_loop_seqk_parallel_kernelI23Flash_bwd_kernel_traitsILi128ELi64ELi64ELi8ELi4ELi2ELi2ELb1ELb0EN7cutlass10bfloat16_tE19Flash_kernel_traitsILi128ELi64ELi64ELi8ES3_EELb0ELb0ELb0ELb0ELb0ELb1ELb1EEEvNS_16Flash_bwd_paramsE
        .type           _ZN5flash44flash_bwd_dq_dk_dv_loop_seqk_parallel_kernelI23Flash_bwd_kernel_traitsILi128ELi64ELi64ELi8ELi4ELi2ELi2ELb1ELb0EN7cutlass10bfloat16_tE19Flash_kernel_traitsILi128ELi64ELi64ELi8ES3_EELb0ELb0ELb0ELb0ELb0ELb1ELb1EEEvNS_16Flash_bwd_paramsE,@function
        .size           _ZN5flash44flash_bwd_dq_dk_dv_loop_seqk_parallel_kernelI23Flash_bwd_kernel_traitsILi128ELi64ELi64ELi8ELi4ELi2ELi2ELb1ELb0EN7cutlass10bfloat16_tE19Flash_kernel_traitsILi128ELi64ELi64ELi8ES3_EELb0ELb0ELb0ELb0ELb0ELb1ELb1EEEvNS_16Flash_bwd_paramsE,(.L_x_2066 - _ZN5flash44flash_bwd_dq_dk_dv_loop_seqk_parallel_kernelI23Flash_bwd_kernel_traitsILi128ELi64ELi64ELi8ELi4ELi2ELi2ELb1ELb0EN7cutlass10bfloat16_tE19Flash_kernel_traitsILi128ELi64ELi64ELi8ES3_EELb0ELb0ELb0ELb0ELb0ELb1ELb1EEEvNS_16Flash_bwd_paramsE)
        .other          _ZN5flash44flash_bwd_dq_dk_dv_loop_seqk_parallel_kernelI23Flash_bwd_kernel_traitsILi128ELi64ELi64ELi8ELi4ELi2ELi2ELb1ELb0EN7cutlass10bfloat16_tE19Flash_kernel_traitsILi128ELi64ELi64ELi8ES3_EELb0ELb0ELb0ELb0ELb0ELb1ELb1EEEvNS_16Flash_bwd_paramsE,@"STO_CUDA_ENTRY STV_DEFAULT"
_ZN5flash44flash_bwd_dq_dk_dv_loop_seqk_parallel_kernelI23Flash_bwd_kernel_traitsILi128ELi64ELi64ELi8ELi4ELi2ELi2ELb1ELb0EN7cutlass10bfloat16_tE19Flash_kernel_traitsILi128ELi64ELi64ELi8ES3_EELb0ELb0ELb0ELb0ELb0ELb1ELb1EEEvNS_16Flash_bwd_paramsE:
.text._ZN5flash44flash_bwd_dq_dk_dv_loop_seqk_parallel_kernelI23Flash_bwd_kernel_traitsILi128ELi64ELi64ELi8ELi4ELi2ELi2ELb1ELb0EN7cutlass10bfloat16_tE19Flash_kernel_traitsILi128ELi64ELi64ELi8ES3_EELb0ELb0ELb0ELb0ELb0ELb1ELb1EEEvNS_16Flash_bwd_paramsE:
        /* <DEDUP_REMOVED lines=127> */
[----:B------:R-:W-:Y:S01]  /*07f0*/  IMAD.IADD R240, R237, 0x1, R238 ;  /* 0x00000001edf07824 */ /* 0x000fe200078e02ee */
[----:B------:R-:W-:Y:S01]  /*0800*/  LEA R214, R214, UR4, 0x1 ;  /* 0x00000004d6d67c11 */ /* 0x000fe2000f8e08ff */
[----:B------:R-:W-:Y:S01]  /*0810*/  VIADD R247, R246, 0x40 ;  /* 0x00000040f6f77836 */ /* 0x000fe20000000000 */
[----:B------:R-:W-:Y:S01]  /*0820*/  ULDC.64 UR6, c[0x0][0x300] ;  /* 0x0000c00000067ab9 */ /* 0x000fe20000000a00 */
[----:B------:R-:W-:-:S02]  /*0830*/  IMAD.IADD R212, R205, 0x1, R212 ;  /* 0x00000001cdd47824 */ /* 0x000fc400078e02d4 */
[----:B------:R-:W-:Y:S02]  /*0840*/  IMAD.IADD R211, R0, 0x1, R2 ;  /* 0x0000000100d37824 */ /* 0x000fe400078e0202 */
[----:B------:R-:W-:Y:S02]  /*0850*/  IMAD.IADD R205, R205, 0x1, R206 ;  /* 0x00000001cdcd7824 */ /* 0x000fe400078e02ce */
[----:B------:R-:W-:Y:S02]  /*0860*/  @P2 VIADD R247, R246, 0xffffffc0 ;  /* 0xffffffc0f6f72836 */ /* 0x000fe40000000000 */
[----:B-1-3--:R-:W-:-:S07]  /*0870*/  IMAD.IADD R238, R238, 0x1, R236 ;  /* 0x00000001eeee7824 */ /* 0x00afce00078e02ec */
.L_x_728:
        /* <DEDUP_REMOVED lines=47> */
.L_x_700:
[----:B------:R-:W-:Y:S01]  /*0b70*/  IMAD.SHL.U32 R26, R245, 0x40, RZ ;  /* 0x00000040f51a7824 */ /* 0x000fe200078e00ff */
[----:B-----5:R-:W-:-:S04]  /*0b80*/  @!P3 IADD3 R228, R5, R4, -R244 ;  /* 0x0000000405e4b210 */ /* 0x020fc80007ffe8f4 */
[----:B------:R-:W-:-:S13]  /*0b90*/  ISETP.GT.AND P0, PT, R228, R26, PT ;  /* 0x0000001ae400720c */ /* 0x000fda0003f04270 */
[----:B------:R-:W-:Y:S05]  /*0ba0*/  @!P0 BRA `(.L_x_701) ;  /* 0x0000006000648947 */ /* 0x000fea0003800000 */
[----:B------:R-:W3:Y:S01]  /*0bb0*/  LDC R25, c[0x0][0x278] ;  /* 0x00009e00ff197b82 */ /* 0x000ee20000000800 */
[----:B------:R-:W4:Y:S01]  /*0bc0*/  S2R R46, SR_CTAID.Z ;  /* 0x00000000002e7919 */ /* 0x000f220000002700 */
[----:B-1----:R-:W-:Y:S01]  /*0bd0*/  IADD3 R4, R27, 0x3f, RZ ;  /* 0x0000003f1b047810 */ /* 0x002fe20007ffe0ff */
[----:B------:R-:W-:Y:S01]  /*0be0*/  ULDC UR4, c[0x0][0x2dc] ;  /* 0x0000b70000047ab9 */ /* 0x000fe20000000800 */
[----:B------:R-:W-:Y:S01]  /*0bf0*/  ISETP.NE.AND P0, PT, R249, -0x1, PT ;  /* 0xfffffffff900780c */ /* 0x000fe20003f05270 */
[----:B------:R-:W-:Y:S01]  /*0c00*/  ULDC UR29, c[0x0][0x270] ;  /* 0x00009c00001d7ab9 */ /* 0x000fe20000000800 */
[----:B------:R-:W-:Y:S01]  /*0c10*/  SHF.R.S32.HI R8, RZ, 0x1f, R4 ;  /* 0x0000001fff087819 */ /* 0x000fe20000011404 */
[----:B------:R-:W-:Y:S01]  /*0c20*/  UIMAD.WIDE UR10, UR4, UR29, URZ ;  /* 0x0000001d040a72a5 */ /* 0x000fe2000f8e023f */
[----:B------:R-:W1:Y:S01]  /*0c30*/  LDC.64 R6, c[0x0][0x228] ;  /* 0x00008a00ff067b82 */ /* 0x000e620000000a00 */
[----:B------:R-:W1:Y:S01]  /*0c40*/  S2R R42, SR_CTAID.X ;  /* 0x00000000002a7919 */ /* 0x000e620000002500 */
[----:B------:R-:W-:-:S04]  /*0c50*/  LEA.HI R40, R8, R4, RZ, 0x6 ;  /* 0x0000000408287211 */ /* 0x000fc800078f30ff */
[----:B------:R-:W-:Y:S02]  /*0c60*/  LOP3.LUT R4, R40, 0xffffffc0, RZ, 0xc0, !PT ;  /* 0xffffffc028047812 */ /* 0x000fe400078ec0ff */
[----:B------:R-:W5:Y:S02]  /*0c70*/  LDC.U8 R13, c[0x0][0x3d8] ;  /* 0x0000f600ff0d7b82 */ /* 0x000f640000000000 */
[----:B------:R-:W-:-:S04]  /*0c80*/  IADD3 R10, R4, -0x40, RZ ;  /* 0xffffffc0040a7810 */ /* 0x000fc80007ffe0ff */
[----:B------:R-:W-:Y:S02]  /*0c90*/  SHF.R.S32.HI R16, RZ, 0x1f, R10 ;  /* 0x0000001fff107819 */ /* 0x000fe4000001140a */
[----:B---3--:R-:W-:Y:S01]  /*0ca0*/  IABS R12, R25 ;  /* 0x00000019000c7213 */ /* 0x008fe20000000000 */
[----:B------:R-:W3:Y:S01]  /*0cb0*/  LDC.64 R30, c[0x0][0x240] ;  /* 0x00009000ff1e7b82 */ /* 0x000ee20000000a00 */
[----:B------:R-:W-:Y:S02]  /*0cc0*/  ISETP.NE.AND P5, PT, R25, RZ, PT ;  /* 0x000000ff1900720c */ /* 0x000fe40003fa5270 */
[----:B--2---:R-:W2:Y:S01]  /*0cd0*/  I2F.RP R2, R12 ;  /* 0x0000000c00027306 */ /* 0x004ea20000209400 */
[----:B-1----:R-:W-:Y:S01]  /*0ce0*/  IMAD R11, R24, R6, RZ ;  /* 0x00000006180b7224 */ /* 0x002fe200078e02ff */
[----:B----4-:R-:W-:-:S03]  /*0cf0*/  IABS R9, R46 ;  /* 0x0000002e00097213 */ /* 0x010fc60000000000 */
[----:B------:R-:W1:Y:S01]  /*0d00*/  LDC R44, c[0x0][0x2d4] ;  /* 0x0000b500ff2c7b82 */ /* 0x000e620000000800 */
[C---:B------:R-:W-:Y:S01]  /*0d10*/  IMAD R11, R252.reuse, R7, R11 ;  /* 0x00000007fc0b7224 */ /* 0x040fe200078e020b */
[----:B------:R-:W-:-:S04]  /*0d20*/  SHF.L.U64.HI R7, R252, 0x7, R24 ;  /* 0x00000007fc077819 */ /* 0x000fc80000010218 */
[----:B------:R-:W-:Y:S02]  /*0d30*/  SEL R4, R7, RZ, P1 ;  /* 0x000000ff07047207 */ /* 0x000fe40000800000 */
[----:B------:R-:W4:Y:S01]  /*0d40*/  @P0 LDC.64 R20, c[0x0][0x250] ;  /* 0x00009400ff140b82 */ /* 0x000f220000000a00 */
[----:B--2---:R-:W2:Y:S01]  /*0d50*/  MUFU.RCP R2, R2 ;  /* 0x0000000200027308 */ /* 0x004ea20000001000 */
[----:B------:R-:W-:-:S05]  /*0d60*/  IMAD.WIDE.U32 R6, R252, R6, RZ ;  /* 0x00000006fc067225 */ /* 0x000fca00078e00ff */
[----:B------:R-:W-:Y:S01]  /*0d70*/  IADD3 R34, R7, R11, RZ ;  /* 0x0000000b07227210 */ /* 0x000fe20007ffe0ff */
[----:B------:R-:W4:Y:S08]  /*0d80*/  @P0 LDC.64 R22, c[0x0][0x248] ;  /* 0x00009200ff160b82 */ /* 0x000f300000000a00 */
[----:B------:R-:W3:Y:S01]  /*0d90*/  LDC R43, c[0x0][0x2c4] ;  /* 0x0000b100ff2b7b82 */ /* 0x000ee20000000800 */
[----:B-1----:R-:W-:Y:S01]  /*0da0*/  SHF.R.S32.HI R7, RZ, 0x1f, R44 ;  /* 0x0000001fff077819 */ /* 0x002fe2000001142c */
[----:B--2---:R-:W-:-:S04]  /*0db0*/  VIADD R2, R2, 0xffffffe ;  /* 0x0ffffffe02027836 */ /* 0x004fc80000000000 */
[----:B------:R-:W1:Y:S02]  /*0dc0*/  F2I.FTZ.U32.TRUNC.NTZ R3, R2 ;  /* 0x0000000200037305 */ /* 0x000e64000021f000 */
[----:B------:R-:W2:Y:S08]  /*0dd0*/  LDC.U8 R45, c[0x0][0x480] ;  /* 0x00012000ff2d7b82 */ /* 0x000eb00000000000 */
[----:B------:R-:W2:Y:S01]  /*0de0*/  LDC.64 R32, c[0x0][0x488] ;  /* 0x00012200ff207b82 */ /* 0x000ea20000000a00 */
[----:B-1----:R-:W-:-:S04]  /*0df0*/  IMAD.MOV R2, RZ, RZ, -R3 ;  /* 0x000000ffff027224 */ /* 0x002fc800078e0a03 */
[----:B------:R-:W-:Y:S02]  /*0e00*/  IMAD R5, R2, R12, RZ ;  /* 0x0000000c02057224 */ /* 0x000fe400078e02ff */
[----:B------:R-:W-:-:S04]  /*0e10*/  IMAD.MOV.U32 R2, RZ, RZ, RZ ;  /* 0x000000ffff027224 */ /* 0x000fc800078e00ff */
[----:B------:R-:W-:Y:S01]  /*0e20*/  IMAD.HI.U32 R2, R3, R5, R2 ;  /* 0x0000000503027227 */ /* 0x000fe200078e0002 */
[----:B------:R-:W-:-:S04]  /*0e30*/  SHF.L.U32 R5, R252, 0x7, RZ ;  /* 0x00000007fc057819 */ /* 0x000fc800000006ff */
[----:B------:R-:W-:Y:S01]  /*0e40*/  SEL R5, R5, RZ, P1 ;  /* 0x000000ff05057207 */ /* 0x000fe20000800000 */
[----:B------:R-:W-:Y:S01]  /*0e50*/  IMAD.HI.U32 R2, R2, R9, RZ ;  /* 0x0000000902027227 */ /* 0x000fe200078e00ff */
[----:B------:R-:W-:Y:S02]  /*0e60*/  ISETP.NE.AND P1, PT, R0, -0x1, PT ;  /* 0xffffffff0000780c */ /* 0x000fe40003f25270 */
[----:B------:R-:W-:Y:S01]  /*0e70*/  IADD3 R17, P2, R10, R5, RZ ;  /* 0x000000050a117210 */ /* 0x000fe20007f5e0ff */
[----:B------:R-:W-:-:S04]  /*0e80*/  IMAD.MOV R3, RZ, RZ, -R2 ;  /* 0x000000ffff037224 */ /* 0x000fc800078e0a02 */
[----:B------:R-:W-:Y:S02]  /*0e90*/  IMAD R3, R12, R3, R9 ;  /* 0x000000030c037224 */ /* 0x000fe400078e0209 */
[----:B------:R-:W-:Y:S01]  /*0ea0*/  IMAD.X R9, R16, 0x1, R4, P2 ;  /* 0x0000000110097824 */ /* 0x000fe200010e0604 */
[----:B-----5:R-:W-:Y:S01]  /*0eb0*/  ISETP.NE.AND P2, PT, R13, RZ, PT ;  /* 0x000000ff0d00720c */ /* 0x020fe20003f45270 */
[----:B---3--:R-:W-:Y:S01]  /*0ec0*/  IMAD.WIDE.U32 R4, R0, R30, RZ ;  /* 0x0000001e00047225 */ /* 0x008fe200078e00ff */
[----:B------:R-:W-:Y:S01]  /*0ed0*/  ISETP.GT.U32.AND P4, PT, R12, R3, PT ;  /* 0x000000030c00720c */ /* 0x000fe20003f84070 */
[----:B------:R-:W1:Y:S02]  /*0ee0*/  @P1 LDC.64 R28, c[0x0][0x420] ;  /* 0x00010800ff1c1b82 */ /* 0x000e640000000a00 */
[----:B------:R-:W-:Y:S01]  /*0ef0*/  IMAD R8, R17, UR11, RZ ;  /* 0x0000000b11087c24 */ /* 0x000fe2000f8e02ff */
[----:B------:R-:W-:Y:S01]  /*0f00*/  SEL R41, R6, R4, !P1 ;  /* 0x0000000406297207 */ /* 0x000fe20004800000 */
[----:B------:R-:W-:Y:S01]  /*0f10*/  @P0 IMAD.IADD R6, R244, 0x1, R249 ;  /* 0x00000001f4060824 */ /* 0x000fe200078e02f9 */
[----:B------:R-:W-:Y:S01]  /*0f20*/  LOP3.LUT R4, R46, R25, RZ, 0x3c, !PT ;  /* 0x000000192e047212 */ /* 0x000fe200078e3cff */
[----:B------:R-:W-:-:S02]  /*0f30*/  IMAD R38, R9, UR10, R8 ;  /* 0x0000000a09267c24 */ /* 0x000fc4000f8e0208 */
[----:B------:R-:W3:Y:S01]  /*0f40*/  @!P1 LDC.64 R14, c[0x0][0x418] ;  /* 0x00010600ff0e9b82 */ /* 0x000ee20000000a00 */
[----:B------:R-:W-:Y:S01]  /*0f50*/  IMAD R8, R0, R31, RZ ;  /* 0x0000001f00087224 */ /* 0x000fe200078e02ff */
[----:B------:R-:W-:Y:S01]  /*0f60*/  ISETP.GE.AND P3, PT, R4, RZ, PT ;  /* 0x000000ff0400720c */ /* 0x000fe20003f66270 */
[----:B----4-:R-:W-:Y:S02]  /*0f70*/  @P0 IMAD R9, R6, R23, RZ ;  /* 0x0000001706090224 */ /* 0x010fe400078e02ff */
[----:B------:R-:W-:Y:S01]  /*0f80*/  @!P4 IMAD.IADD R3, R3, 0x1, -R12 ;  /* 0x000000010303c824 */ /* 0x000fe200078e0a0c */
[----:B------:R-:W-:Y:S01]  /*0f90*/  @P1 IADD3 R34, R5, R8, RZ ;  /* 0x0000000805221210 */ /* 0x000fe20007ffe0ff */
[----:B------:R-:W-:Y:S01]  /*0fa0*/  @!P4 VIADD R2, R2, 0x1 ;  /* 0x000000010202c836 */ /* 0x000fe20000000000 */
[----:B------:R-:W4:Y:S02]  /*0fb0*/  @P2 LDC R18, c[0x0][0x2e4] ;  /* 0x0000b900ff122b82 */ /* 0x000f240000000800 */
[----:B------:R-:W-:Y:S01]  /*0fc0*/  ISETP.GE.U32.AND P6, PT, R3, R12, PT ;  /* 0x0000000c0300720c */ /* 0x000fe20003fc6070 */
[----:B------:R-:W-:Y:S01]  /*0fd0*/  IMAD.WIDE.U32 R12, R252, R44, RZ ;  /* 0x0000002cfc0c7225 */ /* 0x000fe200078e00ff */
[----:B------:R-:W-:-:S03]  /*0fe0*/  @P0 IADD3 R3, R244, R249, RZ ;  /* 0x000000f9f4030210 */ /* 0x000fc60007ffe0ff */
[----:B------:R-:W-:Y:S02]  /*0ff0*/  IMAD R11, R12, UR11, RZ ;  /* 0x0000000b0c0b7c24 */ /* 0x000fe4000f8e02ff */
[C---:B------:R-:W-:Y:S02]  /*1000*/  @P0 IMAD R8, R3.reuse, R21, RZ ;  /* 0x0000001503080224 */ /* 0x040fe400078e02ff */
[----:B------:R-:W-:-:S04]  /*1010*/  @P0 IMAD.WIDE.U32 R4, R3, R20, RZ ;  /* 0x0000001403040225 */ /* 0x000fc800078e00ff */
[----:B------:R-:W-:Y:S01]  /*1020*/  @P6 IADD3 R2, R2, 0x1, RZ ;  /* 0x0000000102026810 */ /* 0x000fe20007ffe0ff */
[----:B------:R-:W-:Y:S01]  /*1030*/  IMAD R3, R7, R252, RZ ;  /* 0x000000fc07037224 */ /* 0x000fe200078e02ff */
[----:B------:R-:W-:Y:S01]  /*1040*/  @P0 MOV R36, R4 ;  /* 0x0000000400240202 */ /* 0x000fe20000000f00 */
[----:B------:R-:W-:-:S04]  /*1050*/  @P0 IMAD.WIDE.U32 R6, R6, R22, RZ ;  /* 0x0000001606060225 */ /* 0x000fc800078e00ff */
[----:B------:R-:W-:Y:S01]  /*1060*/  IMAD.MOV.U32 R19, RZ, RZ, R2 ;  /* 0x000000ffff137224 */ /* 0x000fe200078e0002 */
[----:B------:R-:W-:Y:S01]  /*1070*/  @P0 IADD3 R37, R7, R9, RZ ;  /* 0x0000000907250210 */ /* 0x000fe20007ffe0ff */
[----:B------:R-:W-:Y:S01]  /*1080*/  IMAD R3, R24, R44, R3 ;  /* 0x0000002c18037224 */ /* 0x000fe200078e0203 */
[----:B------:R-:W-:Y:S01]  /*1090*/  @P0 MOV R35, R6 ;  /* 0x0000000600230202 */ /* 0x000fe20000000f00 */
[----:B------:R-:W-:Y:S01]  /*10a0*/  @P0 IMAD.IADD R39, R5, 0x1, R8 ;  /* 0x0000000105270824 */ /* 0x000fe200078e0208 */
[----:B------:R-:W-:Y:S01]  /*10b0*/  @!P3 IADD3 R19, -R19, RZ, RZ ;  /* 0x000000ff1313b210 */ /* 0x000fe20007ffe1ff */
[----:B------:R-:W-:Y:S01]  /*10c0*/  IMAD.IADD R8, R13, 0x1, R3 ;  /* 0x000000010d087824 */ /* 0x000fe200078e0203 */
[----:B--2---:R-:W-:Y:S06]  /*10d0*/  @P0 BRA `(.L_x_702) ;  /* 0x0000000000300947 */ /* 0x004fec0003800000 */
[----:B------:R-:W2:Y:S01]  /*10e0*/  LDC.64 R22, c[0x0][0x248] ;  /* 0x00009200ff167b82 */ /* 0x000ea20000000a00 */
[----:B------:R-:W-:-:S07]  /*10f0*/  SHF.R.S32.HI R2, RZ, 0x1f, R244 ;  /* 0x0000001fff027819 */ /* 0x000fce00000114f4 */
[----:B------:R-:W5:Y:S01]  /*1100*/  LDC.64 R4, c[0x0][0x230] ;  /* 0x00008c00ff047b82 */ /* 0x000f620000000a00 */
[-C--:B--2---:R-:W-:Y:S02]  /*1110*/  IMAD R6, R2, R22.reuse, RZ ;  /* 0x0000001602067224 */ /* 0x084fe400078e02ff */
[----:B------:R-:W-:-:S04]  /*1120*/  IMAD.WIDE.U32 R2, R244, R22, RZ ;  /* 0x00000016f4027225 */ /* 0x000fc800078e00ff */
[----:B------:R-:W-:Y:S02]  /*1130*/  IMAD R6, R244, R23, R6 ;  /* 0x00000017f4067224 */ /* 0x000fe400078e0206 */
[----:B-----5:R-:W-:-:S03]  /*1140*/  IMAD R7, R24, R4, RZ ;  /* 0x0000000418077224 */ /* 0x020fc600078e02ff */
[----:B------:R-:W-:Y:S01]  /*1150*/  IADD3 R3, R3, R6, RZ ;  /* 0x0000000603037210 */ /* 0x000fe20007ffe0ff */
[C---:B------:R-:W-:Y:S02]  /*1160*/  IMAD R5, R252.reuse, R5, R7 ;  /* 0x00000005fc057224 */ /* 0x040fe400078e0207 */
[----:B------:R-:W-:-:S05]  /*1170*/  IMAD.WIDE.U32 R2, R252, R4, R2 ;  /* 0x00000004fc027225 */ /* 0x000fca00078e0002 */
[----:B------:R-:W-:Y:S02]  /*1180*/  IADD3 R37, R3, R5, RZ ;  /* 0x0000000503257210 */ /* 0x000fe40007ffe0ff */
[----:B------:R-:W-:Y:S02]  /*1190*/  MOV R35, R2 ;  /* 0x0000000200237202 */ /* 0x000fe40000000f00 */
.L_x_702:
[----:B------:R-:W-:Y:S05]  /*11a0*/  @P0 BRA `(.L_x_703) ;  /* 0x0000000000300947 */ /* 0x000fea0003800000 */
        /* <DEDUP_REMOVED lines=11> */
[----:B------:R-:W-:-:S07]  /*1260*/  MOV R36, R2 ;  /* 0x0000000200247202 */ /* 0x000fce0000000f00 */
.L_x_703:
[----:B---3--:R-:W-:Y:S01]  /*1270*/  @!P1 IMAD R2, R24, R14, RZ ;  /* 0x0000000e18029224 */ /* 0x008fe200078e02ff */
[----:B------:R-:W-:Y:S01]  /*1280*/  @!P5 LOP3.LUT R19, RZ, R25, RZ, 0x33, !PT ;  /* 0x00000019ff13d212 */ /* 0x000fe200078e33ff */
[----:B------:R-:W-:Y:S01]  /*1290*/  @P2 IMAD R9, R252, R43, RZ ;  /* 0x0000002bfc092224 */ /* 0x000fe200078e02ff */
[----:B------:R-:W-:Y:S01]  /*12a0*/  ISETP.NE.AND P0, PT, R45, RZ, PT ;  /* 0x000000ff2d00720c */ /* 0x000fe20003f05270 */
[----:B------:R-:W-:Y:S02]  /*12b0*/  IMAD R4, R8, UR10, R11 ;  /* 0x0000000a08047c24 */ /* 0x000fe4000f8e020b */
[----:B------:R-:W-:Y:S01]  /*12c0*/  @!P1 IMAD R11, R252, R15, R2 ;  /* 0x0000000ffc0b9224 */ /* 0x000fe200078e0202 */
[----:B------:R-:W-:Y:S01]  /*12d0*/  @P2 SEL R9, R9, R0, !P1 ;  /* 0x0000000009092207 */ /* 0x000fe20004800000 */
[----:B------:R-:W-:-:S04]  /*12e0*/  IMAD.WIDE.U32 R24, R12, UR10, RZ ;  /* 0x0000000a0c187c25 */ /* 0x000fc8000f8e00ff */
[C---:B------:R-:W-:Y:S01]  /*12f0*/  IMAD.WIDE.U32 R2, R0.reuse, UR10, RZ ;  /* 0x0000000a00027c25 */ /* 0x040fe2000f8e00ff */
[----:B------:R-:W-:Y:S02]  /*1300*/  IADD3 R12, R25, R4, RZ ;  /* 0x00000004190c7210 */ /* 0x000fe40007ffe0ff */
[----:B------:R-:W-:Y:S01]  /*1310*/  SHF.R.S32.HI R25, RZ, 0x1f, R46 ;  /* 0x0000001fff197819 */ /* 0x000fe2000001142e */
[----:B-1----:R-:W-:Y:S01]  /*1320*/  @P1 IMAD.WIDE.U32 R6, R0, R28, RZ ;  /* 0x0000001c00061225 */ /* 0x002fe200078e00ff */
[----:B------:R-:W-:Y:S02]  /*1330*/  SEL R13, R24, R2, !P1 ;  /* 0x00000002180d7207 */ /* 0x000fe40004800000 */
[----:B------:R-:W-:Y:S01]  /*1340*/  SHF.R.S32.HI R28, RZ, 0x1f, R19 ;  /* 0x0000001fff1c7819 */ /* 0x000fe20000011413 */
[----:B------:R-:W-:Y:S01]  /*1350*/  IMAD R8, R0, UR11, RZ ;  /* 0x0000000b00087c24 */ /* 0x000fe2000f8e02ff */
[----:B------:R-:W-:Y:S01]  /*1360*/  @P1 MOV R2, R6 ;  /* 0x0000000600021202 */ /* 0x000fe20000000f00 */
[----:B------:R-:W-:-:S03]  /*1370*/  @!P1 IMAD.WIDE.U32 R4, R252, R14, RZ ;  /* 0x0000000efc049225 */ /* 0x000fc600078e00ff */
[----:B------:R-:W-:Y:S01]  /*1380*/  @P1 IADD3 R12, R3, R8, RZ ;  /* 0x00000008030c1210 */ /* 0x000fe20007ffe0ff */
[----:B----4-:R-:W-:Y:S01]  /*1390*/  @P2 IMAD R6, R46, R18, R9 ;  /* 0x000000122e062224 */ /* 0x010fe200078e0209 */
[----:B------:R-:W-:Y:S01]  /*13a0*/  @!P1 MOV R2, R4 ;  /* 0x0000000400029202 */ /* 0x000fe20000000f00 */
[----:B------:R-:W-:Y:S01]  /*13b0*/  @!P2 IMAD R3, R252, UR29, R46 ;  /* 0x0000001dfc03ac24 */ /* 0x000fe2000f8e022e */
[----:B------:R-:W-:Y:S01]  /*13c0*/  SHF.R.S32.HI R18, RZ, 0x1f, R26 ;  /* 0x0000001fff127819 */ /* 0x000fe2000001141a */
[----:B------:R-:W-:-:S04]  /*13d0*/  IMAD.WIDE.U32 R8, R42, R32, RZ ;  /* 0x000000202a087225 */ /* 0x000fc800078e00ff */
[----:B------:R-:W-:Y:S01]  /*13e0*/  @P1 IMAD R7, R0, R29, R7 ;  /* 0x0000001d00071224 */ /* 0x000fe200078e0207 */
[----:B------:R-:W-:Y:S01]  /*13f0*/  @!P1 IADD3 R7, R5, R11, RZ ;  /* 0x0000000b05079210 */ /* 0x000fe20007ffe0ff */
[----:B------:R-:W-:Y:S02]  /*1400*/  @!P2 IMAD R6, R3, R43, RZ ;  /* 0x0000002b0306a224 */ /* 0x000fe400078e02ff */
[----:B------:R-:W-:Y:S01]  /*1410*/  IMAD R3, R42, R33, R9 ;  /* 0x000000212a037224 */ /* 0x000fe200078e0209 */
[----:B------:R-:W-:Y:S01]  /*1420*/  SEL R9, R8, RZ, P0 ;  /* 0x000000ff08097207 */ /* 0x000fe20000000000 */
[----:B------:R-:W-:Y:S02]  /*1430*/  IMAD R24, R46, UR4, RZ ;  /* 0x000000042e187c24 */ /* 0x000fe4000f8e02ff */
[----:B------:R-:W-:Y:S01]  /*1440*/  IMAD.WIDE.U32 R4, R17, UR10, RZ ;  /* 0x0000000a11047c25 */ /* 0x000fe2000f8e00ff */
[----:B------:R-:W-:Y:S02]  /*1450*/  SEL R11, R3, RZ, P0 ;  /* 0x000000ff030b7207 */ /* 0x000fe40000000000 */
[----:B------:R-:W-:-:S02]  /*1460*/  SHF.R.S32.HI R17, RZ, 0x1f, R24 ;  /* 0x0000001fff117819 */ /* 0x000fc40000011418 */
[----:B------:R-:W-:Y:S01]  /*1470*/  IADD3 R8, R5, R38, RZ ;  /* 0x0000002605087210 */ /* 0x000fe20007ffe0ff */
        /* <DEDUP_REMOVED lines=8> */
.L_x_704:
[----:B------:R-:W-:-:S04]  /*1500*/  IMAD R0, R252, UR29, R46 ;  /* 0x0000001dfc007c24 */ /* 0x000fc8000f8e022e */
[----:B------:R-:W-:-:S07]  /*1510*/  IMAD R0, R0, R44, RZ ;  /* 0x0000002c00007224 */ /* 0x000fce00078e02ff */
.L_x_705:
[----:B------:R-:W1:Y:S01]  /*1520*/  S2R R42, SR_TID.X ;  /* 0x00000000002a7919 */ /* 0x000e620000002100 */
[----:B------:R-:W2:Y:S01]  /*1530*/  LDC.64 R14, c[0x0][0x420] ;  /* 0x00010800ff0e7b82 */ /* 0x000ea20000000a00 */
[----:B------:R-:W-:Y:S01]  /*1540*/  UIMAD UR29, UR4, UR29, URZ ;  /* 0x0000001d041d72a4 */ /* 0x000fe2000f8e023f */
[----:B------:R-:W-:Y:S01]  /*1550*/  IADD3 R2, P1, R250, R2, RZ ;  /* 0x00000002fa027210 */ /* 0x000fe20007f3e0ff */
[----:B------:R-:W-:Y:S01]  /*1560*/  ULDC.64 UR10, c[0x0][0x428] ;  /* 0x00010a00000a7ab9 */ /* 0x000fe20000000a00 */
[----:B------:R-:W-:Y:S01]  /*1570*/  SHF.R.S32.HI R251, RZ, 0x1f, R250 ;  /* 0x0000001ffffb7819 */ /* 0x000fe200000114fa */
[----:B------:R-:W-:Y:S01]  /*1580*/  USHF.L.U32 UR19, UR29, 0x6, URZ ;  /* 0x000000061d137899 */ /* 0x000fe2000800063f */
[----:B------:R-:W-:Y:S01]  /*1590*/  SHF.R.S32.HI R38, RZ, 0x1f, R243 ;  /* 0x0000001fff267819 */ /* 0x000fe200000114f3 */
[----:B------:R-:W-:Y:S01]  /*15a0*/  ULDC.64 UR14, c[0x0][0x210] ;  /* 0x00008400000e7ab9 */ /* 0x000fe20000000a00 */
[----:B------:R-:W3:Y:S01]  /*15b0*/  LDC.64 R32, c[0x0][0x2b0] ;  /* 0x0000ac00ff207b82 */ /* 0x000ee20000000a00 */
[----:B------:R-:W-:Y:S01]  /*15c0*/  USHF.R.S32.HI UR4, URZ, 0x1f, UR19 ;  /* 0x0000001f3f047899 */ /* 0x000fe20008011413 */
[----:B------:R-:W-:Y:S01]  /*15d0*/  IMAD.X R3, R251, 0x1, R7, P1 ;  /* 0x00000001fb037824 */ /* 0x000fe200008e0607 */
[----:B------:R-:W-:Y:S01]  /*15e0*/  IADD3 R5, P4, P3, R4, UR19, R24 ;  /* 0x0000001304057c10 */ /* 0x000fe2000fb9e018 */
[----:B------:R-:W-:Y:S01]  /*15f0*/  ULDC.64 UR12, c[0x0][0x3e0] ;  /* 0x0000f800000c7ab9 */ /* 0x000fe20000000a00 */
[----:B------:R-:W-:Y:S02]  /*1600*/  BSSY B1, `(.L_x_701) ;  /* 0x0000573000017945 */ /* 0x000fe40003800000 */
[----:B------:R-:W-:Y:S01]  /*1610*/  IADD3 R9, P2, P1, R9, R5, R13 ;  /* 0x0000000509097210 */ /* 0x000fe2000795e00d */
[----:B------:R-:W4:Y:S01]  /*1620*/  LDC.64 R44, c[0x0][0x478] ;  /* 0x00011e00ff2c7b82 */ /* 0x000f220000000a00 */
[----:B------:R-:W-:Y:S01]  /*1630*/  IADD3.X R7, R8, UR4, R17, P4, P3 ;  /* 0x0000000408077c10 */ /* 0x000fe2000a7e6411 */
[C---:B------:R-:W-:Y:S01]  /*1640*/  IMAD.IADD R17, R10.reuse, 0x1, R0 ;  /* 0x000000010a117824 */ /* 0x040fe200078e0200 */
[----:B------:R-:W-:Y:S01]  /*1650*/  IADD3 R13, R10, R6, RZ ;  /* 0x000000060a0d7210 */ /* 0x000fe20007ffe0ff */
[----:B------:R-:W-:Y:S01]  /*1660*/  IMAD R6, R25, UR10, RZ ;  /* 0x0000000a19067c24 */ /* 0x000fe2000f8e02ff */
[----:B------:R-:W-:-:S02]  /*1670*/  IADD3.X R12, R11, R7, R12, P2, P1 ;  /* 0x000000070b0c7210 */ /* 0x000fc400017e240c */
[----:B------:R-:W-:Y:S01]  /*1680*/  ISETP.GE.AND P4, PT, R27, 0x1, PT ;  /* 0x000000011b00780c */ /* 0x000fe20003f86270 */
[-C--:B--2---:R-:W-:Y:S02]  /*1690*/  IMAD R4, R16, R14.reuse, RZ ;  /* 0x0000000e10047224 */ /* 0x084fe400078e02ff */
[----:B------:R-:W-:-:S04]  /*16a0*/  IMAD.WIDE.U32 R2, R10, R14, R2 ;  /* 0x0000000e0a027225 */ /* 0x000fc800078e0002 */
[----:B------:R-:W-:Y:S01]  /*16b0*/  IMAD R5, R10, R15, R4 ;  /* 0x0000000f0a057224 */ /* 0x000fe200078e0204 */
[----:B-1----:R-:W-:Y:S01]  /*16c0*/  SHF.R.S32.HI R43, RZ, 0x1f, R42 ;  /* 0x0000001fff2b7819 */ /* 0x002fe2000001142a */
[----:B------:R-:W-:Y:S01]  /*16d0*/  IMAD R6, R46, UR11, R6 ;  /* 0x0000000b2e067c24 */ /* 0x000fe2000f8e0206 */
[----:B------:R-:W-:Y:S01]  /*16e0*/  IADD3 R4, P3, R243, R10, RZ ;  /* 0x0000000af3047210 */ /* 0x000fe20007f7e0ff */
[----:B------:R-:W-:Y:S01]  /*16f0*/  IMAD.IADD R3, R3, 0x1, R5 ;  /* 0x0000000103037824 */ /* 0x000fe200078e0205 */
[----:B------:R-:W-:-:S03]  /*1700*/  LEA.HI R11, R43, R42, RZ, 0x5 ;  /* 0x0000002a2b0b7211 */ /* 0x000fc600078f28ff */
[----:B------:R-:W-:Y:S01]  /*1710*/  IMAD.X R5, R38, 0x1, R16, P3 ;  /* 0x0000000126057824 */ /* 0x000fe200018e0610 */
[----:B------:R-:W-:Y:S01]  /*1720*/  LOP3.LUT R0, R11, 0xffffffe0, RZ, 0xc0, !PT ;  /* 0xffffffe00b007812 */ /* 0x000fe200078ec0ff */
[----:B------:R-:W-:Y:S01]  /*1730*/  IMAD.WIDE.U32 R2, R46, UR10, R2 ;  /* 0x0000000a2e027c25 */ /* 0x000fe2000f8e0002 */
[----:B------:R-:W-:Y:S01]  /*1740*/  SHF.R.S32.HI R16, RZ, 0x5, R11 ;  /* 0x00000005ff107819 */ /* 0x000fe2000001140b */
[----:B------:R-:W-:Y:S02]  /*1750*/  ULDC.64 UR10, c[0x0][0x258] ;  /* 0x00009600000a7ab9 */ /* 0x000fe40000000a00 */
[----:B------:R-:W-:Y:S01]  /*1760*/  IMAD R5, R5, R30, RZ ;  /* 0x0000001e05057224 */ /* 0x000fe200078e02ff */
[----:B------:R-:W-:Y:S01]  /*1770*/  IADD3 R3, R3, R6, RZ ;  /* 0x0000000603037210 */ /* 0x000fe20007ffe0ff */
[----:B------:R-:W-:Y:S02]  /*1780*/  IMAD.IADD R10, R42, 0x1, -R0 ;  /* 0x000000012a0a7824 */ /* 0x000fe400078e0a00 */
[----:B------:R-:W-:-:S02]  /*1790*/  IMAD R8, R4, R31, R5 ;  /* 0x0000001f04087224 */ /* 0x000fc400078e0205 */
[----:B------:R-:W-:-:S04]  /*17a0*/  IMAD.WIDE.U32 R4, R4, R30, R250 ;  /* 0x0000001e04047225 */ /* 0x000fc800078e00fa */
[----:B------:R-:W-:Y:S01]  /*17b0*/  IMAD R0, R16, UR29, R10 ;  /* 0x0000001d10007c24 */ /* 0x000fe2000f8e020a */
[----:B------:R-:W-:Y:S01]  /*17c0*/  IADD3 R4, P2, R41, R4, RZ ;  /* 0x0000000429047210 */ /* 0x000fe20007f5e0ff */
[----:B------:R-:W-:Y:S02]  /*17d0*/  IMAD R6, R25, UR10, RZ ;  /* 0x0000000a19067c24 */ /* 0x000fe4000f8e02ff */
[----:B------:R-:W-:Y:S01]  /*17e0*/  IMAD.WIDE.U32 R2, R243, R14, R2 ;  /* 0x0000000ef3027225 */ /* 0x000fe200078e0002 */
[----:B------:R-:W-:Y:S02]  /*17f0*/  IADD3 R7, P1, R0, R9, RZ ;  /* 0x0000000900077210 */ /* 0x000fe40007f3e0ff */
[----:B------:R-:W-:Y:S01]  /*1800*/  IADD3.X R5, R34, R5, R8, P2, !PT ;  /* 0x0000000522057210 */ /* 0x000fe200017fe408 */
[----:B------:R-:W-:Y:S01]  /*1810*/  IMAD R6, R46, UR11, R6 ;  /* 0x0000000b2e067c24 */ /* 0x000fe2000f8e0206 */
[----:B------:R-:W-:Y:S01]  /*1820*/  LEA.HI.X.SX32 R12, R0, R12, 0x1, P1 ;  /* 0x0000000c000c7211 */ /* 0x000fe200008f0eff */
[----:B------:R-:W-:-:S02]  /*1830*/  IMAD R0, R38, R14, RZ ;  /* 0x0000000e26007224 */ /* 0x000fc400078e02ff */
[----:B------:R-:W-:Y:S01]  /*1840*/  IMAD.WIDE.U32 R4, R46, UR10, R4 ;  /* 0x0000000a2e047c25 */ /* 0x000fe2000f8e0004 */
[----:B------:R-:W-:Y:S02]  /*1850*/  ULDC.64 UR10, c[0x0][0x400] ;  /* 0x00010000000a7ab9 */ /* 0x000fe40000000a00 */
[----:B------:R-:W-:Y:S01]  /*1860*/  LEA R222, P1, R7, UR10, 0x2 ;  /* 0x0000000a07de7c11 */ /* 0x000fe2000f8210ff */
[----:B------:R-:W-:Y:S01]  /*1870*/  IMAD R0, R243, R15, R0 ;  /* 0x0000000ff3007224 */ /* 0x000fe200078e0200 */
[----:B------:R-:W-:Y:S01]  /*1880*/  LEA R8, P3, R4, UR14, 0x1 ;  /* 0x0000000e04087c11 */ /* 0x000fe2000f8608ff */
[----:B------:R-:W-:Y:S01]  /*1890*/  IMAD.IADD R5, R5, 0x1, R6 ;  /* 0x0000000105057824 */ /* 0x000fe200078e0206 */
[----:B------:R-:W-:Y:S02]  /*18a0*/  LEA R6, P2, R2, UR12, 0x1 ;  /* 0x0000000c02067c11 */ /* 0x000fe4000f8408ff */
[----:B------:R-:W-:Y:S02]  /*18b0*/  IADD3 R0, R3, R0, RZ ;  /* 0x0000000003007210 */ /* 0x000fe40007ffe0ff */
[----:B------:R-:W-:-:S02]  /*18c0*/  LEA.HI.X R223, R7, UR11, R12, 0x2, P1 ;  /* 0x0000000b07df7c11 */ /* 0x000fc400088f140c */
        /* <DEDUP_REMOVED lines=9> */
[----:B------:R-:W-:Y:S01]  /*1960*/  IMAD R0, R245, -0x40, R228 ;  /* 0xffffffc0f5007824 */ /* 0x000fe200078e02e4 */
[----:B------:R-:W-:Y:S01]  /*1970*/  SHF.R.S32.HI R17, RZ, 0x1f, R10 ;  /* 0x0000001fff117819 */ /* 0x000fe2000001140a */
[----:B------:R-:W-:Y:S01]  /*1980*/  VIADD R4, R243, 0x20 ;  /* 0x00000020f3047836 */ /* 0x000fe20000000000 */
[----:B------:R-:W-:Y:S01]  /*1990*/  LEA.HI R12, R12, R16, RZ, 0x2 ;  /* 0x000000100c0c7211 */ /* 0x000fe200078f10ff */
[----:B------:R-:W-:Y:S01]  /*19a0*/  IMAD R25, R229, -0x40, R27 ;  /* 0xffffffc0e5197824 */ /* 0x000fe200078e021b */
[----:B------:R-:W-:Y:S01]  /*19b0*/  LEA.HI R17, R17, R10, RZ, 0x2 ;  /* 0x0000000a11117211 */ /* 0x000fe200078f10ff */
[----:B------:R-:W-:Y:S01]  /*19c0*/  IMAD R11, R18, R22, RZ ;  /* 0x00000016120b7224 */ /* 0x000fe200078e02ff */
[C---:B------:R-:W-:Y:S01]  /*19d0*/  ISETP.GE.AND P4, PT, R4.reuse, R0, PT ;  /* 0x000000000400720c */ /* 0x040fe20003f86270 */
[----:B------:R-:W-:Y:S01]  /*19e0*/  IMAD.MOV.U32 R239, RZ, RZ, R2 ;  /* 0x000000ffffef7224 */ /* 0x000fe200078e0002 */
[----:B------:R-:W-:Y:S01]  /*19f0*/  ISETP.GE.AND P2, PT, R4, R25, PT ;  /* 0x000000190400720c */ /* 0x000fe20003f46270 */
[C---:B------:R-:W-:Y:S01]  /*1a00*/  IMAD.WIDE.U32 R4, R26.reuse, R22, R250 ;  /* 0x000000161a047225 */ /* 0x040fe200078e00fa */
[----:B------:R-:W-:Y:S01]  /*1a10*/  ISETP.GE.AND P5, PT, R243, R0, PT ;  /* 0x00000000f300720c */ /* 0x000fe20003fa6270 */
[----:B------:R-:W-:Y:S01]  /*1a20*/  ULDC.64 UR12, c[0x0][0x268] ;  /* 0x00009a00000c7ab9 */ /* 0x000fe20000000a00 */
[----:B------:R-:W-:Y:S01]  /*1a30*/  ULDC.64 UR10, c[0x0][0x260] ;  /* 0x00009800000a7ab9 */ /* 0x000fe20000000a00 */
[----:B------:R-:W-:Y:S01]  /*1a40*/  IMAD R11, R26, R23, R11 ;  /* 0x000000171a0b7224 */ /* 0x000fe200078e020b */
[----:B------:R-:W-:Y:S01]  /*1a50*/  IADD3 R4, P1, R35, R4, RZ ;  /* 0x0000000423047210 */ /* 0x000fe20007f3e0ff */
[----:B------:R-:W-:Y:S01]  /*1a60*/  IMAD.MOV.U32 R235, RZ, RZ, R3 ;  /* 0x000000ffffeb7224 */ /* 0x000fe200078e0003 */
[----:B------:R-:W-:Y:S01]  /*1a70*/  SHF.R.S32.HI R0, RZ, 0x2, R17 ;  /* 0x00000002ff007819 */ /* 0x000fe20000011411 */
[-C--:B------:R-:W-:Y:S01]  /*1a80*/  IMAD R10, R18, R20.reuse, RZ ;  /* 0x00000014120a7224 */ /* 0x080fe200078e02ff */
[----:B------:R-:W-:Y:S01]  /*1a90*/  IADD3.X R5, R37, R5, R11, P1, !PT ;  /* 0x0000000525057210 */ /* 0x000fe20000ffe40b */
[----:B------:R-:W-:Y:S01]  /*1aa0*/  IMAD.WIDE.U32 R2, R26, R20, R250 ;  /* 0x000000141a027225 */ /* 0x000fe200078e00fa */
[----:B------:R-:W-:Y:S01]  /*1ab0*/  @P0 BAR.SYNC.DEFER_BLOCKING 0x0 ;  /* 0x0000000000000b1d */ /* 0x000fe20000010000 */
[----:B------:R-:W-:-:S02]  /*1ac0*/  ISETP.GE.AND P0, PT, R243, R25, PT ;  /* 0x00000019f300720c */ /* 0x000fc40003f06270 */
[----:B------:R-:W-:Y:S01]  /*1ad0*/  IMAD.MOV.U32 R226, RZ, RZ, R6 ;  /* 0x000000ffffe27224 */ /* 0x000fe200078e0006 */
[----:B------:R-:W-:Y:S01]  /*1ae0*/  LEA.HI R6, R229, R229, RZ, 0x1 ;  /* 0x000000e5e5067211 */ /* 0x000fe200078f08ff */
[----:B------:R-:W-:Y:S01]  /*1af0*/  IMAD R13, R26, R21, R10 ;  /* 0x000000151a0d7224 */ /* 0x000fe200078e020a */
[----:B------:R-:W-:Y:S01]  /*1b00*/  IADD3 R2, P3, R36, R2, RZ ;  /* 0x0000000224027210 */ /* 0x000fe20007f7e0ff */
[----:B------:R-:W-:Y:S01]  /*1b10*/  IMAD.SHL.U32 R11, R15, 0x40, RZ ;  /* 0x000000400f0b7824 */ /* 0x000fe200078e00ff */
[----:B------:R-:W-:Y:S01]  /*1b20*/  LOP3.LUT R6, R6, 0xfffffffe, RZ, 0xc0, !PT ;  /* 0xfffffffe06067812 */ /* 0x000fe200078ec0ff */
[----:B------:R-:W-:Y:S01]  /*1b30*/  IMAD.WIDE.U32 R14, R14, 0x40, RZ ;  /* 0x000000400e0e7825 */ /* 0x000fe200078e00ff */
[----:B------:R-:W-:-:S03]  /*1b40*/  IADD3.X R3, R39, R3, R13, P3, !PT ;  /* 0x0000000327037210 */ /* 0x000fc60001ffe40d */
[----:B------:R-:W-:Y:S01]  /*1b50*/  IMAD.MOV.U32 R227, RZ, RZ, R7 ;  /* 0x000000ffffe37224 */ /* 0x000fe200078e0007 */
[----:B------:R-:W-:Y:S01]  /*1b60*/  @!P2 IADD3 R14, P3, R226, R14, RZ ;  /* 0x0000000ee20ea210 */ /* 0x000fe20007f7e0ff */
[----:B------:R-:W-:Y:S01]  /*1b70*/  IMAD.IADD R7, R229, 0x1, -R6 ;  /* 0x00000001e5077824 */ /* 0x000fe200078e0a06 */
[----:B------:R-:W-:Y:S01]  /*1b80*/  LOP3.LUT R10, R12, 0xfffffffc, RZ, 0xc0, !PT ;  /* 0xfffffffc0c0a7812 */ /* 0x000fe200078ec0ff */
[----:B------:R-:W-:Y:S01]  /*1b90*/  IMAD.WIDE.U32 R12, R30, 0x40, RZ ;  /* 0x000000401e0c7825 */ /* 0x000fe200078e00ff */
[----:B------:R-:W-:-:S03]  /*1ba0*/  @!P2 IADD3.X R15, R227, R15, R11, P3, !PT ;  /* 0x0000000fe30fa210 */ /* 0x000fc60001ffe40b */
[----:B------:R-:W-:Y:S01]  /*1bb0*/  IMAD.MOV.U32 R224, RZ, RZ, R8 ;  /* 0x000000ffffe07224 */ /* 0x000fe200078e0008 */
[----:B------:R-:W-:Y:S01]  /*1bc0*/  ISETP.NE.AND P3, PT, R7, 0x1, PT ;  /* 0x000000010700780c */ /* 0x000fe20003f65270 */
[----:B------:R-:W-:Y:S01]  /*1bd0*/  IMAD.IADD R10, R16, 0x1, -R10 ;  /* 0x00000001100a7824 */ /* 0x000fe200078e0a0a */
[----:B------:R1:W-:Y:S01]  /*1be0*/  @P5 STS.128 [R230+0x10000], RZ ;  /* 0x010000ffe6005388 */ /* 0x0003e20000000c00 */
[----:B------:R-:W-:Y:S01]  /*1bf0*/  IMAD.MOV.U32 R225, RZ, RZ, R9 ;  /* 0x000000ffffe17224 */ /* 0x000fe200078e0009 */
[----:B------:R-:W-:Y:S01]  /*1c00*/  @!P2 IADD3 R16, P1, R224, R12, RZ ;  /* 0x0000000ce010a210 */ /* 0x000fe20007f3e0ff */
[----:B------:R-:W-:Y:S01]  /*1c10*/  IMAD.SHL.U32 R31, R31, 0x40, RZ ;  /* 0x000000401f1f7824 */ /* 0x000fe200078e00ff */
[----:B------:R1:W-:Y:S01]  /*1c20*/  @P5 STS.128 [R230+0x12000], RZ ;  /* 0x012000ffe6005388 */ /* 0x0003e20000000c00 */
[C---:B------:R-:W-:Y:S02]  /*1c30*/  IMAD R6, R28.reuse, UR12, RZ ;  /* 0x0000000c1c067c24 */ /* 0x040fe4000f8e02ff */
[----:B------:R-:W-:Y:S01]  /*1c40*/  IMAD.MOV.U32 R231, RZ, RZ, 0x7f800000 ;  /* 0x7f800000ffe77424 */ /* 0x000fe200078e00ff */
[----:B------:R-:W-:Y:S01]  /*1c50*/  @!P2 IADD3.X R17, R225, R13, R31, P1, !PT ;  /* 0x0000000de111a210 */ /* 0x000fe20000ffe41f */
[----:B------:R-:W-:Y:S01]  /*1c60*/  IMAD R7, R28, UR10, RZ ;  /* 0x0000000a1c077c24 */ /* 0x000fe2000f8e02ff */
[----:B------:R-:W-:Y:S01]  /*1c70*/  @!P4 IADD3 R8, P1, R243, 0x20, RZ ;  /* 0x00000020f308c810 */ /* 0x000fe20007f3e0ff */
[----:B------:R-:W3:Y:S01]  /*1c80*/  @!P5 LDC.64 R28, c[0x0][0x220] ;  /* 0x00008800ff1cdb82 */ /* 0x000ee20000000a00 */
[----:B------:R-:W-:-:S02]  /*1c90*/  IMAD R9, R19, UR13, R6 ;  /* 0x0000000d13097c24 */ /* 0x000fc4000f8e0206 */
[----:B------:R-:W-:Y:S02]  /*1ca0*/  IMAD.MOV.U32 R232, RZ, RZ, 0x7f800000 ;  /* 0x7f800000ffe87424 */ /* 0x000fe400078e00ff */
[----:B------:R-:W-:Y:S01]  /*1cb0*/  IMAD.MOV.U32 R176, RZ, RZ, 0x20 ;  /* 0x00000020ffb07424 */ /* 0x000fe200078e00ff */
[----:B------:R-:W-:Y:S01]  /*1cc0*/  LEA R209, R220, UR5, 0x1 ;  /* 0x00000005dcd17c11 */ /* 0x000fe2000f8e08ff */
[----:B------:R-:W-:Y:S01]  /*1cd0*/  @!P4 IMAD.X R6, RZ, RZ, R38, P1 ;  /* 0x000000ffff06c224 */ /* 0x000fe200008e0626 */
[----:B------:R-:W4:Y:S01]  /*1ce0*/  @!P4 LDC.64 R30, c[0x0][0x220] ;  /* 0x00008800ff1ecb82 */ /* 0x000f220000000a00 */
[----:B------:R-:W-:Y:S01]  /*1cf0*/  IMAD.WIDE.U32 R2, R19, UR12, R2 ;  /* 0x0000000c13027c25 */ /* 0x000fe2000f8e0002 */
[----:B------:R-:W-:Y:S01]  /*1d00*/  @!P4 IADD3 R18, P1, R243, 0x20, RZ ;  /* 0x00000020f312c810 */ /* 0x000fe20007f3e0ff */
[----:B------:R-:W-:Y:S02]  /*1d10*/  USHF.L.U32 UR34, UR29, 0x4, URZ ;  /* 0x000000041d227899 */ /* 0x000fe4000800063f */
[----:B------:R-:W-:Y:S01]  /*1d20*/  IMAD R24, R19, UR11, R7 ;  /* 0x0000000b13187c24 */ /* 0x000fe2000f8e0207 */
[----:B------:R-:W-:Y:S01]  /*1d30*/  USHF.L.U32 UR35, UR29, 0x3, URZ ;  /* 0x000000031d237899 */ /* 0x000fe2000800063f */
[----:B------:R-:W-:-:S02]  /*1d40*/  @!P5 IMAD R7, R38, R20, RZ ;  /* 0x000000142607d224 */ /* 0x000fc400078e02ff */
[----:B------:R-:W-:Y:S02]  /*1d50*/  IMAD.MOV.U32 R213, RZ, RZ, 0x20 ;  /* 0x00000020ffd57424 */ /* 0x000fe400078e00ff */
[----:B------:R-:W-:Y:S02]  /*1d60*/  IMAD.MOV.U32 R210, RZ, RZ, 0x40 ;  /* 0x00000040ffd27424 */ /* 0x000fe400078e00ff */
[----:B------:R-:W-:Y:S01]  /*1d70*/  VIADD R207, R218, 0x2000 ;  /* 0x00002000dacf7836 */ /* 0x000fe20000000000 */
[----:B------:R-:W-:Y:S01]  /*1d80*/  CS2R R94, SRZ ;  /* 0x00000000005e7805 */ /* 0x000fe2000001ff00 */
[-C--:B------:R-:W-:Y:S01]  /*1d90*/  @!P4 IMAD R6, R6, R20.reuse, RZ ;  /* 0x000000140606c224 */ /* 0x080fe200078e02ff */
[----:B------:R-:W-:Y:S01]  /*1da0*/  CS2R R92, SRZ ;  /* 0x00000000005c7805 */ /* 0x000fe2000001ff00 */
[----:B------:R-:W-:Y:S01]  /*1db0*/  IMAD.IADD R3, R3, 0x1, R9 ;  /* 0x0000000103037824 */ /* 0x000fe200078e0209 */
[----:B------:R-:W-:Y:S01]  /*1dc0*/  CS2R R98, SRZ ;  /* 0x0000000000627805 */ /* 0x000fe2000001ff00 */
[CC--:B------:R-:W-:Y:S01]  /*1dd0*/  @!P5 IMAD R12, R243.reuse, R21.reuse, R7 ;  /* 0x00000015f30cd224 */ /* 0x0c0fe200078e0207 */
        /* <DEDUP_REMOVED lines=18> */
[----:B------:R-:W-:Y:S01]  /*1f00*/  CS2R R70, SRZ ;  /* 0x0000000000467805 */ /* 0x000fe2000001ff00 */
        /* <DEDUP_REMOVED lines=8> */
[----:B------:R-:W-:Y:S01]  /*1f90*/  IMAD.IADD R3, R5, 0x1, R24 ;  /* 0x0000000105037824 */ /* 0x000fe200078e0218 */
[----:B------:R-:W-:Y:S01]  /*1fa0*/  CS2R R48, SRZ ;  /* 0x0000000000307805 */ /* 0x000fe2000001ff00 */
[----:B------:R-:W-:Y:S01]  /*1fb0*/  @!P5 IMAD R19, R243, R23, R13 ;  /* 0x00000017f313d224 */ /* 0x000fe200078e020d */
[----:B------:R-:W-:Y:S01]  /*1fc0*/  @!P5 LEA.HI.X R13, R6, R29, R2, 0x1, P1 ;  /* 0x0000001d060dd211 */ /* 0x000fe200008f0c02 */
[----:B------:R-:W-:Y:S01]  /*1fd0*/  @!P4 IMAD.IADD R5, R11, 0x1, R21 ;  /* 0x000000010b05c824 */ /* 0x000fe200078e0215 */
[C---:B----4-:R-:W-:Y:S01]  /*1fe0*/  @!P4 LEA R6, P1, R10.reuse, R30, 0x1 ;  /* 0x0000001e0a06c211 */ /* 0x050fe200078208ff */
[--C-:B------:R-:W-:Y:S01]  /*1ff0*/  @!P5 IMAD.MOV.U32 R2, RZ, RZ, R4.reuse ;  /* 0x000000ffff02d224 */ /* 0x100fe200078e0004 */
[----:B------:R-:W-:Y:S01]  /*2000*/  CS2R R40, SRZ ;  /* 0x0000000000287805 */ /* 0x000fe2000001ff00 */
[----:B------:R-:W-:Y:S01]  /*2010*/  @!P4 IMAD.MOV.U32 R8, RZ, RZ, R4 ;  /* 0x000000ffff08c224 */ /* 0x000fe200078e0004 */
[----:B------:R-:W-:Y:S01]  /*2020*/  @!P4 LEA.HI.X R7, R10, R31, R5, 0x1, P1 ;  /* 0x0000001f0a07c211 */ /* 0x000fe200008f0c05 */
[----:B------:R-:W-:Y:S01]  /*2030*/  @!P4 IMAD R9, R9, R22, RZ ;  /* 0x000000160909c224 */ /* 0x000fe200078e02ff */
[----:B------:R-:W3:Y:S01]  /*2040*/  @!P5 LDC.64 R4, c[0x0][0x218] ;  /* 0x00008600ff04db82 */ /* 0x000ee20000000a00 */
[----:B------:R-:W-:Y:S01]  /*2050*/  @!PT LDS RZ, [RZ] ;  /* 0x00000000fffff984 */ /* 0x000fe20000000800 */
[----:B------:R-:W-:Y:S01]  /*2060*/  @!PT LDS RZ, [RZ] ;  /* 0x00000000fffff984 */ /* 0x000fe20000000800 */
[----:B------:R-:W-:Y:S01]  /*2070*/  @!PT LDS RZ, [RZ] ;  /* 0x00000000fffff984 */ /* 0x000fe20000000800 */
[----:B------:R-:W-:Y:S01]  /*2080*/  @!P5 LDGSTS.E.BYPASS.LTC128B.128 [R230+0x10000], desc[UR36][R12.64] ;  /* 0x100000000ce6dfae */ /* 0x000fe2000b901d64 */
[----:B------:R-:W-:-:S02]  /*2090*/  IMAD.SHL.U32 R242, R0, 0x4, RZ ;  /* 0x0000000400f27824 */ /* 0x000fc400078e00ff */
[----:B------:R-:W-:Y:S01]  /*20a0*/  IMAD.MOV.U32 R234, RZ, RZ, R32 ;  /* 0x000000ffffea7224 */ /* 0x000fe200078e0020 */
[----:B------:R-:W-:Y:S01]  /*20b0*/  @!P5 LDGSTS.E.BYPASS.LTC128B.128 [R230+0x12000], desc[UR36][R12.64+0x80] ;  /* 0x120000800ce6dfae */ /* 0x000fe2000b901d64 */
[----:B------:R-:W-:Y:S02]  /*20c0*/  @!P4 IMAD R23, R18, R23, R9 ;  /* 0x000000171217c224 */ /* 0x000fe400078e0209 */
[----:B------:R-:W-:Y:S01]  /*20d0*/  IMAD.MOV.U32 R233, RZ, RZ, R33 ;  /* 0x000000ffffe97224 */ /* 0x000fe200078e0021 */
[----:B------:R-:W4:Y:S01]  /*20e0*/  @!P4 LDC.64 R10, c[0x0][0x218] ;  /* 0x00008600ff0acb82 */ /* 0x000f220000000a00 */
[----:B------:R1:W-:Y:S01]  /*20f0*/  @P4 STS.128 [R230+0x11000], RZ ;  /* 0x011000ffe6004388 */ /* 0x0003e20000000c00 */
[--C-:B------:R-:W-:Y:S01]  /*2100*/  @!P4 IMAD.MOV.U32 R9, RZ, RZ, R3.reuse ;  /* 0x000000ffff09c224 */ /* 0x100fe200078e0003 */
[----:B------:R-:W-:Y:S01]  /*2110*/  UIMAD UR33, UR29, 0x18, URZ ;  /* 0x000000181d2178a4 */ /* 0x000fe2000f8e023f */
[----:B------:R-:W-:Y:S01]  /*2120*/  @!P5 IMAD.WIDE.U32 R2, R243, R22, R2 ;  /* 0x00000016f302d225 */ /* 0x000fe200078e0002 */
[----:B------:R1:W-:Y:S01]  /*2130*/  @P4 STS.128 [R230+0x13000], RZ ;  /* 0x013000ffe6004388 */ /* 0x0003e20000000c00 */
[----:B------:R-:W-:-:S02]  /*2140*/  USHF.L.U32 UR32, UR29, 0x5, URZ ;  /* 0x000000051d207899 */ /* 0x000fc4000800063f */
[----:B------:R-:W-:Y:S01]  /*2150*/  @!P5 IMAD.IADD R3, R3, 0x1, R19 ;  /* 0x000000010303d824 */ /* 0x000fe200078e0213 */
[----:B------:R-:W-:Y:S01]  /*2160*/  @!PT LDS RZ, [RZ] ;  /* 0x00000000fffff984 */ /* 0x000fe20000000800 */
[----:B------:R-:W-:Y:S01]  /*2170*/  @!PT LDS RZ, [RZ] ;  /* 0x00000000fffff984 */ /* 0x000fe20000000800 */
[----:B------:R-:W-:Y:S01]  /*2180*/  @!PT LDS RZ, [RZ] ;  /* 0x00000000fffff984 */ /* 0x000fe20000000800 */
[----:B------:R-:W-:Y:S01]  /*2190*/  @!P4 LDGSTS.E.BYPASS.LTC128B.128 [R230+0x11000], desc[UR36][R6.64] ;  /* 0x1100000006e6cfae */ /* 0x000fe2000b901d64 */
[----:B------:R-:W-:Y:S01]  /*21a0*/  @!P4 IMAD.WIDE.U32 R8, R18, R22, R8 ;  /* 0x000000161208c225 */ /* 0x000fe200078e0008 */
[----:B------:R-:W-:Y:S02]  /*21b0*/  UIMAD UR31, UR29, 0x28, URZ ;  /* 0x000000281d1f78a4 */ /* 0x000fe4000f8e023f */
[----:B------:R3:W-:Y:S01]  /*21c0*/  @!P4 LDGSTS.E.BYPASS.LTC128B.128 [R230+0x13000], desc[UR36][R6.64+0x80] ;  /* 0x1300008006e6cfae */ /* 0x0007e2000b901d64 */
[----:B------:R-:W-:Y:S02]  /*21d0*/  UIMAD UR30, UR29, 0x30, URZ ;  /* 0x000000301d1e78a4 */ /* 0x000fe4000f8e023f */
[----:B------:R-:W-:Y:S01]  /*21e0*/  UIADD3 UR19, -UR19, URZ, URZ ;  /* 0x0000003f13137290 */ /* 0x000fe2000fffe13f */
[----:B------:R-:W0:Y:S01]  /*21f0*/  LDGDEPBAR ;  /* 0x00000000000079af */ /* 0x000e220000000000 */
[----:B------:R-:W-:Y:S01]  /*2200*/  ULDC UR18, c[0x0][0x39c] ;  /* 0x0000e70000127ab9 */ /* 0x000fe20000000800 */
[----:B------:R-:W-:-:S02]  /*2210*/  ULDC UR17, c[0x0][0x2ec] ;  /* 0x0000bb0000117ab9 */ /* 0x000fc40000000800 */
        /* <DEDUP_REMOVED lines=8> */
[----:B---3--:R-:W-:-:S03]  /*22a0*/  @!P5 LEA R6, P1, R2, R4, 0x1 ;  /* 0x000000040206d211 */ /* 0x008fc600078208ff */
[----:B------:R1:W-:Y:S01]  /*22b0*/  @P2 STS.128 [R230+0xb000], RZ ;  /* 0x00b000ffe6002388 */ /* 0x0003e20000000c00 */
[----:B------:R-:W-:-:S03]  /*22c0*/  @!P5 LEA.HI.X R7, R2, R5, R3, 0x1, P1 ;  /* 0x000000050207d211 */ /* 0x000fc600008f0c03 */
[----:B------:R-:W-:Y:S01]  /*22d0*/  @!PT LDS RZ, [RZ] ;  /* 0x00000000fffff984 */ /* 0x000fe20000000800 */
[----:B------:R-:W-:Y:S01]  /*22e0*/  @!PT LDS RZ, [RZ] ;  /* 0x00000000fffff984 */ /* 0x000fe20000000800 */
[----:B------:R-:W-:Y:S01]  /*22f0*/  @!PT LDS RZ, [RZ] ;  /* 0x00000000fffff984 */ /* 0x000fe20000000800 */
[----:B------:R-:W-:Y:S01]  /*2300*/  @!P2 LDGSTS.E.BYPASS.LTC128B.128 [R230+0x9000], desc[UR36][R14.64] ;  /* 0x090000000ee6afae */ /* 0x000fe2000b901d64 */
[----:B------:R-:W-:Y:S01]  /*2310*/  @!P4 IMAD.IADD R5, R9, 0x1, R23 ;  /* 0x000000010905c824 */ /* 0x000fe200078e0217 */
[----:B------:R-:W-:Y:S01]  /*2320*/  SHF.R.S32.HI R3, RZ, 0x1f, R0 ;  /* 0x0000001fff037819 */ /* 0x000fe20000011400 */
[C---:B------:R-:W-:Y:S01]  /*2330*/  VIADD R2, R0.reuse, 0x8 ;  /* 0x0000000800027836 */ /* 0x040fe20000000000 */
[----:B------:R-:W-:Y:S02]  /*2340*/  @!P2 LDGSTS.E.BYPASS.LTC128B.128 [R230+0xb000], desc[UR36][R14.64+0x80] ;  /* 0x0b0000800ee6afae */ /* 0x000fe4000b901d64 */
[----:B------:R-:W-:Y:S02]  /*2350*/  SHF.L.U64.HI R241, R0, 0x2, R3 ;  /* 0x0000000200f17819 */ /* 0x000fe40000010203 */
[----:B------:R-:W-:Y:S01]  /*2360*/  ISETP.GE.AND P1, PT, R2, R25, PT ;  /* 0x000000190200720c */ /* 0x000fe20003f26270 */
[----:B------:R-:W-:Y:S02]  /*2370*/  UIADD3 UR28, UR34, 0x40, URZ ;  /* 0x00000040221c7890 */ /* 0x000fe4000fffe03f */
[----:B------:R-:W-:-:S02]  /*2380*/  UIADD3 UR25, UR34, 0x60, URZ ;  /* 0x0000006022197890 */ /* 0x000fc4000fffe03f */
[----:B------:R-:W-:Y:S02]  /*2390*/  UIADD3 UR16, UR34, 0x20, URZ ;  /* 0x0000002022107890 */ /* 0x000fe4000fffe03f */
[----:B------:R-:W-:Y:S02]  /*23a0*/  UIADD3 UR27, UR35, UR28, URZ ;  /* 0x0000001c231b7290 */ /* 0x000fe4000fffe03f */
[----:B------:R-:W-:Y:S02]  /*23b0*/  UIADD3 UR24, UR35, UR25, URZ ;  /* 0x0000001923187290 */ /* 0x000fe4000fffe03f */
[----:B------:R-:W-:Y:S01]  /*23c0*/  UIADD3 UR15, UR35, UR16, URZ ;  /* 0x00000010230f7290 */ /* 0x000fe2000fffe03f */
        /* <DEDUP_REMOVED lines=16> */
[----:B----4-:R-:W-:-:S03]  /*24d0*/  @!P4 LEA R4, P0, R8, R10, 0x1 ;  /* 0x0000000a0804c211 */ /* 0x010fc600078008ff */
[----:B------:R1:W-:Y:S01]  /*24e0*/  @P2 STS [R221+0x1000], RZ ;  /* 0x001000ffdd002388 */ /* 0x0003e20000000800 */
[----:B------:R-:W-:Y:S02]  /*24f0*/  @!P4 LEA.HI.X R5, R8, R11, R5, 0x1, P0 ;  /* 0x0000000b0805c211 */ /* 0x000fe400000f0c05 */
[----:B------:R-:W-:Y:S01]  /*2500*/  IADD3 R2, P0, R242, R239, RZ ;  /* 0x000000eff2027210 */ /* 0x000fe20007f1e0ff */
[----:B------:R1:W-:Y:S04]  /*2510*/  @P2 STS [R221+0x1004], RZ ;  /* 0x001004ffdd002388 */ /* 0x0003e80000000800 */
[----:B------:R1:W-:Y:S01]  /*2520*/  @P2 STS [R221+0x1008], RZ ;  /* 0x001008ffdd002388 */ /* 0x0003e20000000800 */
[----:B------:R-:W-:-:S03]  /*2530*/  IMAD.X R3, R241, 0x1, R235, P0 ;  /* 0x00000001f1037824 */ /* 0x000fc600000e06eb */
        /* <DEDUP_REMOVED lines=10> */
[----:B------:R-:W-:-:S03]  /*25e0*/  ISETP.GE.AND P2, PT, R0, R25, PT ;  /* 0x000000190000720c */ /* 0x000fc60003f46270 */
[----:B------:R1:W-:Y:S04]  /*25f0*/  @P5 STS.128 [R230+0xc000], RZ ;  /* 0x00c000ffe6005388 */ /* 0x0003e80000000c00 */
[----:B------:R1:W-:Y:S04]  /*2600*/  @P5 STS.128 [R230+0xe000], RZ ;  /* 0x00e000ffe6005388 */ /* 0x0003e80000000c00 */
        /* <DEDUP_REMOVED lines=15> */
[----:B------:R-:W-:Y:S01]  /*2700*/  LEA.HI R0, R43, R42, RZ, 0x4 ;  /* 0x0000002a2b007211 */ /* 0x000fe200078f20ff */
[----:B------:R-:W-:Y:S01]  /*2710*/  UIADD3 UR26, UR35, UR27, URZ ;  /* 0x0000001b231a7290 */ /* 0x000fe2000fffe03f */
[----:B------:R-:W-:Y:S01]  /*2720*/  SEL R207, R207, R218, !P3 ;  /* 0x000000dacfcf7207 */ /* 0x000fe20005800000 */
[----:B------:R-:W-:Y:S01]  /*2730*/  UIADD3 UR23, UR35, UR24, URZ ;  /* 0x0000001823177290 */ /* 0x000fe2000fffe03f */
[----:B------:R-:W-:Y:S01]  /*2740*/  LOP3.LUT R0, R0, 0xfffffff0, RZ, 0xc0, !PT ;  /* 0xfffffff000007812 */ /* 0x000fe200078ec0ff */
[----:B------:R-:W-:Y:S01]  /*2750*/  UIADD3 UR14, UR35, UR15, URZ ;  /* 0x0000000f230e7290 */ /* 0x000fe2000fffe03f */
[----:B------:R-:W-:Y:S01]  /*2760*/  CS2R R38, SRZ ;  /* 0x0000000000267805 */ /* 0x000fe2000001ff00 */
[----:B------:R-:W-:Y:S01]  /*2770*/  UIADD3 UR22, UR35, UR23, URZ ;  /* 0x0000001723167290 */ /* 0x000fe2000fffe03f */
[----:B------:R-:W-:Y:S01]  /*2780*/  CS2R R36, SRZ ;  /* 0x0000000000247805 */ /* 0x000fe2000001ff00 */
[----:B------:R-:W-:Y:S01]  /*2790*/  IMAD.IADD R0, R42, 0x1, -R0 ;  /* 0x000000012a007824 */ /* 0x000fe200078e0a00 */
[----:B------:R-:W-:Y:S01]  /*27a0*/  UIADD3 UR13, UR35, UR14, URZ ;  /* 0x0000000e230d7290 */ /* 0x000fe2000fffe03f */
[----:B------:R-:W-:Y:S01]  /*27b0*/  CS2R R30, SRZ ;  /* 0x00000000001e7805 */ /* 0x000fe2000001ff00 */
[----:B------:R-:W-:Y:S01]  /*27c0*/  UIADD3 UR10, UR35, UR26, URZ ;  /* 0x0000001a230a7290 */ /* 0x000fe2000fffe03f */
[----:B------:R-:W-:-:S02]  /*27d0*/  CS2R R28, SRZ ;  /* 0x00000000001c7805 */ /* 0x000fc4000001ff00 */
[----:B--2---:R-:W-:Y:S01]  /*27e0*/  LEA.HI R4, R43, R42, RZ, 0x3 ;  /* 0x0000002a2b047211 */ /* 0x004fe200078f18ff */
[----:B------:R-:W-:-:S04]  /*27f0*/  DEPBAR.LE SB0, 0x1 ;  /* 0x000080400000791a */ /* 0x000fc80000000000 */
[----:B------:R-:W-:Y:S01]  /*2800*/  BAR.SYNC.DEFER_BLOCKING 0x0 ;  /* 0x0000000000007b1d */ /* 0x000fe20000010000 */
[----:B------:R-:W-:Y:S01]  /*2810*/  UIADD3 UR21, UR35, UR22, URZ ;  /* 0x0000001623157290 */ /* 0x000fe2000fffe03f */
[----:B------:R-:W-:Y:S01]  /*2820*/  CS2R R34, SRZ ;  /* 0x0000000000227805 */ /* 0x000fe2000001ff00 */
[----:B------:R-:W-:Y:S01]  /*2830*/  UIADD3 UR12, UR35, UR13, URZ ;  /* 0x0000000d230c7290 */ /* 0x000fe2000fffe03f */
[----:B------:R-:W-:Y:S01]  /*2840*/  CS2R R32, SRZ ;  /* 0x0000000000207805 */ /* 0x000fe2000001ff00 */
[----:B---3--:R-:W-:Y:S01]  /*2850*/  VIADD R2, R26, 0x40 ;  /* 0x000000401a027836 */ /* 0x008fe20000000000 */
[----:B------:R-:W-:Y:S01]  /*2860*/  SHF.R.S32.HI R3, RZ, 0x1f, R0 ;  /* 0x0000001fff037819 */ /* 0x000fe20000011400 */
[----:B------:R-:W-:Y:S01]  /*2870*/  UIADD3 UR9, UR35, UR10, URZ ;  /* 0x0000000a23097290 */ /* 0x000fe2000fffe03f */
[----:B------:R-:W-:Y:S02]  /*2880*/  CS2R R26, SRZ ;  /* 0x00000000001a7805 */ /* 0x000fe4000001ff00 */
[----:B------:R-:W-:-:S02]  /*2890*/  CS2R R24, SRZ ;  /* 0x0000000000187805 */ /* 0x000fc4000001ff00 */
[----:B------:R-:W-:Y:S02]  /*28a0*/  ISETP.GE.AND P0, PT, R2, R228, PT ;  /* 0x000000e40200720c */ /* 0x000fe40003f06270 */
[----:B------:R-:W-:Y:S02]  /*28b0*/  CS2R R22, SRZ ;  /* 0x0000000000167805 */ /* 0x000fe4000001ff00 */
[----:B------:R-:W-:Y:S02]  /*28c0*/  LOP3.LUT R2, R4, 0xfffffff8, RZ, 0xc0, !PT ;  /* 0xfffffff804027812 */ /* 0x000fe400078ec0ff */
[----:B------:R-:W-:Y:S02]  /*28d0*/  CS2R R20, SRZ ;  /* 0x0000000000147805 */ /* 0x000fe4000001ff00 */
[----:B------:R-:W-:Y:S01]  /*28e0*/  LEA.HI R3, R3, R0, RZ, 0x3 ;  /* 0x0000000003037211 */ /* 0x000fe200078f18ff */
[----:B------:R-:W-:Y:S01]  /*28f0*/  UIMAD UR29, UR29, 0x38, URZ ;  /* 0x000000381d1d78a4 */ /* 0x000fe2000f8e023f */
[----:B------:R-:W-:Y:S01]  /*2900*/  LEA R207, R207, UR5, 0x1 ;  /* 0x00000005cfcf7c11 */ /* 0x000fe2000f8e08ff */
[----:B------:R-:W-:Y:S01]  /*2910*/  IMAD.IADD R2, R42, 0x1, -R2 ;  /* 0x000000012a027824 */ /* 0x000fe200078e0a02 */
[----:B------:R-:W-:-:S02]  /*2920*/  LOP3.LUT R3, R3, 0xfffffff8, RZ, 0xc0, !PT ;  /* 0xfffffff803037812 */ /* 0x000fc400078ec0ff */
[----:B------:R-:W-:Y:S01]  /*2930*/  CS2R R42, SRZ ;  /* 0x00000000002a7805 */ /* 0x000fe2000001ff00 */
[----:B------:R-:W-:Y:S01]  /*2940*/  UIADD3 UR20, UR35, UR21, URZ ;  /* 0x0000001523147290 */ /* 0x000fe2000fffe03f */
[----:B------:R-:W-:Y:S01]  /*2950*/  LOP3.LUT P4, RZ, R2, 0x2, RZ, 0xc0, !PT ;  /* 0x0000000202ff7812 */ /* 0x000fe2000788c0ff */
[----:B------:R-:W-:Y:S01]  /*2960*/  IMAD.IADD R0, R0, 0x1, -R3 ;  /* 0x0000000100007824 */ /* 0x000fe200078e0a03 */
[----:B------:R1:W2:Y:S01]  /*2970*/  LDSM.16.M88.4 R116, [R209+0x10000] ;  /* 0x01000000d174783b */ /* 0x0002a20000000200 */
[----:B------:R-:W-:Y:S01]  /*2980*/  UIADD3 UR11, UR35, UR12, URZ ;  /* 0x0000000c230b7290 */ /* 0x000fe2000fffe03f */
[----:B------:R-:W-:Y:S01]  /*2990*/  SEL R176, R176, 0xffffffe0, !P4 ;  /* 0xffffffe0b0b07807 */ /* 0x000fe20006000000 */
[----:B------:R-:W-:Y:S01]  /*29a0*/  UIADD3 UR4, UR35, UR9, URZ ;  /* 0x0000000923047290 */ /* 0x000fe2000fffe03f */
[----:B------:R1:W3:Y:S01]  /*29b0*/  LDSM.16.M88.4 R120, [R209+0x10800] ;  /* 0x01080000d178783b */ /* 0x0002e20000000200 */
[----:B------:R-:W-:Y:S01]  /*29c0*/  R2P PR, R0, 0x6 ;  /* 0x0000000600007804 */ /* 0x000fe20000000000 */
[----:B------:R-:W-:-:S02]  /*29d0*/  VIADD R0, R219, 0x2000 ;  /* 0x00002000db007836 */ /* 0x000fc40000000000 */
[----:B------:R-:W-:Y:S01]  /*29e0*/  IMAD.IADD R176, R176, 0x1, R208 ;  /* 0x00000001b0b07824 */ /* 0x000fe200078e02d0 */
[----:B------:R1:W4:Y:S01]  /*29f0*/  LDSM.16.M88.4 R124, [R211] ;  /* 0x00000000d37c783b */ /* 0x0003220000000200 */
[----:B------:R-:W-:Y:S02]  /*2a00*/  SEL R213, R213, 0xffffffe0, !P1 ;  /* 0xffffffe0d5d57807 */ /* 0x000fe40004800000 */
[----:B------:R-:W-:Y:S01]  /*2a10*/  SEL R210, R210, 0xffffffc0, !P2 ;  /* 0xffffffc0d2d27807 */ /* 0x000fe20005000000 */
[----:B------:R1:W1:Y:S01]  /*2a20*/  LDSM.16.M88.4 R140, [R176] ;  /* 0x00000000b08c783b */ /* 0x0002620000000200 */
[----:B------:R-:W-:Y:S01]  /*2a30*/  SEL R0, R0, R219, !P3 ;  /* 0x000000db00007207 */ /* 0x000fe20005800000 */
[----:B------:R-:W-:Y:S02]  /*2a40*/  IMAD.IADD R215, R214, 0x1, R213 ;  /* 0x00000001d6d77824 */ /* 0x000fe400078e02d5 */
[----:B------:R1:W1:Y:S01]  /*2a50*/  LDSM.16.M88.4 R144, [R176+0x800] ;  /* 0x00080000b090783b */ /* 0x0002620000000200 */
[----:B------:R-:W-:Y:S01]  /*2a60*/  LEA R204, R0, UR5, 0x1 ;  /* 0x0000000500cc7c11 */ /* 0x000fe2000f8e08ff */
[----:B------:R-:W-:-:S02]  /*2a70*/  IMAD.IADD R216, R214, 0x1, R210 ;  /* 0x00000001d6d87824 */ /* 0x000fc400078e02d2 */
[----:B------:R1:W1:Y:S01]  /*2a80*/  LDSM.16.M88.4 R172, [R176+0x2000] ;  /* 0x00200000b0ac783b */ /* 0x0002620000000200 */
[----:B------:R-:W-:-:S03]  /*2a90*/  IMAD.IADD R217, R210, 0x1, R215 ;  /* 0x00000001d2d97824 */ /* 0x000fc600078e02d7 */
[----:B------:R-:W1:Y:S04]  /*2aa0*/  LDSM.16.M88.4 R176, [R176+0x2800] ;  /* 0x00280000b0b0783b */ /* 0x000e680000000200 */
        /* <DEDUP_REMOVED lines=8> */
[----:B--234-:R1:W1:Y:S02]  /*2b30*/  LDSM.16.M88.4 R168, [R208+0x2800] ;  /* 0x00280000d0a8783b */ /* 0x01c2640000000200 */
.L_x_709:
[----:B------:R-:W0:Y:S01]  /*2b40*/  LDGDEPBAR ;  /* 0x00000000000079af */ /* 0x000e220000000000 */
[C---:B------:R-:W-:Y:S02]  /*2b50*/  IADD3 R0, R207.reuse, R213, RZ ;  /* 0x000000d5cf007210 */ /* 0x040fe40007ffe0ff */
[-C--:B------:R-:W-:Y:S02]  /*2b60*/  IADD3 R2, R207, R210.reuse, RZ ;  /* 0x000000d2cf027210 */ /* 0x080fe40007ffe0ff */
[----:B------:R-:W-:Y:S02]  /*2b70*/  IADD3 R3, R0, R210, RZ ;  /* 0x000000d200037210 */ /* 0x000fe40007ffe0ff */
[----:B-----5:R-:W-:Y:S02]  /*2b80*/  FSETP.NEU.FTZ.AND P1, PT, R231, -INF , PT ;  /* 0xff800000e700780b */ /* 0x020fe40003f3d000 */
[----:B------:R-:W-:Y:S01]  /*2b90*/  ISETP.GE.AND P6, PT, R229, 0x1, PT ;  /* 0x00000001e500780c */ /* 0x000fe20003fc6270 */
[----:B------:R-:W-:Y:S04]  /*2ba0*/  DEPBAR.LE SB0, 0x0 ;  /* 0x000080000000791a */ /* 0x000fe80000000000 */
[----:B------:R-:W-:Y:S06]  /*2bb0*/  BAR.SYNC.DEFER_BLOCKING 0x0 ;  /* 0x0000000000007b1d */ /* 0x000fec0000010000 */
[----:B------:R-:W-:Y:S08]  /*2bc0*/  LDSM.16.M88.4 R16, [R207] ;  /* 0x00000000cf10783b */ /* 0x000ff00000000200 */
[----:B------:R-:W2:Y:S08]  /*2bd0*/  LDSM.16.M88.4 R8, [R209+0xc000] ;  /* 0x00c00000d108783b */ /* 0x000eb00000000200 */
[----:B------:R-:W3:Y:S08]  /*2be0*/  LDSM.16.M88.4 R52, [R209+0xc800] ;  /* 0x00c80000d134783b */ /* 0x000ef00000000200 */
[----:B------:R-:W-:Y:S08]  /*2bf0*/  LDSM.16.M88.4 R56, [R0] ;  /* 0x000000000038783b */ /* 0x000ff00000000200 */
[----:B------:R-:W4:Y:S08]  /*2c00*/  LDSM.16.M88.4 R60, [R211+-0x4000] ;  /* 0xffc00000d33c783b */ /* 0x000f300000000200 */
[----:B------:R-:W1:Y:S01]  /*2c10*/  LDSM.16.M88.4 R64, [R211+-0x3800] ;  /* 0xffc80000d340783b */ /* 0x000e620000000200 */
[C---:B--2---:R-:W-:Y:S07]  /*2c20*/  HMMA.16816.F32.BF16 R4, R16.reuse, R8, RZ ;  /* 0x000000081004723c */ /* 0x044fee00000418ff */
[----:B------:R-:W-:Y:S01]  /*2c30*/  LDSM.16.M88.4 R100, [R2] ;  /* 0x000000000264783b */ /* 0x000fe20000000200 */
[C---:B------:R-:W-:Y:S07]  /*2c40*/  HMMA.16816.F32.BF16 R8, R16.reuse, R10, RZ ;  /* 0x0000000a1008723c */ /* 0x040fee00000418ff */
[----:B------:R-:W2:Y:S01]  /*2c50*/  LDSM.16.M88.4 R104, [R208+-0x4000] ;  /* 0xffc00000d068783b */ /* 0x000ea20000000200 */
[C---:B---3--:R-:W-:Y:S07]  /*2c60*/  HMMA.16816.F32.BF16 R12, R16.reuse, R52, RZ ;  /* 0x00000034100c723c */ /* 0x048fee00000418ff */
[----:B------:R-:W-:Y:S01]  /*2c70*/  LDSM.16.M88.4 R108, [R3] ;  /* 0x00000000036c783b */ /* 0x000fe20000000200 */
[----:B------:R-:W-:Y:S06]  /*2c80*/  HMMA.16816.F32.BF16 R16, R16, R54, RZ ;  /* 0x000000361010723c */ /* 0x000fec00000418ff */
[C---:B----4-:R-:W-:Y:S01]  /*2c90*/  HMMA.16816.F32.BF16 R4, R56.reuse, R60, R4 ;  /* 0x0000003c3804723c */ /* 0x050fe20000041804 */
[----:B------:R-:W3:Y:S05]  /*2ca0*/  LDSM.16.M88.4 R52, [R208+-0x3800] ;  /* 0xffc80000d034783b */ /* 0x000eea0000000200 */
[C---:B------:R-:W-:Y:S03]  /*2cb0*/  HMMA.16816.F32.BF16 R8, R56.reuse, R62, R8 ;  /* 0x0000003e3808723c */ /* 0x040fe60000041808 */
[----:B------:R-:W4:Y:S03]  /*2cc0*/  LDSM.16.M88.4 R112, [R212] ;  /* 0x00000000d470783b */ /* 0x000f260000000200 */
[C---:B-1----:R-:W-:Y:S05]  /*2cd0*/  HMMA.16816.F32.BF16 R12, R56.reuse, R64, R12 ;  /* 0x00000040380c723c */ /* 0x042fea000004180c */
[----:B------:R-:W-:Y:S01]  /*2ce0*/  LDSM.16.M88.4 R60, [R207+0x2000] ;  /* 0x00200000cf3c783b */ /* 0x000fe20000000200 */
[----:B------:R-:W-:Y:S06]  /*2cf0*/  HMMA.16816.F32.BF16 R16, R56, R66, R16 ;  /* 0x000000423810723c */ /* 0x000fec0000041810 */
[C---:B--2---:R-:W-:Y:S01]  /*2d00*/  HMMA.16816.F32.BF16 R4, R100.reuse, R104, R4 ;  /* 0x000000686404723c */ /* 0x044fe20000041804 */
[----:B------:R-:W1:Y:S05]  /*2d10*/  LDSM.16.M88.4 R56, [R212+0x800] ;  /* 0x00080000d438783b */ /* 0x000e6a0000000200 */
[C---:B------:R-:W-:Y:S03]  /*2d20*/  HMMA.16816.F32.BF16 R8, R100.reuse, R106, R8 ;  /* 0x0000006a6408723c */ /* 0x040fe60000041808 */
[----:B------:R-:W2:Y:S03]  /*2d30*/  LDSM.16.M88.4 R64, [R209+0xe000] ;  /* 0x00e00000d140783b */ /* 0x000ea60000000200 */
[C---:B---3--:R-:W-:Y:S05]  /*2d40*/  HMMA.16816.F32.BF16 R12, R100.reuse, R52, R12 ;  /* 0x00000034640c723c */ /* 0x048fea000004180c */
[----:B------:R-:W-:Y:S01]  /*2d50*/  LDSM.16.M88.4 R104, [R211+-0x2000] ;  /* 0xffe00000d368783b */ /* 0x000fe20000000200 */
[----:B------:R-:W-:Y:S07]  /*2d60*/  HMMA.16816.F32.BF16 R16, R100, R54, R16 ;  /* 0x000000366410723c */ /* 0x000fee0000041810 */
[----:B------:R-:W3:Y:S01]  /*2d70*/  LDSM.16.M88.4 R52, [R209+0xe800] ;  /* 0x00e80000d134783b */ /* 0x000ee20000000200 */
[C---:B----4-:R-:W-:Y:S07]  /*2d80*/  HMMA.16816.F32.BF16 R4, R108.reuse, R112, R4 ;  /* 0x000000706c04723c */ /* 0x050fee0000041804 */
[----:B------:R-:W4:Y:S01]  /*2d90*/  LDSM.16.M88.4 R100, [R0+0x2000] ;  /* 0x002000000064783b */ /* 0x000f220000000200 */
[C---:B------:R-:W-:Y:S06]  /*2da0*/  HMMA.16816.F32.BF16 R8, R108.reuse, R114, R8 ;  /* 0x000000726c08723c */ /* 0x040fec0000041808 */
[C---:B-1----:R-:W-:Y:S01]  /*2db0*/  HMMA.16816.F32.BF16 R12, R108.reuse, R56, R12 ;  /* 0x000000386c0c723c */ /* 0x042fe2000004180c */
[----:B------:R-:W-:Y:S05]  /*2dc0*/  LDSM.16.M88.4 R112, [R208+-0x2000] ;  /* 0xffe00000d070783b */ /* 0x000fea0000000200 */
[----:B------:R-:W-:Y:S03]  /*2dd0*/  HMMA.16816.F32.BF16 R16, R108, R58, R16 ;  /* 0x0000003a6c10723c */ /* 0x000fe60000041810 */
[----:B------:R-:W1:Y:S03]  /*2de0*/  LDSM.16.M88.4 R56, [R211+-0x1800] ;  /* 0xffe80000d338783b */ /* 0x000e660000000200 */
[C---:B--2---:R-:W-:Y:S05]  /*2df0*/  HMMA.16816.F32.BF16 R4, R60.reuse, R64, R4 ;  /* 0x000000403c04723c */ /* 0x044fea0000041804 */
[----:B------:R2:W1:Y:S01]  /*2e00*/  LDSM.16.M88.4 R108, [R2+0x2000] ;  /* 0x00200000026c783b */ /* 0x0004620000000200 */
[C---:B------:R-:W-:Y:S06]  /*2e10*/  HMMA.16816.F32.BF16 R8, R60.reuse, R66, R8 ;  /* 0x000000423c08723c */ /* 0x040fec0000041808 */
[C---:B---3--:R-:W-:Y:S01]  /*2e20*/  HMMA.16816.F32.BF16 R12, R60.reuse, R52, R12 ;  /* 0x000000343c0c723c */ /* 0x048fe2000004180c */
[----:B------:R-:W-:Y:S05]  /*2e30*/  LDSM.16.M88.4 R64, [R212+0x2000] ;  /* 0x00200000d440783b */ /* 0x000fea0000000200 */
[----:B------:R-:W-:Y:S03]  /*2e40*/  HMMA.16816.F32.BF16 R16, R60, R54, R16 ;  /* 0x000000363c10723c */ /* 0x000fe60000041810 */
[----:B------:R-:W3:Y:S03]  /*2e50*/  LDSM.16.M88.4 R52, [R208+-0x1800] ;  /* 0xffe80000d034783b */ /* 0x000ee60000000200 */
[C---:B----4-:R-:W-:Y:S05]  /*2e60*/  HMMA.16816.F32.BF16 R4, R100.reuse, R104, R4 ;  /* 0x000000686404723c */ /* 0x050fea0000041804 */
[----:B------:R4:W3:Y:S01]  /*2e70*/  LDSM.16.M88.4 R60, [R3+0x2000] ;  /* 0x00200000033c783b */ /* 0x0008e20000000200 */
[C---:B------:R-:W-:Y:S05]  /*2e80*/  HMMA.16816.F32.BF16 R8, R100.reuse, R106, R8 ;  /* 0x0000006a6408723c */ /* 0x040fea0000041808 */
[----:B--2---:R-:W-:Y:S01]  /*2e90*/  FMUL.FTZ R2, R231, 1.4426950216293334961 ;  /* 0x3fb8aa3be7027820 */ /* 0x004fe20000410000 */
[C---:B-1----:R-:W-:Y:S05]  /*2ea0*/  HMMA.16816.F32.BF16 R12, R100.reuse, R56, R12 ;  /* 0x00000038640c723c */ /* 0x042fea000004180c */
[----:B------:R-:W-:Y:S01]  /*2eb0*/  FSEL R2, R2, RZ, P1 ;  /* 0x000000ff02027208 */ /* 0x000fe20000800000 */
[----:B------:R-:W-:Y:S03]  /*2ec0*/  HMMA.16816.F32.BF16 R16, R100, R58, R16 ;  /* 0x0000003a6410723c */ /* 0x000fe60000041810 */
[----:B------:R-:W-:Y:S03]  /*2ed0*/  FSETP.NEU.FTZ.AND P1, PT, R232, -INF , PT ;  /* 0xff800000e800780b */ /* 0x000fe60003f3d000 */
[C---:B------:R-:W-:Y:S05]  /*2ee0*/  HMMA.16816.F32.BF16 R4, R108.reuse, R112, R4 ;  /* 0x000000706c04723c */ /* 0x040fea0000041804 */
[----:B----4-:R-:W-:Y:S01]  /*2ef0*/  @P0 LEA R3, R245, R248, 0x6 ;  /* 0x000000f8f5030211 */ /* 0x010fe200078e30ff */
[C---:B------:R-:W-:Y:S03]  /*2f00*/  HMMA.16816.F32.BF16 R8, R108.reuse, R114, R8 ;  /* 0x000000726c08723c */ /* 0x040fe60000041808 */
[CC--:B------:R-:W-:Y:S02]  /*2f10*/  @P0 ISETP.GE.AND P2, PT, R3.reuse, R228.reuse, PT ;  /* 0x000000e40300020c */ /* 0x0c0fe40003f46270 */
[----:B------:R-:W-:Y:S01]  /*2f20*/  @P0 IADD3 R0, R3, 0x1, RZ ;  /* 0x0000000103000810 */ /* 0x000fe20007ffe0ff */
[C---:B---3--:R-:W-:Y:S03]  /*2f30*/  HMMA.16816.F32.BF16 R12, R108.reuse, R52, R12 ;  /* 0x000000346c0c723c */ /* 0x048fe6000004180c */
[----:B------:R-:W-:Y:S03]  /*2f40*/  @P0 ISETP.GE.AND P3, PT, R0, R228, PT ;  /* 0x000000e40000020c */ /* 0x000fe60003f66270 */
[----:B------:R-:W-:Y:S01]  /*2f50*/  HMMA.16816.F32.BF16 R16, R108, R54, R16 ;  /* 0x000000366c10723c */ /* 0x000fe20000041810 */
[----:B------:R-:W1:Y:S05]  /*2f60*/  LDSM.16.M88.4 R52, [R212+0x2800] ;  /* 0x00280000d434783b */ /* 0x000e6a0000000200 */
[C---:B------:R-:W-:Y:S06]  /*2f70*/  HMMA.16816.F32.BF16 R4, R60.reuse, R64, R4 ;  /* 0x000000403c04723c */ /* 0x040fec0000041804 */
[C---:B------:R-:W-:Y:S11]  /*2f80*/  HMMA.16816.F32.BF16 R8, R60.reuse, R66, R8 ;  /* 0x000000423c08723c */ /* 0x040ff60000041808 */
[----:B------:R-:W-:Y:S07]  /*2f90*/  @!UPT UIADD3 URZ, URZ, URZ, URZ ;  /* 0x0000003f3f3ff290 */ /* 0x000fee000fffe03f */
[----:B------:R-:W-:Y:S01]  /*2fa0*/  FMUL.FTZ R4, R4, UR18 ;  /* 0x0000001204047c20 */ /* 0x000fe20008410000 */
[----:B------:R-:W-:Y:S01]  /*2fb0*/  FMUL.FTZ R6, R6, UR18 ;  /* 0x0000001206067c20 */ /* 0x000fe20008410000 */
[----:B------:R-:W-:Y:S01]  /*2fc0*/  FMUL.FTZ R7, R7, UR18 ;  /* 0x0000001207077c20 */ /* 0x000fe20008410000 */
[----:B------:R-:W-:Y:S01]  /*2fd0*/  FMUL.FTZ R5, R5, UR18 ;  /* 0x0000001205057c20 */ /* 0x000fe20008410000 */
[----:B------:R-:W2:Y:S02]  /*2fe0*/  MUFU.TANH R106, R4 ;  /* 0x00000004006a7308 */ /* 0x000ea40000002400 */
[----:B------:R-:W-:Y:S01]  /*2ff0*/  FMUL.FTZ R9, R9, UR18 ;  /* 0x0000001209097c20 */ /* 0x000fe20008410000 */
[----:B------:R-:W-:Y:S01]  /*3000*/  FMUL.FTZ R11, R11, UR18 ;  /* 0x000000120b0b7c20 */ /* 0x000fe20008410000 */
[----:B------:R-:W-:Y:S01]  /*3010*/  FMUL.FTZ R10, R10, UR18 ;  /* 0x000000120a0a7c20 */ /* 0x000fe20008410000 */
[----:B------:R-:W-:Y:S01]  /*3020*/  FMUL.FTZ R8, R8, UR18 ;  /* 0x0000001208087c20 */ /* 0x000fe20008410000 */
[C---:B-1----:R-:W-:Y:S04]  /*3030*/  HMMA.16816.F32.BF16 R12, R60.reuse, R52, R12 ;  /* 0x000000343c0c723c */ /* 0x042fe8000004180c */
[----:B------:R1:W-:Y:S02]  /*3040*/  MUFU.TANH R112, R7 ;  /* 0x0000000700707308 */ /* 0x0003e40000002400 */
[----:B------:R-:W-:Y:S08]  /*3050*/  HMMA.16816.F32.BF16 R16, R60, R54, R16 ;  /* 0x000000363c10723c */ /* 0x000ff00000041810 */
[----:B------:R-:W3:Y:S03]  /*3060*/  MUFU.TANH R105, R5 ;  /* 0x0000000500697308 */ /* 0x000ee60000002400 */
[----:B--2---:R-:W-:Y:S02]  /*3070*/  MOV R4, R106 ;  /* 0x0000006a00047202 */ /* 0x004fe40000000f00 */
[----:B------:R-:W-:Y:S05]  /*3080*/  @P0 FSEL R4, R106, -INF , !P2 ;  /* 0xff8000006a040808 */ /* 0x000fea0005000000 */
[----:B------:R-:W-:Y:S01]  /*3090*/  MUFU.TANH R103, R9 ;  /* 0x0000000900677308 */ /* 0x000fe20000002400 */
[--C-:B------:R-:W-:Y:S01]  /*30a0*/  FFMA.FTZ R4, R4, UR17, -R2.reuse ;  /* 0x0000001104047c23 */ /* 0x100fe20008010802 */
[----:B-1----:R-:W-:Y:S01]  /*30b0*/  @P0 IADD3 R7, R3, 0x11, RZ ;  /* 0x0000001103070810 */ /* 0x002fe20007ffe0ff */
[----:B------:R-:W-:Y:S07]  /*30c0*/  FMUL.FTZ R12, R12, UR18 ;  /* 0x000000120c0c7c20 */ /* 0x000fee0008410000 */
[----:B------:R1:W2:Y:S01]  /*30d0*/  MUFU.TANH R114, R6 ;  /* 0x0000000600727308 */ /* 0x0002a20000002400 */
[----:B------:R-:W-:Y:S01]  /*30e0*/  FMUL.FTZ R13, R13, UR18 ;  /* 0x000000120d0d7c20 */ /* 0x000fe20008410000 */
[----:B------:R-:W-:Y:S01]  /*30f0*/  FMUL.FTZ R14, R14, UR18 ;  /* 0x000000120e0e7c20 */ /* 0x000fe20008410000 */
[----:B------:R-:W-:Y:S01]  /*3100*/  FMUL.FTZ R15, R15, UR18 ;  /* 0x000000120f0f7c20 */ /* 0x000fe20008410000 */
[----:B---3--:R-:W-:Y:S01]  /*3110*/  MOV R0, R105 ;  /* 0x0000006900007202 */ /* 0x008fe20000000f00 */
[----:B------:R-:W-:Y:S01]  /*3120*/  FMUL.FTZ R16, R16, UR18 ;  /* 0x0000001210107c20 */ /* 0x000fe20008410000 */
[----:B------:R-:W-:Y:S01]  /*3130*/  FMUL.FTZ R17, R17, UR18 ;  /* 0x0000001211117c20 */ /* 0x000fe20008410000 */
[----:B------:R-:W-:Y:S03]  /*3140*/  FMUL.FTZ R18, R18, UR18 ;  /* 0x0000001212127c20 */ /* 0x000fe60008410000 */
[----:B------:R3:W-:Y:S01]  /*3150*/  MUFU.EX2 R186, R4 ;  /* 0x0000000400ba7308 */ /* 0x0007e20000000800 */
[----:B------:R-:W-:Y:S01]  /*3160*/  @P0 FSEL R0, R105, -INF , !P3 ;  /* 0xff80000069000808 */ /* 0x000fe20005800000 */
[----:B------:R-:W-:Y:S08]  /*3170*/  FMUL.FTZ R19, R19, UR18 ;  /* 0x0000001213137c20 */ /* 0x000ff00008410000 */
[----:B------:R-:W4:Y:S01]  /*3180*/  MUFU.TANH R104, R8 ;  /* 0x0000000800687308 */ /* 0x000f220000002400 */
[----:B-1----:R-:W-:Y:S01]  /*3190*/  FMUL.FTZ R6, R232, 1.4426950216293334961 ;  /* 0x3fb8aa3be8067820 */ /* 0x002fe20000410000 */
[----:B--2---:R-:W-:Y:S02]  /*31a0*/  MOV R5, R114 ;  /* 0x0000007200057202 */ /* 0x004fe40000000f00 */
[----:B------:R-:W-:Y:S06]  /*31b0*/  @P0 FSEL R5, R114, -INF , !P2 ;  /* 0xff80000072050808 */ /* 0x000fec0005000000 */
[----:B------:R-:W-:Y:S01]  /*31c0*/  MUFU.TANH R102, R12 ;  /* 0x0000000c00667308 */ /* 0x000fe20000002400 */
[----:B---3--:R-:W-:Y:S01]  /*31d0*/  FFMA.FTZ R4, R0, UR17, -R2 ;  /* 0x0000001100047c23 */ /* 0x008fe20008010802 */
[----:B------:R-:W-:Y:S02]  /*31e0*/  FSEL R0, R6, RZ, P1 ;  /* 0x000000ff06007208 */ /* 0x000fe40000800000 */
[----:B------:R-:W-:Y:S03]  /*31f0*/  @P0 IADD3 R6, R3, 0x8, RZ ;  /* 0x0000000803060810 */ /* 0x000fe60007ffe0ff */
[--C-:B------:R-:W-:Y:S03]  /*3200*/  FFMA.FTZ R5, R5, UR17, -R0.reuse ;  /* 0x0000001105057c23 */ /* 0x100fe60008010800 */
[----:B------:R-:W-:Y:S01]  /*3210*/  MUFU.TANH R109, R11 ;  /* 0x0000000b006d7308 */ /* 0x000fe20000002400 */
[-C--:B------:R-:W-:Y:S02]  /*3220*/  @P0 ISETP.GE.AND P1, PT, R6, R228.reuse, PT ;  /* 0x000000e40600020c */ /* 0x080fe40003f26270 */
[C---:B------:R-:W-:Y:S04]  /*3230*/  @P0 IADD3 R6, R3.reuse, 0x9, RZ ;  /* 0x0000000903060810 */ /* 0x040fe80007ffe0ff */
[----:B------:R-:W-:Y:S03]  /*3240*/  @P0 ISETP.GE.AND P2, PT, R6, R228, PT ;  /* 0x000000e40600020c */ /* 0x000fe60003f46270 */
[----:B------:R1:W-:Y:S01]  /*3250*/  MUFU.EX2 R184, R4 ;  /* 0x0000000400b87308 */ /* 0x0003e20000000800 */
[----:B------:R-:W-:Y:S09]  /*3260*/  @P0 IADD3 R6, R3, 0x10, RZ ;  /* 0x0000001003060810 */ /* 0x000ff20007ffe0ff */
[----:B------:R4:W-:Y:S10]  /*3270*/  MUFU.EX2 R194, R5 ;  /* 0x0000000500c27308 */ /* 0x0009f40000000800 */
[----:B------:R-:W-:Y:S01]  /*3280*/  MUFU.TANH R113, R10 ;  /* 0x0000000a00717308 */ /* 0x000fe20000002400 */
[----:B-1----:R-:W-:Y:S02]  /*3290*/  MOV R4, R112 ;  /* 0x0000007000047202 */ /* 0x002fe40000000f00 */
[----:B------:R-:W-:Y:S02]  /*32a0*/  @P0 FSEL R4, R112, -INF , !P3 ;  /* 0xff80000070040808 */ /* 0x000fe40005800000 */
[----:B------:R-:W-:Y:S03]  /*32b0*/  @P0 ISETP.GE.AND P3, PT, R7, R228, PT ;  /* 0x000000e40700020c */ /* 0x000fe60003f66270 */
[----:B------:R-:W-:Y:S01]  /*32c0*/  FFMA.FTZ R4, R4, UR17, -R0 ;  /* 0x0000001104047c23 */ /* 0x000fe20008010800 */
[----:B----4-:R-:W-:Y:S01]  /*32d0*/  MOV R5, R104 ;  /* 0x0000006800057202 */ /* 0x010fe20000000f00 */
[----:B------:R-:W1:Y:S01]  /*32e0*/  MUFU.TANH R101, R13 ;  /* 0x0000000d00657308 */ /* 0x000e620000002400 */
[----:B------:R-:W-:Y:S05]  /*32f0*/  @P0 FSEL R5, R104, -INF , !P1 ;  /* 0xff80000068050808 */ /* 0x000fea0004800000 */
[--C-:B------:R-:W-:Y:S04]  /*3300*/  FFMA.FTZ R5, R5, UR17, -R2.reuse ;  /* 0x0000001105057c23 */ /* 0x100fe80008010802 */
[----:B------:R2:W-:Y:S10]  /*3310*/  MUFU.EX2 R192, R4 ;  /* 0x0000000400c07308 */ /* 0x0005f40000000800 */
[----:B------:R3:W-:Y:S01]  /*3320*/  MUFU.EX2 R182, R5 ;  /* 0x0000000500b67308 */ /* 0x0007e20000000800 */
[----:B-1----:R-:W-:Y:S02]  /*3330*/  MOV R7, R101 ;  /* 0x0000006500077202 */ /* 0x002fe40000000f00 */
[----:B------:R-:W-:Y:S07]  /*3340*/  @P0 FSEL R7, R101, -INF , !P3 ;  /* 0xff80000065070808 */ /* 0x000fee0005800000 */
[----:B------:R-:W1:Y:S01]  /*3350*/  MUFU.TANH R111, R14 ;  /* 0x0000000e006f7308 */ /* 0x000e620000002400 */
[----:B--2---:R-:W-:Y:S02]  /*3360*/  MOV R4, R103 ;  /* 0x0000006700047202 */ /* 0x004fe40000000f00 */
[----:B------:R-:W-:Y:S05]  /*3370*/  @P0 FSEL R4, R103, -INF , !P2 ;  /* 0xff80000067040808 */ /* 0x000fea0005000000 */
[----:B------:R-:W-:Y:S01]  /*3380*/  FFMA.FTZ R4, R4, UR17, -R2 ;  /* 0x0000001104047c23 */ /* 0x000fe20008010802 */
[----:B---3--:R-:W-:Y:S01]  /*3390*/  MOV R5, R113 ;  /* 0x0000007100057202 */ /* 0x008fe20000000f00 */
[----:B------:R-:W-:Y:S01]  /*33a0*/  MUFU.TANH R110, R15 ;  /* 0x0000000f006e7308 */ /* 0x000fe20000002400 */
[----:B------:R-:W-:Y:S05]  /*33b0*/  @P0 FSEL R5, R113, -INF , !P1 ;  /* 0xff80000071050808 */ /* 0x000fea0004800000 */
[--C-:B------:R-:W-:Y:S01]  /*33c0*/  FFMA.FTZ R5, R5, UR17, -R0.reuse ;  /* 0x0000001105057c23 */ /* 0x100fe20008010800 */
[----:B-1----:R-:W-:Y:S03]  /*33d0*/  MOV R8, R111 ;  /* 0x0000006f00087202 */ /* 0x002fe60000000f00 */
[----:B------:R1:W-:Y:S10]  /*33e0*/  MUFU.EX2 R181, R4 ;  /* 0x0000000400b57308 */ /* 0x0003f40000000800 */
[----:B------:R2:W-:Y:S10]  /*33f0*/  MUFU.EX2 R191, R5 ;  /* 0x0000000500bf7308 */ /* 0x0005f40000000800 */
[----:B------:R-:W-:Y:S01]  /*3400*/  MUFU.TANH R100, R16 ;  /* 0x0000001000647308 */ /* 0x000fe20000002400 */
[----:B-1----:R-:W-:Y:S02]  /*3410*/  MOV R4, R109 ;  /* 0x0000006d00047202 */ /* 0x002fe40000000f00 */
[----:B------:R-:W-:Y:S02]  /*3420*/  @P0 FSEL R4, R109, -INF , !P2 ;  /* 0xff8000006d040808 */ /* 0x000fe40005000000 */
[----:B------:R-:W-:Y:S02]  /*3430*/  @P0 ISETP.GE.AND P2, PT, R6, R228, PT ;  /* 0x000000e40600020c */ /* 0x000fe40003f46270 */
[----:B------:R-:W-:Y:S03]  /*3440*/  MOV R6, R102 ;  /* 0x0000006600067202 */ /* 0x000fe60000000f00 */
[----:B------:R-:W1:Y:S01]  /*3450*/  MUFU.TANH R67, R17 ;  /* 0x0000001100437308 */ /* 0x000e620000002400 */
[----:B------:R-:W-:Y:S01]  /*3460*/  @P0 FSEL R6, R102, -INF , !P2 ;  /* 0xff80000066060808 */ /* 0x000fe20005000000 */
[----:B--2---:R-:W-:Y:S01]  /*3470*/  FFMA.FTZ R5, R4, UR17, -R0 ;  /* 0x0000001104057c23 */ /* 0x004fe20008010800 */
[----:B------:R-:W-:Y:S02]  /*3480*/  @P0 FSEL R8, R111, -INF , !P2 ;  /* 0xff8000006f080808 */ /* 0x000fe40005000000 */
[----:B------:R-:W-:Y:S01]  /*3490*/  IADD3 R4, P1, R242, R234, RZ ;  /* 0x000000eaf2047210 */ /* 0x000fe20007f3e0ff */
[--C-:B------:R-:W-:Y:S04]  /*34a0*/  FFMA.FTZ R6, R6, UR17, -R2.reuse ;  /* 0x0000001106067c23 */ /* 0x100fe80008010802 */
[----:B------:R2:W-:Y:S10]  /*34b0*/  MUFU.EX2 R189, R5 ;  /* 0x0000000500bd7308 */ /* 0x0005f40000000800 */
[----:B------:R3:W-:Y:S10]  /*34c0*/  MUFU.EX2 R185, R6 ;  /* 0x0000000600b97308 */ /* 0x0007f40000000800 */
[----:B------:R-:W-:Y:S01]  /*34d0*/  MUFU.TANH R108, R18 ;  /* 0x00000012006c7308 */ /* 0x000fe20000002400 */
[----:B--2---:R-:W-:Y:S05]  /*34e0*/  IADD3.X R5, R241, R233, RZ, P1, !PT ;  /* 0x000000e9f1057210 */ /* 0x004fea0000ffe4ff */
[----:B------:R-:W2:Y:S04]  /*34f0*/  LDG.E R66, desc[UR36][R4.64] ;  /* 0x0000002404427981 */ /* 0x000ea8000c1e1900 */
[----:B------:R-:W-:Y:S01]  /*3500*/  MUFU.TANH R107, R19 ;  /* 0x00000013006b7308 */ /* 0x000fe20000002400 */
[----:B---3--:R-:W-:Y:S01]  /*3510*/  FFMA.FTZ R6, R7, UR17, -R2 ;  /* 0x0000001107067c23 */ /* 0x008fe20008010802 */
[--C-:B------:R-:W-:Y:S01]  /*3520*/  FFMA.FTZ R7, R8, UR17, -R0.reuse ;  /* 0x0000001108077c23 */ /* 0x100fe20008010800 */
[C---:B------:R-:W-:Y:S01]  /*3530*/  @P0 IADD3 R8, R3.reuse, 0x18, RZ ;  /* 0x0000001803080810 */ /* 0x040fe20007ffe0ff */
[----:B------:R3:W4:Y:S01]  /*3540*/  LDG.E R65, desc[UR36][R4.64+0x20] ;  /* 0x0000202404417981 */ /* 0x000722000c1e1900 */
[----:B------:R-:W-:Y:S02]  /*3550*/  @P0 IADD3 R3, R3, 0x19, RZ ;  /* 0x0000001903030810 */ /* 0x000fe40007ffe0ff */
[-C--:B------:R-:W-:Y:S03]  /*3560*/  @P0 ISETP.GE.AND P1, PT, R8, R228.reuse, PT ;  /* 0x000000e40800020c */ /* 0x080fe60003f26270 */
[----:B------:R3:W3:Y:S01]  /*3570*/  MUFU.EX2 R183, R6 ;  /* 0x0000000600b77308 */ /* 0x0006e20000000800 */
[----:B------:R-:W-:Y:S02]  /*3580*/  @P0 ISETP.GE.AND P2, PT, R3, R228, PT ;  /* 0x000000e40300020c */ /* 0x000fe40003f46270 */
[----:B-1----:R-:W-:Y:S02]  /*3590*/  MOV R3, R67 ;  /* 0x0000004300037202 */ /* 0x002fe40000000f00 */
[----:B------:R-:W-:Y:S05]  /*35a0*/  @P0 FSEL R3, R67, -INF , !P2 ;  /* 0xff80000043030808 */ /* 0x000fea0005000000 */
[----:B------:R1:W-:Y:S01]  /*35b0*/  MUFU.EX2 R193, R7 ;  /* 0x0000000700c17308 */ /* 0x0003e20000000800 */
[----:B---3--:R-:W-:Y:S02]  /*35c0*/  MOV R6, R110 ;  /* 0x0000006e00067202 */ /* 0x008fe40000000f00 */
[----:B------:R-:W-:Y:S02]  /*35d0*/  @P0 FSEL R6, R110, -INF , !P3 ;  /* 0xff8000006e060808 */ /* 0x000fe40005800000 */
[----:B------:R-:W-:Y:S02]  /*35e0*/  F2FP.BF16.F32.PACK_AB R4, R184, R186 ;  /* 0x000000bab804723e */ /* 0x000fe400000010ff */
[----:B------:R-:W-:Y:S01]  /*35f0*/  F2FP.BF16.F32.PACK_AB R5, R183, R185 ;  /* 0x000000b9b705723e */ /* 0x000fe200000010ff */
[----:B------:R-:W-:Y:S01]  /*3600*/  FFMA.FTZ R6, R6, UR17, -R0 ;  /* 0x0000001106067c23 */ /* 0x000fe20008010800 */
[----:B-1----:R-:W-:Y:S01]  /*3610*/  MOV R7, R100 ;  /* 0x0000006400077202 */ /* 0x002fe20000000f00 */
[----:B------:R1:W-:Y:S01]  /*3620*/  STS [R237+0x12000], R4 ;  /* 0x01200004ed007388 */ /* 0x0003e20000000800 */
[----:B------:R-:W-:Y:S01]  /*3630*/  @P0 FSEL R7, R100, -INF , !P1 ;  /* 0xff80000064070808 */ /* 0x000fe20004800000 */
[----:B------:R3:W1:Y:S04]  /*3640*/  MUFU.EX2 R190, R6 ;  /* 0x0000000600be7308 */ /* 0x0006680000000800 */
[--C-:B---3--:R-:W-:Y:S01]  /*3650*/  FFMA.FTZ R6, R7, UR17, -R2.reuse ;  /* 0x0000001107067c23 */ /* 0x108fe20008010802 */
[----:B------:R-:W-:Y:S01]  /*3660*/  FFMA.FTZ R2, R3, UR17, -R2 ;  /* 0x0000001103027c23 */ /* 0x000fe20008010802 */
[----:B------:R-:W-:Y:S04]  /*3670*/  MOV R3, R107 ;  /* 0x0000006b00037202 */ /* 0x000fe80000000f00 */
[----:B------:R3:W-:Y:S01]  /*3680*/  MUFU.EX2 R180, R6 ;  /* 0x0000000600b47308 */ /* 0x0007e20000000800 */
[----:B------:R-:W-:Y:S02]  /*3690*/  @P0 FSEL R3, R107, -INF , !P2 ;  /* 0xff8000006b030808 */ /* 0x000fe40005000000 */
[----:B-1----:R-:W-:Y:S07]  /*36a0*/  F2FP.BF16.F32.PACK_AB R4, R190, R193 ;  /* 0x000000c1be04723e */ /* 0x002fee00000010ff */
[----:B------:R1:W1:Y:S01]  /*36b0*/  MUFU.EX2 R115, R2 ;  /* 0x0000000200737308 */ /* 0x0002620000000800 */
[----:B---3--:R-:W-:Y:S02]  /*36c0*/  MOV R6, R108 ;  /* 0x0000006c00067202 */ /* 0x008fe40000000f00 */
[----:B------:R-:W-:Y:S05]  /*36d0*/  @P0 FSEL R6, R108, -INF , !P1 ;  /* 0xff8000006c060808 */ /* 0x000fea0004800000 */
[--C-:B-1----:R-:W-:Y:S01]  /*36e0*/  FFMA.FTZ R2, R6, UR17, -R0.reuse ;  /* 0x0000001106027c23 */ /* 0x102fe20008010800 */
[----:B------:R-:W-:Y:S01]  /*36f0*/  FFMA.FTZ R0, R3, UR17, -R0 ;  /* 0x0000001103007c23 */ /* 0x000fe20008010800 */
[----:B------:R-:W-:Y:S02]  /*3700*/  F2FP.BF16.F32.PACK_AB R3, R192, R194 ;  /* 0x000000c2c003723e */ /* 0x000fe400000010ff */
[----:B------:R1:W-:Y:S03]  /*3710*/  MUFU.EX2 R188, R2 ;  /* 0x0000000200bc7308 */ /* 0x0003e60000000800 */
[----:B------:R3:W-:Y:S07]  /*3720*/  STS [R237+0x12400], R3 ;  /* 0x01240003ed007388 */ /* 0x0007ee0000000800 */
[----:B------:R3:W3:Y:S01]  /*3730*/  MUFU.EX2 R187, R0 ;  /* 0x0000000000bb7308 */ /* 0x0006e20000000800 */
[----:B-1----:R-:W-:Y:S05]  /*3740*/  F2FP.BF16.F32.PACK_AB R2, R181, R182 ;  /* 0x000000b6b502723e */ /* 0x002fea00000010ff */
[----:B------:R1:W-:Y:S01]  /*3750*/  STS [R240+0x12000], R2 ;  /* 0x01200002f0007388 */ /* 0x0003e20000000800 */
[----:B---3--:R-:W-:Y:S02]  /*3760*/  F2FP.BF16.F32.PACK_AB R0, R189, R191 ;  /* 0x000000bfbd00723e */ /* 0x008fe400000010ff */
[----:B------:R-:W-:Y:S03]  /*3770*/  F2FP.BF16.F32.PACK_AB R3, R115, R180 ;  /* 0x000000b47303723e */ /* 0x000fe600000010ff */
[----:B------:R3:W-:Y:S04]  /*3780*/  STS [R240+0x12400], R0 ;  /* 0x01240000f0007388 */ /* 0x0007e80000000800 */
[----:B------:R-:W-:Y:S04]  /*3790*/  STS [R236+0x12000], R5 ;  /* 0x01200005ec007388 */ /* 0x000fe80000000800 */
[----:B------:R-:W-:Y:S04]  /*37a0*/  STS [R236+0x12400], R4 ;  /* 0x01240004ec007388 */ /* 0x000fe80000000800 */
[----:B------:R3:W-:Y:S01]  /*37b0*/  STS [R238+0x12000], R3 ;  /* 0x01200003ee007388 */ /* 0x0007e20000000800 */
[----:B-1----:R-:W-:Y:S05]  /*37c0*/  F2FP.BF16.F32.PACK_AB R2, R187, R188 ;  /* 0x000000bcbb02723e */ /* 0x002fea00000010ff */
[----:B------:R1:W-:Y:S01]  /*37d0*/  STS [R238+0x12400], R2 ;  /* 0x01240002ee007388 */ /* 0x0003e20000000800 */
[----:B---3--:R-:W-:Y:S05]  /*37e0*/  LEA R0, R218, UR5, 0x1 ;  /* 0x00000005da007c11 */ /* 0x008fea000f8e08ff */
[----:B------:R-:W3:Y:S01]  /*37f0*/  LDSM.16.M88.4 R16, [R0+0x8000] ;  /* 0x008000000010783b */ /* 0x000ee20000000200 */
[CC--:B------:R-:W-:Y:S07]  /*3800*/  IADD3 R3, R210.reuse, R0.reuse, RZ ;  /* 0x00000000d2037210 */ /* 0x0c0fee0007ffe0ff */
[----:B------:R-:W-:Y:S01]  /*3810*/  LDSM.16.M88.4 R56, [R3+0x8000] ;  /* 0x008000000338783b */ /* 0x000fe20000000200 */
[----:B-1----:R-:W-:Y:S04]  /*3820*/  IADD3 R2, R213, R0, RZ ;  /* 0x00000000d5027210 */ /* 0x002fe80007ffe0ff */
[----:B------:R-:W-:Y:S03]  /*3830*/  IADD3 R64, R210, R2, RZ ;  /* 0x00000002d2407210 */ /* 0x000fe60007ffe0ff */
[----:B------:R-:W1:Y:S08]  /*3840*/  LDSM.16.M88.4 R52, [R2+0x8000] ;  /* 0x008000000234783b */ /* 0x000e700000000200 */
[----:B------:R-:W1:Y:S01]  /*3850*/  LDSM.16.M88.4 R60, [R64+0x8000] ;  /* 0x00800000403c783b */ /* 0x000e620000000200 */
        /* <DEDUP_REMOVED lines=13> */
[----:B------:R3:W2:Y:S05]  /*3930*/  LDSM.16.M88.4 R56, [R2+0xa000] ;  /* 0x00a000000238783b */ /* 0x0006aa0000000200 */
[C---:B------:R-:W-:Y:S06]  /*3940*/  HMMA.16816.F32.BF16 R4, R60.reuse, R140, R4 ;  /* 0x0000008c3c04723c */ /* 0x040fec0000041804 */
[C---:B------:R-:W-:Y:S06]  /*3950*/  HMMA.16816.F32.BF16 R8, R60.reuse, R142, R8 ;  /* 0x0000008e3c08723c */ /* 0x040fec0000041808 */
[C---:B------:R-:W-:Y:S06]  /*3960*/  HMMA.16816.F32.BF16 R12, R60.reuse, R144, R12 ;  /* 0x000000903c0c723c */ /* 0x040fec000004180c */
[----:B------:R-:W-:Y:S01]  /*3970*/  HMMA.16816.F32.BF16 R16, R60, R146, R16 ;  /* 0x000000923c10723c */ /* 0x000fe20000041810 */
[----:B------:R-:W4:Y:S04]  /*3980*/  LDSM.16.M88.4 R60, [R3+0xa000] ;  /* 0x00a00000033c783b */ /* 0x000f280000000200 */
[----:B---3--:R-:W-:Y:S01]  /*3990*/  FFMA.FTZ R2, -R106, R106, 1 ;  /* 0x3f8000006a027423 */ /* 0x008fe2000001016a */
[C---:B-1----:R-:W-:Y:S05]  /*39a0*/  HMMA.16816.F32.BF16 R4, R52.reuse, R148, R4 ;  /* 0x000000943404723c */ /* 0x042fea0000041804 */
[----:B------:R-:W-:Y:S01]  /*39b0*/  FMUL.FTZ R2, R2, UR18 ;  /* 0x0000001202027c20 */ /* 0x000fe20008410000 */
[C---:B------:R-:W-:Y:S06]  /*39c0*/  HMMA.16816.F32.BF16 R8, R52.reuse, R150, R8 ;  /* 0x000000963408723c */ /* 0x040fec0000041808 */
[C---:B------:R-:W-:Y:S06]  /*39d0*/  HMMA.16816.F32.BF16 R12, R52.reuse, R152, R12 ;  /* 0x00000098340c723c */ /* 0x040fec000004180c */
[----:B------:R-:W-:Y:S01]  /*39e0*/  HMMA.16816.F32.BF16 R16, R52, R154, R16 ;  /* 0x0000009a3410723c */ /* 0x000fe20000041810 */
[----:B------:R-:W1:Y:S05]  /*39f0*/  LDSM.16.M88.4 R52, [R64+0xa000] ;  /* 0x00a000004034783b */ /* 0x000e6a0000000200 */
[C---:B--2---:R-:W-:Y:S06]  /*3a00*/  HMMA.16816.F32.BF16 R4, R56.reuse, R156, R4 ;  /* 0x0000009c3804723c */ /* 0x044fec0000041804 */
[C---:B------:R-:W-:Y:S06]  /*3a10*/  HMMA.16816.F32.BF16 R8, R56.reuse, R158, R8 ;  /* 0x0000009e3808723c */ /* 0x040fec0000041808 */
[C---:B------:R-:W-:Y:S06]  /*3a20*/  HMMA.16816.F32.BF16 R12, R56.reuse, R160, R12 ;  /* 0x000000a0380c723c */ /* 0x040fec000004180c */
[----:B------:R-:W-:Y:S06]  /*3a30*/  HMMA.16816.F32.BF16 R16, R56, R162, R16 ;  /* 0x000000a23810723c */ /* 0x000fec0000041810 */
[C---:B----4-:R-:W-:Y:S06]  /*3a40*/  HMMA.16816.F32.BF16 R4, R60.reuse, R164, R4 ;  /* 0x000000a43c04723c */ /* 0x050fec0000041804 */
[C---:B------:R-:W-:Y:S06]  /*3a50*/  HMMA.16816.F32.BF16 R8, R60.reuse, R166, R8 ;  /* 0x000000a63c08723c */ /* 0x040fec0000041808 */
[C---:B------:R-:W-:Y:S06]  /*3a60*/  HMMA.16816.F32.BF16 R12, R60.reuse, R168, R12 ;  /* 0x000000a83c0c723c */ /* 0x040fec000004180c */
[----:B------:R-:W-:Y:S06]  /*3a70*/  HMMA.16816.F32.BF16 R16, R60, R170, R16 ;  /* 0x000000aa3c10723c */ /* 0x000fec0000041810 */
[C---:B-1----:R-:W-:Y:S06]  /*3a80*/  HMMA.16816.F32.BF16 R4, R52.reuse, R172, R4 ;  /* 0x000000ac3404723c */ /* 0x042fec0000041804 */
[C---:B------:R-:W-:Y:S06]  /*3a90*/  HMMA.16816.F32.BF16 R8, R52.reuse, R174, R8 ;  /* 0x000000ae3408723c */ /* 0x040fec0000041808 */
[C---:B------:R-:W-:Y:S06]  /*3aa0*/  HMMA.16816.F32.BF16 R12, R52.reuse, R176, R12 ;  /* 0x000000b0340c723c */ /* 0x040fec000004180c */
[----:B------:R-:W-:Y:S06]  /*3ab0*/  HMMA.16816.F32.BF16 R16, R52, R178, R16 ;  /* 0x000000b23410723c */ /* 0x000fec0000041810 */
[C---:B------:R-:W-:Y:S01]  /*3ac0*/  FADD.FTZ R0, -R66.reuse, R4 ;  /* 0x0000000442007221 */ /* 0x040fe20000010100 */
[----:B------:R-:W-:Y:S01]  /*3ad0*/  FADD.FTZ R3, -R66, R5 ;  /* 0x0000000542037221 */ /* 0x000fe20000010100 */
[----:B------:R-:W-:Y:S03]  /*3ae0*/  FFMA.FTZ R5, -R105, R105, 1 ;  /* 0x3f80000069057423 */ /* 0x000fe60000010169 */
[----:B------:R-:W-:Y:S01]  /*3af0*/  FMUL.FTZ R0, R186, R0 ;  /* 0x00000000ba007220 */ /* 0x000fe20000410000 */
[C---:B------:R-:W-:Y:S01]  /*3b00*/  FADD.FTZ R4, -R66.reuse, R8 ;  /* 0x0000000842047221 */ /* 0x040fe20000010100 */
[----:B------:R-:W-:Y:S01]  /*3b10*/  FADD.FTZ R9, -R66, R9 ;  /* 0x0000000942097221 */ /* 0x000fe20000010100 */
[----:B------:R-:W-:Y:S01]  /*3b20*/  FFMA.FTZ R8, -R103, R103, 1 ;  /* 0x3f80000067087423 */ /* 0x000fe20000010167 */
[----:B------:R-:W-:Y:S01]  /*3b30*/  FMUL.FTZ R2, R0, R2 ;  /* 0x0000000200027220 */ /* 0x000fe20000410000 */
[----:B------:R-:W-:Y:S01]  /*3b40*/  FFMA.FTZ R0, -R104, R104, 1 ;  /* 0x3f80000068007423 */ /* 0x000fe20000010168 */
[----:B------:R-:W-:Y:S01]  /*3b50*/  FMUL.FTZ R3, R184, R3 ;  /* 0x00000003b8037220 */ /* 0x000fe20000410000 */
[----:B------:R-:W-:Y:S01]  /*3b60*/  FMUL.FTZ R5, R5, UR18 ;  /* 0x0000001205057c20 */ /* 0x000fe20008410000 */
[----:B------:R-:W-:Y:S01]  /*3b70*/  FMUL.FTZ R4, R182, R4 ;  /* 0x00000004b6047220 */ /* 0x000fe20000410000 */
[----:B------:R-:W-:Y:S01]  /*3b80*/  FMUL.FTZ R9, R181, R9 ;  /* 0x00000009b5097220 */ /* 0x000fe20000410000 */
[----:B------:R-:W-:Y:S01]  /*3b90*/  FMUL.FTZ R0, R0, UR18 ;  /* 0x0000001200007c20 */ /* 0x000fe20008410000 */
[----:B------:R-:W-:Y:S01]  /*3ba0*/  FMUL.FTZ R8, R8, UR18 ;  /* 0x0000001208087c20 */ /* 0x000fe20008410000 */
[----:B------:R-:W-:Y:S01]  /*3bb0*/  FMUL.FTZ R5, R3, R5 ;  /* 0x0000000503057220 */ /* 0x000fe20000410000 */
[C---:B------:R-:W-:Y:S01]  /*3bc0*/  FADD.FTZ R12, -R66.reuse, R12 ;  /* 0x0000000c420c7221 */ /* 0x040fe20000010100 */
[C---:B------:R-:W-:Y:S01]  /*3bd0*/  FADD.FTZ R13, -R66.reuse, R13 ;  /* 0x0000000d420d7221 */ /* 0x040fe20000010100 */
[----:B------:R-:W-:Y:S01]  /*3be0*/  FADD.FTZ R3, -R66, R16 ;  /* 0x0000001042037221 */ /* 0x000fe20000010100 */
[----:B------:R-:W-:Y:S01]  /*3bf0*/  FMUL.FTZ R0, R4, R0 ;  /* 0x0000000004007220 */ /* 0x000fe20000410000 */
[----:B------:R-:W-:Y:S01]  /*3c00*/  F2FP.BF16.F32.PACK_AB R5, R5, R2 ;  /* 0x000000020505723e */ /* 0x000fe200000010ff */
[----:B------:R-:W-:Y:S01]  /*3c10*/  FMUL.FTZ R8, R9, R8 ;  /* 0x0000000809087220 */ /* 0x000fe20000410000 */
[----:B------:R-:W-:Y:S01]  /*3c20*/  FADD.FTZ R66, -R66, R17 ;  /* 0x0000001142427221 */ /* 0x000fe20000010100 */
[----:B------:R-:W-:Y:S01]  /*3c30*/  FFMA.FTZ R9, -R100, R100, 1 ;  /* 0x3f80000064097423 */ /* 0x000fe20000010164 */
[----:B------:R-:W-:Y:S01]  /*3c40*/  FFMA.FTZ R4, -R67, R67, 1 ;  /* 0x3f80000043047423 */ /* 0x000fe20000010143 */
[----:B------:R-:W-:Y:S01]  /*3c50*/  FMUL.FTZ R16, R185, R12 ;  /* 0x0000000cb9107220 */ /* 0x000fe20000410000 */
[----:B------:R-:W-:Y:S01]  /*3c60*/  FMUL.FTZ R17, R183, R13 ;  /* 0x0000000db7117220 */ /* 0x000fe20000410000 */
[----:B------:R-:W-:Y:S01]  /*3c70*/  FMUL.FTZ R12, R180, R3 ;  /* 0x00000003b40c7220 */ /* 0x000fe20000410000 */
[----:B------:R-:W-:Y:S01]  /*3c80*/  FMUL.FTZ R13, R115, R66 ;  /* 0x00000042730d7220 */ /* 0x000fe20000410000 */
[----:B------:R-:W-:Y:S01]  /*3c90*/  FFMA.FTZ R3, -R102, R102, 1 ;  /* 0x3f80000066037423 */ /* 0x000fe20000010166 */
[----:B------:R-:W-:Y:S01]  /*3ca0*/  FFMA.FTZ R2, -R101, R101, 1 ;  /* 0x3f80000065027423 */ /* 0x000fe20000010165 */
[----:B------:R-:W-:Y:S01]  /*3cb0*/  FMUL.FTZ R9, R9, UR18 ;  /* 0x0000001209097c20 */ /* 0x000fe20008410000 */
[----:B------:R-:W-:Y:S01]  /*3cc0*/  FMUL.FTZ R4, R4, UR18 ;  /* 0x0000001204047c20 */ /* 0x000fe20008410000 */
[----:B------:R-:W-:Y:S01]  /*3cd0*/  FMUL.FTZ R3, R3, UR18 ;  /* 0x0000001203037c20 */ /* 0x000fe20008410000 */
[----:B------:R-:W-:Y:S01]  /*3ce0*/  FMUL.FTZ R2, R2, UR18 ;  /* 0x0000001202027c20 */ /* 0x000fe20008410000 */
[----:B------:R-:W-:Y:S01]  /*3cf0*/  FMUL.FTZ R9, R12, R9 ;  /* 0x000000090c097220 */ /* 0x000fe20000410000 */
[----:B------:R-:W-:Y:S01]  /*3d00*/  FMUL.FTZ R4, R13, R4 ;  /* 0x000000040d047220 */ /* 0x000fe20000410000 */
[----:B------:R-:W-:Y:S01]  /*3d10*/  F2FP.BF16.F32.PACK_AB R8, R8, R0 ;  /* 0x000000000808723e */ /* 0x000fe200000010ff */
[----:B------:R-:W-:Y:S01]  /*3d20*/  FMUL.FTZ R3, R16, R3 ;  /* 0x0000000310037220 */ /* 0x000fe20000410000 */
[----:B------:R-:W-:Y:S01]  /*3d30*/  FMUL.FTZ R2, R17, R2 ;  /* 0x0000000211027220 */ /* 0x000fe20000410000 */
[C---:B------:R-:W-:Y:S01]  /*3d40*/  FADD.FTZ R0, -R65.reuse, R7 ;  /* 0x0000000741007221 */ /* 0x040fe20000010100 */
[----:B------:R-:W-:Y:S01]  /*3d50*/  F2FP.BF16.F32.PACK_AB R7, R4, R9 ;  /* 0x000000090407723e */ /* 0x000fe200000010ff */
[----:B------:R-:W-:Y:S01]  /*3d60*/  FFMA.FTZ R4, -R112, R112, 1 ;  /* 0x3f80000070047423 */ /* 0x000fe20000010170 */
[C---:B------:R-:W-:Y:S01]  /*3d70*/  FADD.FTZ R12, -R65.reuse, R6 ;  /* 0x00000006410c7221 */ /* 0x040fe20000010100 */
[----:B------:R-:W-:Y:S01]  /*3d80*/  F2FP.BF16.F32.PACK_AB R6, R2, R3 ;  /* 0x000000030206723e */ /* 0x000fe200000010ff */
[----:B------:R-:W-:Y:S01]  /*3d90*/  FMUL.FTZ R3, R192, R0 ;  /* 0x00000000c0037220 */ /* 0x000fe20000410000 */
[----:B------:R-:W-:Y:S01]  /*3da0*/  FMUL.FTZ R4, R4, UR18 ;  /* 0x0000001204047c20 */ /* 0x000fe20008410000 */
[----:B------:R-:W-:Y:S01]  /*3db0*/  FFMA.FTZ R0, -R114, R114, 1 ;  /* 0x3f80000072007423 */ /* 0x000fe20000010172 */
[C---:B------:R-:W-:Y:S01]  /*3dc0*/  FADD.FTZ R9, -R65.reuse, R10 ;  /* 0x0000000a41097221 */ /* 0x040fe20000010100 */
[----:B------:R-:W-:Y:S01]  /*3dd0*/  FADD.FTZ R10, -R65, R11 ;  /* 0x0000000b410a7221 */ /* 0x000fe20000010100 */
[----:B------:R-:W-:Y:S01]  /*3de0*/  FMUL.FTZ R4, R3, R4 ;  /* 0x0000000403047220 */ /* 0x000fe20000410000 */
[----:B------:R-:W-:Y:S01]  /*3df0*/  FADD.FTZ R3, -R65, R14 ;  /* 0x0000000e41037221 */ /* 0x000fe20000010100 */
[----:B------:R-:W-:Y:S01]  /*3e00*/  FFMA.FTZ R14, -R113, R113, 1 ;  /* 0x3f800000710e7423 */ /* 0x000fe20000010171 */
        /* <DEDUP_REMOVED lines=8> */
[----:B------:R-:W-:Y:S01]  /*3e90*/  FADD.FTZ R15, -R65, R15 ;  /* 0x0000000f410f7221 */ /* 0x000fe20000010100 */
[----:B------:R-:W-:Y:S01]  /*3ea0*/  FMUL.FTZ R14, R9, R14 ;  /* 0x0000000e090e7220 */ /* 0x000fe20000410000 */
[----:B------:R-:W-:Y:S01]  /*3eb0*/  FMUL.FTZ R13, R10, R13 ;  /* 0x0000000d0a0d7220 */ /* 0x000fe20000410000 */
[C---:B------:R-:W-:Y:S01]  /*3ec0*/  FADD.FTZ R18, -R65.reuse, R18 ;  /* 0x0000001241127221 */ /* 0x040fe20000010100 */
[----:B------:R-:W-:Y:S01]  /*3ed0*/  FADD.FTZ R2, -R65, R19 ;  /* 0x0000001341027221 */ /* 0x000fe20000010100 */
[----:B------:R-:W-:Y:S01]  /*3ee0*/  FFMA.FTZ R10, -R111, R111, 1 ;  /* 0x3f8000006f0a7423 */ /* 0x000fe2000001016f */
[----:B------:R-:W-:Y:S01]  /*3ef0*/  FFMA.FTZ R9, -R110, R110, 1 ;  /* 0x3f8000006e097423 */ /* 0x000fe2000001016e */
[----:B------:R-:W-:Y:S01]  /*3f00*/  FFMA.FTZ R12, -R108, R108, 1 ;  /* 0x3f8000006c0c7423 */ /* 0x000fe2000001016c */
[----:B------:R-:W-:Y:S01]  /*3f10*/  FFMA.FTZ R11, -R107, R107, 1 ;  /* 0x3f8000006b0b7423 */ /* 0x000fe2000001016b */
[----:B------:R-:W-:Y:S01]  /*3f20*/  F2FP.BF16.F32.PACK_AB R4, R4, R0 ;  /* 0x000000000404723e */ /* 0x000fe200000010ff */
[----:B------:R-:W-:Y:S01]  /*3f30*/  FMUL.FTZ R3, R193, R3 ;  /* 0x00000003c1037220 */ /* 0x000fe20000410000 */
[----:B------:R-:W-:Y:S01]  /*3f40*/  FMUL.FTZ R15, R190, R15 ;  /* 0x0000000fbe0f7220 */ /* 0x000fe20000410000 */
[----:B------:R-:W-:Y:S01]  /*3f50*/  FMUL.FTZ R0, R188, R18 ;  /* 0x00000012bc007220 */ /* 0x000fe20000410000 */
[----:B------:R-:W-:Y:S01]  /*3f60*/  FMUL.FTZ R2, R187, R2 ;  /* 0x00000002bb027220 */ /* 0x000fe20000410000 */
[----:B------:R-:W-:Y:S01]  /*3f70*/  FMUL.FTZ R10, R10, UR18 ;  /* 0x000000120a0a7c20 */ /* 0x000fe20008410000 */
[----:B------:R-:W-:Y:S01]  /*3f80*/  FMUL.FTZ R9, R9, UR18 ;  /* 0x0000001209097c20 */ /* 0x000fe20008410000 */
[----:B------:R-:W-:Y:S01]  /*3f90*/  FMUL.FTZ R12, R12, UR18 ;  /* 0x000000120c0c7c20 */ /* 0x000fe20008410000 */
[----:B------:R-:W-:Y:S01]  /*3fa0*/  FMUL.FTZ R11, R11, UR18 ;  /* 0x000000120b0b7c20 */ /* 0x000fe20008410000 */
[----:B------:R-:W-:Y:S01]  /*3fb0*/  FMUL.FTZ R10, R3, R10 ;  /* 0x0000000a030a7220 */ /* 0x000fe20000410000 */
        /* <DEDUP_REMOVED lines=12> */
[C---:B-1----:R-:W-:Y:S05]  /*4080*/  IMAD.U32 R2, R15.reuse, -0x40, RZ ;  /* 0xffffffc00f027824 */ /* 0x042fea00078e00ff */
        /* <DEDUP_REMOVED lines=14> */
.L_x_707:
[----:B-1----:R-:W-:Y:S01]  /*4170*/  F2FP.BF16.F32.PACK_AB R2, R13, R14 ;  /* 0x0000000e0d02723e */ /* 0x002fe200000010ff */
[----:B------:R-:W-:Y:S01]  /*4180*/  STS [R237+0x10000], R5 ;  /* 0x01000005ed007388 */ /* 0x000fe20000000800 */
[----:B------:R-:W-:Y:S02]  /*4190*/  F2FP.BF16.F32.PACK_AB R0, R9, R10 ;  /* 0x0000000a0900723e */ /* 0x000fe400000010ff */
[----:B------:R-:W-:Y:S01]  /*41a0*/  F2FP.BF16.F32.PACK_AB R3, R11, R12 ;  /* 0x0000000c0b03723e */ /* 0x000fe200000010ff */
[----:B------:R-:W-:Y:S04]  /*41b0*/  STS [R237+0x10400], R4 ;  /* 0x01040004ed007388 */ /* 0x000fe80000000800 */
[----:B------:R-:W-:Y:S04]  /*41c0*/  STS [R240+0x10000], R8 ;  /* 0x01000008f0007388 */ /* 0x000fe80000000800 */
[----:B------:R-:W-:Y:S04]  /*41d0*/  STS [R240+0x10400], R2 ;  /* 0x01040002f0007388 */ /* 0x000fe80000000800 */
[----:B------:R-:W-:Y:S04]  /*41e0*/  STS [R236+0x10000], R6 ;  /* 0x01000006ec007388 */ /* 0x000fe80000000800 */
[----:B------:R1:W-:Y:S04]  /*41f0*/  STS [R236+0x10400], R0 ;  /* 0x01040000ec007388 */ /* 0x0003e80000000800 */
[----:B------:R-:W-:Y:S04]  /*4200*/  STS [R238+0x10000], R7 ;  /* 0x01000007ee007388 */ /* 0x000fe80000000800 */
[----:B------:R-:W-:Y:S01]  /*4210*/  STS [R238+0x10400], R3 ;  /* 0x01040003ee007388 */ /* 0x000fe20000000800 */
[----:B------:R-:W-:Y:S01]  /*4220*/  BAR.SYNC.DEFER_BLOCKING 0x0 ;  /* 0x0000000000007b1d */ /* 0x000fe20000010000 */
[----:B-1----:R-:W-:Y:S05]  /*4230*/  LEA R0, R219, UR5, 0x1 ;  /* 0x00000005db007c11 */ /* 0x002fea000f8e08ff */
        /* <DEDUP_REMOVED lines=69> */
.L_x_708:
[----:B------:R-:W-:Y:S01]  /*4690*/  LDSM.16.M88.4 R64, [R214] ;  /* 0x00000000d640783b */ /* 0x000fe20000000200 */
[----:B-1----:R-:W-:Y:S01]  /*46a0*/  IMAD.U32 R3, RZ, RZ, UR19 ;  /* 0x00000013ff037e24 */ /* 0x002fe2000f8e00ff */
[----:B------:R-:W-:Y:S02]  /*46b0*/  @P6 IADD3 R2, P2, R242, R239, RZ ;  /* 0x000000eff2026210 */ /* 0x000fe40007f5e0ff */
[----:B------:R-:W1:Y:S02]  /*46c0*/  LDSM.16.MT88.4 R16, [R0+0xc000] ;  /* 0x00c000000010783b */ /* 0x000e640000004200 */
[----:B------:R-:W-:Y:S01]  /*46d0*/  LEA R222, P1, R3, R222, 0x2 ;  /* 0x000000de03de7211 */ /* 0x000fe200078210ff */
[----:B------:R-:W-:Y:S01]  /*46e0*/  @P6 IMAD.X R3, R241, 0x1, R235, P2 ;  /* 0x00000001f1036824 */ /* 0x000fe200010e06eb */
[----:B------:R-:W2:Y:S04]  /*46f0*/  LDSM.16.M88.4 R60, [R214+0x1000] ;  /* 0x00100000d63c783b */ /* 0x000ea80000000200 */
        /* <DEDUP_REMOVED lines=8> */
[-C--:B-1----:R-:W-:Y:S03]  /*4780*/  HMMA.16816.F32.BF16 R4, R64, R16.reuse, RZ ;  /* 0x000000104004723c */ /* 0x082fe600000418ff */
[----:B------:R-:W-:Y:S04]  /*4790*/  LDSM.16.MT88.4 R196, [R0+0xd800] ;  /* 0x00d8000000c4783b */ /* 0x000fe80000004200 */
[----:B------:R-:W-:Y:S01]  /*47a0*/  LDSM.16.M88.4 R200, [R217+0x1000] ;  /* 0x00100000d9c8783b */ /* 0x000fe20000000200 */
[C---:B--2---:R-:W-:Y:S03]  /*47b0*/  HMMA.16816.F32.BF16 R8, R60.reuse, R16, RZ ;  /* 0x000000103c08723c */ /* 0x044fe600000418ff */
[----:B------:R-:W5:Y:S03]  /*47c0*/  @P6 LDG.E R231, desc[UR36][R2.64+-0x100] ;  /* 0xffff002402e76981 */ /* 0x000f66000c1e1900 */
[-C--:B------:R-:W-:Y:S01]  /*47d0*/  HMMA.16816.F32.BF16 R12, R60, R18.reuse, RZ ;  /* 0x000000123c0c723c */ /* 0x080fe200000418ff */
[----:B------:R1:W5:Y:S05]  /*47e0*/  @P6 LDG.E R232, desc[UR36][R2.64+-0xe0] ;  /* 0xffff202402e86981 */ /* 0x00036a000c1e1900 */
[C---:B------:R-:W-:Y:S06]  /*47f0*/  HMMA.16816.F32.BF16 R16, R64.reuse, R18, RZ ;  /* 0x000000124010723c */ /* 0x040fec00000418ff */
[-C--:B---3--:R-:W-:Y:S06]  /*4800*/  HMMA.16816.F32.BF16 R52, R64, R100.reuse, RZ ;  /* 0x000000644034723c */ /* 0x088fec00000418ff */
[C---:B------:R-:W-:Y:S06]  /*4810*/  HMMA.16816.F32.BF16 R56, R60.reuse, R100, RZ ;  /* 0x000000643c38723c */ /* 0x040fec00000418ff */
[-C--:B------:R-:W-:Y:S01]  /*4820*/  HMMA.16816.F32.BF16 R60, R60, R102.reuse, RZ ;  /* 0x000000663c3c723c */ /* 0x080fe200000418ff */
[----:B-1----:R-:W-:Y:S05]  /*4830*/  IMAD.MOV.U32 R2, RZ, RZ, R222 ;  /* 0x000000ffff027224 */ /* 0x002fea00078e00de */
        /* <DEDUP_REMOVED lines=9> */
[-C--:B------:R-:W-:Y:S06]  /*48d0*/  HMMA.16816.F32.BF16 R60, R112, R182.reuse, R60 ;  /* 0x000000b6703c723c */ /* 0x080fec000004183c */
[----:B------:R-:W-:Y:S01]  /*48e0*/  HMMA.16816.F32.BF16 R64, R104, R182, R64 ;  /* 0x000000b66840723c */ /* 0x000fe20000041840 */
[----:B------:R3:W4:Y:S05]  /*48f0*/  LDSM.16.MT88.4 R104, [R0+0xf800] ;  /* 0x00f800000068783b */ /* 0x00072a0000004200 */
[-C--:B------:R-:W-:Y:S06]  /*4900*/  HMMA.16816.F32.BF16 R4, R184, R188.reuse, R4 ;  /* 0x000000bcb804723c */ /* 0x080fec0000041804 */
[C---:B------:R-:W-:Y:S06]  /*4910*/  HMMA.16816.F32.BF16 R8, R192.reuse, R188, R8 ;  /* 0x000000bcc008723c */ /* 0x040fec0000041808 */
[-C--:B------:R-:W-:Y:S06]  /*4920*/  HMMA.16816.F32.BF16 R12, R192, R190.reuse, R12 ;  /* 0x000000bec00c723c */ /* 0x080fec000004180c */
[C---:B------:R-:W-:Y:S01]  /*4930*/  HMMA.16816.F32.BF16 R16, R184.reuse, R190, R16 ;  /* 0x000000beb810723c */ /* 0x040fe20000041810 */
[----:B---3--:R-:W-:Y:S05]  /*4940*/  IMAD.U32 R0, RZ, RZ, UR19 ;  /* 0x00000013ff007e24 */ /* 0x008fea000f8e00ff */
[-C--:B-1----:R-:W-:Y:S05]  /*4950*/  HMMA.16816.F32.BF16 R52, R184, R100.reuse, R52 ;  /* 0x00000064b834723c */ /* 0x082fea0000041834 */
[----:B------:R-:W-:Y:S01]  /*4960*/  LEA.HI.X.SX32 R223, R0, R223, 0x2, P1 ;  /* 0x000000df00df7211 */ /* 0x000fe200008f16ff */
[C---:B------:R-:W-:Y:S01]  /*4970*/  HMMA.16816.F32.BF16 R56, R192.reuse, R100, R56 ;  /* 0x00000064c038723c */ /* 0x040fe20000041838 */
[----:B------:R-:W-:Y:S04]  /*4980*/  IMAD.U32 R0, RZ, RZ, UR35 ;  /* 0x00000023ff007e24 */ /* 0x000fe8000f8e00ff */
[----:B------:R-:W-:Y:S01]  /*4990*/  IMAD.MOV.U32 R3, RZ, RZ, R223 ;  /* 0x000000ffff037224 */ /* 0x000fe200078e00df */
[-C--:B------:R-:W-:Y:S01]  /*49a0*/  HMMA.16816.F32.BF16 R60, R192, R102.reuse, R60 ;  /* 0x00000066c03c723c */ /* 0x080fe2000004183c */
[----:B------:R-:W-:Y:S05]  /*49b0*/  IMAD.U32 R100, RZ, RZ, UR35 ;  /* 0x00000023ff647e24 */ /* 0x000fea000f8e00ff */
[----:B------:R-:W-:Y:S05]  /*49c0*/  HMMA.16816.F32.BF16 R64, R184, R102, R64 ;  /* 0x00000066b840723c */ /* 0x000fea0000041840 */
[-C--:B------:R-:W-:Y:S01]  /*49d0*/  LEA R100, P3, R100, R2.reuse, 0x2 ;  /* 0x0000000264647211 */ /* 0x080fe200078610ff */
[-C--:B--2---:R-:W-:Y:S01]  /*49e0*/  HMMA.16816.F32.BF16 R4, R108, R196.reuse, R4 ;  /* 0x000000c46c04723c */ /* 0x084fe20000041804 */
[----:B------:R-:W-:Y:S04]  /*49f0*/  IMAD.U32 R102, RZ, RZ, UR33 ;  /* 0x00000021ff667e24 */ /* 0x000fe8000f8e00ff */
[-C--:B------:R-:W-:Y:S01]  /*4a00*/  LEA.HI.X.SX32 R101, R0, R3.reuse, 0x2, P3 ;  /* 0x0000000300657211 */ /* 0x080fe200018f16ff */
[C---:B------:R-:W-:Y:S01]  /*4a10*/  HMMA.16816.F32.BF16 R8, R200.reuse, R196, R8 ;  /* 0x000000c4c808723c */ /* 0x040fe20000041808 */
[----:B------:R-:W-:Y:S04]  /*4a20*/  IMAD.U32 R103, RZ, RZ, UR33 ;  /* 0x00000021ff677e24 */ /* 0x000fe8000f8e00ff */
[-C--:B------:R-:W-:Y:S01]  /*4a30*/  LEA R102, P1, R102, R2.reuse, 0x2 ;  /* 0x0000000266667211 */ /* 0x080fe200078210ff */
[-C--:B------:R-:W-:Y:S01]  /*4a40*/  HMMA.16816.F32.BF16 R12, R200, R198.reuse, R12 ;  /* 0x000000c6c80c723c */ /* 0x080fe2000004180c */
[----:B------:R-:W-:Y:S04]  /*4a50*/  IMAD.U32 R0, RZ, RZ, UR32 ;  /* 0x00000020ff007e24 */ /* 0x000fe8000f8e00ff */
[-C--:B------:R-:W-:Y:S01]  /*4a60*/  LEA.HI.X.SX32 R103, R103, R3.reuse, 0x2, P1 ;  /* 0x0000000367677211 */ /* 0x080fe200008f16ff */
[C---:B------:R-:W-:Y:S05]  /*4a70*/  HMMA.16816.F32.BF16 R16, R108.reuse, R198, R16 ;  /* 0x000000c66c10723c */ /* 0x040fea0000041810 */
[----:B------:R1:W-:Y:S01]  /*4a80*/  REDG.E.ADD.F32.FTZ.RN.STRONG.GPU desc[UR36][R2.64], R4 ;  /* 0x00000004020079a6 */ /* 0x0003e2000c10f3a4 */
[-C--:B----4-:R-:W-:Y:S03]  /*4a90*/  HMMA.16816.F32.BF16 R52, R108, R104.reuse, R52 ;  /* 0x000000686c34723c */ /* 0x090fe60000041834 */
[----:B------:R2:W-:Y:S03]  /*4aa0*/  REDG.E.ADD.F32.FTZ.RN.STRONG.GPU desc[UR36][R100.64], R5 ;  /* 0x00000005640079a6 */ /* 0x0005e6000c10f3a4 */
[C---:B------:R-:W-:Y:S06]  /*4ab0*/  HMMA.16816.F32.BF16 R56, R200.reuse, R104, R56 ;  /* 0x00000068c838723c */ /* 0x040fec0000041838 */
[-C--:B------:R-:W-:Y:S01]  /*4ac0*/  HMMA.16816.F32.BF16 R60, R200, R106.reuse, R60 ;  /* 0x0000006ac83c723c */ /* 0x080fe2000004183c */
[----:B------:R-:W-:Y:S04]  /*4ad0*/  IMAD.U32 R104, RZ, RZ, UR34 ;  /* 0x00000022ff687e24 */ /* 0x000fe8000f8e00ff */
[----:B------:R-:W-:Y:S01]  /*4ae0*/  IMAD.U32 R105, RZ, RZ, UR34 ;  /* 0x00000022ff697e24 */ /* 0x000fe2000f8e00ff */
[----:B------:R-:W-:Y:S05]  /*4af0*/  HMMA.16816.F32.BF16 R64, R108, R106, R64 ;  /* 0x0000006a6c40723c */ /* 0x000fea0000041840 */
[-C--:B------:R-:W-:Y:S01]  /*4b00*/  LEA R104, P2, R104, R2.reuse, 0x2 ;  /* 0x0000000268687211 */ /* 0x080fe200078410ff */
[----:B-1----:R-:W-:Y:S05]  /*4b10*/  IMAD.U32 R4, RZ, RZ, UR29 ;  /* 0x0000001dff047e24 */ /* 0x002fea000f8e00ff */
[-C--:B------:R-:W-:Y:S01]  /*4b20*/  LEA.HI.X.SX32 R105, R105, R3.reuse, 0x2, P2 ;  /* 0x0000000369697211 */ /* 0x080fe200010f16ff */
[----:B--2---:R-:W-:Y:S04]  /*4b30*/  IMAD.U32 R5, RZ, RZ, UR30 ;  /* 0x0000001eff057e24 */ /* 0x004fe8000f8e00ff */
[----:B------:R1:W-:Y:S04]  /*4b40*/  REDG.E.ADD.F32.FTZ.RN.STRONG.GPU desc[UR36][R104.64], R6 ;  /* 0x00000006680079a6 */ /* 0x0003e8000c10f3a4 */
[----:B------:R2:W-:Y:S01]  /*4b50*/  REDG.E.ADD.F32.FTZ.RN.STRONG.GPU desc[UR36][R102.64], R7 ;  /* 0x00000007660079a6 */ /* 0x0005e2000c10f3a4 */
[----:B-1----:R-:W-:Y:S02]  /*4b60*/  IMAD.U32 R104, RZ, RZ, UR32 ;  /* 0x00000020ff687e24 */ /* 0x002fe4000f8e00ff */
[----:B------:R-:W-:Y:S02]  /*4b70*/  IMAD.U32 R6, RZ, RZ, UR30 ;  /* 0x0000001eff067e24 */ /* 0x000fe4000f8e00ff */
[----:B--2---:R-:W-:Y:S01]  /*4b80*/  IMAD.U32 R102, RZ, RZ, UR31 ;  /* 0x0000001fff667e24 */ /* 0x004fe2000f8e00ff */
[-C--:B------:R-:W-:Y:S01]  /*4b90*/  LEA R104, P1, R104, R2.reuse, 0x2 ;  /* 0x0000000268687211 */ /* 0x080fe200078210ff */
[----:B------:R-:W-:Y:S01]  /*4ba0*/  IMAD.U32 R7, RZ, RZ, UR31 ;  /* 0x0000001fff077e24 */ /* 0x000fe2000f8e00ff */
[-C--:B------:R-:W-:Y:S02]  /*4bb0*/  LEA R6, P2, R6, R2.reuse, 0x2 ;  /* 0x0000000206067211 */ /* 0x080fe400078410ff */
[-C--:B------:R-:W-:Y:S02]  /*4bc0*/  LEA R102, P3, R102, R2.reuse, 0x2 ;  /* 0x0000000266667211 */ /* 0x080fe400078610ff */
[-C--:B------:R-:W-:Y:S01]  /*4bd0*/  LEA.HI.X.SX32 R105, R0, R3.reuse, 0x2, P1 ;  /* 0x0000000300697211 */ /* 0x080fe200008f16ff */
[----:B------:R-:W-:Y:S01]  /*4be0*/  IMAD.U32 R0, RZ, RZ, UR29 ;  /* 0x0000001dff007e24 */ /* 0x000fe2000f8e00ff */
[-C--:B------:R-:W-:Y:S02]  /*4bf0*/  LEA.HI.X.SX32 R103, R7, R3.reuse, 0x2, P3 ;  /* 0x0000000307677211 */ /* 0x080fe400018f16ff */
[-C--:B------:R-:W-:Y:S01]  /*4c00*/  LEA.HI.X.SX32 R7, R5, R3.reuse, 0x2, P2 ;  /* 0x0000000305077211 */ /* 0x080fe200010f16ff */
[----:B------:R1:W-:Y:S01]  /*4c10*/  REDG.E.ADD.F32.FTZ.RN.STRONG.GPU desc[UR36][R104.64], R8 ;  /* 0x00000008680079a6 */ /* 0x0003e2000c10f3a4 */
[-C--:B------:R-:W-:Y:S03]  /*4c20*/  LEA R4, P1, R4, R2.reuse, 0x2 ;  /* 0x0000000204047211 */ /* 0x080fe600078210ff */
[----:B------:R-:W-:Y:S01]  /*4c30*/  REDG.E.ADD.F32.FTZ.RN.STRONG.GPU desc[UR36][R102.64], R9 ;  /* 0x00000009660079a6 */ /* 0x000fe2000c10f3a4 */
[-C--:B------:R-:W-:Y:S01]  /*4c40*/  LEA.HI.X.SX32 R5, R0, R3.reuse, 0x2, P1 ;  /* 0x0000000300057211 */ /* 0x080fe200008f16ff */
[----:B------:R-:W-:Y:S02]  /*4c50*/  IMAD.U32 R0, RZ, RZ, UR16 ;  /* 0x00000010ff007e24 */ /* 0x000fe4000f8e00ff */
[----:B------:R2:W-:Y:S04]  /*4c60*/  REDG.E.ADD.F32.FTZ.RN.STRONG.GPU desc[UR36][R6.64], R10 ;  /* 0x0000000a060079a6 */ /* 0x0005e8000c10f3a4 */
[----:B------:R3:W-:Y:S04]  /*4c70*/  REDG.E.ADD.F32.FTZ.RN.STRONG.GPU desc[UR36][R4.64], R11 ;  /* 0x0000000b040079a6 */ /* 0x0007e8000c10f3a4 */
[----:B------:R-:W-:Y:S04]  /*4c80*/  REDG.E.ADD.F32.FTZ.RN.STRONG.GPU desc[UR36][R2.64+0x80], R16 ;  /* 0x00008010020079a6 */ /* 0x000fe8000c10f3a4 */
[----:B------:R-:W-:Y:S01]  /*4c90*/  REDG.E.ADD.F32.FTZ.RN.STRONG.GPU desc[UR36][R100.64+0x80], R17 ;  /* 0x00008011640079a6 */ /* 0x000fe2000c10f3a4 */
[----:B-1----:R-:W-:Y:S05]  /*4ca0*/  IMAD.U32 R8, RZ, RZ, UR15 ;  /* 0x0000000fff087e24 */ /* 0x002fea000f8e00ff */
[-C--:B------:R-:W-:Y:S01]  /*4cb0*/  LEA R8, P3, R8, R2.reuse, 0x2 ;  /* 0x0000000208087211 */ /* 0x080fe200078610ff */
[----:B--2---:R-:W-:Y:S02]  /*4cc0*/  IMAD.U32 R10, RZ, RZ, UR16 ;  /* 0x00000010ff0a7e24 */ /* 0x004fe4000f8e00ff */
[----:B------:R-:W-:Y:S02]  /*4cd0*/  IMAD.U32 R6, RZ, RZ, UR14 ;  /* 0x0000000eff067e24 */ /* 0x000fe4000f8e00ff */
[----:B------:R-:W-:Y:S01]  /*4ce0*/  IMAD.U32 R7, RZ, RZ, UR15 ;  /* 0x0000000fff077e24 */ /* 0x000fe2000f8e00ff */
[-C--:B------:R-:W-:Y:S01]  /*4cf0*/  LEA R10, P1, R10, R2.reuse, 0x2 ;  /* 0x000000020a0a7211 */ /* 0x080fe200078210ff */
[----:B---3--:R-:W-:Y:S01]  /*4d00*/  IMAD.U32 R4, RZ, RZ, UR13 ;  /* 0x0000000dff047e24 */ /* 0x008fe2000f8e00ff */
[-C--:B------:R-:W-:Y:S01]  /*4d10*/  LEA R6, P2, R6, R2.reuse, 0x2 ;  /* 0x0000000206067211 */ /* 0x080fe200078410ff */
[----:B------:R-:W-:Y:S01]  /*4d20*/  IMAD.U32 R5, RZ, RZ, UR14 ;  /* 0x0000000eff057e24 */ /* 0x000fe2000f8e00ff */
[-C--:B------:R-:W-:Y:S01]  /*4d30*/  LEA.HI.X.SX32 R11, R0, R3.reuse, 0x2, P1 ;  /* 0x00000003000b7211 */ /* 0x080fe200008f16ff */
[----:B------:R-:W-:Y:S01]  /*4d40*/  IMAD.U32 R0, RZ, RZ, UR13 ;  /* 0x0000000dff007e24 */ /* 0x000fe2000f8e00ff */
[-C--:B------:R-:W-:Y:S02]  /*4d50*/  LEA.HI.X.SX32 R9, R7, R3.reuse, 0x2, P3 ;  /* 0x0000000307097211 */ /* 0x080fe400018f16ff */
[-C--:B------:R-:W-:Y:S01]  /*4d60*/  LEA R4, P1, R4, R2.reuse, 0x2 ;  /* 0x0000000204047211 */ /* 0x080fe200078210ff */
[----:B------:R1:W-:Y:S01]  /*4d70*/  REDG.E.ADD.F32.FTZ.RN.STRONG.GPU desc[UR36][R10.64], R18 ;  /* 0x000000120a0079a6 */ /* 0x0003e2000c10f3a4 */
[-C--:B------:R-:W-:Y:S02]  /*4d80*/  LEA.HI.X.SX32 R7, R5, R3.reuse, 0x2, P2 ;  /* 0x0000000305077211 */ /* 0x080fe400010f16ff */
[-C--:B------:R-:W-:Y:S01]  /*4d90*/  LEA.HI.X.SX32 R5, R0, R3.reuse, 0x2, P1 ;  /* 0x0000000300057211 */ /* 0x080fe200008f16ff */
[----:B------:R2:W-:Y:S01]  /*4da0*/  REDG.E.ADD.F32.FTZ.RN.STRONG.GPU desc[UR36][R8.64], R19 ;  /* 0x00000013080079a6 */ /* 0x0005e2000c10f3a4 */
[----:B------:R-:W-:Y:S03]  /*4db0*/  IMAD.U32 R0, RZ, RZ, UR12 ;  /* 0x0000000cff007e24 */ /* 0x000fe6000f8e00ff */
[----:B------:R3:W-:Y:S04]  /*4dc0*/  REDG.E.ADD.F32.FTZ.RN.STRONG.GPU desc[UR36][R6.64], R12 ;  /* 0x0000000c060079a6 */ /* 0x0007e8000c10f3a4 */
[----:B------:R4:W-:Y:S04]  /*4dd0*/  REDG.E.ADD.F32.FTZ.RN.STRONG.GPU desc[UR36][R4.64], R13 ;  /* 0x0000000d040079a6 */ /* 0x0009e8000c10f3a4 */
[----:B------:R-:W-:Y:S01]  /*4de0*/  LDSM.16.MT88.4 R16, [R204+0x2000] ;  /* 0x00200000cc10783b */ /* 0x000fe20000004200 */
[----:B-1----:R-:W-:Y:S02]  /*4df0*/  IMAD.U32 R10, RZ, RZ, UR28 ;  /* 0x0000001cff0a7e24 */ /* 0x002fe4000f8e00ff */
[----:B--2---:R-:W-:Y:S02]  /*4e00*/  IMAD.U32 R8, RZ, RZ, UR11 ;  /* 0x0000000bff087e24 */ /* 0x004fe4000f8e00ff */
[----:B---3--:R-:W-:Y:S03]  /*4e10*/  IMAD.U32 R6, RZ, RZ, UR28 ;  /* 0x0000001cff067e24 */ /* 0x008fe6000f8e00ff */
[-C--:B------:R-:W-:Y:S01]  /*4e20*/  LEA R8, P1, R8, R2.reuse, 0x2 ;  /* 0x0000000208087211 */ /* 0x080fe200078210ff */
[----:B------:R-:W-:Y:S02]  /*4e30*/  IMAD.U32 R7, RZ, RZ, UR27 ;  /* 0x0000001bff077e24 */ /* 0x000fe4000f8e00ff */
[----:B----4-:R-:W-:Y:S01]  /*4e40*/  IMAD.U32 R5, RZ, RZ, UR12 ;  /* 0x0000000cff057e24 */ /* 0x010fe2000f8e00ff */
[-C--:B------:R-:W-:Y:S01]  /*4e50*/  LEA R4, P2, R0, R2.reuse, 0x2 ;  /* 0x0000000200047211 */ /* 0x080fe200078410ff */
[----:B------:R-:W-:Y:S01]  /*4e60*/  IMAD.U32 R12, RZ, RZ, UR24 ;  /* 0x00000018ff0c7e24 */ /* 0x000fe2000f8e00ff */
[----:B------:R-:W-:Y:S01]  /*4e70*/  MOV R0, UR11 ;  /* 0x0000000b00007c02 */ /* 0x000fe20008000f00 */
[----:B------:R-:W-:Y:S01]  /*4e80*/  IMAD.U32 R13, RZ, RZ, UR24 ;  /* 0x00000018ff0d7e24 */ /* 0x000fe2000f8e00ff */
[-C--:B------:R-:W-:Y:S02]  /*4e90*/  LEA.HI.X.SX32 R5, R5, R3.reuse, 0x2, P2 ;  /* 0x0000000305057211 */ /* 0x080fe400010f16ff */
[-C--:B------:R-:W-:Y:S01]  /*4ea0*/  LEA.HI.X.SX32 R9, R0, R3.reuse, 0x2, P1 ;  /* 0x0000000300097211 */ /* 0x080fe200008f16ff */
[----:B------:R-:W-:Y:S01]  /*4eb0*/  IMAD.U32 R0, RZ, RZ, UR27 ;  /* 0x0000001bff007e24 */ /* 0x000fe2000f8e00ff */
[-C--:B------:R-:W-:Y:S01]  /*4ec0*/  LEA R6, P2, R6, R2.reuse, 0x2 ;  /* 0x0000000206067211 */ /* 0x080fe200078410ff */
[----:B------:R1:W-:Y:S01]  /*4ed0*/  REDG.E.ADD.F32.FTZ.RN.STRONG.GPU desc[UR36][R4.64], R14 ;  /* 0x0000000e040079a6 */ /* 0x0003e2000c10f3a4 */
[-C--:B------:R-:W-:Y:S03]  /*4ee0*/  LEA R12, P5, R12, R2.reuse, 0x2 ;  /* 0x000000020c0c7211 */ /* 0x080fe600078a10ff */
[----:B------:R2:W-:Y:S01]  /*4ef0*/  REDG.E.ADD.F32.FTZ.RN.STRONG.GPU desc[UR36][R8.64], R15 ;  /* 0x0000000f080079a6 */ /* 0x0005e2000c10f3a4 */
[-C--:B------:R-:W-:Y:S03]  /*4f00*/  LEA.HI.X.SX32 R13, R13, R3.reuse, 0x2, P5 ;  /* 0x000000030d0d7211 */ /* 0x080fe600028f16ff */
[----:B------:R-:W-:Y:S04]  /*4f10*/  REDG.E.ADD.F32.FTZ.RN.STRONG.GPU desc[UR36][R2.64+0x100], R52 ;  /* 0x00010034020079a6 */ /* 0x000fe8000c10f3a4 */
[----:B------:R-:W-:Y:S01]  /*4f20*/  REDG.E.ADD.F32.FTZ.RN.STRONG.GPU desc[UR36][R100.64+0x100], R53 ;  /* 0x00010035640079a6 */ /* 0x000fe2000c10f3a4 */
[-C--:B-1----:R-:W-:Y:S01]  /*4f30*/  LEA R4, P1, R7, R2.reuse, 0x2 ;  /* 0x0000000207047211 */ /* 0x082fe200078210ff */
[----:B------:R-:W-:Y:S01]  /*4f40*/  IMAD.U32 R14, RZ, RZ, UR25 ;  /* 0x00000019ff0e7e24 */ /* 0x000fe2000f8e00ff */
[-C--:B------:R-:W-:Y:S01]  /*4f50*/  LEA.HI.X.SX32 R7, R10, R3.reuse, 0x2, P2 ;  /* 0x000000030a077211 */ /* 0x080fe200010f16ff */
[----:B------:R-:W-:Y:S01]  /*4f60*/  IMAD.U32 R10, RZ, RZ, UR26 ;  /* 0x0000001aff0a7e24 */ /* 0x000fe2000f8e00ff */
[-C--:B------:R-:W-:Y:S01]  /*4f70*/  LEA.HI.X.SX32 R5, R0, R3.reuse, 0x2, P1 ;  /* 0x0000000300057211 */ /* 0x080fe200008f16ff */
[----:B------:R-:W-:Y:S02]  /*4f80*/  IMAD.U32 R0, RZ, RZ, UR26 ;  /* 0x0000001aff007e24 */ /* 0x000fe4000f8e00ff */
[----:B------:R1:W-:Y:S01]  /*4f90*/  REDG.E.ADD.F32.FTZ.RN.STRONG.GPU desc[UR36][R6.64], R54 ;  /* 0x00000036060079a6 */ /* 0x0003e2000c10f3a4 */
[-C--:B------:R-:W-:Y:S01]  /*4fa0*/  LEA R10, P1, R10, R2.reuse, 0x2 ;  /* 0x000000020a0a7211 */ /* 0x080fe200078210ff */
[----:B--2---:R-:W-:Y:S02]  /*4fb0*/  IMAD.U32 R8, RZ, RZ, UR10 ;  /* 0x0000000aff087e24 */ /* 0x004fe4000f8e00ff */
[----:B------:R2:W-:Y:S01]  /*4fc0*/  REDG.E.ADD.F32.FTZ.RN.STRONG.GPU desc[UR36][R4.64], R55 ;  /* 0x00000037040079a6 */ /* 0x0005e2000c10f3a4 */
[-C--:B------:R-:W-:Y:S01]  /*4fd0*/  LEA.HI.X.SX32 R11, R0, R3.reuse, 0x2, P1 ;  /* 0x00000003000b7211 */ /* 0x080fe200008f16ff */
[----:B------:R-:W-:Y:S01]  /*4fe0*/  IMAD.U32 R0, RZ, RZ, UR4 ;  /* 0x00000004ff007e24 */ /* 0x000fe2000f8e00ff */
[-C--:B------:R-:W-:Y:S01]  /*4ff0*/  LEA R8, P3, R8, R2.reuse, 0x2 ;  /* 0x0000000208087211 */ /* 0x080fe200078610ff */
[----:B------:R-:W-:Y:S04]  /*5000*/  LDSM.16.MT88.4 R52, [R206+0x10800] ;  /* 0x01080000ce34783b */ /* 0x000fe80000004200 */
[----:B------:R3:W-:Y:S01]  /*5010*/  REDG.E.ADD.F32.FTZ.RN.STRONG.GPU desc[UR36][R10.64], R56 ;  /* 0x000000380a0079a6 */ /* 0x0007e2000c10f3a4 */
[----:B-1----:R-:W-:Y:S02]  /*5020*/  IMAD.U32 R6, RZ, RZ, UR9 ;  /* 0x00000009ff067e24 */ /* 0x002fe4000f8e00ff */
[----:B------:R-:W-:Y:S02]  /*5030*/  IMAD.U32 R7, RZ, RZ, UR10 ;  /* 0x0000000aff077e24 */ /* 0x000fe4000f8e00ff */
[----:B--2---:R-:W-:Y:S01]  /*5040*/  IMAD.U32 R4, RZ, RZ, UR4 ;  /* 0x00000004ff047e24 */ /* 0x004fe2000f8e00ff */
[-C--:B------:R-:W-:Y:S01]  /*5050*/  LEA R6, P2, R6, R2.reuse, 0x2 ;  /* 0x0000000206067211 */ /* 0x080fe200078410ff */
[----:B------:R-:W-:Y:S01]  /*5060*/  IMAD.U32 R5, RZ, RZ, UR9 ;  /* 0x00000009ff057e24 */ /* 0x000fe2000f8e00ff */
[-C--:B------:R-:W-:Y:S02]  /*5070*/  LEA.HI.X.SX32 R9, R7, R3.reuse, 0x2, P3 ;  /* 0x0000000307097211 */ /* 0x080fe400018f16ff */
[-C--:B------:R-:W-:Y:S02]  /*5080*/  LEA R4, P1, R4, R2.reuse, 0x2 ;  /* 0x0000000204047211 */ /* 0x080fe400078210ff */
[-C--:B------:R-:W-:Y:S01]  /*5090*/  LEA.HI.X.SX32 R7, R5, R3.reuse, 0x2, P2 ;  /* 0x0000000305077211 */ /* 0x080fe200010f16ff */
[----:B------:R1:W-:Y:S01]  /*50a0*/  REDG.E.ADD.F32.FTZ.RN.STRONG.GPU desc[UR36][R8.64], R57 ;  /* 0x00000039080079a6 */ /* 0x0003e2000c10f3a4 */
[-C--:B------:R-:W-:Y:S01]  /*50b0*/  LEA.HI.X.SX32 R5, R0, R3.reuse, 0x2, P1 ;  /* 0x0000000300057211 */ /* 0x080fe200008f16ff */
[----:B---3--:R-:W-:Y:S01]  /*50c0*/  IMAD.U32 R11, RZ, RZ, UR25 ;  /* 0x00000019ff0b7e24 */ /* 0x008fe2000f8e00ff */
[-C--:B------:R-:W-:Y:S01]  /*50d0*/  LEA R14, P1, R14, R2.reuse, 0x2 ;  /* 0x000000020e0e7211 */ /* 0x080fe200078210ff */
[----:B------:R2:W-:Y:S01]  /*50e0*/  REDG.E.ADD.F32.FTZ.RN.STRONG.GPU desc[UR36][R6.64], R58 ;  /* 0x0000003a060079a6 */ /* 0x0005e2000c10f3a4 */
[----:B------:R-:W-:Y:S02]  /*50f0*/  IMAD.U32 R10, RZ, RZ, UR23 ;  /* 0x00000017ff0a7e24 */ /* 0x000fe4000f8e00ff */
[-C--:B------:R-:W-:Y:S01]  /*5100*/  LEA.HI.X.SX32 R15, R11, R3.reuse, 0x2, P1 ;  /* 0x000000030b0f7211 */ /* 0x080fe200008f16ff */
[----:B------:R3:W-:Y:S01]  /*5110*/  REDG.E.ADD.F32.FTZ.RN.STRONG.GPU desc[UR36][R4.64], R59 ;  /* 0x0000003b040079a6 */ /* 0x0007e2000c10f3a4 */
[----:B------:R-:W-:Y:S01]  /*5120*/  IMAD.U32 R0, RZ, RZ, UR20 ;  /* 0x00000014ff007e24 */ /* 0x000fe2000f8e00ff */
[-C--:B------:R-:W-:Y:S02]  /*5130*/  LEA R10, P4, R10, R2.reuse, 0x2 ;  /* 0x000000020a0a7211 */ /* 0x080fe400078810ff */
[----:B------:R4:W-:Y:S04]  /*5140*/  REDG.E.ADD.F32.FTZ.RN.STRONG.GPU desc[UR36][R2.64+0x180], R64 ;  /* 0x00018040020079a6 */ /* 0x0009e8000c10f3a4 */
[----:B------:R-:W-:Y:S04]  /*5150*/  REDG.E.ADD.F32.FTZ.RN.STRONG.GPU desc[UR36][R100.64+0x180], R65 ;  /* 0x00018041640079a6 */ /* 0x000fe8000c10f3a4 */
[----:B------:R-:W-:Y:S04]  /*5160*/  REDG.E.ADD.F32.FTZ.RN.STRONG.GPU desc[UR36][R14.64], R66 ;  /* 0x000000420e0079a6 */ /* 0x000fe8000c10f3a4 */
[----:B------:R-:W-:Y:S01]  /*5170*/  REDG.E.ADD.F32.FTZ.RN.STRONG.GPU desc[UR36][R12.64], R67 ;  /* 0x000000430c0079a6 */ /* 0x000fe2000c10f3a4 */
[----:B-1----:R-:W-:Y:S03]  /*5180*/  IMAD.U32 R8, RZ, RZ, UR22 ;  /* 0x00000016ff087e24 */ /* 0x002fe6000f8e00ff */
[----:B------:R-:W-:Y:S01]  /*5190*/  LDSM.16.MT88.4 R12, [R205+0x10000] ;  /* 0x01000000cd0c783b */ /* 0x000fe20000004200 */
[----:B------:R-:W-:Y:S02]  /*51a0*/  IMAD.U32 R9, RZ, RZ, UR23 ;  /* 0x00000017ff097e24 */ /* 0x000fe4000f8e00ff */
[----:B--2---:R-:W-:Y:S01]  /*51b0*/  IMAD.U32 R7, RZ, RZ, UR22 ;  /* 0x00000016ff077e24 */ /* 0x004fe2000f8e00ff */
[-C--:B------:R-:W-:Y:S01]  /*51c0*/  LEA R8, P3, R8, R2.reuse, 0x2 ;  /* 0x0000000208087211 */ /* 0x080fe200078610ff */
[----:B------:R-:W-:Y:S01]  /*51d0*/  LDSM.16.MT88.4 R56, [R204+0x800] ;  /* 0x00080000cc38783b */ /* 0x000fe20000004200 */
[-C--:B------:R-:W-:Y:S01]  /*51e0*/  LEA.HI.X.SX32 R11, R9, R3.reuse, 0x2, P4 ;  /* 0x00000003090b7211 */ /* 0x080fe200020f16ff */
[----:B---3--:R-:W-:Y:S01]  /*51f0*/  IMAD.U32 R4, RZ, RZ, UR20 ;  /* 0x00000014ff047e24 */ /* 0x008fe2000f8e00ff */
[----:B------:R-:W-:Y:S01]  /*5200*/  MOV R6, UR21 ;  /* 0x0000001500067c02 */ /* 0x000fe20008000f00 */
[----:B------:R-:W-:Y:S01]  /*5210*/  IMAD.U32 R5, RZ, RZ, UR21 ;  /* 0x00000015ff057e24 */ /* 0x000fe2000f8e00ff */
[-C--:B------:R-:W-:Y:S01]  /*5220*/  LEA.HI.X.SX32 R9, R7, R3.reuse, 0x2, P3 ;  /* 0x0000000307097211 */ /* 0x080fe200018f16ff */
[----:B------:R-:W-:Y:S01]  /*5230*/  REDG.E.ADD.F32.FTZ.RN.STRONG.GPU desc[UR36][R10.64], R60 ;  /* 0x0000003c0a0079a6 */ /* 0x000fe2000c10f3a4 */
[-C--:B------:R-:W-:Y:S02]  /*5240*/  LEA R6, P2, R6, R2.reuse, 0x2 ;  /* 0x0000000206067211 */ /* 0x080fe400078410ff */
[----:B------:R-:W-:Y:S01]  /*5250*/  LEA R4, P1, R4, R2, 0x2 ;  /* 0x0000000204047211 */ /* 0x000fe200078210ff */
[----:B------:R-:W-:Y:S01]  /*5260*/  REDG.E.ADD.F32.FTZ.RN.STRONG.GPU desc[UR36][R8.64], R61 ;  /* 0x0000003d080079a6 */ /* 0x000fe2000c10f3a4 */
[-C--:B------:R-:W-:Y:S02]  /*5270*/  LEA.HI.X.SX32 R7, R5, R3.reuse, 0x2, P2 ;  /* 0x0000000305077211 */ /* 0x080fe400010f16ff */
[----:B------:R-:W-:Y:S01]  /*5280*/  LEA.HI.X.SX32 R5, R0, R3, 0x2, P1 ;  /* 0x0000000300057211 */ /* 0x000fe200008f16ff */
[----:B------:R-:W-:Y:S01]  /*5290*/  LDSM.16.MT88.4 R8, [R204] ;  /* 0x00000000cc08783b */ /* 0x000fe20000004200 */
[C---:B------:R-:W-:Y:S01]  /*52a0*/  LOP3.LUT R0, R229.reuse, 0x1, RZ, 0xc0, !PT ;  /* 0x00000001e5007812 */ /* 0x040fe200078ec0ff */
[----:B----4-:R-:W-:Y:S01]  /*52b0*/  VIADD R3, R229, 0xffffffff ;  /* 0xffffffffe5037836 */ /* 0x010fe20000000000 */
[----:B------:R-:W-:Y:S01]  /*52c0*/  @P6 IADD3 R234, P2, R234, -0x100, RZ ;  /* 0xffffff00eaea6810 */ /* 0x000fe20007f5e0ff */
[----:B------:R-:W-:Y:S01]  /*52d0*/  REDG.E.ADD.F32.FTZ.RN.STRONG.GPU desc[UR36][R6.64], R62 ;  /* 0x0000003e060079a6 */ /* 0x000fe2000c10f3a4 */
[----:B------:R-:W-:Y:S02]  /*52e0*/  ISETP.NE.U32.AND P1, PT, R0, 0x1, PT ;  /* 0x000000010000780c */ /* 0x000fe40003f25070 */
[----:B------:R-:W-:Y:S01]  /*52f0*/  @P6 IADD3 R0, P3, R239, -0x100, RZ ;  /* 0xffffff00ef006810 */ /* 0x000fe20007f7e0ff */
[----:B------:R-:W-:Y:S01]  /*5300*/  REDG.E.ADD.F32.FTZ.RN.STRONG.GPU desc[UR36][R4.64], R63 ;  /* 0x0000003f040079a6 */ /* 0x000fe2000c10f3a4 */
[----:B------:R-:W-:Y:S02]  /*5310*/  @P6 IADD3.X R233, R233, -0x1, RZ, P2, !PT ;  /* 0xffffffffe9e96810 */ /* 0x000fe400017fe4ff */
[----:B------:R-:W-:Y:S01]  /*5320*/  @P6 IADD3.X R2, R235, -0x1, RZ, P3, !PT ;  /* 0xffffffffeb026810 */ /* 0x000fe20001ffe4ff */
[----:B------:R-:W1:Y:S01]  /*5330*/  LDSM.16.MT88.4 R4, [R206+0x10000] ;  /* 0x01000000ce04783b */ /* 0x000e620000004200 */
[----:B------:R-:W-:Y:S01]  /*5340*/  ISETP.GT.AND P3, PT, R229, RZ, PT ;  /* 0x000000ffe500720c */ /* 0x000fe20003f64270 */
[----:B------:R-:W-:Y:S02]  /*5350*/  @P6 IMAD.MOV.U32 R239, RZ, RZ, R0 ;  /* 0x000000ffffef6224 */ /* 0x000fe400078e0000 */
[----:B------:R-:W2:Y:S01]  /*5360*/  LDSM.16.MT88.4 R64, [R205+0x10800] ;  /* 0x01080000cd40783b */ /* 0x000ea20000004200 */
[C---:B------:R-:W-:Y:S02]  /*5370*/  VIADD R0, R204.reuse, 0xffffc000 ;  /* 0xffffc000cc007836 */ /* 0x040fe40000000000 */
[----:B------:R-:W-:Y:S01]  /*5380*/  @P1 VIADD R0, R204, 0x4000 ;  /* 0x00004000cc001836 */ /* 0x000fe20000000000 */
[----:B------:R-:W3:Y:S01]  /*5390*/  LDSM.16.MT88.4 R100, [R204+0x2800] ;  /* 0x00280000cc64783b */ /* 0x000ee20000004200 */
[----:B------:R-:W-:Y:S02]  /*53a0*/  @P6 IMAD.MOV.U32 R235, RZ, RZ, R2 ;  /* 0x000000ffffeb6224 */ /* 0x000fe400078e0002 */
[----:B------:R-:W-:Y:S01]  /*53b0*/  IMAD.MOV.U32 R229, RZ, RZ, R3 ;  /* 0x000000ffffe57224 */ /* 0x000fe200078e0003 */
        /* <DEDUP_REMOVED lines=11> */
[----:B------:R-:W4:Y:S04]  /*5470*/  LDSM.16.MT88.4 R4, [R204+0x3000] ;  /* 0x00300000cc04783b */ /* 0x000f280000004200 */
[----:B------:R-:W-:Y:S01]  /*5480*/  LDSM.16.MT88.4 R16, [R206+0x11800] ;  /* 0x01180000ce10783b */ /* 0x000fe20000004200 */
[-C--:B------:R-:W-:Y:S06]  /*5490*/  HMMA.16816.F32.BF16 R68, R52, R56.reuse, R68 ;  /* 0x000000383444723c */ /* 0x080fec0000041844 */
[C---:B--2---:R-:W-:Y:S06]  /*54a0*/  HMMA.16816.F32.BF16 R72, R64.reuse, R56, R72 ;  /* 0x000000384048723c */ /* 0x044fec0000041848 */
[-C--:B------:R-:W-:Y:S06]  /*54b0*/  HMMA.16816.F32.BF16 R76, R64, R58.reuse, R76 ;  /* 0x0000003a404c723c */ /* 0x080fec000004184c */
[C---:B------:R-:W-:Y:S01]  /*54c0*/  HMMA.16816.F32.BF16 R80, R52.reuse, R58, R80 ;  /* 0x0000003a3450723c */ /* 0x040fe20000041850 */
[----:B------:R-:W2:Y:S05]  /*54d0*/  LDSM.16.MT88.4 R56, [R204+0x1800] ;  /* 0x00180000cc38783b */ /* 0x000eaa0000004200 */
[-C--:B---3--:R-:W-:Y:S06]  /*54e0*/  HMMA.16816.F32.BF16 R84, R52, R100.reuse, R84 ;  /* 0x000000643454723c */ /* 0x088fec0000041854 */
[C---:B------:R-:W-:Y:S06]  /*54f0*/  HMMA.16816.F32.BF16 R88, R64.reuse, R100, R88 ;  /* 0x000000644058723c */ /* 0x040fec0000041858 */
[-C--:B------:R-:W-:Y:S01]  /*5500*/  HMMA.16816.F32.BF16 R92, R64, R102.reuse, R92 ;  /* 0x00000066405c723c */ /* 0x080fe2000004185c */
[----:B------:R-:W3:Y:S05]  /*5510*/  LDSM.16.MT88.4 R64, [R205+0x11800] ;  /* 0x01180000cd40783b */ /* 0x000eea0000004200 */
[----:B------:R-:W-:Y:S01]  /*5520*/  HMMA.16816.F32.BF16 R96, R52, R102, R96 ;  /* 0x000000663460723c */ /* 0x000fe20000041860 */
[----:B------:R4:W3:Y:S05]  /*5530*/  LDSM.16.MT88.4 R52, [R204+0x3800] ;  /* 0x00380000cc34783b */ /* 0x0008ea0000004200 */
[-C--:B-1----:R-:W-:Y:S06]  /*5540*/  HMMA.16816.F32.BF16 R68, R8, R12.reuse, R68 ;  /* 0x0000000c0844723c */ /* 0x082fec0000041844 */
[C---:B------:R-:W-:Y:S06]  /*5550*/  HMMA.16816.F32.BF16 R72, R60.reuse, R12, R72 ;  /* 0x0000000c3c48723c */ /* 0x040fec0000041848 */
[-C--:B------:R-:W-:Y:S06]  /*5560*/  HMMA.16816.F32.BF16 R76, R60, R14.reuse, R76 ;  /* 0x0000000e3c4c723c */ /* 0x080fec000004184c */
[C---:B------:R-:W-:Y:S05]  /*5570*/  HMMA.16816.F32.BF16 R80, R8.reuse, R14, R80 ;  /* 0x0000000e0850723c */ /* 0x040fea0000041850 */
[----:B----4-:R-:W-:Y:S01]  /*5580*/  IMAD.MOV.U32 R204, RZ, RZ, R0 ;  /* 0x000000ffffcc7224 */ /* 0x010fe200078e0000 */
        /* <DEDUP_REMOVED lines=138> */
.L_x_710:
        /* <DEDUP_REMOVED lines=13> */
.L_x_711:
        /* <DEDUP_REMOVED lines=45> */
.L_x_713:
[----:B------:R-:W-:Y:S05]  /*61d0*/  BSYNC B0 ;  /* 0x0000000000007941 */ /* 0x000fea0003800000 */
.L_x_712:
        /* <DEDUP_REMOVED lines=15> */
.L_x_715:
[----:B------:R-:W-:Y:S05]  /*62d0*/  BSYNC B0 ;  /* 0x0000000000007941 */ /* 0x000fea0003800000 */
.L_x_714:
        /* <DEDUP_REMOVED lines=23> */
.L_x_717:
[----:B------:R-:W-:Y:S05]  /*6450*/  BSYNC B0 ;  /* 0x0000000000007941 */ /* 0x000fea0003800000 */
.L_x_716:
        /* <DEDUP_REMOVED lines=14> */
.L_x_706:
        /* <DEDUP_REMOVED lines=29> */
.L_x_719:
        /* <DEDUP_REMOVED lines=13> */
.L_x_720:
[----:B------:R-:W1:Y:S01]  /*67e0*/  S2R R19, SR_CTAID.Z ;  /* 0x0000000000137919 */ /* 0x000e620000002700 */
[-C--:B------:R-:W-:Y:S01]  /*67f0*/  IMAD R0, R16, R8.reuse, RZ ;  /* 0x0000000810007224 */ /* 0x080fe200078e02ff */
[----:B------:R-:W-:Y:S01]  /*6800*/  ULDC.64 UR10, c[0x0][0x468] ;  /* 0x00011a00000a7ab9 */ /* 0x000fe20000000a00 */
[----:B------:R-:W-:Y:S01]  /*6810*/  IMAD.WIDE.U32 R2, R11, R8, R250 ;  /* 0x000000080b027225 */ /* 0x000fe200078e00fa */
        /* <DEDUP_REMOVED lines=26> */
.L_x_722:
[----:B------:R-:W-:Y:S05]  /*69c0*/  BSYNC B0 ;  /* 0x0000000000007941 */ /* 0x000fea0003800000 */
.L_x_721:
        /* <DEDUP_REMOVED lines=15> */
.L_x_724:
[----:B------:R-:W-:Y:S05]  /*6ac0*/  BSYNC B0 ;  /* 0x0000000000007941 */ /* 0x000fea0003800000 */
.L_x_723:
        /* <DEDUP_REMOVED lines=23> */
.L_x_726:
[----:B------:R-:W-:Y:S05]  /*6c40*/  BSYNC B0 ;  /* 0x0000000000007941 */ /* 0x000fea0003800000 */
.L_x_725:
        /* <DEDUP_REMOVED lines=14> */
.L_x_718:
[----:B------:R-:W-:Y:S05]  /*6d30*/  BSYNC B1 ;  /* 0x0000000000017941 */ /* 0x000fea0003800000 */
.L_x_701:
[----:B------:R-:W4:Y:S02]  /*6d40*/  LDC R0, c[0x0][0xc] ;  /* 0x00000300ff007b82 */ /* 0x000f240000000800 */
[----:B----4-:R-:W-:-:S04]  /*6d50*/  IADD3 R245, R0, R245, RZ ;  /* 0x000000f500f57210 */ /* 0x010fc80007ffe0ff */
[----:B------:R-:W-:-:S13]  /*6d60*/  ISETP.GE.AND P0, PT, R245, UR8, PT ;  /* 0x00000008f5007c0c */ /* 0x000fda000bf06270 */
[----:B------:R-:W-:Y:S05]  /*6d70*/  @P0 BRA `(.L_x_727) ;  /* 0x0000000000040947 */ /* 0x000fea0003800000 */
[----:B------:R-:W-:Y:S05]  /*6d80*/  BRA `(.L_x_728) ;  /* 0xffffff9800bc7947 */ /* 0x000fea000383ffff */
.L_x_727:
[----:B------:R-:W-:Y:S05]  /*6d90*/  EXIT ;  /* 0x000000000000794d */ /* 0x000fea0003800000 */
.L_x_729:
        /* <DEDUP_REMOVED lines=14> */
.L_x_2066:


//--------------------- .text._ZN5flash44flash_bwd_dq_dk_dv_loop_seqk_parallel_kernelI23Flash_bwd_kernel_traitsILi128ELi64ELi64ELi8ELi4ELi2ELi2ELb1ELb0EN7cutlass10bfloat16_tE19Flash_kernel_traitsILi128ELi64ELi64ELi8ES3_EELb1ELb0ELb0ELb0ELb0ELb0ELb0EEEvNS_16Flash_bwd_paramsE --------------------------
	.section	.text._ZN5flash44flash_bwd_dq_dk_dv_loop_seqk_parallel_kernelI23Flash_bwd_kernel_traitsILi128ELi64ELi64ELi8ELi4ELi2ELi2ELb1ELb0EN7cutlass10bfloat16_tE19Flash_kernel_traitsILi128ELi64ELi64ELi8ES3_EELb1ELb0ELb0ELb0ELb0ELb0ELb0EEEvNS_16Flash_bwd_paramsE,"ax",@progbits
	.align	128
        .global         _ZN5flash44flash_bwd_dq_dk_dv_loop_seqk_parallel_kernelI23Flash_bwd_kernel_traitsILi128ELi64ELi64ELi8ELi4ELi2ELi2ELb1ELb0EN7cutlass10bfloat16_tE19Flash_kernel_traitsILi128ELi64ELi64ELi8ES3_EELb1ELb0ELb0ELb0ELb0ELb0ELb0EEEvNS_16Flash_bwd_paramsE
        .type           _ZN5flash44flash_bwd_dq_dk_dv_loop_seqk_parallel_kernelI23Flash_bwd_kernel_traitsILi128ELi64ELi64ELi8ELi4ELi2ELi2ELb1ELb0EN7cutlass10bfloat16_tE19Flash_kernel_traitsILi128ELi64ELi64ELi8ES3_EELb1ELb0ELb0ELb0ELb0ELb0ELb0EEEvNS_16Flash_bwd_paramsE,@function
        .size           _ZN5flash44flash_bwd_dq_dk_dv_loop_seqk_parallel_kernelI23Flash_bwd_kernel_traitsILi128ELi64ELi64ELi8ELi4ELi2ELi2ELb1ELb0EN7cutlass10bfloat16_tE19Flash_kernel_traitsILi128ELi64ELi64ELi8ES3_EELb1ELb0ELb0ELb0ELb0ELb0ELb0EEEvNS_16Flash_bwd_paramsE,(.L_x_2067 - _ZN5flash44flash_bwd_dq_dk_dv_loop_seqk_parallel_kernelI23Flash_bwd_kernel_traitsILi128ELi64ELi64ELi8ELi4ELi2ELi2ELb1ELb0EN7cutlass10bfloat16_tE19Flash_kernel_traitsILi128ELi64ELi64ELi8ES3_EELb1ELb0ELb0ELb0ELb0ELb0ELb0EEEvNS_16Flash_bwd_paramsE)
        .other          _ZN5flash44flash_bwd_dq_dk_dv_loop_seqk_parallel_kernelI23Flash_bwd_kernel_traitsILi128ELi64ELi64ELi8ELi4ELi2ELi2ELb1ELb0EN7cutlass10bfloat16_tE19Flash_kernel_traitsILi128ELi64ELi64ELi8ES3_EELb1ELb0ELb0ELb0ELb0ELb0ELb0EEEvNS_16Flash_bwd_paramsE,@"STO_CUDA_ENTRY STV_DEFAULT"
_ZN5flash44flash_bwd_dq_dk_dv_loop_seqk_parallel_kernelI23Flash_bwd_kernel_traitsILi128ELi64ELi64ELi8ELi4ELi2ELi2ELb1ELb0EN7cutlass10bfloat16_tE19Flash_kernel_traitsILi128ELi64ELi64ELi8ES3_EELb1ELb0ELb0ELb0ELb0ELb0ELb0EEEvNS_16Flash_bwd_paramsE:
.text._ZN5flash44flash_bwd_dq_dk_dv_loop_seqk_parallel_kernelI23Flash_bwd_kernel_traitsILi128ELi64ELi64ELi8ELi4ELi2ELi2ELb1ELb0EN7cutlass10bfloat16_tE19Flash_kernel_traitsILi128ELi64ELi64ELi8ES3_EELb1ELb0ELb0ELb0ELb0ELb0ELb0EEEvNS_16Flash_bwd_paramsE:
        /* <DEDUP_REMOVED lines=15> */
[----:B------:R-:W-:Y:S01]  /*00f0*/  IMAD.MOV.U32 R186, RZ, RZ, 0x40 ;  /* 0x00000040ffba7424 */ /* 0x000fe200078e00ff */
[----:B------:R-:W-:Y:S01]  /*0100*/  ULDC.64 UR12, c[0x0][0x300] ;  /* 0x0000c000000c7ab9 */ /* 0x000fe20000000a00 */
[----:B------:R-:W-:Y:S01]  /*0110*/  IMAD.MOV.U32 R224, RZ, RZ, -0x10 ;  /* 0xfffffff0ffe07424 */ /* 0x000fe200078e00ff */
        /* <DEDUP_REMOVED lines=13> */
[----:B------:R-:W-:Y:S01]  /*01f0*/  IMAD.IADD R11, R8, 0x1, -R4 ;  /* 0x00000001080b7824 */ /* 0x000fe200078e0a04 */
[----:B------:R-:W-:Y:S01]  /*0200*/  LOP3.LUT R7, R2, 0x7ffffffc, RZ, 0xc0, !PT ;  /* 0x7ffffffc02077812 */ /* 0x000fe200078ec0ff */
[C---:B------:R-:W-:Y:S01]  /*0210*/  IMAD.IADD R5, R8.reuse, 0x1, -R5 ;  /* 0x0000000108057824 */ /* 0x040fe200078e0a05 */
[----:B------:R-:W-:Y:S01]  /*0220*/  SHF.R.S32.HI R4, RZ, 0x5, R0 ;  /* 0x00000005ff047819 */ /* 0x000fe20000011400 */
[C---:B------:R-:W-:Y:S01]  /*0230*/  IMAD.IADD R10, R8.reuse, 0x1, -R6 ;  /* 0x00000001080a7824 */ /* 0x040fe200078e0a06 */
[----:B------:R-:W-:Y:S01]  /*0240*/  SHF.R.S32.HI R6, RZ, 0x4, R3 ;  /* 0x00000004ff067819 */ /* 0x000fe20000011403 */
[----:B------:R-:W-:Y:S01]  /*0250*/  IMAD.IADD R16, R8, 0x1, -R7 ;  /* 0x0000000108107824 */ /* 0x000fe200078e0a07 */
[----:B------:R-:W-:Y:S01]  /*0260*/  SHF.R.S32.HI R8, RZ, 0x1f, R0 ;  /* 0x0000001fff087819 */ /* 0x000fe20000011400 */
[----:B------:R-:W-:Y:S01]  /*0270*/  IMAD.SHL.U32 R214, R5, 0x8, RZ ;  /* 0x0000000805d67824 */ /* 0x000fe200078e00ff */
[----:B------:R-:W-:-:S02]  /*0280*/  SHF.R.S32.HI R7, RZ, 0x2, R2 ;  /* 0x00000002ff077819 */ /* 0x000fc40000011402 */
[----:B------:R-:W-:Y:S02]  /*0290*/  SHF.R.S32.HI R2, RZ, 0x1f, R2 ;  /* 0x0000001fff027819 */ /* 0x000fe40000011402 */
[----:B------:R-:W-:Y:S02]  /*02a0*/  SHF.R.S32.HI R249, RZ, 0x3, R12 ;  /* 0x00000003fff97819 */ /* 0x000fe4000001140c */
[----:B------:R-:W-:Y:S02]  /*02b0*/  LEA.HI R0, R0, R4, RZ, 0x1 ;  /* 0x0000000400007211 */ /* 0x000fe400078f08ff */
[----:B------:R-:W-:Y:S01]  /*02c0*/  LEA.HI R3, R3, R6, RZ, 0x1 ;  /* 0x0000000603037211 */ /* 0x000fe200078f08ff */
[----:B------:R-:W-:Y:S01]  /*02d0*/  IMAD.SHL.U32 R9, R249, 0x40, RZ ;  /* 0x00000040f9097824 */ /* 0x000fe200078e00ff */
[----:B------:R-:W-:Y:S02]  /*02e0*/  LEA.HI R2, R2, R7, RZ, 0x3 ;  /* 0x0000000702027211 */ /* 0x000fe400078f18ff */
[----:B------:R-:W-:-:S02]  /*02f0*/  LOP3.LUT R0, R0, 0xfffffffe, RZ, 0xc0, !PT ;  /* 0xfffffffe00007812 */ /* 0x000fc400078ec0ff */
[----:B------:R-:W-:Y:S02]  /*0300*/  LOP3.LUT R3, R3, 0xfffffffe, RZ, 0xc0, !PT ;  /* 0xfffffffe03037812 */ /* 0x000fe400078ec0ff */
[----:B------:R-:W-:Y:S01]  /*0310*/  LOP3.LUT R2, R2, 0xfffffff8, RZ, 0xc0, !PT ;  /* 0xfffffff802027812 */ /* 0x000fe200078ec0ff */
[----:B------:R-:W-:Y:S01]  /*0320*/  IMAD.IADD R194, R4, 0x1, -R0 ;  /* 0x0000000104c27824 */ /* 0x000fe200078e0a00 */
[----:B------:R-:W-:Y:S01]  /*0330*/  LEA.HI R8, R8, R4, RZ, 0x2 ;  /* 0x0000000408087211 */ /* 0x000fe200078f10ff */
[----:B------:R-:W-:Y:S01]  /*0340*/  IMAD.IADD R13, R6, 0x1, -R3 ;  /* 0x00000001060d7824 */ /* 0x000fe200078e0a03 */
[----:B------:R-:W-:Y:S01]  /*0350*/  LOP3.LUT R0, R9, 0x1c0, RZ, 0xc0, !PT ;  /* 0x000001c009007812 */ /* 0x000fe200078ec0ff */
[----:B------:R-:W-:Y:S01]  /*0360*/  IMAD.IADD R7, R7, 0x1, -R2 ;  /* 0x0000000107077824 */ /* 0x000fe200078e0a02 */
[----:B------:R-:W-:Y:S01]  /*0370*/  LOP3.LUT R8, R8, 0xfffffffc, RZ, 0xc0, !PT ;  /* 0xfffffffc08087812 */ /* 0x000fe200078ec0ff */
[----:B------:R-:W-:Y:S01]  /*0380*/  IMAD.SHL.U32 R185, R13, 0x200, RZ ;  /* 0x000002000db97824 */ /* 0x000fe200078e00ff */
[----:B------:R-:W-:-:S02]  /*0390*/  SHF.R.U32.HI R3, RZ, 0x3, R0 ;  /* 0x00000003ff037819 */ /* 0x000fc40000011600 */
[----:B------:R-:W-:Y:S01]  /*03a0*/  LOP3.LUT R2, R0, 0x38, R214, 0xf8, !PT ;  /* 0x0000003800027812 */ /* 0x000fe200078ef8d6 */
[----:B------:R-:W-:Y:S01]  /*03b0*/  IMAD.SHL.U32 R0, R5, 0x40, RZ ;  /* 0x0000004005007824 */ /* 0x000fe200078e00ff */
[----:B------:R-:W-:Y:S01]  /*03c0*/  SHF.R.S32.HI R18, RZ, 0x7, R14 ;  /* 0x00000007ff127819 */ /* 0x000fe2000001140e */
[----:B------:R-:W-:Y:S01]  /*03d0*/  IMAD.IADD R17, R4, 0x1, -R8 ;  /* 0x0000000104117824 */ /* 0x000fe200078e0a08 */
[----:B------:R-:W-:Y:S01]  /*03e0*/  LOP3.LUT R6, R2, R3, RZ, 0x3c, !PT ;  /* 0x0000000302067212 */ /* 0x000fe200078e3cff */
[----:B------:R-:W-:Y:S01]  /*03f0*/  IMAD.SHL.U32 R2, R194, 0x10, RZ ;  /* 0x00000010c2027824 */ /* 0x000fe200078e00ff */
[----:B------:R-:W-:Y:S02]  /*0400*/  SHF.R.S32.HI R3, RZ, 0x1f, R10 ;  /* 0x0000001fff037819 */ /* 0x000fe4000001140a */
[----:B------:R-:W-:Y:S01]  /*0410*/  SHF.R.S32.HI R4, RZ, 0x1f, R11 ;  /* 0x0000001fff047819 */ /* 0x000fe2000001140b */
[----:B------:R-:W-:Y:S01]  /*0420*/  STL [R1+0x8], R17 ;  /* 0x0000081101007387 */ /* 0x000fe20000100800 */
[----:B------:R-:W-:-:S02]  /*0430*/  LOP3.LUT R0, R0, 0x1c0, RZ, 0xc0, !PT ;  /* 0x000001c000007812 */ /* 0x000fc400078ec0ff */
[----:B------:R-:W-:Y:S02]  /*0440*/  LEA.HI R9, R3, R10, RZ, 0x3 ;  /* 0x0000000a03097211 */ /* 0x000fe400078f18ff */
[----:B------:R-:W-:Y:S02]  /*0450*/  LEA.HI R226, R4, R11, RZ, 0x2 ;  /* 0x0000000b04e27211 */ /* 0x000fe400078f10ff */
[C---:B------:R-:W-:Y:S02]  /*0460*/  LOP3.LUT R190, R0.reuse, 0x8, R12, 0xf8, !PT ;  /* 0x0000000800be7812 */ /* 0x040fe400078ef80c */
[----:B------:R-:W-:Y:S01]  /*0470*/  LOP3.LUT R4, R0, 0x10, R2, 0xf8, !PT ;  /* 0x0000001000047812 */ /* 0x000fe200078ef802 */
[----:B------:R-:W-:Y:S01]  /*0480*/  IMAD R2, R18, 0x800, R185 ;  /* 0x0000080012027824 */ /* 0x000fe200078e02b9 */
[----:B------:R-:W-:Y:S02]  /*0490*/  SHF.R.U32.HI R0, RZ, 0x3, R0 ;  /* 0x00000003ff007819 */ /* 0x000fe40000011600 */
[----:B------:R-:W-:-:S02]  /*04a0*/  LOP3.LUT R3, R9, 0xfffffff8, RZ, 0xc0, !PT ;  /* 0xfffffff809037812 */ /* 0x000fc400078ec0ff */
[----:B------:R-:W-:Y:S02]  /*04b0*/  LOP3.LUT R190, R190, R0, RZ, 0x3c, !PT ;  /* 0x00000000bebe7212 */ /* 0x000fe400078e3cff */
[----:B------:R-:W-:Y:S01]  /*04c0*/  LOP3.LUT P4, RZ, R5, 0x2, RZ, 0xc0, !PT ;  /* 0x0000000205ff7812 */ /* 0x000fe2000788c0ff */
[----:B------:R-:W-:Y:S01]  /*04d0*/  IMAD.IADD R10, R10, 0x1, -R3 ;  /* 0x000000010a0a7824 */ /* 0x000fe200078e0a03 */
[----:B------:R-:W-:Y:S01]  /*04e0*/  LOP3.LUT R3, R4, 0x8, R12, 0xf8, !PT ;  /* 0x0000000804037812 */ /* 0x000fe200078ef80c */
[----:B------:R-:W-:Y:S01]  /*04f0*/  IMAD.IADD R190, R2, 0x1, R190 ;  /* 0x0000000102be7824 */ /* 0x000fe200078e02be */
[----:B------:R-:W-:Y:S01]  /*0500*/  SHF.R.S32.HI R2, RZ, 0x6, R15 ;  /* 0x00000006ff027819 */ /* 0x000fe2000001140f */
[----:B------:R-:W-:Y:S01]  /*0510*/  IMAD.SHL.U32 R4, R13, 0x20, RZ ;  /* 0x000000200d047824 */ /* 0x000fe200078e00ff */
[----:B------:R-:W-:Y:S02]  /*0520*/  LOP3.LUT P3, RZ, R5, 0x4, RZ, 0xc0, !PT ;  /* 0x0000000405ff7812 */ /* 0x000fe4000786c0ff */
[----:B------:R-:W-:Y:S01]  /*0530*/  LOP3.LUT R185, R185, R3, R0, 0xf6, !PT ;  /* 0x00000003b9b97212 */ /* 0x000fe200078ef600 */
[C---:B------:R-:W-:Y:S01]  /*0540*/  IMAD.SHL.U32 R0, R7.reuse, 0x40, RZ ;  /* 0x0000004007007824 */ /* 0x040fe200078e00ff */
[----:B------:R-:W-:Y:S01]  /*0550*/  LOP3.LUT R5, R7, 0x1, RZ, 0xc0, !PT ;  /* 0x0000000107057812 */ /* 0x000fe200078ec0ff */
[----:B------:R-:W-:Y:S01]  /*0560*/  IMAD R3, R2, 0x200, R6 ;  /* 0x0000020002037824 */ /* 0x000fe200078e0206 */
[----:B------:R-:W-:Y:S01]  /*0570*/  SEL R192, R192, 0xffffffe0, !P4 ;  /* 0xffffffe0c0c07807 */ /* 0x000fe20006000000 */
[----:B------:R-:W-:Y:S01]  /*0580*/  IMAD.SHL.U32 R2, R2, 0x8, RZ ;  /* 0x0000000802027824 */ /* 0x000fe200078e00ff */
[----:B------:R-:W-:Y:S01]  /*0590*/  ISETP.NE.U32.AND P0, PT, R5, 0x1, PT ;  /* 0x000000010500780c */ /* 0x000fe20003f05070 */
[----:B------:R-:W-:Y:S01]  /*05a0*/  IMAD.SHL.U32 R5, R18, 0x20, RZ ;  /* 0x0000002012057824 */ /* 0x000fe200078e00ff */
[----:B------:R-:W-:Y:S01]  /*05b0*/  LOP3.LUT R0, R0, 0x1c0, RZ, 0xc0, !PT ;  /* 0x000001c000007812 */ /* 0x000fe200078ec0ff */
[----:B------:R1:W-:Y:S01]  /*05c0*/  STL [R1+0x10], R3 ;  /* 0x0000100301007387 */ /* 0x0003e20000100800 */
[----:B------:R-:W-:Y:S01]  /*05d0*/  LOP3.LUT R2, R2, 0x18, RZ, 0xc0, !PT ;  /* 0x0000001802027812 */ /* 0x000fe200078ec0ff */
[----:B------:R-:W-:Y:S01]  /*05e0*/  IMAD.SHL.U32 R6, R10, 0x40, RZ ;  /* 0x000000400a067824 */ /* 0x000fe200078e00ff */
[----:B------:R-:W-:-:S02]  /*05f0*/  LOP3.LUT R5, R0, 0x20, R5, 0xf8, !PT ;  /* 0x0000002000057812 */ /* 0x000fc400078ef805 */
[----:B------:R-:W-:Y:S01]  /*0600*/  R2P PR, R7, 0x6 ;  /* 0x0000000607007804 */ /* 0x000fe20000000000 */
[----:B------:R-:W-:Y:S01]  /*0610*/  IMAD.SHL.U32 R7, R16, 0x2, RZ ;  /* 0x0000000210077824 */ /* 0x000fe200078e00ff */
[----:B------:R-:W-:Y:S02]  /*0620*/  LOP3.LUT R8, R2, 0x20, R4, 0xf8, !PT ;  /* 0x0000002002087812 */ /* 0x000fe400078ef804 */
[----:B------:R-:W-:Y:S01]  /*0630*/  LEA R190, R190, UR5, 0x1 ;  /* 0x00000005bebe7c11 */ /* 0x000fe2000f8e08ff */
[----:B------:R-:W-:Y:S01]  /*0640*/  IMAD R4, R17, 0x400, R7 ;  /* 0x0000040011047824 */ /* 0x000fe200078e0207 */
[----:B------:R-:W-:Y:S02]  /*0650*/  SEL R186, R186, 0xffffffc0, !P3 ;  /* 0xffffffc0baba7807 */ /* 0x000fe40005800000 */
[----:B------:R-:W-:Y:S01]  /*0660*/  SEL R224, R224, 0x10, !P0 ;  /* 0x00000010e0e07807 */ /* 0x000fe20004000000 */
[----:B------:R-:W-:Y:S01]  /*0670*/  IMAD.IADD R191, R192, 0x1, R190 ;  /* 0x00000001c0bf7824 */ /* 0x000fe200078e02be */
[----:B------:R-:W-:Y:S01]  /*0680*/  SHF.R.S32.HI R226, RZ, 0x2, R226 ;  /* 0x00000002ffe27819 */ /* 0x000fe200000114e2 */
[----:B------:R-:W-:Y:S01]  /*0690*/  IMAD.IADD R188, R186, 0x1, R190 ;  /* 0x00000001babc7824 */ /* 0x000fe200078e02be */
[----:B------:R-:W-:-:S02]  /*06a0*/  LEA R185, R185, UR5, 0x1 ;  /* 0x00000005b9b97c11 */ /* 0x000fc4000f8e08ff */
[C---:B------:R-:W-:Y:S01]  /*06b0*/  IADD3 R192, R186.reuse, R190, R192 ;  /* 0x000000bebac07210 */ /* 0x040fe20007ffe0c0 */
[----:B------:R-:W-:Y:S02]  /*06c0*/  IMAD R226, R17, 0x10, R226 ;  /* 0x0000001011e27824 */ /* 0x000fe400078e02e2 */
[----:B------:R-:W-:Y:S01]  /*06d0*/  IMAD.IADD R186, R186, 0x1, R185 ;  /* 0x00000001baba7824 */ /* 0x000fe200078e02b9 */
[----:B-1----:R-:W-:-:S04]  /*06e0*/  SHF.R.U32.HI R3, RZ, 0x3, R0 ;  /* 0x00000003ff037819 */ /* 0x002fc80000011600 */
[----:B------:R-:W-:Y:S02]  /*06f0*/  LOP3.LUT R10, R3, R0, R2, 0x1e, !PT ;  /* 0x00000000030a7212 */ /* 0x000fe400078e1e02 */
[----:B------:R-:W-:Y:S01]  /*0700*/  LOP3.LUT R0, R5, R3, RZ, 0x3c, !PT ;  /* 0x0000000305007212 */ /* 0x000fe200078e3cff */
[----:B------:R-:W-:Y:S01]  /*0710*/  IMAD.SHL.U32 R5, R9, 0x40, RZ ;  /* 0x0000004009057824 */ /* 0x000fe200078e00ff */
[----:B------:R-:W-:Y:S01]  /*0720*/  LOP3.LUT R3, R6, 0x1c0, RZ, 0xc0, !PT ;  /* 0x000001c006037812 */ /* 0x000fe200078ec0ff */
[----:B------:R-:W-:Y:S02]  /*0730*/  IMAD.SHL.U32 R6, R13, 0x8, RZ ;  /* 0x000000080d067824 */ /* 0x000fe400078e00ff */
[----:B------:R-:W-:Y:S01]  /*0740*/  IMAD.IADD R222, R4, 0x1, R0 ;  /* 0x0000000104de7824 */ /* 0x000fe200078e0200 */
[----:B------:R-:W-:Y:S02]  /*0750*/  SHF.R.U32.HI R2, RZ, 0x3, R3 ;  /* 0x00000003ff027819 */ /* 0x000fe40000011603 */
[----:B------:R-:W-:-:S02]  /*0760*/  LOP3.LUT R6, R3, 0x8, R6, 0xf8, !PT ;  /* 0x0000000803067812 */ /* 0x000fc400078ef806 */
        /* <DEDUP_REMOVED lines=8> */
[----:B------:R-:W-:Y:S02]  /*07f0*/  IMAD.IADD R5, R5, 0x1, R10 ;  /* 0x0000000105057824 */ /* 0x000fe400078e020a */
[----:B------:R-:W-:-:S02]  /*0800*/  IMAD.IADD R199, R4, 0x1, R2 ;  /* 0x0000000104c77824 */ /* 0x000fc400078e0202 */
[----:B------:R-:W-:Y:S01]  /*0810*/  IMAD.IADD R194, R2, 0x1, R194 ;  /* 0x0000000102c27824 */ /* 0x000fe200078e02c2 */
[----:B------:R-:W-:Y:S01]  /*0820*/  LEA R2, R5, UR6, 0x1 ;  /* 0x0000000605027c11 */ /* 0x000fe2000f8e08ff */
[C---:B------:R-:W-:Y:S02]  /*0830*/  VIADD R223, R222.reuse, 0x20 ;  /* 0x00000020dedf7836 */ /* 0x040fe40000000000 */
[----:B------:R-:W-:Y:S01]  /*0840*/  @P1 VIADD R223, R222, 0xffffffe0 ;  /* 0xffffffe0dedf1836 */ /* 0x000fe20000000000 */
[----:B------:R-:W-:Y:S01]  /*0850*/  LEA R194, R194, UR4, 0x1 ;  /* 0x00000004c2c27c11 */ /* 0x000fe2000f8e08ff */
[C---:B------:R-:W-:Y:S01]  /*0860*/  VIADD R0, R2.reuse, 0x40 ;  /* 0x0000004002007836 */ /* 0x040fe20000000000 */
[----:B------:R1:W-:Y:S01]  /*0870*/  STL [R1], R2 ;  /* 0x0000000201007387 */ /* 0x0003e20000100800 */
[----:B------:R-:W-:Y:S02]  /*0880*/  @P2 VIADD R0, R2, 0xffffffc0 ;  /* 0xffffffc002002836 */ /* 0x000fe40000000000 */
[----:B------:R-:W-:-:S02]  /*0890*/  IMAD.IADD R225, R222, 0x1, R224 ;  /* 0x00000001dee17824 */ /* 0x000fc400078e02e0 */
[----:B------:R-:W-:Y:S01]  /*08a0*/  IMAD.IADD R224, R224, 0x1, R223 ;  /* 0x00000001e0e07824 */ /* 0x000fe200078e02df */
[----:B------:R1:W-:Y:S06]  /*08b0*/  STL [R1+0x4], R0 ;  /* 0x0000040001007387 */ /* 0x0003ec0000100800 */
.L_x_776:
[----:B--2---:R-:W2:Y:S01]  /*08c0*/  S2R R46, SR_CTAID.Y ;  /* 0x00000000002e7919 */ /* 0x004ea20000002600 */
[----:B-1-3--:R-:W1:Y:S01]  /*08d0*/  LDC.64 R2, c[0x0][0x2f0] ;  /* 0x0000bc00ff027b82 */ /* 0x00ae620000000a00 */
        /* <DEDUP_REMOVED lines=47> */
.L_x_730:
[----:B------:R-:W-:Y:S01]  /*0bd0*/  IMAD.SHL.U32 R27, R248, 0x40, RZ ;  /* 0x00000040f81b7824 */ /* 0x000fe200078e00ff */
[----:B-----5:R-:W-:-:S04]  /*0be0*/  @!P2 IADD3 R205, R5, R4, -R250 ;  /* 0x0000000405cda210 */ /* 0x020fc80007ffe8fa */
[----:B------:R-:W-:-:S13]  /*0bf0*/  ISETP.GT.AND P0, PT, R205, R27, PT ;  /* 0x0000001bcd00720c */ /* 0x000fda0003f04270 */
[----:B------:R-:W-:Y:S05]  /*0c00*/  @!P0 BRA `(.L_x_731) ;  /* 0x00000070009c8947 */ /* 0x000fea0003800000 */
[----:B------:R-:W3:Y:S01]  /*0c10*/  LDC R14, c[0x0][0x278] ;  /* 0x00009e00ff0e7b82 */ /* 0x000ee20000000800 */
[----:B------:R-:W4:Y:S01]  /*0c20*/  S2R R47, SR_CTAID.Z ;  /* 0x00000000002f7919 */ /* 0x000f220000002700 */
[----:B------:R-:W-:Y:S01]  /*0c30*/  ISETP.NE.AND P0, PT, R17, -0x1, PT ;  /* 0xffffffff1100780c */ /* 0x000fe20003f05270 */
[----:B------:R-:W-:Y:S01]  /*0c40*/  VIADD R8, R28, 0x3f ;  /* 0x0000003f1c087836 */ /* 0x000fe20000000000 */
[----:B------:R-:W-:Y:S01]  /*0c50*/  ISETP.NE.AND P1, PT, R0, -0x1, PT ;  /* 0xffffffff0000780c */ /* 0x000fe20003f25270 */
[----:B------:R-:W1:Y:S03]  /*0c60*/  S2R R42, SR_CTAID.X ;  /* 0x00000000002a7919 */ /* 0x000e660000002500 */
[----:B------:R-:W5:Y:S01]  /*0c70*/  LDC.64 R6, c[0x0][0x228] ;  /* 0x00008a00ff067b82 */ /* 0x000f620000000a00 */
[----:B------:R-:W-:-:S04]  /*0c80*/  SHF.R.S32.HI R9, RZ, 0x1f, R8 ;  /* 0x0000001fff097819 */ /* 0x000fc80000011408 */
[----:B------:R-:W-:-:S03]  /*0c90*/  LEA.HI R37, R9, R8, RZ, 0x6 ;  /* 0x0000000809257211 */ /* 0x000fc600078f30ff */
[----:B------:R-:W2:Y:S01]  /*0ca0*/  LDC R44, c[0x0][0x2d4] ;  /* 0x0000b500ff2c7b82 */ /* 0x000ea20000000800 */
[----:B---3--:R-:W-:-:S07]  /*0cb0*/  IABS R12, R14 ;  /* 0x0000000e000c7213 */ /* 0x008fce0000000000 */
[----:B------:R-:W3:Y:S01]  /*0cc0*/  LDC.64 R30, c[0x0][0x240] ;  /* 0x00009000ff1e7b82 */ /* 0x000ee20000000a00 */
[----:B-1----:R-:W1:Y:S01]  /*0cd0*/  I2F.RP R2, R12 ;  /* 0x0000000c00027306 */ /* 0x002e620000209400 */
[----:B-----5:R-:W-:Y:S01]  /*0ce0*/  IMAD R10, R16, R6, RZ ;  /* 0x00000006100a7224 */ /* 0x020fe200078e02ff */
[----:B----4-:R-:W-:-:S05]  /*0cf0*/  IABS R5, R47 ;  /* 0x0000002f00057213 */ /* 0x010fca0000000000 */
[----:B------:R-:W4:Y:S01]  /*0d00*/  LDC.U8 R13, c[0x0][0x3d8] ;  /* 0x0000f600ff0d7b82 */ /* 0x000f220000000000 */
[C---:B------:R-:W-:Y:S02]  /*0d10*/  IMAD R10, R46.reuse, R7, R10 ;  /* 0x000000072e0a7224 */ /* 0x040fe400078e020a */
[----:B------:R-:W-:Y:S01]  /*0d20*/  IMAD.WIDE.U32 R6, R46, R6, RZ ;  /* 0x000000062e067225 */ /* 0x000fe200078e00ff */
[----:B--2---:R-:W-:-:S04]  /*0d30*/  SHF.R.S32.HI R11, RZ, 0x1f, R44 ;  /* 0x0000001fff0b7819 */ /* 0x004fc8000001142c */
[----:B------:R-:W2:Y:S01]  /*0d40*/  LDC R241, c[0x0][0x2dc] ;  /* 0x0000b700fff17b82 */ /* 0x000ea20000000800 */
[----:B-1----:R-:W1:Y:S01]  /*0d50*/  MUFU.RCP R2, R2 ;  /* 0x0000000200027308 */ /* 0x002e620000001000 */
[----:B------:R-:W-:Y:S01]  /*0d60*/  IADD3 R23, R7, R10, RZ ;  /* 0x0000000a07177210 */ /* 0x000fe20007ffe0ff */
[----:B------:R-:W-:Y:S01]  /*0d70*/  IMAD R8, R11, R46, RZ ;  /* 0x0000002e0b087224 */ /* 0x000fe200078e02ff */
[----:B------:R-:W-:Y:S01]  /*0d80*/  LOP3.LUT R7, R47, R14, RZ, 0x3c, !PT ;  /* 0x0000000e2f077212 */ /* 0x000fe200078e3cff */
[----:B------:R-:W-:-:S03]  /*0d90*/  IMAD.WIDE.U32 R10, R46, R44, RZ ;  /* 0x0000002c2e0a7225 */ /* 0x000fc600078e00ff */
[----:B------:R-:W2:Y:S01]  /*0da0*/  LDC R41, c[0x0][0x270] ;  /* 0x00009c00ff297b82 */ /* 0x000ea20000000800 */
[----:B------:R-:W-:-:S07]  /*0db0*/  ISETP.GE.AND P3, PT, R7, RZ, PT ;  /* 0x000000ff0700720c */ /* 0x000fce0003f66270 */
[----:B------:R-:W5:Y:S01]  /*0dc0*/  @P0 LDC.64 R20, c[0x0][0x250] ;  /* 0x00009400ff140b82 */ /* 0x000f620000000a00 */
[----:B----4-:R-:W-:Y:S02]  /*0dd0*/  ISETP.NE.AND P2, PT, R13, RZ, PT ;  /* 0x000000ff0d00720c */ /* 0x010fe40003f45270 */
[----:B-1----:R-:W-:-:S04]  /*0de0*/  IADD3 R2, R2, 0xffffffe, RZ ;  /* 0x0ffffffe02027810 */ /* 0x002fc80007ffe0ff */
[----:B------:R-:W1:Y:S01]  /*0df0*/  F2I.FTZ.U32.TRUNC.NTZ R3, R2 ;  /* 0x0000000200037305 */ /* 0x000e62000021f000 */
[----:B------:R-:W4:Y:S01]  /*0e00*/  @P0 LDC.64 R24, c[0x0][0x248] ;  /* 0x00009200ff180b82 */ /* 0x000f220000000a00 */
[----:B--2---:R-:W-:-:S07]  /*0e10*/  IMAD.WIDE R32, R241, R41, RZ ;  /* 0x00000029f1207225 */ /* 0x004fce00078e02ff */
[----:B------:R-:W2:Y:S01]  /*0e20*/  LDC R43, c[0x0][0x2c4] ;  /* 0x0000b100ff2b7b82 */ /* 0x000ea20000000800 */
[----:B------:R-:W-:Y:S02]  /*0e30*/  IMAD R9, R33, R10, RZ ;  /* 0x0000000a21097224 */ /* 0x000fe400078e02ff */
[----:B-1----:R-:W-:-:S05]  /*0e40*/  IMAD.MOV R2, RZ, RZ, -R3 ;  /* 0x000000ffff027224 */ /* 0x002fca00078e0a03 */
[----:B------:R-:W1:Y:S01]  /*0e50*/  LDC.U8 R45, c[0x0][0x480] ;  /* 0x00012000ff2d7b82 */ /* 0x000e620000000000 */
        /* <DEDUP_REMOVED lines=10> */
[----:B---3--:R-:W-:-:S03]  /*0f00*/  IMAD.WIDE.U32 R4, R0, R30, RZ ;  /* 0x0000001e00047225 */ /* 0x008fc600078e00ff */
        /* <DEDUP_REMOVED lines=13> */
[----:B------:R-:W3:Y:S03]  /*0fe0*/  @!P1 LDC.64 R12, c[0x0][0x418] ;  /* 0x00010600ff0c9b82 */ /* 0x000ee60000000a00 */
[C---:B-----5:R-:W-:Y:S02]  /*0ff0*/  @P0 IMAD R8, R3.reuse, R21, RZ ;  /* 0x0000001503080224 */ /* 0x060fe400078e02ff */
[----:B------:R-:W-:-:S04]  /*1000*/  @P0 IMAD.WIDE.U32 R4, R3, R20, RZ ;  /* 0x0000001403040225 */ /* 0x000fc800078e00ff */
[----:B------:R-:W-:Y:S01]  /*1010*/  @P0 IMAD.IADD R36, R5, 0x1, R8 ;  /* 0x0000000105240824 */ /* 0x000fe200078e0208 */
[----:B------:R-:W-:Y:S01]  /*1020*/  @P0 MOV R29, R4 ;  /* 0x00000004001d0202 */ /* 0x000fe20000000f00 */
[----:B------:R-:W-:Y:S01]  /*1030*/  @P0 IMAD.IADD R4, R250, 0x1, R17 ;  /* 0x00000001fa040824 */ /* 0x000fe200078e0211 */
[----:B------:R-:W-:-:S05]  /*1040*/  @P6 IADD3 R2, R2, 0x1, RZ ;  /* 0x0000000102026810 */ /* 0x000fca0007ffe0ff */
[----:B------:R-:W-:Y:S02]  /*1050*/  IMAD.MOV.U32 R22, RZ, RZ, R2 ;  /* 0x000000ffff167224 */ /* 0x000fe400078e0002 */
[----:B------:R-:W-:-:S03]  /*1060*/  IMAD.WIDE.U32 R2, R32, R10, RZ ;  /* 0x0000000a20027225 */ /* 0x000fc600078e00ff */
[----:B------:R-:W-:Y:S01]  /*1070*/  @!P3 IADD3 R22, -R22, RZ, RZ ;  /* 0x000000ff1616b210 */ /* 0x000fe20007ffe1ff */
[----:B------:R-:W-:Y:S01]  /*1080*/  IMAD.SHL.U32 R10, R46, 0x80, RZ ;  /* 0x000000802e0a7824 */ /* 0x000fe200078e00ff */
[----:B------:R-:W-:Y:S01]  /*1090*/  SEL R26, R2, R6, !P1 ;  /* 0x00000006021a7207 */ /* 0x000fe20004800000 */
[----:B------:R-:W-:Y:S01]  /*10a0*/  IMAD R2, R33, R0, RZ ;  /* 0x0000000021027224 */ /* 0x000fe200078e02ff */
[----:B------:R-:W-:Y:S01]  /*10b0*/  IADD3 R17, R3, R9, RZ ;  /* 0x0000000903117210 */ /* 0x000fe20007ffe0ff */
[C---:B----4-:R-:W-:Y:S01]  /*10c0*/  @P0 IMAD R3, R4.reuse, R25, RZ ;  /* 0x0000001904030224 */ /* 0x050fe200078e02ff */
[----:B------:R-:W-:Y:S01]  /*10d0*/  @!P4 LOP3.LUT R22, RZ, R14, RZ, 0x33, !PT ;  /* 0x0000000eff16c212 */ /* 0x000fe200078e33ff */
[----:B------:R-:W-:Y:S01]  /*10e0*/  @P0 IMAD.WIDE.U32 R4, R4, R24, RZ ;  /* 0x0000001804040225 */ /* 0x000fe200078e00ff */
[----:B------:R-:W-:Y:S02]  /*10f0*/  @P1 IADD3 R17, R7, R2, RZ ;  /* 0x0000000207111210 */ /* 0x000fe40007ffe0ff */
[----:B------:R-:W-:Y:S01]  /*1100*/  SHF.L.U64.HI R14, R46, 0x7, R16 ;  /* 0x000000072e0e7819 */ /* 0x000fe20000010210 */
[----:B------:R-:W-:Y:S01]  /*1110*/  @P0 IMAD.IADD R39, R5, 0x1, R3 ;  /* 0x0000000105270824 */ /* 0x000fe200078e0203 */
[----:B------:R-:W-:-:S02]  /*1120*/  LOP3.LUT R2, R37, 0xffffffc0, RZ, 0xc0, !PT ;  /* 0xffffffc025027812 */ /* 0x000fc400078ec0ff */
        /* <DEDUP_REMOVED lines=17> */
.L_x_732:
        /* <DEDUP_REMOVED lines=13> */
.L_x_733:
[----:B---3--:R-:W-:Y:S01]  /*1310*/  @!P1 IMAD R3, R16, R12, RZ ;  /* 0x0000000c10039224 */ /* 0x008fe200078e02ff */
[----:B------:R-:W-:Y:S01]  /*1320*/  IADD3 R4, P0, R2, R10, RZ ;  /* 0x0000000a02047210 */ /* 0x000fe20007f1e0ff */
[C---:B------:R-:W-:Y:S01]  /*1330*/  @P2 IMAD R5, R46.reuse, R43, RZ ;  /* 0x0000002b2e052224 */ /* 0x040fe200078e02ff */
[----:B------:R-:W-:Y:S01]  /*1340*/  SHF.R.S32.HI R10, RZ, 0x1f, R2 ;  /* 0x0000001fff0a7819 */ /* 0x000fe20000011402 */
[----:B------:R-:W-:Y:S02]  /*1350*/  @!P1 IMAD R11, R46, R13, R3 ;  /* 0x0000000d2e0b9224 */ /* 0x000fe400078e0203 */
[----:B------:R-:W-:Y:S01]  /*1360*/  @P1 IMAD.WIDE.U32 R8, R0, R18, RZ ;  /* 0x0000001200081225 */ /* 0x000fe200078e00ff */
[----:B------:R-:W-:Y:S02]  /*1370*/  IADD3.X R3, R10, R14, RZ, P0, !PT ;  /* 0x0000000e0a037210 */ /* 0x000fe400007fe4ff */
[----:B------:R-:W-:Y:S01]  /*1380*/  ISETP.NE.AND P0, PT, R45, RZ, PT ;  /* 0x000000ff2d00720c */ /* 0x000fe20003f05270 */
[----:B------:R-:W-:Y:S01]  /*1390*/  @!P1 IMAD.WIDE.U32 R6, R46, R12, RZ ;  /* 0x0000000c2e069225 */ /* 0x000fe200078e00ff */
[----:B------:R-:W-:-:S03]  /*13a0*/  @P2 SEL R12, R5, R0, !P1 ;  /* 0x00000000050c2207 */ /* 0x000fc60004800000 */
[----:B------:R-:W-:Y:S01]  /*13b0*/  IMAD R13, R33, R4, RZ ;  /* 0x00000004210d7224 */ /* 0x000fe200078e02ff */
[----:B------:R-:W-:Y:S01]  /*13c0*/  @!P1 MOV R8, R6 ;  /* 0x0000000600089202 */ /* 0x000fe20000000f00 */
[----:B------:R-:W-:Y:S01]  /*13d0*/  @P1 IMAD R9, R0, R19, R9 ;  /* 0x0000001300091224 */ /* 0x000fe200078e0209 */
[----:B------:R-:W-:Y:S01]  /*13e0*/  @!P1 IADD3 R9, R7, R11, RZ ;  /* 0x0000000b07099210 */ /* 0x000fe20007ffe0ff */
[----:B------:R-:W-:Y:S01]  /*13f0*/  IMAD R13, R32, R3, R13 ;  /* 0x00000003200d7224 */ /* 0x000fe200078e020d */
[----:B------:R-:W-:Y:S01]  /*1400*/  SHF.R.S32.HI R33, RZ, 0x1f, R27 ;  /* 0x0000001fff217819 */ /* 0x000fe2000001141b */
[----:B------:R-:W-:Y:S01]  /*1410*/  @P2 IMAD R7, R47, R15, R12 ;  /* 0x0000000f2f072224 */ /* 0x000fe200078e020c */
[--C-:B------:R-:W-:Y:S01]  /*1420*/  SHF.R.S32.HI R19, RZ, 0x1f, R47.reuse ;  /* 0x0000001fff137819 */ /* 0x100fe2000001142f */
[----:B------:R-:W-:Y:S02]  /*1430*/  @!P2 IMAD R3, R46, R41, R47 ;  /* 0x000000292e03a224 */ /* 0x000fe400078e022f */
[----:B------:R-:W-:Y:S01]  /*1440*/  IMAD.WIDE.U32 R14, R42, R34, RZ ;  /* 0x000000222a0e7225 */ /* 0x000fe200078e00ff */
[----:B------:R-:W-:-:S03]  /*1450*/  SHF.R.S32.HI R34, RZ, 0x1f, R22 ;  /* 0x0000001fff227819 */ /* 0x000fc60000011416 */
[----:B------:R-:W-:Y:S01]  /*1460*/  @!P2 IMAD R7, R3, R43, RZ ;  /* 0x0000002b0307a224 */ /* 0x000fe200078e02ff */
[----:B------:R-:W-:Y:S01]  /*1470*/  SEL R11, R14, RZ, P0 ;  /* 0x000000ff0e0b7207 */ /* 0x000fe20000000000 */
[----:B------:R-:W-:-:S04]  /*1480*/  IMAD.WIDE.U32 R4, R32, R4, RZ ;  /* 0x0000000420047225 */ /* 0x000fc800078e00ff */
[----:B------:R-:W-:Y:S01]  /*1490*/  IMAD R12, R47, R241, RZ ;  /* 0x000000f12f0c7224 */ /* 0x000fe200078e02ff */
[----:B------:R-:W-:Y:S01]  /*14a0*/  IADD3 R6, R5, R13, RZ ;  /* 0x0000000d05067210 */ /* 0x000fe20007ffe0ff */
[----:B------:R-:W-:-:S03]  /*14b0*/  IMAD R3, R42, R35, R15 ;  /* 0x000000232a037224 */ /* 0x000fc600078e020f */
[----:B------:R-:W-:Y:S02]  /*14c0*/  SHF.R.S32.HI R18, RZ, 0x1f, R12 ;  /* 0x0000001fff127819 */ /* 0x000fe4000001140c */
[----:B------:R-:W-:Y:S01]  /*14d0*/  SEL R16, R3, RZ, P0 ;  /* 0x000000ff03107207 */ /* 0x000fe20000000000 */
        /* <DEDUP_REMOVED lines=8> */
.L_x_734:
[----:B------:R-:W-:-:S04]  /*1560*/  IMAD R0, R46, R41, R47 ;  /* 0x000000292e007224 */ /* 0x000fc800078e022f */
[----:B------:R-:W-:-:S07]  /*1570*/  IMAD R0, R0, R44, RZ ;  /* 0x0000002c00007224 */ /* 0x000fce00078e02ff */
.L_x_735:
[----:B------:R-:W1:Y:S01]  /*1580*/  S2R R42, SR_TID.X ;  /* 0x00000000002a7919 */ /* 0x000e620000002100 */
[----:B------:R-:W-:Y:S01]  /*1590*/  IMAD R241, R241, R41, RZ ;  /* 0x00000029f1f17224 */ /* 0x000fe200078e02ff */
[----:B------:R-:W2:Y:S01]  /*15a0*/  LDC.64 R14, c[0x0][0x420] ;  /* 0x00010800ff0e7b82 */ /* 0x000ea20000000a00 */
[----:B------:R-:W-:Y:S01]  /*15b0*/  SHF.R.S32.HI R215, RZ, 0x1f, R214 ;  /* 0x0000001fffd77819 */ /* 0x000fe200000114d6 */
[----:B------:R-:W-:Y:S01]  /*15c0*/  ULDC.64 UR6, c[0x0][0x428] ;  /* 0x00010a0000067ab9 */ /* 0x000fe20000000a00 */
[----:B------:R-:W-:Y:S01]  /*15d0*/  IMAD.SHL.U32 R3, R241, 0x40, RZ ;  /* 0x00000040f1037824 */ /* 0x000fe200078e00ff */
[----:B------:R-:W-:Y:S01]  /*15e0*/  SHF.R.S32.HI R35, RZ, 0x1f, R249 ;  /* 0x0000001fff237819 */ /* 0x000fe200000114f9 */
[----:B------:R-:W-:Y:S01]  /*15f0*/  ULDC.64 UR8, c[0x0][0x258] ;  /* 0x0000960000087ab9 */ /* 0x000fe20000000a00 */
[----:B------:R-:W-:Y:S01]  /*1600*/  ULDC.64 UR10, c[0x0][0x210] ;  /* 0x00008400000a7ab9 */ /* 0x000fe20000000a00 */
[----:B------:R-:W-:Y:S01]  /*1610*/  BSSY B1, `(.L_x_731) ;  /* 0x0000686000017945 */ /* 0x000fe20003800000 */
[----:B------:R-:W-:Y:S01]  /*1620*/  IADD3 R5, P2, P1, R4, R3, R12 ;  /* 0x0000000304057210 */ /* 0x000fe2000795e00c */
[----:B------:R-:W3:Y:S01]  /*1630*/  LDC.64 R212, c[0x0][0x2b0] ;  /* 0x0000ac00ffd47b82 */ /* 0x000ee20000000a00 */
[----:B------:R-:W-:-:S02]  /*1640*/  SHF.R.S32.HI R3, RZ, 0x1f, R3 ;  /* 0x0000001fff037819 */ /* 0x000fc40000011403 */
[----:B------:R-:W-:Y:S02]  /*1650*/  IADD3 R4, P3, R214, R8, RZ ;  /* 0x00000008d6047210 */ /* 0x000fe40007f7e0ff */
[----:B------:R-:W-:Y:S01]  /*1660*/  IADD3.X R12, R6, R3, R18, P2, P1 ;  /* 0x00000003060c7210 */ /* 0x000fe200017e2412 */
[C---:B------:R-:W-:Y:S01]  /*1670*/  IMAD.IADD R18, R2.reuse, 0x1, R0 ;  /* 0x0000000102127824 */ /* 0x040fe200078e0200 */
[----:B------:R-:W-:Y:S01]  /*1680*/  IADD3 R8, P2, P1, R11, R5, R26 ;  /* 0x000000050b087210 */ /* 0x000fe2000795e01a */
[----:B------:R-:W-:Y:S01]  /*1690*/  IMAD.X R5, R215, 0x1, R9, P3 ;  /* 0x00000001d7057824 */ /* 0x000fe200018e0609 */
[----:B------:R-:W-:Y:S01]  /*16a0*/  IADD3 R6, P3, R249, R2, RZ ;  /* 0x00000002f9067210 */ /* 0x000fe20007f7e0ff */
[----:B------:R-:W4:Y:S01]  /*16b0*/  LDC.64 R44, c[0x0][0x478] ;  /* 0x00011e00ff2c7b82 */ /* 0x000f220000000a00 */
[----:B--2---:R-:W-:Y:S01]  /*16c0*/  IMAD.WIDE.U32 R4, R2, R14, R4 ;  /* 0x0000000e02047225 */ /* 0x004fe200078e0004 */
[----:B-1----:R-:W-:-:S04]  /*16d0*/  SHF.R.S32.HI R43, RZ, 0x1f, R42 ;  /* 0x0000001fff2b7819 */ /* 0x002fc8000001142a */
[----:B------:R-:W-:-:S04]  /*16e0*/  LEA.HI R13, R43, R42, RZ, 0x5 ;  /* 0x0000002a2b0d7211 */ /* 0x000fc800078f28ff */
[----:B------:R-:W-:Y:S02]  /*16f0*/  LOP3.LUT R3, R13, 0xffffffe0, RZ, 0xc0, !PT ;  /* 0xffffffe00d037812 */ /* 0x000fe400078ec0ff */
[----:B------:R-:W-:Y:S01]  /*1700*/  SHF.R.S32.HI R0, RZ, 0x5, R13 ;  /* 0x00000005ff007819 */ /* 0x000fe2000001140d */
[----:B------:R-:W-:Y:S01]  /*1710*/  IMAD.IADD R13, R2, 0x1, R7 ;  /* 0x00000001020d7824 */ /* 0x000fe200078e0207 */
[----:B------:R-:W-:Y:S01]  /*1720*/  IADD3 R32, -R3, R42, RZ ;  /* 0x0000002a03207210 */ /* 0x000fe20007ffe1ff */
[----:B------:R-:W-:Y:S01]  /*1730*/  IMAD R3, R10, R14, RZ ;  /* 0x0000000e0a037224 */ /* 0x000fe200078e02ff */
[----:B------:R-:W-:Y:S01]  /*1740*/  IADD3.X R7, R16, R12, R17, P2, P1 ;  /* 0x0000000c10077210 */ /* 0x000fe200017e2411 */
[----:B---3--:R-:W-:-:S04]  /*1750*/  IMAD.WIDE R212, R13, 0x4, R212 ;  /* 0x000000040dd47825 */ /* 0x008fc800078e02d4 */
[----:B------:R-:W-:Y:S02]  /*1760*/  IMAD R0, R0, R241, R32 ;  /* 0x000000f100007224 */ /* 0x000fe400078e0220 */
[----:B------:R-:W-:Y:S02]  /*1770*/  IMAD R3, R2, R15, R3 ;  /* 0x0000000f02037224 */ /* 0x000fe400078e0203 */
[----:B------:R-:W-:Y:S01]  /*1780*/  IMAD.X R2, R35, 0x1, R10, P3 ;  /* 0x0000000123027824 */ /* 0x000fe200018e060a */
[C---:B------:R-:W-:Y:S02]  /*1790*/  IADD3 R8, P1, R0.reuse, R8, RZ ;  /* 0x0000000800087210 */ /* 0x040fe40007f3e0ff */
[----:B------:R-:W-:Y:S01]  /*17a0*/  IADD3 R3, R5, R3, RZ ;  /* 0x0000000305037210 */ /* 0x000fe20007ffe0ff */
[----:B------:R-:W-:Y:S01]  /*17b0*/  IMAD R5, R19, UR6, RZ ;  /* 0x0000000613057c24 */ /* 0x000fe2000f8e02ff */
[----:B------:R-:W-:Y:S01]  /*17c0*/  LEA.HI.X.SX32 R9, R0, R7, 0x1, P1 ;  /* 0x0000000700097211 */ /* 0x000fe200008f0eff */
[----:B------:R-:W-:Y:S01]  /*17d0*/  IMAD R0, R2, R30, RZ ;  /* 0x0000001e02007224 */ /* 0x000fe200078e02ff */
[----:B------:R-:W-:Y:S01]  /*17e0*/  ISETP.GE.AND P3, PT, R28, 0x1, PT ;  /* 0x000000011c00780c */ /* 0x000fe20003f66270 */
[----:B------:R-:W-:-:S02]  /*17f0*/  IMAD.MOV.U32 R2, RZ, RZ, R4 ;  /* 0x000000ffff027224 */ /* 0x000fc400078e0004 */
[C---:B------:R-:W-:Y:S02]  /*1800*/  IMAD R0, R6.reuse, R31, R0 ;  /* 0x0000001f06007224 */ /* 0x040fe400078e0200 */
[----:B------:R-:W-:-:S04]  /*1810*/  IMAD.WIDE.U32 R6, R6, R30, R214 ;  /* 0x0000001e06067225 */ /* 0x000fc800078e00d6 */
[C---:B------:R-:W-:Y:S01]  /*1820*/  IMAD R4, R47.reuse, UR7, R5 ;  /* 0x000000072f047c24 */ /* 0x040fe2000f8e0205 */
[----:B------:R-:W-:Y:S01]  /*1830*/  IADD3 R6, P2, R40, R6, RZ ;  /* 0x0000000628067210 */ /* 0x000fe20007f5e0ff */
[----:B------:R-:W-:Y:S01]  /*1840*/  IMAD.WIDE.U32 R2, R47, UR6, R2 ;  /* 0x000000062f027c25 */ /* 0x000fe2000f8e0002 */
[----:B------:R-:W-:Y:S02]  /*1850*/  ULDC.64 UR6, c[0x0][0x400] ;  /* 0x0001000000067ab9 */ /* 0x000fe40000000a00 */
[----:B------:R-:W-:Y:S01]  /*1860*/  IADD3.X R7, R23, R7, R0, P2, !PT ;  /* 0x0000000717077210 */ /* 0x000fe200017fe400 */
[----:B------:R-:W-:Y:S01]  /*1870*/  IMAD.IADD R5, R3, 0x1, R4 ;  /* 0x0000000103057824 */ /* 0x000fe200078e0204 */
[----:B------:R-:W-:Y:S01]  /*1880*/  MOV R4, R2 ;  /* 0x0000000200047202 */ /* 0x000fe20000000f00 */
[----:B------:R-:W-:Y:S01]  /*1890*/  IMAD R3, R19, UR8, RZ ;  /* 0x0000000813037c24 */ /* 0x000fe2000f8e02ff */
[----:B------:R-:W-:Y:S01]  /*18a0*/  LEA R200, P1, R8, UR6, 0x2 ;  /* 0x0000000608c87c11 */ /* 0x000fe2000f8210ff */
[----:B------:R-:W-:-:S02]  /*18b0*/  IMAD R0, R35, R14, RZ ;  /* 0x0000000e23007224 */ /* 0x000fc400078e02ff */
[C---:B------:R-:W-:Y:S01]  /*18c0*/  IMAD R2, R47.reuse, UR9, R3 ;  /* 0x000000092f027c24 */ /* 0x040fe2000f8e0203 */
[----:B------:R-:W-:Y:S01]  /*18d0*/  LEA.HI.X R201, R8, UR7, R9, 0x2, P1 ;  /* 0x0000000708c97c11 */ /* 0x000fe200088f1409 */
[----:B------:R-:W-:Y:S01]  /*18e0*/  IMAD.WIDE.U32 R10, R47, UR8, R6 ;  /* 0x000000082f0a7c25 */ /* 0x000fe2000f8e0006 */
[----:B------:R-:W-:Y:S01]  /*18f0*/  ULDC.64 UR8, c[0x0][0x3e0] ;  /* 0x0000f80000087ab9 */ /* 0x000fe20000000a00 */
[----:B------:R-:W-:Y:S02]  /*1900*/  LEA.HI.SX32 R8, R37, 0xffffffff, 0x1a ;  /* 0xffffffff25087811 */ /* 0x000fe400078fd2ff */
[C---:B------:R-:W-:Y:S01]  /*1910*/  IMAD R0, R249.reuse, R15, R0 ;  /* 0x0000000ff9007224 */ /* 0x040fe200078e0200 */
[----:B------:R-:W-:Y:S01]  /*1920*/  LEA R208, P2, R10, UR10, 0x1 ;  /* 0x0000000a0ad07c11 */ /* 0x000fe2000f8408ff */
[----:B------:R-:W-:-:S04]  /*1930*/  IMAD.WIDE.U32 R4, R249, R14, R4 ;  /* 0x0000000ef9047225 */ /* 0x000fc800078e0004 */
[----:B------:R-:W-:Y:S01]  /*1940*/  IMAD.IADD R26, R11, 0x1, R2 ;  /* 0x000000010b1a7824 */ /* 0x000fe200078e0202 */
[----:B------:R-:W-:Y:S01]  /*1950*/  IADD3 R23, R5, R0, RZ ;  /* 0x0000000005177210 */ /* 0x000fe20007ffe0ff */
[----:B----4-:R-:W-:Y:S01]  /*1960*/  IMAD.WIDE R18, R18, 0x4, R44 ;  /* 0x0000000412127825 */ /* 0x010fe200078e022c */
[----:B------:R-:W-:Y:S02]  /*1970*/  LEA R16, P1, R4, UR8, 0x1 ;  /* 0x0000000804107c11 */ /* 0x000fe4000f8208ff */
[----:B------:R-:W-:Y:S02]  /*1980*/  LEA.HI.X R209, R10, UR11, R26, 0x1, P2 ;  /* 0x0000000b0ad17c11 */ /* 0x000fe400090f0c1a */
[----:B------:R-:W-:Y:S01]  /*1990*/  LEA.HI.X R17, R4, UR9, R23, 0x1, P1 ;  /* 0x0000000904117c11 */ /* 0x000fe200088f0c17 */
[----:B------:R-:W-:Y:S08]  /*19a0*/  @!P3 BRA `(.L_x_736) ;  /* 0x0000005800f8b947 */ /* 0x000ff00003800000 */
[----:B------:R-:W2:Y:S01]  /*19b0*/  LDL R48, [R1+0x10] ;  /* 0x0000100001307983 */ /* 0x000ea20000100800 */
[-C--:B------:R-:W-:Y:S01]  /*19c0*/  IMAD R0, R33, R20.reuse, RZ ;  /* 0x0000001421007224 */ /* 0x080fe200078e02ff */
[----:B------:R-:W-:Y:S01]  /*19d0*/  ULDC.64 UR6, c[0x0][0x268] ;  /* 0x00009a0000067ab9 */ /* 0x000fe20000000a00 */
[C---:B------:R-:W-:Y:S01]  /*19e0*/  IMAD.WIDE.U32 R2, R27.reuse, R20, R214 ;  /* 0x000000141b027225 */ /* 0x040fe200078e00d6 */
[----:B------:R-:W-:Y:S03]  /*19f0*/  BSSY B0, `(.L_x_737) ;  /* 0x0000033000007945 */ /* 0x000fe60003800000 */
[----:B------:R-:W-:Y:S01]  /*1a00*/  IMAD R7, R27, R21, R0 ;  /* 0x000000151b077224 */ /* 0x000fe200078e0200 */
[----:B------:R-:W-:Y:S01]  /*1a10*/  @P0 BAR.SYNC.DEFER_BLOCKING 0x0 ;  /* 0x0000000000000b1d */ /* 0x000fe20000010000 */
[----:B------:R-:W-:Y:S01]  /*1a20*/  IMAD R0, R248, -0x40, R205 ;  /* 0xffffffc0f8007824 */ /* 0x000fe200078e02cd */
[----:B------:R-:W-:Y:S01]  /*1a30*/  IADD3 R6, P1, R29, R2, RZ ;  /* 0x000000021d067210 */ /* 0x000fe20007f3e0ff */
[----:B------:R-:W-:-:S02]  /*1a40*/  IMAD.MOV.U32 R204, RZ, RZ, R8 ;  /* 0x000000ffffcc7224 */ /* 0x000fc400078e0008 */
[----:B------:R-:W-:Y:S01]  /*1a50*/  IMAD R2, R34, UR6, RZ ;  /* 0x0000000622027c24 */ /* 0x000fe2000f8e02ff */
[CC--:B------:R-:W-:Y:S01]  /*1a60*/  ISETP.GE.AND P6, PT, R249.reuse, R0.reuse, PT ;  /* 0x00000000f900720c */ /* 0x0c0fe20003fc6270 */
[----:B------:R-:W-:Y:S01]  /*1a70*/  IMAD R13, R204, -0x40, R28 ;  /* 0xffffffc0cc0d7824 */ /* 0x000fe200078e021c */
[----:B------:R-:W-:Y:S01]  /*1a80*/  IADD3.X R7, R36, R3, R7, P1, !PT ;  /* 0x0000000324077210 */ /* 0x000fe20000ffe407 */
[----:B------:R-:W-:Y:S01]  /*1a90*/  IMAD R2, R22, UR7, R2 ;  /* 0x0000000716027c24 */ /* 0x000fe2000f8e0202 */
[C---:B------:R-:W-:Y:S01]  /*1aa0*/  IADD3 R3, R249.reuse, 0x20, RZ ;  /* 0x00000020f9037810 */ /* 0x040fe20007ffe0ff */
[----:B------:R-:W-:Y:S01]  /*1ab0*/  VIADD R219, R214, 0x40 ;  /* 0x00000040d6db7836 */ /* 0x000fe20000000000 */
[-C--:B------:R-:W-:Y:S01]  /*1ac0*/  ISETP.GE.AND P4, PT, R249, R13.reuse, PT ;  /* 0x0000000df900720c */ /* 0x080fe20003f86270 */
[----:B------:R-:W-:Y:S01]  /*1ad0*/  IMAD.WIDE.U32 R6, R22, UR6, R6 ;  /* 0x0000000616067c25 */ /* 0x000fe2000f8e0006 */
[----:B------:R-:W-:Y:S02]  /*1ae0*/  ISETP.GE.AND P5, PT, R3, R0, PT ;  /* 0x000000000300720c */ /* 0x000fe40003fa6270 */
[----:B------:R-:W-:Y:S01]  /*1af0*/  LEA.HI R0, R204, R204, RZ, 0x1 ;  /* 0x000000cccc007211 */ /* 0x000fe200078f08ff */
[----:B------:R-:W-:Y:S01]  /*1b00*/  IMAD.IADD R12, R7, 0x1, R2 ;  /* 0x00000001070c7824 */ /* 0x000fe200078e0202 */
[----:B------:R-:W-:-:S02]  /*1b10*/  ISETP.GE.AND P2, PT, R3, R13, PT ;  /* 0x0000000d0300720c */ /* 0x000fc40003f46270 */
[----:B------:R-:W-:-:S04]  /*1b20*/  LOP3.LUT R0, R0, 0xfffffffe, RZ, 0xc0, !PT ;  /* 0xfffffffe00007812 */ /* 0x000fc800078ec0ff */
[----:B------:R-:W-:Y:S02]  /*1b30*/  IADD3 R28, R204, -R0, RZ ;  /* 0x80000000cc1c7210 */ /* 0x000fe40007ffe0ff */
        /* <DEDUP_REMOVED lines=30> */
.L_x_738:
[----:B------:R-:W-:Y:S05]  /*1d20*/  BSYNC B0 ;  /* 0x0000000000007941 */ /* 0x000fea0003800000 */
.L_x_737:
        /* <DEDUP_REMOVED lines=31> */
.L_x_740:
[----:B------:R-:W-:Y:S05]  /*1f20*/  BSYNC B0 ;  /* 0x0000000000007941 */ /* 0x000fea0003800000 */
.L_x_739:
[----:B------:R-:W0:Y:S01]  /*1f30*/  LDGDEPBAR ;  /* 0x00000000000079af */ /* 0x000e220000000000 */
[----:B------:R-:W-:Y:S01]  /*1f40*/  BSSY B0, `(.L_x_741) ;  /* 0x0000015000007945 */ /* 0x000fe20003800000 */
[----:B------:R-:W-:Y:S01]  /*1f50*/  ISETP.NE.AND P3, PT, R28, 0x1, PT ;  /* 0x000000011c00780c */ /* 0x000fe20003f65270 */
[----:B------:R-:W-:Y:S01]  /*1f60*/  IMAD.MOV.U32 R210, RZ, RZ, R16 ;  /* 0x000000ffffd27224 */ /* 0x000fe200078e0010 */
[----:B------:R1:W-:Y:S01]  /*1f70*/  @P4 STS.128 [R203+0x8000], RZ ;  /* 0x008000ffcb004388 */ /* 0x0003e20000000c00 */
[----:B------:R-:W-:-:S03]  /*1f80*/  MOV R211, R17 ;  /* 0x0000001100d37202 */ /* 0x000fc60000000f00 */
[----:B------:R1:W-:Y:S01]  /*1f90*/  @P4 STS.128 [R203+0xa000], RZ ;  /* 0x00a000ffcb004388 */ /* 0x0003e20000000c00 */
[----:B------:R-:W-:Y:S06]  /*1fa0*/  @P4 BRA `(.L_x_742) ;  /* 0x0000000000384947 */ /* 0x000fec0003800000 */
        /* <DEDUP_REMOVED lines=14> */
.L_x_742:
[----:B------:R-:W-:Y:S05]  /*2090*/  BSYNC B0 ;  /* 0x0000000000007941 */ /* 0x000fea0003800000 */
.L_x_741:
[----:B------:R1:W-:Y:S01]  /*20a0*/  @P2 STS.128 [R203+0x9000], RZ ;  /* 0x009000ffcb002388 */ /* 0x0003e20000000c00 */
[----:B------:R-:W-:Y:S01]  /*20b0*/  BSSY B0, `(.L_x_743) ;  /* 0x000001a000007945 */ /* 0x000fe20003800000 */
[----:B------:R-:W-:Y:S02]  /*20c0*/  MOV R221, R18 ;  /* 0x0000001200dd7202 */ /* 0x000fe40000000f00 */
[----:B------:R1:W-:Y:S01]  /*20d0*/  @P2 STS.128 [R203+0xb000], RZ ;  /* 0x00b000ffcb002388 */ /* 0x0003e20000000c00 */
[----:B------:R-:W-:Y:S02]  /*20e0*/  MOV R220, R19 ;  /* 0x0000001300dc7202 */ /* 0x000fe40000000f00 */
[----:B------:R-:W-:Y:S01]  /*20f0*/  IADD3 R202, R48, 0x2000, RZ ;  /* 0x0000200030ca7810 */ /* 0x000fe20007ffe0ff */
        /* <DEDUP_REMOVED lines=21> */
.L_x_744:
[----:B------:R-:W-:Y:S05]  /*2250*/  BSYNC B0 ;  /* 0x0000000000007941 */ /* 0x000fea0003800000 */
.L_x_743:
[----:B------:R-:W-:Y:S01]  /*2260*/  SEL R202, R202, R48, !P3 ;  /* 0x00000030caca7207 */ /* 0x000fe20005800000 */
[----:B------:R-:W-:Y:S03]  /*2270*/  BSSY B0, `(.L_x_745) ;  /* 0x0000020000007945 */ /* 0x000fe60003800000 */
[----:B------:R-:W-:Y:S01]  /*2280*/  LEA R202, R202, UR5, 0x1 ;  /* 0x00000005caca7c11 */ /* 0x000fe2000f8e08ff */
[----:B------:R-:W-:Y:S06]  /*2290*/  @!P4 BRA `(.L_x_746) ;  /* 0x000000000024c947 */ /* 0x000fec0003800000 */
        /* <DEDUP_REMOVED lines=9> */
.L_x_746:
        /* <DEDUP_REMOVED lines=20> */
.L_x_747:
[----:B------:R-:W-:Y:S05]  /*2470*/  BSYNC B0 ;  /* 0x0000000000007941 */ /* 0x000fea0003800000 */
.L_x_745:
        /* <DEDUP_REMOVED lines=13> */
.L_x_749:
        /* <DEDUP_REMOVED lines=26> */
.L_x_750:
[----:B------:R-:W-:Y:S05]  /*26f0*/  BSYNC B0 ;  /* 0x0000000000007941 */ /* 0x000fea0003800000 */
.L_x_748:
        /* <DEDUP_REMOVED lines=40> */
.L_x_752:
[----:B------:R-:W-:Y:S05]  /*2980*/  BSYNC B0 ;  /* 0x0000000000007941 */ /* 0x000fea0003800000 */
.L_x_751:
        /* <DEDUP_REMOVED lines=31> */
.L_x_754:
[----:B------:R-:W-:Y:S05]  /*2b80*/  BSYNC B0 ;  /* 0x0000000000007941 */ /* 0x000fea0003800000 */
.L_x_753:
[----:B------:R-:W0:Y:S01]  /*2b90*/  LDGDEPBAR ;  /* 0x00000000000079af */ /* 0x000e220000000000 */
[C---:B------:R-:W-:Y:S01]  /*2ba0*/  VIADD R0, R226.reuse, 0x8 ;  /* 0x00000008e2007836 */ /* 0x040fe20000000000 */
[-C--:B------:R-:W-:Y:S01]  /*2bb0*/  ISETP.GE.AND P1, PT, R226, R13.reuse, PT ;  /* 0x0000000de200720c */ /* 0x080fe20003f26270 */
[----:B------:R-:W-:Y:S01]  /*2bc0*/  IMAD.MOV.U32 R216, RZ, RZ, 0x7f800000 ;  /* 0x7f800000ffd87424 */ /* 0x000fe200078e00ff */
[----:B------:R-:W4:Y:S01]  /*2bd0*/  LDC.64 R246, c[0x0][0x3b8] ;  /* 0x0000ee00fff67b82 */ /* 0x000f220000000a00 */
[----:B------:R-:W-:Y:S01]  /*2be0*/  IMAD.MOV.U32 R217, RZ, RZ, 0x7f800000 ;  /* 0x7f800000ffd97424 */ /* 0x000fe200078e00ff */
[----:B------:R-:W-:Y:S01]  /*2bf0*/  ISETP.GE.AND P0, PT, R0, R13, PT ;  /* 0x0000000d0000720c */ /* 0x000fe20003f06270 */
[----:B--23--:R-:W-:Y:S01]  /*2c00*/  IMAD.WIDE R2, R226, 0x4, R212 ;  /* 0x00000004e2027825 */ /* 0x00cfe200078e02d4 */
[----:B------:R-:W2:Y:S01]  /*2c10*/  S2R R10, SR_TID.X ;  /* 0x00000000000a7919 */ /* 0x000ea20000002100 */
[----:B------:R-:W3:Y:S01]  /*2c20*/  S2R R11, SR_TID.X ;  /* 0x00000000000b7919 */ /* 0x000ee20000002100 */
[----:B------:R-:W-:Y:S01]  /*2c30*/  LEA.HI R5, R43, R42, RZ, 0x3 ;  /* 0x0000002a2b057211 */ /* 0x000fe200078f18ff */
[----:B------:R-:W-:-:S02]  /*2c40*/  IMAD.MOV.U32 R168, RZ, RZ, 0x20 ;  /* 0x00000020ffa87424 */ /* 0x000fc400078e00ff */
[----:B------:R-:W-:Y:S02]  /*2c50*/  IMAD R8, R46, R41, R47 ;  /* 0x000000292e087224 */ /* 0x000fe400078e022f */
[----:B------:R-:W5:Y:S01]  /*2c60*/  @!P1 LDG.E R216, desc[UR16][R2.64] ;  /* 0x0000001002d89981 */ /* 0x000f62000c1e1900 */
[C---:B------:R-:W-:Y:S01]  /*2c70*/  IMAD.SHL.U32 R218, R241.reuse, 0x10, RZ ;  /* 0x00000010f1da7824 */ /* 0x040fe200078e00ff */
[----:B------:R-:W-:Y:S01]  /*2c80*/  SHF.R.S32.HI R9, RZ, 0x1f, R32 ;  /* 0x0000001fff097819 */ /* 0x000fe20000011420 */
[----:B------:R-:W-:Y:S01]  /*2c90*/  IMAD.SHL.U32 R207, R241, 0x8, RZ ;  /* 0x00000008f1cf7824 */ /* 0x000fe200078e00ff */
[----:B------:R1:W5:Y:S01]  /*2ca0*/  @!P0 LDG.E R217, desc[UR16][R2.64+0x20] ;  /* 0x0000201002d98981 */ /* 0x000362000c1e1900 */
[----:B------:R-:W-:Y:S01]  /*2cb0*/  IMAD.MOV.U32 R193, RZ, RZ, 0x20 ;  /* 0x00000020ffc17424 */ /* 0x000fe200078e00ff */
[----:B------:R-:W-:Y:S01]  /*2cc0*/  ULDC UR4, c[0x0][0x2d0] ;  /* 0x0000b40000047ab9 */ /* 0x000fe20000000800 */
[----:B------:R-:W-:-:S04]  /*2cd0*/  DEPBAR.LE SB0, 0x1 ;  /* 0x000080400000791a */ /* 0x000fc80000000000 */
[----:B------:R-:W-:Y:S01]  /*2ce0*/  BAR.SYNC.DEFER_BLOCKING 0x0 ;  /* 0x0000000000007b1d */ /* 0x000fe20000010000 */
[----:B------:R-:W-:Y:S01]  /*2cf0*/  IMAD.MOV.U32 R189, RZ, RZ, 0x40 ;  /* 0x00000040ffbd7424 */ /* 0x000fe200078e00ff */
[----:B------:R-:W-:Y:S01]  /*2d00*/  CS2R R94, SRZ ;  /* 0x00000000005e7805 */ /* 0x000fe2000001ff00 */
[C---:B------:R-:W-:Y:S01]  /*2d10*/  IMAD R245, R241.reuse, 0x18, RZ ;  /* 0x00000018f1f57824 */ /* 0x040fe200078e02ff */
[----:B------:R-:W-:Y:S01]  /*2d20*/  CS2R R92, SRZ ;  /* 0x00000000005c7805 */ /* 0x000fe2000001ff00 */
        /* <DEDUP_REMOVED lines=19> */
[----:B----4-:R-:W4:Y:S01]  /*2e60*/  LDG.E.64 R2, desc[UR16][R246.64+0x8] ;  /* 0x00000810f6027981 */ /* 0x010f22000c1e1b00 */
[----:B------:R-:W-:Y:S01]  /*2e70*/  VIADD R0, R27, 0x40 ;  /* 0x000000401b007836 */ /* 0x000fe20000000000 */
[----:B------:R-:W-:-:S02]  /*2e80*/  LOP3.LUT R5, R5, 0xfffffff8, RZ, 0xc0, !PT ;  /* 0xfffffff805057812 */ /* 0x000fc400078ec0ff */
[----:B------:R-:W-:Y:S02]  /*2e90*/  CS2R R50, SRZ ;  /* 0x0000000000327805 */ /* 0x000fe4000001ff00 */
[----:B--2---:R-:W-:Y:S01]  /*2ea0*/  SHF.R.S32.HI R10, RZ, 0x1f, R10 ;  /* 0x0000001fff0a7819 */ /* 0x004fe2000001140a */
        /* <DEDUP_REMOVED lines=13> */
[----:B------:R-:W-:Y:S01]  /*2f80*/  ULDC UR6, c[0x0][0x2dc] ;  /* 0x0000b70000067ab9 */ /* 0x000fe20000000800 */
[----:B------:R-:W-:Y:S01]  /*2f90*/  ULDC.U8 UR8, c[0x0][0x388] ;  /* 0x0000e20000087ab9 */ /* 0x000fe20000000000 */
[----:B------:R-:W-:Y:S01]  /*2fa0*/  ULDC UR7, c[0x0][0x2ec] ;  /* 0x0000bb0000077ab9 */ /* 0x000fe20000000800 */
[----:B------:R2:W1:Y:S04]  /*2fb0*/  LDSM.16.M88.4 R124, [R188+0x10000] ;  /* 0x01000000bc7c783b */ /* 0x0004680000000200 */
[----:B------:R-:W2:Y:S01]  /*2fc0*/  LDG.E.64 R246, desc[UR16][R246.64] ;  /* 0x00000010f6f67981 */ /* 0x000ea2000c1e1b00 */
[----:B------:R-:W-:Y:S01]  /*2fd0*/  ISETP.GE.AND P0, PT, R0, R205, PT ;  /* 0x000000cd0000720c */ /* 0x000fe20003f06270 */
[----:B------:R-:W-:Y:S01]  /*2fe0*/  IMAD.IADD R6, R42, 0x1, -R5 ;  /* 0x000000012a067824 */ /* 0x000fe200078e0a05 */
[----:B------:R-:W-:Y:S01]  /*2ff0*/  LEA.HI R0, R43, R42, RZ, 0x4 ;  /* 0x0000002a2b007211 */ /* 0x000fe200078f20ff */
[----:B------:R1:W1:Y:S01]  /*3000*/  LDSM.16.M88.4 R128, [R188+0x10800] ;  /* 0x01080000bc80783b */ /* 0x0002620000000200 */
[----:B---3--:R-:W-:Y:S01]  /*3010*/  LEA.HI R10, R10, R11, RZ, 0x7 ;  /* 0x0000000b0a0a7211 */ /* 0x008fe200078f38ff */
[----:B------:R-:W-:Y:S01]  /*3020*/  IMAD R241, R241, 0x38, RZ ;  /* 0x00000038f1f17824 */ /* 0x000fe200078e02ff */
[----:B------:R-:W-:Y:S01]  /*3030*/  LOP3.LUT R0, R0, 0xfffffff0, RZ, 0xc0, !PT ;  /* 0xfffffff000007812 */ /* 0x000fe200078ec0ff */
[----:B------:R3:W1:Y:S01]  /*3040*/  LDSM.16.M88.4 R140, [R190+0x12000] ;  /* 0x01200000be8c783b */ /* 0x0006620000000200 */
[----:B------:R-:W-:-:S02]  /*3050*/  LOP3.LUT P4, RZ, R6, 0x2, RZ, 0xc0, !PT ;  /* 0x0000000206ff7812 */ /* 0x000fc4000788c0ff */
[----:B------:R-:W-:Y:S02]  /*3060*/  CS2R R46, SRZ ;  /* 0x00000000002e7805 */ /* 0x000fe4000001ff00 */
[----:B------:R-:W-:Y:S01]  /*3070*/  SHF.R.S32.HI R10, RZ, 0x7, R10 ;  /* 0x00000007ff0a7819 */ /* 0x000fe2000001140a */
[----:B------:R-:W-:Y:S01]  /*3080*/  IMAD.IADD R0, R42, 0x1, -R0 ;  /* 0x000000012a007824 */ /* 0x000fe200078e0a00 */
[----:B------:R-:W-:Y:S01]  /*3090*/  SEL R168, R168, 0xffffffe0, !P4 ;  /* 0xffffffe0a8a87807 */ /* 0x000fe20006000000 */
[----:B------:R-:W3:Y:S01]  /*30a0*/  @P0 S2R R7, SR_TID.X ;  /* 0x0000000000070919 */ /* 0x000ee20000002100 */
[----:B------:R-:W-:Y:S02]  /*30b0*/  CS2R R42, SRZ ;  /* 0x00000000002a7805 */ /* 0x000fe4000001ff00 */
[----:B------:R-:W-:Y:S02]  /*30c0*/  CS2R R40, SRZ ;  /* 0x0000000000287805 */ /* 0x000fe4000001ff00 */
[----:B------:R-:W-:Y:S01]  /*30d0*/  SHF.R.S32.HI R4, RZ, 0x1f, R0 ;  /* 0x0000001fff047819 */ /* 0x000fe20000011400 */
[----:B------:R-:W-:Y:S01]  /*30e0*/  IMAD.IADD R168, R168, 0x1, R188 ;  /* 0x00000001a8a87824 */ /* 0x000fe200078e02bc */
[----:B------:R1:W1:Y:S01]  /*30f0*/  LDSM.16.M88.4 R144, [R190+0x12800] ;  /* 0x01280000be90783b */ /* 0x0002620000000200 */
[----:B------:R-:W-:-:S02]  /*3100*/  CS2R R26, SRZ ;  /* 0x00000000001a7805 */ /* 0x000fc4000001ff00 */
[----:B------:R-:W-:Y:S01]  /*3110*/  LEA.HI R4, R4, R0, RZ, 0x3 ;  /* 0x0000000004047211 */ /* 0x000fe200078f18ff */
[----:B------:R1:W1:Y:S03]  /*3120*/  LDSM.16.M88.4 R132, [R168+0x10000] ;  /* 0x01000000a884783b */ /* 0x0002660000000200 */
[----:B------:R-:W-:Y:S01]  /*3130*/  LOP3.LUT R4, R4, 0xfffffff8, RZ, 0xc0, !PT ;  /* 0xfffffff804047812 */ /* 0x000fe200078ec0ff */
[----:B------:R1:W1:Y:S04]  /*3140*/  LDSM.16.M88.4 R136, [R168+0x10800] ;  /* 0x01080000a888783b */ /* 0x0002680000000200 */
[----:B------:R-:W-:Y:S01]  /*3150*/  IMAD.IADD R4, R0, 0x1, -R4 ;  /* 0x0000000100047824 */ /* 0x000fe200078e0a04 */
[----:B------:R1:W1:Y:S01]  /*3160*/  LDSM.16.M88.4 R164, [R168+0x12000] ;  /* 0x01200000a8a4783b */ /* 0x0002620000000200 */
[----:B------:R-:W-:-:S02]  /*3170*/  IMAD.SHL.U32 R0, R8, 0x20, RZ ;  /* 0x0000002008007824 */ /* 0x000fc400078e00ff */
[----:B------:R-:W-:Y:S01]  /*3180*/  IMAD.SHL.U32 R8, R10, 0x20, RZ ;  /* 0x000000200a087824 */ /* 0x000fe200078e00ff */
[----:B------:R-:W1:Y:S04]  /*3190*/  LDSM.16.M88.4 R168, [R168+0x12800] ;  /* 0x01280000a8a8783b */ /* 0x000e680000000200 */
[----:B------:R1:W1:Y:S04]  /*31a0*/  LDSM.16.M88.4 R148, [R191+0x12000] ;  /* 0x01200000bf94783b */ /* 0x0002680000000200 */
[----:B------:R1:W1:Y:S01]  /*31b0*/  LDSM.16.M88.4 R152, [R191+0x12800] ;  /* 0x01280000bf98783b */ /* 0x0002620000000200 */
[----:B---3--:R-:W-:-:S03]  /*31c0*/  @P0 IMAD.SHL.U32 R5, R7, 0x2, RZ ;  /* 0x0000000207050824 */ /* 0x008fc600078e00ff */
[----:B------:R3:W1:Y:S04]  /*31d0*/  LDSM.16.M88.4 R156, [R188+0x12000] ;  /* 0x01200000bc9c783b */ /* 0x0006680000000200 */
[----:B------:R3:W1:Y:S01]  /*31e0*/  LDSM.16.M88.4 R160, [R188+0x12800] ;  /* 0x01280000bca0783b */ /* 0x0006620000000200 */
[----:B------:R-:W-:Y:S01]  /*31f0*/  @P0 LOP3.LUT R252, R8, 0x6, R5, 0xf8, !PT ;  /* 0x0000000608fc0812 */ /* 0x000fe200078ef805 */
[----:B------:R-:W-:-:S04]  /*3200*/  VIADD R5, R218, 0x60 ;  /* 0x00000060da057836 */ /* 0x000fc80000000000 */
[----:B------:R-:W-:-:S05]  /*3210*/  IMAD.IADD R5, R207, 0x1, R5 ;  /* 0x00000001cf057824 */ /* 0x000fca00078e0205 */
[----:B------:R-:W-:-:S05]  /*3220*/  IADD3 R234, R207, R5, RZ ;  /* 0x00000005cfea7210 */ /* 0x000fca0007ffe0ff */
[----:B------:R-:W-:-:S04]  /*3230*/  IMAD.IADD R233, R207, 0x1, R234 ;  /* 0x00000001cfe97824 */ /* 0x000fc800078e02ea */
[----:B------:R-:W-:-:S04]  /*3240*/  IMAD.IADD R232, R207, 0x1, R233 ;  /* 0x00000001cfe87824 */ /* 0x000fc800078e02e9 */
[C---:B------:R-:W-:Y:S01]  /*3250*/  IMAD.IADD R240, R207.reuse, 0x1, R232 ;  /* 0x00000001cff07824 */ /* 0x040fe200078e02e8 */
[----:B----4-:R-:W-:Y:S01]  /*3260*/  IADD3 R228, P6, P5, R0, R2, R32 ;  /* 0x0000000200e47210 */ /* 0x010fe20007dde020 */
[----:B-1----:R-:W-:Y:S01]  /*3270*/  VIADD R2, R196, 0x2000 ;  /* 0x00002000c4027836 */ /* 0x002fe20000000000 */
[----:B------:R-:W-:Y:S02]  /*3280*/  SHF.R.S32.HI R0, RZ, 0x1f, R0 ;  /* 0x0000001fff007819 */ /* 0x000fe40000011400 */
[----:B------:R-:W-:Y:S02]  /*3290*/  CS2R R32, SRZ ;  /* 0x0000000000207805 */ /* 0x000fe4000001ff00 */
[----:B------:R-:W-:Y:S01]  /*32a0*/  R2P PR, R4, 0x6 ;  /* 0x0000000604007804 */ /* 0x000fe20000000000 */
[----:B------:R-:W-:Y:S01]  /*32b0*/  VIADD R4, R218, 0x40 ;  /* 0x00000040da047836 */ /* 0x000fe20000000000 */
[----:B------:R-:W-:Y:S01]  /*32c0*/  IADD3.X R251, R0, R3, R9, P6, P5 ;  /* 0x0000000300fb7210 */ /* 0x000fe200037ea409 */
[----:B------:R-:W-:Y:S01]  /*32d0*/  VIADD R3, R218, 0x20 ;  /* 0x00000020da037836 */ /* 0x000fe20000000000 */
[----:B------:R-:W-:Y:S01]  /*32e0*/  SEL R2, R2, R196, !P3 ;  /* 0x000000c402027207 */ /* 0x000fe20005800000 */
[----:B------:R-:W-:Y:S01]  /*32f0*/  IMAD.IADD R4, R207, 0x1, R4 ;  /* 0x00000001cf047824 */ /* 0x000fe200078e0204 */
[----:B------:R-:W-:Y:S01]  /*3300*/  SEL R193, R193, 0xffffffe0, !P1 ;  /* 0xffffffe0c1c17807 */ /* 0x000fe20004800000 */
[----:B------:R-:W-:Y:S01]  /*3310*/  IMAD.IADD R3, R207, 0x1, R3 ;  /* 0x00000001cf037824 */ /* 0x000fe200078e0203 */
[----:B------:R-:W-:Y:S01]  /*3320*/  SEL R189, R189, 0xffffffc0, !P2 ;  /* 0xffffffc0bdbd7807 */ /* 0x000fe20005000000 */
[----:B------:R-:W-:Y:S01]  /*3330*/  VIADD R0, R199, 0x2000 ;  /* 0x00002000c7007836 */ /* 0x000fe20000000000 */
[----:B------:R-:W-:Y:S01]  /*3340*/  LEA R184, R2, UR5, 0x1 ;  /* 0x0000000502b87c11 */ /* 0x000fe2000f8e08ff */
[----:B------:R-:W-:-:S02]  /*3350*/  IMAD.IADD R237, R207, 0x1, R4 ;  /* 0x00000001cfed7824 */ /* 0x000fc400078e0204 */
[C---:B------:R-:W-:Y:S01]  /*3360*/  IMAD.IADD R231, R207.reuse, 0x1, R3 ;  /* 0x00000001cfe77824 */ /* 0x040fe200078e0203 */
[----:B------:R-:W-:Y:S01]  /*3370*/  SEL R0, R0, R199, !P3 ;  /* 0x000000c700007207 */ /* 0x000fe20005800000 */
[C---:B------:R-:W-:Y:S02]  /*3380*/  IMAD.IADD R236, R207.reuse, 0x1, R237 ;  /* 0x00000001cfec7824 */ /* 0x040fe400078e02ed */
[C---:B------:R-:W-:Y:S01]  /*3390*/  IMAD.IADD R230, R207.reuse, 0x1, R231 ;  /* 0x00000001cfe67824 */ /* 0x040fe200078e02e7 */
[----:B------:R-:W-:Y:S01]  /*33a0*/  LEA R187, R0, UR5, 0x1 ;  /* 0x0000000500bb7c11 */ /* 0x000fe2000f8e08ff */
[----:B------:R-:W-:Y:S02]  /*33b0*/  IMAD.IADD R195, R194, 0x1, R193 ;  /* 0x00000001c2c37824 */ /* 0x000fe400078e02c1 */
[C---:B------:R-:W-:Y:S02]  /*33c0*/  IMAD.IADD R235, R207.reuse, 0x1, R236 ;  /* 0x00000001cfeb7824 */ /* 0x040fe400078e02ec */
[----:B------:R-:W-:Y:S01]  /*33d0*/  IMAD.IADD R227, R207, 0x1, R230 ;  /* 0x00000001cfe37824 */ /* 0x000fe200078e02e6 */
[----:B------:R-:W-:Y:S01]  /*33e0*/  IADD3 R198, R189, R195, RZ ;  /* 0x000000c3bdc67210 */ /* 0x000fe20007ffe0ff */
[----:B--2---:R-:W-:-:S02]  /*33f0*/  VIADD R3, R246, 0x9e3779b9 ;  /* 0x9e3779b9f6037836 */ /* 0x004fc40000000000 */
[C---:B------:R-:W-:Y:S02]  /*3400*/  VIADD R2, R247.reuse, 0xbb67ae85 ;  /* 0xbb67ae85f7027836 */ /* 0x040fe40000000000 */
[C---:B------:R-:W-:Y:S02]  /*3410*/  VIADD R0, R246.reuse, 0x3c6ef372 ;  /* 0x3c6ef372f6007836 */ /* 0x040fe40000000000 */
[C---:B------:R-:W-:Y:S02]  /*3420*/  VIADD R3, R247.reuse, 0x76cf5d0a ;  /* 0x76cf5d0af7037836 */ /* 0x040fe40000000000 */
[C---:B------:R-:W-:Y:S02]  /*3430*/  VIADD R2, R246.reuse, 0xdaa66d2b ;  /* 0xdaa66d2bf6027836 */ /* 0x040fe40000000000 */
[----:B------:R-:W-:Y:S02]  /*3440*/  VIADD R0, R247, 0x32370b8f ;  /* 0x32370b8ff7007836 */ /* 0x000fe40000000000 */
[----:B------:R-:W-:-:S02]  /*3450*/  VIADD R3, R246, 0x78dde6e4 ;  /* 0x78dde6e4f6037836 */ /* 0x000fc40000000000 */
[----:B------:R-:W-:Y:S02]  /*3460*/  VIADD R2, R247, 0xed9eba14 ;  /* 0xed9eba14f7027836 */ /* 0x000fe40000000000 */
[----:B------:R-:W-:Y:S02]  /*3470*/  VIADD R0, R246, 0x1715609d ;  /* 0x1715609df6007836 */ /* 0x000fe40000000000 */
[C---:B------:R-:W-:Y:S02]  /*3480*/  IMAD.IADD R239, R207.reuse, 0x1, R235 ;  /* 0x00000001cfef7824 */ /* 0x040fe400078e02eb */
[----:B------:R-:W-:Y:S02]  /*3490*/  IMAD.IADD R238, R207, 0x1, R227 ;  /* 0x00000001cfee7824 */ /* 0x000fe400078e02e3 */
[----:B------:R-:W-:Y:S02]  /*34a0*/  IMAD.IADD R197, R194, 0x1, R189 ;  /* 0x00000001c2c57824 */ /* 0x000fe400078e02bd */
[----:B------:R-:W-:-:S02]  /*34b0*/  VIADD R3, R247, 0xa9066899 ;  /* 0xa9066899f7037836 */ /* 0x000fc40000000000 */
[----:B------:R-:W-:Y:S02]  /*34c0*/  VIADD R2, R246, 0xb54cda56 ;  /* 0xb54cda56f6027836 */ /* 0x000fe40000000000 */
[----:B------:R-:W-:Y:S02]  /*34d0*/  VIADD R0, R247, 0x646e171e ;  /* 0x646e171ef7007836 */ /* 0x000fe40000000000 */
[----:B---3--:R-:W-:-:S07]  /*34e0*/  IMAD.WIDE.U32 R228, R228, -0x2daee0ad, RZ ;  /* 0xd2511f53e4e47825 */ /* 0x008fce00078e00ff */
.L_x_757:
[----:B------:R-:W0:Y:S01]  /*34f0*/  LDGDEPBAR ;  /* 0x00000000000079af */ /* 0x000e220000000000 */
[C---:B------:R-:W-:Y:S01]  /*3500*/  IMAD.IADD R0, R187.reuse, 0x1, R193 ;  /* 0x00000001bb007824 */ /* 0x040fe200078e02c1 */
[----:B-----5:R-:W-:Y:S01]  /*3510*/  FSETP.NEU.FTZ.AND P1, PT, R216, -INF , PT ;  /* 0xff800000d800780b */ /* 0x020fe20003f3d000 */
[--C-:B------:R-:W-:Y:S05]  /*3520*/  IMAD.IADD R2, R187, 0x1, R189.reuse ;  /* 0x00000001bb027824 */ /* 0x100fea00078e02bd */
[----:B------:R-:W2:Y:S01]  /*3530*/  LDL R174, [R1+0x8] ;  /* 0x0000080001ae7983 */ /* 0x000ea20000100800 */
[----:B------:R-:W-:Y:S01]  /*3540*/  IMAD.IADD R3, R0, 0x1, R189 ;  /* 0x0000000100037824 */ /* 0x000fe200078e02bd */
[----:B------:R-:W-:Y:S01]  /*3550*/  FSETP.NEU.FTZ.AND P2, PT, R217, -INF , PT ;  /* 0xff800000d900780b */ /* 0x000fe20003f5d000 */
[----:B------:R-:W1:Y:S01]  /*3560*/  S2R R172, SR_TID.X ;  /* 0x0000000000ac7919 */ /* 0x000e620000002100 */
[----:B------:R-:W3:Y:S01]  /*3570*/  S2R R173, SR_TID.X ;  /* 0x0000000000ad7919 */ /* 0x000ee20000002100 */
[----:B------:R-:W-:Y:S04]  /*3580*/  DEPBAR.LE SB0, 0x0 ;  /* 0x000080000000791a */ /* 0x000fe80000000000 */
[----:B------:R-:W-:Y:S01]  /*3590*/  BAR.SYNC.DEFER_BLOCKING 0x0 ;  /* 0x0000000000007b1d */ /* 0x000fe20000010000 */
[----:B-1----:R-:W-:Y:S04]  /*35a0*/  SHF.R.S32.HI R172, RZ, 0x1f, R172 ;  /* 0x0000001fffac7819 */ /* 0x002fe800000114ac */
[----:B---3--:R-:W-:Y:S01]  /*35b0*/  LEA.HI R172, R172, R173, RZ, 0x7 ;  /* 0x000000adacac7211 */ /* 0x008fe200078f38ff */
[----:B------:R-:W-:Y:S03]  /*35c0*/  VIADD R173, R246, 0x9e3779b9 ;  /* 0x9e3779b9f6ad7836 */ /* 0x000fe60000000000 */
[----:B------:R-:W-:Y:S01]  /*35d0*/  SHF.R.S32.HI R172, RZ, 0x7, R172 ;  /* 0x00000007ffac7819 */ /* 0x000fe200000114ac */
[----:B------:R-:W-:Y:S08]  /*35e0*/  LDSM.16.M88.4 R16, [R187] ;  /* 0x00000000bb10783b */ /* 0x000ff00000000200 */
[----:B------:R-:W1:Y:S08]  /*35f0*/  LDSM.16.M88.4 R8, [R190+0xc000] ;  /* 0x00c00000be08783b */ /* 0x000e700000000200 */
[----:B------:R-:W3:Y:S08]  /*3600*/  LDSM.16.M88.4 R52, [R190+0xc800] ;  /* 0x00c80000be34783b */ /* 0x000ef00000000200 */
[----:B------:R-:W-:Y:S08]  /*3610*/  LDSM.16.M88.4 R56, [R0] ;  /* 0x000000000038783b */ /* 0x000ff00000000200 */
[----:B------:R-:W4:Y:S08]  /*3620*/  LDSM.16.M88.4 R60, [R191+0xc000] ;  /* 0x00c00000bf3c783b */ /* 0x000f300000000200 */
[----:B------:R-:W4:Y:S01]  /*3630*/  LDSM.16.M88.4 R64, [R191+0xc800] ;  /* 0x00c80000bf40783b */ /* 0x000f220000000200 */
[C---:B-1----:R-:W-:Y:S07]  /*3640*/  HMMA.16816.F32.BF16 R4, R16.reuse, R8, RZ ;  /* 0x000000081004723c */ /* 0x042fee00000418ff */
[----:B------:R-:W-:Y:S01]  /*3650*/  LDSM.16.M88.4 R100, [R188+0xc000] ;  /* 0x00c00000bc64783b */ /* 0x000fe20000000200 */
[C---:B------:R-:W-:Y:S07]  /*3660*/  HMMA.16816.F32.BF16 R8, R16.reuse, R10, RZ ;  /* 0x0000000a1008723c */ /* 0x040fee00000418ff */
[----:B------:R-:W-:Y:S01]  /*3670*/  LDSM.16.M88.4 R104, [R188+0xe800] ;  /* 0x00e80000bc68783b */ /* 0x000fe20000000200 */
[C---:B---3--:R-:W-:Y:S06]  /*3680*/  HMMA.16816.F32.BF16 R12, R16.reuse, R52, RZ ;  /* 0x00000034100c723c */ /* 0x048fec00000418ff */
[----:B------:R-:W-:Y:S01]  /*3690*/  HMMA.16816.F32.BF16 R16, R16, R54, RZ ;  /* 0x000000361010723c */ /* 0x000fe200000418ff */
[----:B------:R-:W1:Y:S05]  /*36a0*/  LDSM.16.M88.4 R52, [R2] ;  /* 0x000000000234783b */ /* 0x000e6a0000000200 */
[C---:B----4-:R-:W-:Y:S06]  /*36b0*/  HMMA.16816.F32.BF16 R4, R56.reuse, R60, R4 ;  /* 0x0000003c3804723c */ /* 0x050fec0000041804 */
[C---:B------:R-:W-:Y:S01]  /*36c0*/  HMMA.16816.F32.BF16 R8, R56.reuse, R62, R8 ;  /* 0x0000003e3808723c */ /* 0x040fe20000041808 */
[----:B------:R-:W3:Y:S05]  /*36d0*/  LDSM.16.M88.4 R60, [R188+0xc800] ;  /* 0x00c80000bc3c783b */ /* 0x000eea0000000200 */
[C---:B------:R-:W-:Y:S06]  /*36e0*/  HMMA.16816.F32.BF16 R12, R56.reuse, R64, R12 ;  /* 0x00000040380c723c */ /* 0x040fec000004180c */
[----:B------:R-:W-:Y:S01]  /*36f0*/  HMMA.16816.F32.BF16 R16, R56, R66, R16 ;  /* 0x000000423810723c */ /* 0x000fe20000041810 */
[----:B------:R-:W-:Y:S08]  /*3700*/  LDSM.16.M88.4 R56, [R3] ;  /* 0x000000000338783b */ /* 0x000ff00000000200 */
[----:B------:R-:W4:Y:S01]  /*3710*/  LDSM.16.M88.4 R64, [R192+0xc000] ;  /* 0x00c00000c040783b */ /* 0x000f220000000200 */
[C---:B-1----:R-:W-:Y:S06]  /*3720*/  HMMA.16816.F32.BF16 R4, R52.reuse, R100, R4 ;  /* 0x000000643404723c */ /* 0x042fec0000041804 */
[C---:B------:R-:W-:Y:S01]  /*3730*/  HMMA.16816.F32.BF16 R8, R52.reuse, R102, R8 ;  /* 0x000000663408723c */ /* 0x040fe20000041808 */
[----:B------:R-:W-:Y:S05]  /*3740*/  LDSM.16.M88.4 R100, [R190+0xe000] ;  /* 0x00e00000be64783b */ /* 0x000fea0000000200 */
[C---:B---3--:R-:W-:Y:S06]  /*3750*/  HMMA.16816.F32.BF16 R12, R52.reuse, R60, R12 ;  /* 0x0000003c340c723c */ /* 0x048fec000004180c */
[----:B------:R-:W-:Y:S01]  /*3760*/  HMMA.16816.F32.BF16 R16, R52, R62, R16 ;  /* 0x0000003e3410723c */ /* 0x000fe20000041810 */
[----:B------:R-:W1:Y:S08]  /*3770*/  LDSM.16.M88.4 R52, [R192+0xc800] ;  /* 0x00c80000c034783b */ /* 0x000e700000000200 */
[----:B------:R-:W3:Y:S01]  /*3780*/  LDSM.16.M88.4 R60, [R187+0x2000] ;  /* 0x00200000bb3c783b */ /* 0x000ee20000000200 */
[C---:B----4-:R-:W-:Y:S06]  /*3790*/  HMMA.16816.F32.BF16 R4, R56.reuse, R64, R4 ;  /* 0x000000403804723c */ /* 0x050fec0000041804 */
[C---:B------:R-:W-:Y:S01]  /*37a0*/  HMMA.16816.F32.BF16 R8, R56.reuse, R66, R8 ;  /* 0x000000423808723c */ /* 0x040fe20000041808 */
[----:B------:R-:W4:Y:S05]  /*37b0*/  LDSM.16.M88.4 R64, [R190+0xe800] ;  /* 0x00e80000be40783b */ /* 0x000f2a0000000200 */
[C---:B-1----:R-:W-:Y:S06]  /*37c0*/  HMMA.16816.F32.BF16 R12, R56.reuse, R52, R12 ;  /* 0x00000034380c723c */ /* 0x042fec000004180c */
[----:B------:R-:W-:Y:S01]  /*37d0*/  HMMA.16816.F32.BF16 R16, R56, R54, R16 ;  /* 0x000000363810723c */ /* 0x000fe20000041810 */
[----:B------:R1:W-:Y:S05]  /*37e0*/  LDSM.16.M88.4 R52, [R0+0x2000] ;  /* 0x002000000034783b */ /* 0x0003ea0000000200 */
[C---:B---3--:R-:W-:Y:S03]  /*37f0*/  HMMA.16816.F32.BF16 R4, R60.reuse, R100, R4 ;  /* 0x000000643c04723c */ /* 0x048fe60000041804 */
[----:B------:R-:W3:Y:S03]  /*3800*/  LDSM.16.M88.4 R56, [R191+0xe000] ;  /* 0x00e00000bf38783b */ /* 0x000ee60000000200 */
[C---:B------:R-:W-:Y:S05]  /*3810*/  HMMA.16816.F32.BF16 R8, R60.reuse, R102, R8 ;  /* 0x000000663c08723c */ /* 0x040fea0000041808 */
[----:B------:R-:W3:Y:S01]  /*3820*/  LDSM.16.M88.4 R100, [R191+0xe800] ;  /* 0x00e80000bf64783b */ /* 0x000ee20000000200 */
[C---:B----4-:R-:W-:Y:S06]  /*3830*/  HMMA.16816.F32.BF16 R12, R60.reuse, R64, R12 ;  /* 0x000000403c0c723c */ /* 0x050fec000004180c */
[----:B------:R-:W-:Y:S01]  /*3840*/  HMMA.16816.F32.BF16 R16, R60, R66, R16 ;  /* 0x000000423c10723c */ /* 0x000fe20000041810 */
[----:B------:R-:W-:Y:S04]  /*3850*/  LDSM.16.M88.4 R60, [R2+0x2000] ;  /* 0x00200000023c783b */ /* 0x000fe80000000200 */
[----:B-1----:R-:W-:Y:S02]  /*3860*/  IMAD R0, R248, 0x2, R172 ;  /* 0x00000002f8007824 */ /* 0x002fe400078e02ac */
[----:B------:R-:W-:Y:S02]  /*3870*/  VIADD R172, R247, 0xbb67ae85 ;  /* 0xbb67ae85f7ac7836 */ /* 0x000fe40000000000 */
[----:B------:R-:W1:Y:S01]  /*3880*/  LDSM.16.M88.4 R64, [R188+0xe000] ;  /* 0x00e00000bc40783b */ /* 0x000e620000000200 */
[C---:B---3--:R-:W-:Y:S06]  /*3890*/  HMMA.16816.F32.BF16 R4, R52.reuse, R56, R4 ;  /* 0x000000383404723c */ /* 0x048fec0000041804 */
[C---:B------:R-:W-:Y:S01]  /*38a0*/  HMMA.16816.F32.BF16 R8, R52.reuse, R58, R8 ;  /* 0x0000003a3408723c */ /* 0x040fe20000041808 */
[----:B------:R-:W-:Y:S05]  /*38b0*/  LDSM.16.M88.4 R56, [R192+0xe000] ;  /* 0x00e00000c038783b */ /* 0x000fea0000000200 */
[C---:B------:R-:W-:Y:S06]  /*38c0*/  HMMA.16816.F32.BF16 R12, R52.reuse, R100, R12 ;  /* 0x00000064340c723c */ /* 0x040fec000004180c */
[----:B------:R-:W-:Y:S01]  /*38d0*/  HMMA.16816.F32.BF16 R16, R52, R102, R16 ;  /* 0x000000663410723c */ /* 0x000fe20000041810 */
[----:B------:R3:W4:Y:S05]  /*38e0*/  LDSM.16.M88.4 R52, [R3+0x2000] ;  /* 0x002000000334783b */ /* 0x00072a0000000200 */
[C---:B-1----:R-:W-:Y:S05]  /*38f0*/  HMMA.16816.F32.BF16 R4, R60.reuse, R64, R4 ;  /* 0x000000403c04723c */ /* 0x042fea0000041804 */
[----:B------:R-:W-:Y:S01]  /*3900*/  VIADD R103, R246, 0xdaa66d2b ;  /* 0xdaa66d2bf6677836 */ /* 0x000fe20000000000 */
[C---:B------:R-:W-:Y:S05]  /*3910*/  HMMA.16816.F32.BF16 R8, R60.reuse, R66, R8 ;  /* 0x000000423c08723c */ /* 0x040fea0000041808 */
[----:B--2---:R-:W-:Y:S01]  /*3920*/  IMAD R64, R204, 0x4, R174 ;  /* 0x00000004cc407824 */ /* 0x004fe200078e02ae */
[C---:B------:R-:W-:Y:S05]  /*3930*/  HMMA.16816.F32.BF16 R12, R60.reuse, R104, R12 ;  /* 0x000000683c0c723c */ /* 0x040fea000004180c */
[----:B------:R-:W-:Y:S01]  /*3940*/  IMAD.WIDE.U32 R64, R64, -0x326172a9, RZ ;  /* 0xcd9e8d5740407825 */ /* 0x000fe200078e00ff */
[----:B------:R-:W-:Y:S05]  /*3950*/  HMMA.16816.F32.BF16 R16, R60, R106, R16 ;  /* 0x0000006a3c10723c */ /* 0x000fea0000041810 */
[----:B------:R-:W-:Y:S01]  /*3960*/  LOP3.LUT R2, R65, R251, R246, 0x96, !PT ;  /* 0x000000fb41027212 */ /* 0x000fe200078e96f6 */
[----:B------:R-:W-:Y:S01]  /*3970*/  VIADD R102, R247, 0x32370b8f ;  /* 0x32370b8ff7667836 */ /* 0x000fe20000000000 */
[----:B------:R-:W-:Y:S01]  /*3980*/  LOP3.LUT R60, R229, R247, R0, 0x96, !PT ;  /* 0x000000f7e53c7212 */ /* 0x000fe200078e9600 */
[----:B------:R-:W-:Y:S03]  /*3990*/  @P0 IMAD R0, R248, 0x40, R252 ;  /* 0x00000040f8000824 */ /* 0x000fe600078e02fc */
[----:B---3--:R-:W-:Y:S02]  /*39a0*/  IMAD.WIDE.U32 R2, R2, -0x2daee0ad, RZ ;  /* 0xd2511f5302027825 */ /* 0x008fe400078e00ff */
[-C--:B------:R-:W-:Y:S02]  /*39b0*/  @P0 ISETP.GE.AND P5, PT, R0, R205.reuse, PT ;  /* 0x000000cd0000020c */ /* 0x080fe40003fa6270 */
[----:B------:R-:W-:Y:S01]  /*39c0*/  IMAD.WIDE.U32 R60, R60, -0x326172a9, RZ ;  /* 0xcd9e8d573c3c7825 */ /* 0x000fe200078e00ff */
[C---:B----4-:R-:W-:Y:S05]  /*39d0*/  HMMA.16816.F32.BF16 R4, R52.reuse, R56, R4 ;  /* 0x000000383404723c */ /* 0x050fea0000041804 */
[----:B------:R-:W-:Y:S01]  /*39e0*/  LOP3.LUT R64, R61, R64, R173, 0x96, !PT ;  /* 0x000000403d407212 */ /* 0x000fe200078e96ad */
[C---:B------:R-:W-:Y:S05]  /*39f0*/  HMMA.16816.F32.BF16 R8, R52.reuse, R58, R8 ;  /* 0x0000003a3408723c */ /* 0x040fea0000041808 */
[----:B------:R-:W-:Y:S01]  /*3a00*/  LOP3.LUT R56, R3, R228, R172, 0x96, !PT ;  /* 0x000000e403387212 */ /* 0x000fe200078e96ac */
[----:B------:R-:W-:Y:S02]  /*3a10*/  @P0 VIADD R3, R0, 0x1 ;  /* 0x0000000100030836 */ /* 0x000fe40000000000 */
[----:B------:R-:W-:Y:S03]  /*3a20*/  VIADD R172, R246, 0x3c6ef372 ;  /* 0x3c6ef372f6ac7836 */ /* 0x000fe60000000000 */
[-C--:B------:R-:W-:Y:S01]  /*3a30*/  @P0 ISETP.GE.AND P3, PT, R3, R205.reuse, PT ;  /* 0x000000cd0300020c */ /* 0x080fe20003f66270 */
[----:B------:R-:W-:Y:S01]  /*3a40*/  FMUL.FTZ R3, R216, 1.4426950216293334961 ;  /* 0x3fb8aa3bd8037820 */ /* 0x000fe20000410000 */
[----:B------:R-:W-:Y:S04]  /*3a50*/  IMAD.WIDE.U32 R56, R56, -0x326172a9, RZ ;  /* 0xcd9e8d5738387825 */ /* 0x000fe800078e00ff */
[----:B------:R-:W-:Y:S01]  /*3a60*/  FSEL R3, R3, RZ, P1 ;  /* 0x000000ff03037208 */ /* 0x000fe20000800000 */
[----:B------:R-:W-:Y:S01]  /*3a70*/  IMAD.WIDE.U32 R64, R64, -0x2daee0ad, RZ ;  /* 0xd2511f5340407825 */ /* 0x000fe200078e00ff */
[----:B------:R-:W-:Y:S02]  /*3a80*/  @P0 FSEL R4, R4, -INF , !P5 ;  /* 0xff80000004040808 */ /* 0x000fe40006800000 */
[----:B------:R-:W-:Y:S01]  /*3a90*/  LOP3.LUT R66, R57, R60, R172, 0x96, !PT ;  /* 0x0000003c39427212 */ /* 0x000fe200078e96ac */
[----:B------:R-:W-:Y:S01]  /*3aa0*/  VIADD R173, R247, 0x76cf5d0a ;  /* 0x76cf5d0af7ad7836 */ /* 0x000fe20000000000 */
[----:B------:R-:W-:Y:S01]  /*3ab0*/  @P0 FSEL R5, R5, -INF , !P3 ;  /* 0xff80000005050808 */ /* 0x000fe20005800000 */
[----:B------:R-:W1:Y:S01]  /*3ac0*/  LDSM.16.M88.4 R60, [R192+0xe800] ;  /* 0x00e80000c03c783b */ /* 0x000e620000000200 */
[----:B------:R-:W-:Y:S01]  /*3ad0*/  @P0 FSEL R6, R6, -INF , !P5 ;  /* 0xff80000006060808 */ /* 0x000fe20006800000 */
[----:B------:R-:W-:Y:S01]  /*3ae0*/  FFMA.FTZ R4, R4, UR7, -R3 ;  /* 0x0000000704047c23 */ /* 0x000fe20008010803 */
[----:B------:R-:W-:Y:S01]  /*3af0*/  LOP3.LUT R100, R65, R2, R173, 0x96, !PT ;  /* 0x0000000241647212 */ /* 0x000fe200078e96ad */
[----:B------:R-:W-:Y:S01]  /*3b00*/  @P0 VIADD R2, R0, 0x8 ;  /* 0x0000000800020836 */ /* 0x000fe20000000000 */
[----:B------:R-:W-:Y:S01]  /*3b10*/  @P0 FSEL R7, R7, -INF , !P3 ;  /* 0xff80000007070808 */ /* 0x000fe20005800000 */
[----:B------:R2:W3:Y:S01]  /*3b20*/  MUFU.EX2 R104, R4 ;  /* 0x0000000400687308 */ /* 0x0004e20000000800 */
[----:B------:R-:W-:Y:S01]  /*3b30*/  FFMA.FTZ R5, R5, UR7, -R3 ;  /* 0x0000000705057c23 */ /* 0x000fe20008010803 */
[----:B------:R-:W-:Y:S01]  /*3b40*/  IMAD.WIDE.U32 R100, R100, -0x326172a9, RZ ;  /* 0xcd9e8d5764647825 */ /* 0x000fe200078e00ff */
[-C--:B------:R-:W-:Y:S03]  /*3b50*/  @P0 ISETP.GE.AND P1, PT, R2, R205.reuse, PT ;  /* 0x000000cd0200020c */ /* 0x080fe60003f26270 */
[----:B------:R-:W-:Y:S01]  /*3b60*/  FMUL.FTZ R2, R217, 1.4426950216293334961 ;  /* 0x3fb8aa3bd9027820 */ /* 0x000fe20000410000 */
[----:B------:R-:W-:Y:S01]  /*3b70*/  IMAD.WIDE.U32 R66, R66, -0x2daee0ad, RZ ;  /* 0xd2511f5342427825 */ /* 0x000fe200078e00ff */
[----:B------:R-:W-:Y:S02]  /*3b80*/  LOP3.LUT R56, R101, R56, R103, 0x96, !PT ;  /* 0x0000003865387212 */ /* 0x000fe400078e9667 */
[----:B------:R4:W-:Y:S01]  /*3b90*/  MUFU.EX2 R101, R5 ;  /* 0x0000000500657308 */ /* 0x0009e20000000800 */
[----:B------:R-:W-:Y:S01]  /*3ba0*/  FSEL R2, R2, RZ, P2 ;  /* 0x000000ff02027208 */ /* 0x000fe20001000000 */
[----:B------:R-:W-:Y:S01]  /*3bb0*/  @P0 VIADD R57, R0, 0x9 ;  /* 0x0000000900390836 */ /* 0x000fe20000000000 */
[----:B------:R-:W-:Y:S01]  /*3bc0*/  LOP3.LUT R64, R67, R64, R102, 0x96, !PT ;  /* 0x0000004043407212 */ /* 0x000fe200078e9666 */
[----:B------:R-:W-:Y:S01]  /*3bd0*/  VIADD R102, R247, 0xed9eba14 ;  /* 0xed9eba14f7667836 */ /* 0x000fe20000000000 */
[----:B------:R-:W-:Y:S01]  /*3be0*/  @P0 FSEL R8, R8, -INF , !P1 ;  /* 0xff80000008080808 */ /* 0x000fe20004800000 */
[--C-:B------:R-:W-:Y:S01]  /*3bf0*/  FFMA.FTZ R6, R6, UR7, -R2.reuse ;  /* 0x0000000706067c23 */ /* 0x100fe20008010802 */
[-C--:B------:R-:W-:Y:S01]  /*3c00*/  @P0 ISETP.GE.AND P4, PT, R57, R205.reuse, PT ;  /* 0x000000cd3900020c */ /* 0x080fe20003f86270 */
[----:B--2---:R-:W-:Y:S02]  /*3c10*/  @P0 VIADD R4, R0, 0x10 ;  /* 0x0000001000040836 */ /* 0x004fe40000000000 */
[----:B------:R-:W-:Y:S01]  /*3c20*/  FFMA.FTZ R7, R7, UR7, -R2 ;  /* 0x0000000707077c23 */ /* 0x000fe20008010802 */
[----:B------:R2:W-:Y:S01]  /*3c30*/  MUFU.EX2 R106, R6 ;  /* 0x00000006006a7308 */ /* 0x0005e20000000800 */
[----:B------:R-:W-:Y:S04]  /*3c40*/  IMAD.WIDE.U32 R56, R56, -0x2daee0ad, RZ ;  /* 0xd2511f5338387825 */ /* 0x000fe800078e00ff */
[----:B------:R-:W-:Y:S01]  /*3c50*/  FFMA.FTZ R8, R8, UR7, -R3 ;  /* 0x0000000708087c23 */ /* 0x000fe20008010803 */
[-C--:B------:R-:W-:Y:S01]  /*3c60*/  @P0 ISETP.GE.AND P2, PT, R4, R205.reuse, PT ;  /* 0x000000cd0400020c */ /* 0x080fe20003f46270 */
[----:B------:R-:W-:Y:S01]  /*3c70*/  VIADD R103, R246, 0x78dde6e4 ;  /* 0x78dde6e4f6677836 */ /* 0x000fe20000000000 */
[----:B------:R-:W-:Y:S01]  /*3c80*/  LOP3.LUT R58, R57, R66, R102, 0x96, !PT ;  /* 0x00000042393a7212 */ /* 0x000fe200078e9666 */
[----:B----4-:R-:W-:Y:S01]  /*3c90*/  IMAD.WIDE.U32 R4, R64, -0x326172a9, RZ ;  /* 0xcd9e8d5740047825 */ /* 0x010fe200078e00ff */
[----:B------:R4:W3:Y:S02]  /*3ca0*/  MUFU.EX2 R105, R7 ;  /* 0x0000000700697308 */ /* 0x0008e40000000800 */
[----:B------:R-:W-:Y:S01]  /*3cb0*/  @P0 FSEL R10, R10, -INF , !P1 ;  /* 0xff8000000a0a0808 */ /* 0x000fe20004800000 */
[----:B------:R-:W-:Y:S01]  /*3cc0*/  @P0 VIADD R57, R0, 0x11 ;  /* 0x0000001100390836 */ /* 0x000fe20000000000 */
[----:B------:R-:W-:Y:S01]  /*3cd0*/  LOP3.LUT R5, R5, R100, R103, 0x96, !PT ;  /* 0x0000006405057212 */ /* 0x000fe200078e9667 */
[----:B------:R-:W-:Y:S01]  /*3ce0*/  IMAD.WIDE.U32 R58, R58, -0x326172a9, RZ ;  /* 0xcd9e8d573a3a7825 */ /* 0x000fe200078e00ff */
[----:B------:R-:W-:Y:S01]  /*3cf0*/  @P0 FSEL R9, R9, -INF , !P4 ;  /* 0xff80000009090808 */ /* 0x000fe20006000000 */
[C---:B-1----:R-:W-:Y:S03]  /*3d00*/  HMMA.16816.F32.BF16 R12, R52.reuse, R60, R12 ;  /* 0x0000003c340c723c */ /* 0x042fe6000004180c */
[----:B------:R1:W-:Y:S01]  /*3d10*/  MUFU.EX2 R100, R8 ;  /* 0x0000000800647308 */ /* 0x0003e20000000800 */
[----:B------:R-:W-:Y:S01]  /*3d20*/  VIADD R102, R246, 0x1715609d ;  /* 0x1715609df6667836 */ /* 0x000fe20000000000 */
[-C--:B------:R-:W-:Y:S01]  /*3d30*/  @P0 ISETP.GE.AND P6, PT, R57, R205.reuse, PT ;  /* 0x000000cd3900020c */ /* 0x080fe20003fc6270 */
[----:B--2---:R-:W-:Y:S01]  /*3d40*/  @P0 VIADD R6, R0, 0x18 ;  /* 0x0000001800060836 */ /* 0x004fe20000000000 */
[----:B------:R-:W-:Y:S04]  /*3d50*/  HMMA.16816.F32.BF16 R16, R52, R62, R16 ;  /* 0x0000003e3410723c */ /* 0x000fe80000041810 */
[-C--:B------:R-:W-:Y:S01]  /*3d60*/  @P0 ISETP.GE.AND P3, PT, R6, R205.reuse, PT ;  /* 0x000000cd0600020c */ /* 0x080fe20003f66270 */
[--C-:B------:R-:W-:Y:S01]  /*3d70*/  FFMA.FTZ R9, R9, UR7, -R3.reuse ;  /* 0x0000000709097c23 */ /* 0x100fe20008010803 */
[----:B------:R-:W-:Y:S01]  /*3d80*/  LOP3.LUT R57, R59, R4, R102, 0x96, !PT ;  /* 0x000000043b397212 */ /* 0x000fe200078e9666 */
[----:B------:R-:W-:Y:S04]  /*3d90*/  VIADD R102, R247, 0xa9066899 ;  /* 0xa9066899f7667836 */ /* 0x000fe80000000000 */
[----:B------:R-:W-:Y:S01]  /*3da0*/  FFMA.FTZ R10, R10, UR7, -R2 ;  /* 0x000000070a0a7c23 */ /* 0x000fe20008010802 */
[----:B------:R2:W-:Y:S01]  /*3db0*/  MUFU.EX2 R67, R9 ;  /* 0x0000000900437308 */ /* 0x0005e20000000800 */
[----:B------:R-:W-:Y:S01]  /*3dc0*/  IMAD.WIDE.U32 R4, R5, -0x2daee0ad, RZ ;  /* 0xd2511f5305047825 */ /* 0x000fe200078e00ff */
[----:B------:R-:W-:Y:S03]  /*3dd0*/  @P0 FSEL R11, R11, -INF , !P4 ;  /* 0xff8000000b0b0808 */ /* 0x000fe60006000000 */
[----:B----4-:R-:W-:Y:S01]  /*3de0*/  IMAD.WIDE.U32 R6, R57, -0x2daee0ad, RZ ;  /* 0xd2511f5339067825 */ /* 0x010fe200078e00ff */
[----:B------:R-:W-:Y:S04]  /*3df0*/  LOP3.LUT R5, R5, R56, R102, 0x96, !PT ;  /* 0x0000003805057212 */ /* 0x000fe800078e9666 */
[----:B------:R4:W3:Y:S01]  /*3e00*/  MUFU.EX2 R66, R10 ;  /* 0x0000000a00427308 */ /* 0x0008e20000000800 */
[----:B------:R-:W-:Y:S01]  /*3e10*/  @P0 FSEL R12, R12, -INF , !P2 ;  /* 0xff8000000c0c0808 */ /* 0x000fe20005000000 */
[----:B------:R-:W-:Y:S01]  /*3e20*/  VIADD R102, R247, 0x646e171e ;  /* 0x646e171ef7667836 */ /* 0x000fe20000000000 */
[----:B------:R-:W-:Y:S01]  /*3e30*/  SHF.R.U32.HI R56, RZ, 0x18, R6 ;  /* 0x00000018ff387819 */ /* 0x000fe20000011606 */
[----:B------:R-:W-:Y:S01]  /*3e40*/  @P0 VIADD R0, R0, 0x19 ;  /* 0x0000001900000836 */ /* 0x000fe20000000000 */
[----:B------:R-:W-:Y:S01]  /*3e50*/  LOP3.LUT R61, R6, 0xffff, RZ, 0xc0, !PT ;  /* 0x0000ffff063d7812 */ /* 0x000fe200078ec0ff */
[----:B------:R-:W-:Y:S01]  /*3e60*/  VIADD R65, R246, 0xb54cda56 ;  /* 0xb54cda56f6417836 */ /* 0x000fe20000000000 */
[----:B-1----:R-:W-:Y:S01]  /*3e70*/  LOP3.LUT R8, R7, R4, R102, 0x96, !PT ;  /* 0x0000000407087212 */ /* 0x002fe200078e9666 */
[----:B------:R-:W-:Y:S01]  /*3e80*/  IMAD.WIDE.U32 R4, R5, -0x326172a9, RZ ;  /* 0xcd9e8d5705047825 */ /* 0x000fe200078e00ff */
[----:B------:R-:W-:Y:S02]  /*3e90*/  @P0 ISETP.GE.AND P5, PT, R0, R205, PT ;  /* 0x000000cd0000020c */ /* 0x000fe40003fa6270 */
[----:B------:R-:W-:Y:S01]  /*3ea0*/  SHF.R.U32.HI R59, RZ, 0x10, R6 ;  /* 0x00000010ff3b7819 */ /* 0x000fe20000011606 */
[----:B------:R-:W-:Y:S01]  /*3eb0*/  FFMA.FTZ R12, R12, UR7, -R3 ;  /* 0x000000070c0c7c23 */ /* 0x000fe20008010803 */
[----:B------:R-:W-:Y:S01]  /*3ec0*/  LOP3.LUT R0, R5, R58, R65, 0x96, !PT ;  /* 0x0000003a05007212 */ /* 0x000fe200078e9641 */
[----:B------:R-:W-:Y:S01]  /*3ed0*/  FFMA.FTZ R11, R11, UR7, -R2 ;  /* 0x000000070b0b7c23 */ /* 0x000fe20008010802 */
[----:B------:R-:W-:Y:S01]  /*3ee0*/  LOP3.LUT R57, R6, 0xff, RZ, 0xc0, !PT ;  /* 0x000000ff06397812 */ /* 0x000fe200078ec0ff */
[----:B------:R-:W-:Y:S01]  /*3ef0*/  MUFU.EX2 R62, R12 ;  /* 0x0000000c003e7308 */ /* 0x000fe20000000800 */
[----:B------:R-:W-:Y:S01]  /*3f00*/  LOP3.LUT R6, R4, 0xffff, RZ, 0xc0, !PT ;  /* 0x0000ffff04067812 */ /* 0x000fe200078ec0ff */
[----:B------:R-:W-:Y:S01]  /*3f10*/  IMAD.MOV.U32 R102, RZ, RZ, R221 ;  /* 0x000000ffff667224 */ /* 0x000fe200078e00dd */
[----:B------:R-:W-:Y:S01]  /*3f20*/  LOP3.LUT R5, R0, 0xff, RZ, 0xc0, !PT ;  /* 0x000000ff00057812 */ /* 0x000fe200078ec0ff */
[----:B------:R-:W-:Y:S01]  /*3f30*/  IMAD.MOV.U32 R103, RZ, RZ, R220 ;  /* 0x000000ffff677224 */ /* 0x000fe200078e00dc */
[----:B--2---:R-:W-:Y:S02]  /*3f40*/  LOP3.LUT R9, R4, 0xff, RZ, 0xc0, !PT ;  /* 0x000000ff04097812 */ /* 0x004fe400078ec0ff */
[--C-:B----4-:R-:W-:Y:S03]  /*3f50*/  SHF.R.U32.HI R10, RZ, 0x18, R4.reuse ;  /* 0x00000018ff0a7819 */ /* 0x110fe60000011604 */
[----:B------:R-:W-:Y:S01]  /*3f60*/  MUFU.EX2 R65, R11 ;  /* 0x0000000b00417308 */ /* 0x000fe20000000800 */
[----:B------:R-:W-:Y:S02]  /*3f70*/  SHF.R.U32.HI R7, RZ, 0x10, R4 ;  /* 0x00000010ff077819 */ /* 0x000fe40000011604 */
[----:B------:R-:W-:Y:S02]  /*3f80*/  LOP3.LUT R4, R0, 0xffff, RZ, 0xc0, !PT ;  /* 0x0000ffff00047812 */ /* 0x000fe400078ec0ff */
[----:B------:R-:W-:Y:S02]  /*3f90*/  @P0 FSEL R14, R14, -INF , !P2 ;  /* 0xff8000000e0e0808 */ /* 0x000fe40005000000 */
[----:B------:R-:W-:Y:S02]  /*3fa0*/  ISETP.LE.U32.AND P2, PT, R5, UR8, PT ;  /* 0x0000000805007c0c */ /* 0x000fe4000bf43070 */
[----:B------:R-:W-:Y:S01]  /*3fb0*/  SHF.R.U32.HI R5, RZ, 0x10, R0 ;  /* 0x00000010ff057819 */ /* 0x000fe20000011600 */
[----:B------:R-:W-:Y:S01]  /*3fc0*/  FFMA.FTZ R14, R14, UR7, -R2 ;  /* 0x000000070e0e7c23 */ /* 0x000fe20008010802 */
[----:B------:R-:W-:Y:S02]  /*3fd0*/  SHF.R.U32.HI R4, RZ, 0x8, R4 ;  /* 0x00000008ff047819 */ /* 0x000fe40000011604 */
[----:B------:R-:W-:Y:S01]  /*3fe0*/  SHF.R.U32.HI R0, RZ, 0x18, R0 ;  /* 0x00000018ff007819 */ /* 0x000fe20000011600 */
[----:B------:R-:W-:Y:S01]  /*3ff0*/  MUFU.EX2 R64, R14 ;  /* 0x0000000e00407308 */ /* 0x000fe20000000800 */
[----:B------:R-:W-:Y:S02]  /*4000*/  @P0 FSEL R16, R16, -INF , !P3 ;  /* 0xff80000010100808 */ /* 0x000fe40005800000 */
[----:B------:R-:W-:Y:S02]  /*4010*/  @P0 FSEL R13, R13, -INF , !P6 ;  /* 0xff8000000d0d0808 */ /* 0x000fe40007000000 */
[----:B------:R-:W-:Y:S01]  /*4020*/  @P0 FSEL R17, R17, -INF , !P5 ;  /* 0xff80000011110808 */ /* 0x000fe20006800000 */
[--C-:B------:R-:W-:Y:S01]  /*4030*/  FFMA.FTZ R16, R16, UR7, -R3.reuse ;  /* 0x0000000710107c23 */ /* 0x100fe20008010803 */
[----:B------:R-:W-:Y:S01]  /*4040*/  @P0 FSEL R19, R19, -INF , !P5 ;  /* 0xff80000013130808 */ /* 0x000fe20006800000 */
[--C-:B------:R-:W-:Y:S01]  /*4050*/  FFMA.FTZ R13, R13, UR7, -R3.reuse ;  /* 0x000000070d0d7c23 */ /* 0x100fe20008010803 */
[----:B------:R-:W-:Y:S01]  /*4060*/  LOP3.LUT R4, R4, 0xffff, RZ, 0xc0, !PT ;  /* 0x0000ffff04047812 */ /* 0x000fe200078ec0ff */
[----:B------:R-:W-:Y:S01]  /*4070*/  FFMA.FTZ R3, R17, UR7, -R3 ;  /* 0x0000000711037c23 */ /* 0x000fe20008010803 */
[----:B------:R-:W-:Y:S01]  /*4080*/  ISETP.LE.U32.AND P5, PT, R0, UR8, PT ;  /* 0x0000000800007c0c */ /* 0x000fe2000bfa3070 */
[----:B---3--:R-:W-:Y:S01]  /*4090*/  @!P2 FADD.FTZ R104, -R104, -RZ ;  /* 0x800000ff6868a221 */ /* 0x008fe20000010100 */
[----:B------:R-:W-:Y:S01]  /*40a0*/  @P0 FSEL R15, R15, -INF , !P6 ;  /* 0xff8000000f0f0808 */ /* 0x000fe20007000000 */
[----:B------:R-:W-:Y:S01]  /*40b0*/  MUFU.EX2 R60, R13 ;  /* 0x0000000d003c7308 */ /* 0x000fe20000000800 */
[----:B------:R-:W-:Y:S02]  /*40c0*/  ISETP.LE.U32.AND P6, PT, R4, UR8, PT ;  /* 0x0000000804007c0c */ /* 0x000fe4000bfc3070 */
[----:B------:R-:W-:Y:S01]  /*40d0*/  LOP3.LUT R4, R5, 0xff, RZ, 0xc0, !PT ;  /* 0x000000ff05047812 */ /* 0x000fe200078ec0ff */
[--C-:B------:R-:W-:Y:S01]  /*40e0*/  FFMA.FTZ R15, R15, UR7, -R2.reuse ;  /* 0x000000070f0f7c23 */ /* 0x100fe20008010802 */
[----:B------:R-:W-:Y:S02]  /*40f0*/  ISETP.LE.U32.AND P4, PT, R57, UR8, PT ;  /* 0x0000000839007c0c */ /* 0x000fe4000bf83070 */
[----:B------:R-:W-:Y:S03]  /*4100*/  @P0 FSEL R18, R18, -INF , !P3 ;  /* 0xff80000012120808 */ /* 0x000fe60005800000 */
[----:B------:R1:W-:Y:S01]  /*4110*/  MUFU.EX2 R57, R3 ;  /* 0x0000000300397308 */ /* 0x0003e20000000800 */
[----:B------:R-:W-:Y:S01]  /*4120*/  ISETP.LE.U32.AND P3, PT, R4, UR8, PT ;  /* 0x0000000804007c0c */ /* 0x000fe2000bf63070 */
[----:B------:R-:W-:Y:S01]  /*4130*/  @!P5 FADD.FTZ R105, -R105, -RZ ;  /* 0x800000ff6969d221 */ /* 0x000fe20000010100 */
[----:B------:R-:W-:Y:S01]  /*4140*/  LOP3.LUT R4, R7, 0xff, RZ, 0xc0, !PT ;  /* 0x000000ff07047812 */ /* 0x000fe200078ec0ff */
[----:B------:R-:W-:Y:S01]  /*4150*/  FFMA.FTZ R18, R18, UR7, -R2 ;  /* 0x0000000712127c23 */ /* 0x000fe20008010802 */
[----:B------:R-:W-:Y:S01]  /*4160*/  SHF.R.U32.HI R0, RZ, 0x8, R6 ;  /* 0x00000008ff007819 */ /* 0x000fe20000011606 */
[----:B------:R-:W-:Y:S01]  /*4170*/  FFMA.FTZ R2, R19, UR7, -R2 ;  /* 0x0000000713027c23 */ /* 0x000fe20008010802 */
[----:B------:R-:W-:Y:S01]  /*4180*/  ISETP.LE.U32.AND P5, PT, R4, UR8, PT ;  /* 0x0000000804007c0c */ /* 0x000fe2000bfa3070 */
[----:B------:R-:W-:Y:S01]  /*4190*/  @!P6 FADD.FTZ R101, -R101, -RZ ;  /* 0x800000ff6565e221 */ /* 0x000fe20000010100 */
[----:B------:R-:W-:Y:S01]  /*41a0*/  ISETP.LE.U32.AND P2, PT, R9, UR8, PT ;  /* 0x0000000809007c0c */ /* 0x000fe2000bf43070 */
[----:B------:R-:W2:Y:S01]  /*41b0*/  MUFU.EX2 R63, R15 ;  /* 0x0000000f003f7308 */ /* 0x000ea20000000800 */
[----:B------:R-:W-:Y:S02]  /*41c0*/  LOP3.LUT R0, R0, 0xffff, RZ, 0xc0, !PT ;  /* 0x0000ffff00007812 */ /* 0x000fe400078ec0ff */
[----:B------:R-:W-:Y:S01]  /*41d0*/  LOP3.LUT R4, R8, 0xff, RZ, 0xc0, !PT ;  /* 0x000000ff08047812 */ /* 0x000fe200078ec0ff */
[----:B------:R-:W-:Y:S01]  /*41e0*/  @!P3 FADD.FTZ R106, -R106, -RZ ;  /* 0x800000ff6a6ab221 */ /* 0x000fe20000010100 */
[----:B------:R-:W-:Y:S02]  /*41f0*/  ISETP.LE.U32.AND P3, PT, R0, UR8, PT ;  /* 0x0000000800007c0c */ /* 0x000fe4000bf63070 */
[----:B-1----:R-:W-:Y:S03]  /*4200*/  SHF.R.U32.HI R3, RZ, 0x18, R8 ;  /* 0x00000018ff037819 */ /* 0x002fe60000011608 */
[----:B------:R-:W1:Y:S01]  /*4210*/  MUFU.EX2 R58, R16 ;  /* 0x00000010003a7308 */ /* 0x000e620000000800 */
[----:B------:R-:W-:Y:S01]  /*4220*/  LOP3.LUT R0, R8, 0xffff, RZ, 0xc0, !PT ;  /* 0x0000ffff08007812 */ /* 0x000fe200078ec0ff */
[----:B------:R-:W-:Y:S01]  /*4230*/  @!P5 FADD.FTZ R66, -R66, -RZ ;  /* 0x800000ff4242d221 */ /* 0x000fe20000010100 */
[----:B------:R-:W-:Y:S01]  /*4240*/  ISETP.LE.U32.AND P5, PT, R3, UR8, PT ;  /* 0x0000000803007c0c */ /* 0x000fe2000bfa3070 */
[----:B------:R-:W-:Y:S01]  /*4250*/  @!P2 FADD.FTZ R100, -R100, -RZ ;  /* 0x800000ff6464a221 */ /* 0x000fe20000010100 */
[----:B------:R-:W-:Y:S02]  /*4260*/  LOP3.LUT R3, R59, 0xff, RZ, 0xc0, !PT ;  /* 0x000000ff3b037812 */ /* 0x000fe400078ec0ff */
[----:B------:R-:W-:Y:S03]  /*4270*/  SHF.R.U32.HI R0, RZ, 0x8, R0 ;  /* 0x00000008ff007819 */ /* 0x000fe60000011600 */
[----:B------:R3:W4:Y:S01]  /*4280*/  MUFU.EX2 R59, R2 ;  /* 0x00000002003b7308 */ /* 0x0007220000000800 */
[----:B------:R-:W-:Y:S01]  /*4290*/  ISETP.LE.U32.AND P6, PT, R10, UR8, PT ;  /* 0x000000080a007c0c */ /* 0x000fe2000bfc3070 */
[----:B------:R-:W-:Y:S01]  /*42a0*/  @!P3 FADD.FTZ R67, -R67, -RZ ;  /* 0x800000ff4343b221 */ /* 0x000fe20000010100 */
[----:B------:R-:W-:Y:S02]  /*42b0*/  ISETP.LE.U32.AND P2, PT, R4, UR8, PT ;  /* 0x0000000804007c0c */ /* 0x000fe4000bf43070 */
[----:B------:R-:W-:Y:S02]  /*42c0*/  LOP3.LUT R0, R0, 0xffff, RZ, 0xc0, !PT ;  /* 0x0000ffff00007812 */ /* 0x000fe400078ec0ff */
[----:B------:R-:W-:Y:S01]  /*42d0*/  SHF.R.U32.HI R4, RZ, 0x8, R61 ;  /* 0x00000008ff047819 */ /* 0x000fe2000001163d */
[----:B--2---:R-:W-:Y:S01]  /*42e0*/  @!P5 FADD.FTZ R63, -R63, -RZ ;  /* 0x800000ff3f3fd221 */ /* 0x004fe20000010100 */
[----:B------:R-:W-:Y:S01]  /*42f0*/  ISETP.LE.U32.AND P3, PT, R0, UR8, PT ;  /* 0x0000000800007c0c */ /* 0x000fe2000bf63070 */
[----:B------:R-:W2:Y:S01]  /*4300*/  MUFU.EX2 R61, R18 ;  /* 0x00000012003d7308 */ /* 0x000ea20000000800 */
[----:B------:R-:W-:Y:S01]  /*4310*/  SHF.R.U32.HI R0, RZ, 0x10, R8 ;  /* 0x00000010ff007819 */ /* 0x000fe20000011608 */
[----:B-1----:R-:W-:Y:S01]  /*4320*/  @!P4 FADD.FTZ R58, -R58, -RZ ;  /* 0x800000ff3a3ac221 */ /* 0x002fe20000010100 */
[----:B------:R-:W-:Y:S01]  /*4330*/  ISETP.LE.U32.AND P1, PT, R56, UR8, PT ;  /* 0x0000000838007c0c */ /* 0x000fe2000bf23070 */
[----:B------:R-:W-:Y:S01]  /*4340*/  @!P6 FADD.FTZ R65, -R65, -RZ ;  /* 0x800000ff4141e221 */ /* 0x000fe20000010100 */
[----:B------:R-:W-:Y:S01]  /*4350*/  LOP3.LUT R0, R0, 0xff, RZ, 0xc0, !PT ;  /* 0x000000ff00007812 */ /* 0x000fe200078ec0ff */
[----:B------:R-:W-:Y:S01]  /*4360*/  @!P2 FADD.FTZ R62, -R62, -RZ ;  /* 0x800000ff3e3ea221 */ /* 0x000fe20000010100 */
[----:B------:R-:W-:Y:S02]  /*4370*/  ISETP.LE.U32.AND P2, PT, R3, UR8, PT ;  /* 0x0000000803007c0c */ /* 0x000fe4000bf43070 */
[----:B------:R-:W-:Y:S02]  /*4380*/  ISETP.LE.U32.AND P6, PT, R0, UR8, PT ;  /* 0x0000000800007c0c */ /* 0x000fe4000bfc3070 */
[----:B------:R-:W-:Y:S01]  /*4390*/  LOP3.LUT R0, R4, 0xffff, RZ, 0xc0, !PT ;  /* 0x0000ffff04007812 */ /* 0x000fe200078ec0ff */
[----:B------:R-:W-:Y:S01]  /*43a0*/  @!P3 FADD.FTZ R60, -R60, -RZ ;  /* 0x800000ff3c3cb221 */ /* 0x000fe20000010100 */
[----:B------:R-:W-:Y:S02]  /*43b0*/  F2FP.RELU.BF16.F32.PACK_AB R3, R101, R104 ;  /* 0x000000686503723e */ /* 0x000fe400000018ff */
[----:B---3--:R-:W-:Y:S01]  /*43c0*/  F2FP.RELU.BF16.F32.PACK_AB R2, R105, R106 ;  /* 0x0000006a6902723e */ /* 0x008fe200000018ff */
[----:B----4-:R-:W-:Y:S01]  /*43d0*/  @!P1 FADD.FTZ R59, -R59, -RZ ;  /* 0x800000ff3b3b9221 */ /* 0x010fe20000010100 */
[----:B------:R-:W-:Y:S01]  /*43e0*/  ISETP.LE.U32.AND P3, PT, R0, UR8, PT ;  /* 0x0000000800007c0c */ /* 0x000fe2000bf63070 */
[----:B------:R1:W-:Y:S01]  /*43f0*/  STS [R222+0x12000], R3 ;  /* 0x01200003de007388 */ /* 0x0003e20000000800 */
[----:B------:R-:W-:Y:S01]  /*4400*/  F2FP.RELU.BF16.F32.PACK_AB R0, R67, R100 ;  /* 0x000000644300723e */ /* 0x000fe200000018ff */
[----:B--2---:R-:W-:Y:S01]  /*4410*/  @!P2 FADD.FTZ R61, -R61, -RZ ;  /* 0x800000ff3d3da221 */ /* 0x004fe20000010100 */
[----:B------:R-:W-:Y:S01]  /*4420*/  F2FP.RELU.BF16.F32.PACK_AB R5, R60, R62 ;  /* 0x0000003e3c05723e */ /* 0x000fe200000018ff */
[----:B------:R2:W-:Y:S01]  /*4430*/  STS [R222+0x12400], R2 ;  /* 0x01240002de007388 */ /* 0x0005e20000000800 */
[----:B------:R-:W-:Y:S01]  /*4440*/  @!P6 FADD.FTZ R64, -R64, -RZ ;  /* 0x800000ff4040e221 */ /* 0x000fe20000010100 */
[----:B------:R-:W-:Y:S02]  /*4450*/  FSETP.GE.FTZ.AND P2, PT, R104, RZ, PT ;  /* 0x000000ff6800720b */ /* 0x000fe40003f56000 */
[----:B------:R3:W-:Y:S01]  /*4460*/  STS [R225+0x12000], R0 ;  /* 0x01200000e1007388 */ /* 0x0007e20000000800 */
[----:B------:R-:W-:Y:S02]  /*4470*/  FSETP.GE.FTZ.AND P4, PT, R100, RZ, PT ;  /* 0x000000ff6400720b */ /* 0x000fe40003f96000 */
[----:B------:R-:W-:Y:S01]  /*4480*/  F2FP.RELU.BF16.F32.PACK_AB R4, R63, R64 ;  /* 0x000000403f04723e */ /* 0x000fe200000018ff */
[----:B------:R-:W-:Y:S01]  /*4490*/  @!P3 FADD.FTZ R57, -R57, -RZ ;  /* 0x800000ff3939b221 */ /* 0x000fe20000010100 */
[----:B------:R-:W-:Y:S02]  /*44a0*/  FSETP.GE.FTZ.AND P3, PT, R67, RZ, PT ;  /* 0x000000ff4300720b */ /* 0x000fe40003f76000 */
[----:B------:R-:W-:Y:S02]  /*44b0*/  FSETP.GE.FTZ.AND P6, PT, R106, RZ, PT ;  /* 0x000000ff6a00720b */ /* 0x000fe40003fd6000 */
[----:B------:R-:W-:Y:S02]  /*44c0*/  FSETP.GE.FTZ.AND P5, PT, R105, RZ, PT ;  /* 0x000000ff6900720b */ /* 0x000fe40003fb6000 */
[----:B-1----:R-:W-:Y:S02]  /*44d0*/  F2FP.RELU.BF16.F32.PACK_AB R3, R57, R58 ;  /* 0x0000003a3903723e */ /* 0x002fe400000018ff */
[----:B--2---:R-:W-:Y:S02]  /*44e0*/  F2FP.RELU.BF16.F32.PACK_AB R2, R59, R61 ;  /* 0x0000003d3b02723e */ /* 0x004fe400000018ff */
[----:B---3--:R-:W-:Y:S05]  /*44f0*/  F2FP.RELU.BF16.F32.PACK_AB R0, R65, R66 ;  /* 0x000000424100723e */ /* 0x008fea00000018ff */
[----:B------:R1:W-:Y:S04]  /*4500*/  STS [R225+0x12400], R0 ;  /* 0x01240000e1007388 */ /* 0x0003e80000000800 */
[----:B------:R-:W-:Y:S04]  /*4510*/  STS [R223+0x12000], R5 ;  /* 0x01200005df007388 */ /* 0x000fe80000000800 */
[----:B------:R-:W-:Y:S04]  /*4520*/  STS [R223+0x12400], R4 ;  /* 0x01240004df007388 */ /* 0x000fe80000000800 */
[----:B------:R2:W-:Y:S04]  /*4530*/  STS [R224+0x12400], R2 ;  /* 0x01240002e0007388 */ /* 0x0005e80000000800 */
[----:B------:R3:W-:Y:S01]  /*4540*/  STS [R224+0x12000], R3 ;  /* 0x01200003e0007388 */ /* 0x0007e20000000800 */
[----:B-1----:R-:W-:Y:S05]  /*4550*/  LEA R0, R199, UR5, 0x1 ;  /* 0x00000005c7007c11 */ /* 0x002fea000f8e08ff */
[----:B------:R-:W1:Y:S01]  /*4560*/  LDSM.16.M88.4 R16, [R0+0x8000] ;  /* 0x008000000010783b */ /* 0x000e620000000200 */
[--C-:B------:R-:W-:Y:S02]  /*4570*/  IMAD.IADD R56, R189, 0x1, R0.reuse ;  /* 0x00000001bd387824 */ /* 0x100fe400078e0200 */
[----:B--2---:R-:W-:Y:S04]  /*4580*/  IMAD.IADD R2, R193, 0x1, R0 ;  /* 0x00000001c1027824 */ /* 0x004fe800078e0200 */
[----:B---3--:R-:W-:Y:S01]  /*4590*/  IMAD.IADD R3, R189, 0x1, R2 ;  /* 0x00000001bd037824 */ /* 0x008fe200078e0202 */
[----:B------:R-:W2:Y:S01]  /*45a0*/  LDSM.16.M88.4 R52, [R2+0x8000] ;  /* 0x008000000234783b */ /* 0x000ea20000000200 */
[C---:B-1----:R-:W-:Y:S06]  /*45b0*/  HMMA.16816.F32.BF16 R4, R16.reuse, R108, RZ ;  /* 0x0000006c1004723c */ /* 0x042fec00000418ff */
        /* <DEDUP_REMOVED lines=31> */
[----:B------:R-:W-:Y:S07]  /*47b0*/  HMMA.16816.F32.BF16 R16, R52, R162, R16 ;  /* 0x000000a23410723c */ /* 0x000fee0000041810 */
[C---:B------:R-:W-:Y:S04]  /*47c0*/  LEA R52, P1, R226.reuse, R102, 0x2 ;  /* 0x00000066e2347211 */ /* 0x040fe800078210ff */
[----:B------:R-:W-:Y:S02]  /*47d0*/  LEA.HI.X.SX32 R53, R226, R103, 0x2, P1 ;  /* 0x00000067e2357211 */ /* 0x000fe400008f16ff */
[----:B------:R-:W-:Y:S03]  /*47e0*/  FSETP.GE.FTZ.AND P1, PT, R101, RZ, PT ;  /* 0x000000ff6500720b */ /* 0x000fe60003f36000 */
[----:B------:R-:W2:Y:S04]  /*47f0*/  LDG.E R2, desc[UR16][R52.64] ;  /* 0x0000001034027981 */ /* 0x000ea8000c1e1900 */
[----:B------:R1:W3:Y:S04]  /*4800*/  LDG.E R0, desc[UR16][R52.64+0x20] ;  /* 0x0000201034007981 */ /* 0x0002e8000c1e1900 */
[----:B-1----:R-:W1:Y:S02]  /*4810*/  LDSM.16.M88.4 R52, [R3+0xa000] ;  /* 0x00a000000334783b */ /* 0x002e640000000200 */
[C---:B-1----:R-:W-:Y:S06]  /*4820*/  HMMA.16816.F32.BF16 R4, R52.reuse, R164, R4 ;  /* 0x000000a43404723c */ /* 0x042fec0000041804 */
[C---:B------:R-:W-:Y:S06]  /*4830*/  HMMA.16816.F32.BF16 R8, R52.reuse, R166, R8 ;  /* 0x000000a63408723c */ /* 0x040fec0000041808 */
[C---:B------:R-:W-:Y:S06]  /*4840*/  HMMA.16816.F32.BF16 R12, R52.reuse, R168, R12 ;  /* 0x000000a8340c723c */ /* 0x040fec000004180c */
[----:B------:R-:W-:Y:S06]  /*4850*/  HMMA.16816.F32.BF16 R16, R52, R170, R16 ;  /* 0x000000aa3410723c */ /* 0x000fec0000041810 */
[C---:B--2---:R-:W-:Y:S01]  /*4860*/  FADD.FTZ R3, -R2.reuse, R5 ;  /* 0x0000000502037221 */ /* 0x044fe20000010100 */
[C---:B------:R-:W-:Y:S05]  /*4870*/  FADD.FTZ R4, -R2.reuse, R4 ;  /* 0x0000000402047221 */ /* 0x040fea0000010100 */
[C---:B------:R-:W-:Y:S01]  /*4880*/  FADD.FTZ R8, -R2.reuse, R8 ;  /* 0x0000000802087221 */ /* 0x040fe20000010100 */
[----:B------:R-:W-:Y:S01]  /*4890*/  FADD.FTZ R9, -R2, R9 ;  /* 0x0000000902097221 */ /* 0x000fe20000010100 */
[-C--:B------:R-:W-:Y:S02]  /*48a0*/  FSEL R3, R3, R2.reuse, P1 ;  /* 0x0000000203037208 */ /* 0x080fe40000800000 */
[-C--:B------:R-:W-:Y:S02]  /*48b0*/  FSEL R4, R4, R2.reuse, P2 ;  /* 0x0000000204047208 */ /* 0x080fe40001000000 */
[----:B------:R-:W-:Y:S01]  /*48c0*/  FSETP.GE.FTZ.AND P1, PT, R57, RZ, PT ;  /* 0x000000ff3900720b */ /* 0x000fe20003f36000 */
[----:B------:R-:W-:Y:S01]  /*48d0*/  FMUL.FTZ R101, R101, R3 ;  /* 0x0000000365657220 */ /* 0x000fe20000410000 */
[----:B------:R-:W-:Y:S01]  /*48e0*/  FSEL R8, R8, R2, P4 ;  /* 0x0000000208087208 */ /* 0x000fe20002000000 */
[----:B------:R-:W-:Y:S01]  /*48f0*/  FMUL.FTZ R104, R104, R4 ;  /* 0x0000000468687220 */ /* 0x000fe20000410000 */
[-C--:B------:R-:W-:Y:S01]  /*4900*/  FSEL R3, R9, R2.reuse, P3 ;  /* 0x0000000209037208 */ /* 0x080fe20001800000 */
[----:B------:R-:W-:Y:S01]  /*4910*/  FADD.FTZ R4, -R2, R12 ;  /* 0x0000000c02047221 */ /* 0x000fe20000010100 */
[----:B------:R-:W-:Y:S01]  /*4920*/  ISETP.GE.AND P4, PT, R204, 0x1, PT ;  /* 0x00000001cc00780c */ /* 0x000fe20003f86270 */
[----:B------:R-:W-:Y:S01]  /*4930*/  FADD.FTZ R9, -R2, R13 ;  /* 0x0000000d02097221 */ /* 0x000fe20000010100 */
[----:B------:R-:W-:Y:S01]  /*4940*/  FSETP.GE.FTZ.AND P2, PT, R62, RZ, PT ;  /* 0x000000ff3e00720b */ /* 0x000fe20003f56000 */
[----:B------:R-:W-:Y:S01]  /*4950*/  FMUL.FTZ R12, R67, R3 ;  /* 0x00000003430c7220 */ /* 0x000fe20000410000 */
[----:B------:R-:W-:Y:S01]  /*4960*/  FSETP.GE.FTZ.AND P3, PT, R60, RZ, PT ;  /* 0x000000ff3c00720b */ /* 0x000fe20003f76000 */
[----:B------:R-:W-:Y:S01]  /*4970*/  FADD.FTZ R3, -R2, R16 ;  /* 0x0000001002037221 */ /* 0x000fe20000010100 */
[----:B------:R-:W-:Y:S01]  /*4980*/  FSEL R4, R4, R2, P2 ;  /* 0x0000000204047208 */ /* 0x000fe20001000000 */
[----:B------:R-:W-:Y:S01]  /*4990*/  FMUL.FTZ R100, R100, R8 ;  /* 0x0000000864647220 */ /* 0x000fe20000410000 */
[----:B------:R-:W-:Y:S01]  /*49a0*/  FSEL R9, R9, R2, P3 ;  /* 0x0000000209097208 */ /* 0x000fe20001800000 */
[----:B---3--:R-:W-:Y:S01]  /*49b0*/  FADD.FTZ R16, -R0, R6 ;  /* 0x0000000600107221 */ /* 0x008fe20000010100 */
[----:B------:R-:W-:Y:S01]  /*49c0*/  FSETP.GE.FTZ.AND P2, PT, R58, RZ, PT ;  /* 0x000000ff3a00720b */ /* 0x000fe20003f56000 */
[----:B------:R-:W-:Y:S01]  /*49d0*/  FMUL.FTZ R62, R62, R4 ;  /* 0x000000043e3e7220 */ /* 0x000fe20000410000 */
[----:B------:R-:W-:Y:S01]  /*49e0*/  F2FP.BF16.F32.PACK_AB R8, R101, R104 ;  /* 0x000000686508723e */ /* 0x000fe200000010ff */
[----:B------:R-:W-:Y:S01]  /*49f0*/  FMUL.FTZ R9, R60, R9 ;  /* 0x000000093c097220 */ /* 0x000fe20000410000 */
[----:B------:R-:W-:Y:S01]  /*4a00*/  FSEL R3, R3, R2, P2 ;  /* 0x0000000203037208 */ /* 0x000fe20001000000 */
[----:B------:R-:W-:Y:S01]  /*4a10*/  @P1 FADD.FTZ R2, -R2, R17 ;  /* 0x0000001102021221 */ /* 0x000fe20000010100 */
[----:B------:R-:W-:Y:S01]  /*4a20*/  F2FP.BF16.F32.PACK_AB R12, R12, R100 ;  /* 0x000000640c0c723e */ /* 0x000fe200000010ff */
[----:B------:R-:W-:Y:S01]  /*4a30*/  FADD.FTZ R13, -R0, R7 ;  /* 0x00000007000d7221 */ /* 0x000fe20000010100 */
[----:B------:R-:W-:Y:S01]  /*4a40*/  F2FP.BF16.F32.PACK_AB R9, R9, R62 ;  /* 0x0000003e0909723e */ /* 0x000fe200000010ff */
[----:B------:R-:W-:Y:S01]  /*4a50*/  FMUL.FTZ R58, R58, R3 ;  /* 0x000000033a3a7220 */ /* 0x000fe20000410000 */
[----:B------:R-:W-:Y:S01]  /*4a60*/  FMUL.FTZ R57, R57, R2 ;  /* 0x0000000239397220 */ /* 0x000fe20000410000 */
[----:B------:R-:W-:Y:S06]  /*4a70*/  @!P4 BRA `(.L_x_755) ;  /* 0x0000000000e0c947 */ /* 0x000fec0003800000 */
[----:B------:R-:W1:Y:S01]  /*4a80*/  LDC R5, c[0x0][0x240] ;  /* 0x00009000ff057b82 */ /* 0x000e620000000800 */
[----:B------:R-:W-:Y:S02]  /*4a90*/  LOP3.LUT R2, R204, 0x1, RZ, 0xc0, !PT ;  /* 0x00000001cc027812 */ /* 0x000fe400078ec0ff */
[----:B------:R-:W-:Y:S02]  /*4aa0*/  ISETP.GE.AND P2, PT, R214, UR4, PT ;  /* 0x00000004d6007c0c */ /* 0x000fe4000bf46270 */
[----:B------:R-:W-:Y:S01]  /*4ab0*/  ISETP.NE.U32.AND P1, PT, R2, 0x1, PT ;  /* 0x000000010200780c */ /* 0x000fe20003f25070 */
[----:B------:R-:W-:Y:S02]  /*4ac0*/  IMAD.MOV.U32 R2, RZ, RZ, -0x4000 ;  /* 0xffffc000ff027424 */ /* 0x000fe400078e00ff */
[----:B------:R-:W2:Y:S03]  /*4ad0*/  LDC R17, c[0x0][0x244] ;  /* 0x00009100ff117b82 */ /* 0x000ea60000000800 */
[----:B------:R-:W-:Y:S05]  /*4ae0*/  SEL R2, R2, 0x4000, !P1 ;  /* 0x0000400002027807 */ /* 0x000fea0004800000 */
[--C-:B------:R-:W-:Y:S02]  /*4af0*/  IMAD.IADD R202, R202, 0x1, R2.reuse ;  /* 0x00000001caca7824 */ /* 0x100fe400078e0202 */
[--C-:B------:R-:W-:Y:S02]  /*4b00*/  IMAD.IADD R206, R206, 0x1, R2.reuse ;  /* 0x00000001cece7824 */ /* 0x100fe400078e0202 */
[----:B------:R-:W-:Y:S01]  /*4b10*/  IMAD.IADD R187, R187, 0x1, R2 ;  /* 0x00000001bbbb7824 */ /* 0x000fe200078e0202 */
[----:B------:R3:W-:Y:S04]  /*4b20*/  @P2 STS [R202], RZ ;  /* 0x000000ffca002388 */ /* 0x0007e80000000800 */
[----:B------:R3:W-:Y:S04]  /*4b30*/  @P2 STS [R202+0x4], RZ ;  /* 0x000004ffca002388 */ /* 0x0007e80000000800 */
[----:B------:R3:W-:Y:S04]  /*4b40*/  @P2 STS [R202+0x8], RZ ;  /* 0x000008ffca002388 */ /* 0x0007e80000000800 */
[----:B------:R3:W-:Y:S01]  /*4b50*/  @P2 STS [R202+0xc], RZ ;  /* 0x00000cffca002388 */ /* 0x0007e20000000800 */
[----:B-1----:R-:W-:Y:S05]  /*4b60*/  IMAD.U32 R3, R5, -0x40, RZ ;  /* 0xffffffc005037824 */ /* 0x002fea00078e00ff */
[----:B------:R-:W-:Y:S02]  /*4b70*/  LEA R2, P1, R3, R208, 0x1 ;  /* 0x000000d003027211 */ /* 0x000fe400078208ff */
[----:B------:R-:W-:Y:S02]  /*4b80*/  SHF.R.S32.HI R7, RZ, 0x1f, R3 ;  /* 0x0000001fff077819 */ /* 0x000fe40000011403 */
[----:B------:R-:W-:Y:S02]  /*4b90*/  LEA R6, P3, R5, R3, 0x5 ;  /* 0x0000000305067211 */ /* 0x000fe400078628ff */
[----:B------:R-:W-:Y:S02]  /*4ba0*/  LEA.HI.X.SX32 R3, R3, R209, 0x1, P1 ;  /* 0x000000d103037211 */ /* 0x000fe400008f0eff */
[----:B------:R-:W-:Y:S02]  /*4bb0*/  ISETP.GE.AND P1, PT, R219, UR4, PT ;  /* 0x00000004db007c0c */ /* 0x000fe4000bf26270 */
[C-C-:B--2---:R-:W-:Y:S01]  /*4bc0*/  LEA.HI.X R7, R5.reuse, R7, R17.reuse, 0x5, P3 ;  /* 0x0000000705077211 */ /* 0x144fe200018f2c11 */
[----:B------:R-:W-:Y:S01]  /*4bd0*/  @!PT LDS RZ, [RZ] ;  /* 0x00000000fffff984 */ /* 0x000fe20000000800 */
[----:B------:R-:W-:Y:S01]  /*4be0*/  @!PT LDS RZ, [RZ] ;  /* 0x00000000fffff984 */ /* 0x000fe20000000800 */
[----:B------:R-:W-:Y:S01]  /*4bf0*/  @!PT LDS RZ, [RZ] ;  /* 0x00000000fffff984 */ /* 0x000fe20000000800 */
[----:B------:R-:W-:Y:S01]  /*4c00*/  @!P2 LDGSTS.E.BYPASS.LTC128B.128 [R206], desc[UR16][R2.64] ;  /* 0x0000000002ceafae */ /* 0x000fe2000b901d50 */
[C---:B------:R-:W-:Y:S04]  /*4c10*/  @!P2 LEA R4, P3, R5.reuse, R2, 0x6 ;  /* 0x000000020504a211 */ /* 0x040fe800078630ff */
[----:B------:R-:W-:Y:S05]  /*4c20*/  @!P2 LEA.HI.X R5, R5, R3, R17, 0x6, P3 ;  /* 0x000000030505a211 */ /* 0x000fea00018f3411 */
        /* <DEDUP_REMOVED lines=19> */
[----:B------:R3:W-:Y:S01]  /*4d60*/  @P1 STS [R202+0x300c], RZ ;  /* 0x00300cffca001388 */ /* 0x0007e20000000800 */
[C---:B-1----:R-:W-:Y:S01]  /*4d70*/  @!P1 LEA R4, P2, R6.reuse, R208, 0x1 ;  /* 0x000000d006049211 */ /* 0x042fe200078408ff */
[----:B------:R-:W-:Y:S03]  /*4d80*/  IMAD.MOV.U32 R208, RZ, RZ, R2 ;  /* 0x000000ffffd07224 */ /* 0x000fe600078e0002 */
[----:B------:R-:W-:Y:S01]  /*4d90*/  @!P1 LEA.HI.X R5, R6, R209, R7, 0x1, P2 ;  /* 0x000000d106059211 */ /* 0x000fe200010f0c07 */
[----:B------:R-:W-:Y:S04]  /*4da0*/  IMAD.MOV.U32 R209, RZ, RZ, R3 ;  /* 0x000000ffffd17224 */ /* 0x000fe800078e0003 */
[----:B------:R-:W-:Y:S01]  /*4db0*/  @!PT LDS RZ, [RZ] ;  /* 0x00000000fffff984 */ /* 0x000fe20000000800 */
[----:B------:R-:W-:Y:S01]  /*4dc0*/  @!PT LDS RZ, [RZ] ;  /* 0x00000000fffff984 */ /* 0x000fe20000000800 */
[----:B------:R-:W-:Y:S01]  /*4dd0*/  @!PT LDS RZ, [RZ] ;  /* 0x00000000fffff984 */ /* 0x000fe20000000800 */
[----:B------:R3:W-:Y:S04]  /*4de0*/  @!P1 LDGSTS.E.BYPASS.LTC128B.128 [R206+0x3000], desc[UR16][R4.64+0x80] ;  /* 0x0300008004ce9fae */ /* 0x0007e8000b901d50 */
[----:B------:R-:W0:Y:S02]  /*4df0*/  LDGDEPBAR ;  /* 0x00000000000079af */ /* 0x000e240000000000 */
.L_x_755:
[-C--:B------:R-:W-:Y:S01]  /*4e00*/  FSEL R3, R13, R0.reuse, P5 ;  /* 0x000000000d037208 */ /* 0x080fe20002800000 */
[----:B------:R-:W-:Y:S01]  /*4e10*/  FADD.FTZ R11, -R0, R11 ;  /* 0x0000000b000b7221 */ /* 0x000fe20000010100 */
[----:B---3--:R-:W-:Y:S01]  /*4e20*/  FSEL R4, R16, R0, P6 ;  /* 0x0000000010047208 */ /* 0x008fe20003000000 */
[----:B------:R-:W-:Y:S01]  /*4e30*/  FADD.FTZ R2, -R0, R10 ;  /* 0x0000000a00027221 */ /* 0x000fe20000010100 */
[----:B------:R-:W-:Y:S01]  /*4e40*/  FSETP.GE.FTZ.AND P2, PT, R65, RZ, PT ;  /* 0x000000ff4100720b */ /* 0x000fe20003f56000 */
[----:B------:R-:W-:Y:S01]  /*4e50*/  FMUL.FTZ R105, R105, R3 ;  /* 0x0000000369697220 */ /* 0x000fe20000410000 */
[----:B------:R-:W-:Y:S01]  /*4e60*/  FSETP.GE.FTZ.AND P1, PT, R66, RZ, PT ;  /* 0x000000ff4200720b */ /* 0x000fe20003f36000 */
[----:B------:R-:W-:Y:S01]  /*4e70*/  FMUL.FTZ R106, R106, R4 ;  /* 0x000000046a6a7220 */ /* 0x000fe20000410000 */
[-C--:B------:R-:W-:Y:S01]  /*4e80*/  FSEL R3, R11, R0.reuse, P2 ;  /* 0x000000000b037208 */ /* 0x080fe20001000000 */
[----:B------:R-:W-:Y:S01]  /*4e90*/  FADD.FTZ R5, -R0, R14 ;  /* 0x0000000e00057221 */ /* 0x000fe20000010100 */
[----:B------:R-:W-:Y:S01]  /*4ea0*/  FSEL R2, R2, R0, P1 ;  /* 0x0000000002027208 */ /* 0x000fe20000800000 */
[----:B------:R-:W-:Y:S01]  /*4eb0*/  FADD.FTZ R4, -R0, R15 ;  /* 0x0000000f00047221 */ /* 0x000fe20000010100 */
[----:B------:R-:W-:Y:S01]  /*4ec0*/  FSETP.GE.FTZ.AND P1, PT, R59, RZ, PT ;  /* 0x000000ff3b00720b */ /* 0x000fe20003f36000 */
[----:B------:R-:W-:Y:S01]  /*4ed0*/  FMUL.FTZ R65, R65, R3 ;  /* 0x0000000341417220 */ /* 0x000fe20000410000 */
[----:B------:R-:W-:Y:S01]  /*4ee0*/  F2FP.BF16.F32.PACK_AB R3, R105, R106 ;  /* 0x0000006a6903723e */ /* 0x000fe200000010ff */
[----:B------:R-:W-:Y:S01]  /*4ef0*/  FMUL.FTZ R66, R66, R2 ;  /* 0x0000000242427220 */ /* 0x000fe20000410000 */
[----:B------:R-:W-:Y:S01]  /*4f00*/  FADD.FTZ R2, -R0, R18 ;  /* 0x0000001200027221 */ /* 0x000fe20000010100 */
[----:B------:R-:W-:Y:S01]  /*4f10*/  FSETP.GE.FTZ.AND P5, PT, R64, RZ, PT ;  /* 0x000000ff4000720b */ /* 0x000fe20003fb6000 */
[----:B------:R-:W-:Y:S01]  /*4f20*/  STS [R222+0x10000], R8 ;  /* 0x01000008de007388 */ /* 0x000fe20000000800 */
[----:B------:R-:W-:Y:S01]  /*4f30*/  FSETP.GE.FTZ.AND P3, PT, R63, RZ, PT ;  /* 0x000000ff3f00720b */ /* 0x000fe20003f76000 */
[----:B------:R-:W1:Y:S01]  /*4f40*/  LDC R100, c[0x0][0x270] ;  /* 0x00009c00ff647b82 */ /* 0x000e620000000800 */
[----:B------:R-:W-:Y:S01]  /*4f50*/  FSETP.GE.FTZ.AND P2, PT, R61, RZ, PT ;  /* 0x000000ff3d00720b */ /* 0x000fe20003f56000 */
[----:B------:R2:W-:Y:S01]  /*4f60*/  STS [R222+0x10400], R3 ;  /* 0x01040003de007388 */ /* 0x0005e20000000800 */
[-C--:B------:R-:W-:Y:S02]  /*4f70*/  FSEL R5, R5, R0.reuse, P5 ;  /* 0x0000000005057208 */ /* 0x080fe40002800000 */
[-C--:B------:R-:W-:Y:S01]  /*4f80*/  FSEL R4, R4, R0.reuse, P3 ;  /* 0x0000000004047208 */ /* 0x080fe20001800000 */
[----:B------:R-:W-:Y:S01]  /*4f90*/  STS [R225+0x10000], R12 ;  /* 0x0100000ce1007388 */ /* 0x000fe20000000800 */
[----:B------:R-:W-:Y:S01]  /*4fa0*/  FSEL R2, R2, R0, P2 ;  /* 0x0000000002027208 */ /* 0x000fe20001000000 */
[----:B------:R-:W-:Y:S01]  /*4fb0*/  @P1 FADD.FTZ R0, -R0, R19 ;  /* 0x0000001300001221 */ /* 0x000fe20000010100 */
[----:B------:R-:W-:Y:S01]  /*4fc0*/  FMUL.FTZ R5, R64, R5 ;  /* 0x0000000540057220 */ /* 0x000fe20000410000 */
[----:B------:R-:W-:Y:S01]  /*4fd0*/  FMUL.FTZ R63, R63, R4 ;  /* 0x000000043f3f7220 */ /* 0x000fe20000410000 */
[----:B------:R-:W-:Y:S01]  /*4fe0*/  F2FP.BF16.F32.PACK_AB R4, R57, R58 ;  /* 0x0000003a3904723e */ /* 0x000fe200000010ff */
[----:B------:R-:W-:Y:S01]  /*4ff0*/  FMUL.FTZ R61, R61, R2 ;  /* 0x000000023d3d7220 */ /* 0x000fe20000410000 */
[----:B------:R-:W-:Y:S01]  /*5000*/  F2FP.BF16.F32.PACK_AB R2, R65, R66 ;  /* 0x000000424102723e */ /* 0x000fe200000010ff */
[----:B------:R-:W-:Y:S01]  /*5010*/  FMUL.FTZ R59, R59, R0 ;  /* 0x000000003b3b7220 */ /* 0x000fe20000410000 */
[----:B------:R-:W-:Y:S03]  /*5020*/  F2FP.BF16.F32.PACK_AB R0, R63, R5 ;  /* 0x000000053f00723e */ /* 0x000fe600000010ff */
[----:B------:R-:W-:Y:S04]  /*5030*/  STS [R225+0x10400], R2 ;  /* 0x01040002e1007388 */ /* 0x000fe80000000800 */
[----:B------:R-:W-:Y:S04]  /*5040*/  STS [R223+0x10000], R9 ;  /* 0x01000009df007388 */ /* 0x000fe80000000800 */
[----:B------:R3:W-:Y:S01]  /*5050*/  STS [R223+0x10400], R0 ;  /* 0x01040000df007388 */ /* 0x0007e20000000800 */
[----:B--2---:R-:W-:Y:S03]  /*5060*/  F2FP.BF16.F32.PACK_AB R3, R59, R61 ;  /* 0x0000003d3b03723e */ /* 0x004fe600000010ff */
[----:B------:R-:W-:Y:S04]  /*5070*/  STS [R224+0x10000], R4 ;  /* 0x01000004e0007388 */ /* 0x000fe80000000800 */
[----:B------:R-:W-:Y:S01]  /*5080*/  STS [R224+0x10400], R3 ;  /* 0x01040003e0007388 */ /* 0x000fe20000000800 */
[----:B------:R-:W-:Y:S01]  /*5090*/  BAR.SYNC.DEFER_BLOCKING 0x0 ;  /* 0x0000000000007b1d */ /* 0x000fe20000010000 */
[----:B---3--:R-:W-:Y:S05]  /*50a0*/  LEA R0, R196, UR5, 0x1 ;  /* 0x00000005c4007c11 */ /* 0x008fea000f8e08ff */
[----:B------:R-:W-:Y:S04]  /*50b0*/  LDSM.16.MT88.4 R4, [R185+0x12000] ;  /* 0x01200000b904783b */ /* 0x000fe80000004200 */
[----:B------:R-:W2:Y:S04]  /*50c0*/  LDSM.16.MT88.4 R8, [R0+0x8000] ;  /* 0x008000000008783b */ /* 0x000ea80000004200 */
[----:B------:R-:W3:Y:S04]  /*50d0*/  LDSM.16.MT88.4 R12, [R186+0x12000] ;  /* 0x01200000ba0c783b */ /* 0x000ee80000004200 */
[----:B------:R-:W4:Y:S04]  /*50e0*/  LDSM.16.MT88.4 R16, [R0+0xa000] ;  /* 0x00a000000010783b */ /* 0x000f280000004200 */
[----:B------:R-:W-:Y:S04]  /*50f0*/  LDSM.16.MT88.4 R52, [R185+0x12800] ;  /* 0x01280000b934783b */ /* 0x000fe80000004200 */
[----:B------:R-:W5:Y:S04]  /*5100*/  LDSM.16.MT88.4 R56, [R0+0x8800] ;  /* 0x008800000038783b */ /* 0x000f680000004200 */
        /* <DEDUP_REMOVED lines=12> */
[----:B------:R-:W2:Y:S04]  /*51d0*/  LDSM.16.MT88.4 R4, [R185+0x13000] ;  /* 0x01300000b904783b */ /* 0x000ea80000004200 */
[----:B------:R-:W3:Y:S01]  /*51e0*/  LDSM.16.MT88.4 R16, [R0+0xb000] ;  /* 0x00b000000010783b */ /* 0x000ee20000004200 */
[-C--:B-----5:R-:W-:Y:S06]  /*51f0*/  HMMA.16816.F32.BF16 R20, R52, R56.reuse, R20 ;  /* 0x000000383414723c */ /* 0x0a0fec0000041814 */
[C---:B-1----:R-:W-:Y:S06]  /*5200*/  HMMA.16816.F32.BF16 R24, R60.reuse, R56, R24 ;  /* 0x000000383c18723c */ /* 0x042fec0000041818 */
        /* <DEDUP_REMOVED lines=9> */
[----:B------:R4:W5:Y:S01]  /*52a0*/  LDSM.16.MT88.4 R64, [R0+0xb800] ;  /* 0x00b800000040783b */ /* 0x0009620000004200 */
[-C--:B--2---:R-:W-:Y:S01]  /*52b0*/  HMMA.16816.F32.BF16 R20, R4, R8.reuse, R20 ;  /* 0x000000080414723c */ /* 0x084fe20000041814 */
[----:B------:R-:W-:Y:S05]  /*52c0*/  BAR.SYNC.DEFER_BLOCKING 0x0 ;  /* 0x0000000000007b1d */ /* 0x000fea0000010000 */
[C---:B------:R-:W-:Y:S06]  /*52d0*/  HMMA.16816.F32.BF16 R24, R12.reuse, R8, R24 ;  /* 0x000000080c18723c */ /* 0x040fec0000041818 */
[-C--:B------:R-:W-:Y:S06]  /*52e0*/  HMMA.16816.F32.BF16 R28, R12, R10.reuse, R28 ;  /* 0x0000000a0c1c723c */ /* 0x080fec000004181c */
[C---:B------:R-:W-:Y:S05]  /*52f0*/  HMMA.16816.F32.BF16 R32, R4.reuse, R10, R32 ;  /* 0x0000000a0420723c */ /* 0x040fea0000041820 */
[----:B----4-:R-:W-:Y:S01]  /*5300*/  IMAD R0, R100, UR6, RZ ;  /* 0x0000000664007c24 */ /* 0x010fe2000f8e02ff */
[-C--:B---3--:R-:W-:Y:S05]  /*5310*/  HMMA.16816.F32.BF16 R36, R4, R16.reuse, R36 ;  /* 0x000000100424723c */ /* 0x088fea0000041824 */
[----:B------:R-:W-:Y:S01]  /*5320*/  IMAD.U32 R0, R0, -0x40, RZ ;  /* 0xffffffc000007824 */ /* 0x000fe200078e00ff */
[C---:B------:R-:W-:Y:S05]  /*5330*/  HMMA.16816.F32.BF16 R40, R12.reuse, R16, R40 ;  /* 0x000000100c28723c */ /* 0x040fea0000041828 */
[C---:B------:R-:W-:Y:S01]  /*5340*/  LEA R200, P1, R0.reuse, R200, 0x2 ;  /* 0x000000c800c87211 */ /* 0x040fe200078210ff */
[-C--:B------:R-:W-:Y:S05]  /*5350*/  HMMA.16816.F32.BF16 R44, R12, R18.reuse, R44 ;  /* 0x000000120c2c723c */ /* 0x080fea000004182c */
[----:B------:R-:W-:Y:S01]  /*5360*/  LEA.HI.X.SX32 R201, R0, R201, 0x2, P1 ;  /* 0x000000c900c97211 */ /* 0x000fe200008f16ff */
[----:B------:R-:W-:Y:S06]  /*5370*/  HMMA.16816.F32.BF16 R48, R4, R18, R48 ;  /* 0x000000120430723c */ /* 0x000fec0000041830 */
[-C--:B-1----:R-:W-:Y:S06]  /*5380*/  HMMA.16816.F32.BF16 R20, R52, R56.reuse, R20 ;  /* 0x000000383414723c */ /* 0x082fec0000041814 */
[C---:B------:R-:W-:Y:S06]  /*5390*/  HMMA.16816.F32.BF16 R24, R60.reuse, R56, R24 ;  /* 0x000000383c18723c */ /* 0x040fec0000041818 */
[-C--:B------:R-:W-:Y:S06]  /*53a0*/  HMMA.16816.F32.BF16 R28, R60, R58.reuse, R28 ;  /* 0x0000003a3c1c723c */ /* 0x080fec000004181c */
[C---:B------:R-:W-:Y:S06]  /*53b0*/  HMMA.16816.F32.BF16 R32, R52.reuse, R58, R32 ;  /* 0x0000003a3420723c */ /* 0x040fec0000041820 */
[-C--:B-----5:R-:W-:Y:S06]  /*53c0*/  HMMA.16816.F32.BF16 R36, R52, R64.reuse, R36 ;  /* 0x000000403424723c */ /* 0x0a0fec0000041824 */
        /* <DEDUP_REMOVED lines=12> */
[C---:B-1----:R-:W-:Y:S05]  /*5490*/  IMAD.U32 R3, R8.reuse, -0x40, RZ ;  /* 0xffffffc008037824 */ /* 0x042fea00078e00ff */
[C---:B------:R-:W-:Y:S02]  /*54a0*/  LEA R2, P1, R3.reuse, R210, 0x1 ;  /* 0x000000d203027211 */ /* 0x040fe400078208ff */
[----:B------:R-:W-:Y:S02]  /*54b0*/  SHF.R.S32.HI R4, RZ, 0x1f, R3 ;  /* 0x0000001fff047819 */ /* 0x000fe40000011403 */
[C---:B------:R-:W-:Y:S02]  /*54c0*/  @!P2 LEA R0, P5, R8.reuse, R3, 0x5 ;  /* 0x000000030800a211 */ /* 0x040fe400078a28ff */
[----:B------:R-:W-:Y:S02]  /*54d0*/  LEA.HI.X.SX32 R3, R3, R211, 0x1, P1 ;  /* 0x000000d303037211 */ /* 0x000fe400008f0eff */
[C---:B--2---:R-:W-:Y:S03]  /*54e0*/  @!P2 LEA.HI.X R5, R8.reuse, R4, R5, 0x5, P5 ;  /* 0x000000040805a211 */ /* 0x044fe600028f2c05 */
[----:B------:R-:W-:Y:S01]  /*54f0*/  @!PT LDS RZ, [RZ] ;  /* 0x00000000fffff984 */ /* 0x000fe20000000800 */
[----:B------:R-:W-:Y:S01]  /*5500*/  @!PT LDS RZ, [RZ] ;  /* 0x00000000fffff984 */ /* 0x000fe20000000800 */
[----:B------:R-:W-:Y:S01]  /*5510*/  @!PT LDS RZ, [RZ] ;  /* 0x00000000fffff984 */ /* 0x000fe20000000800 */
[----:B------:R3:W-:Y:S01]  /*5520*/  @!P3 LDGSTS.E.BYPASS.LTC128B.128 [R203+0x8000], desc[UR16][R2.64] ;  /* 0x0800000002cbbfae */ /* 0x0007e2000b901d50 */
[----:B------:R-:W-:Y:S02]  /*5530*/  @!P3 LEA R6, P5, R8, R2, 0x6 ;  /* 0x000000020806b211 */ /* 0x000fe400078a30ff */
[----:B------:R-:W-:Y:S01]  /*5540*/  @!P2 LEA R4, P1, R0, R210, 0x1 ;  /* 0x000000d20004a211 */ /* 0x000fe200078208ff */
[----:B------:R3:W-:Y:S01]  /*5550*/  @P2 STS.128 [R203+0xa000], RZ ;  /* 0x00a000ffcb002388 */ /* 0x0007e20000000c00 */
[----:B------:R-:W-:Y:S01]  /*5560*/  IMAD.MOV.U32 R210, RZ, RZ, R2 ;  /* 0x000000ffffd27224 */ /* 0x000fe200078e0002 */
[----:B----4-:R-:W-:Y:S02]  /*5570*/  @!P3 LEA.HI.X R7, R8, R3, R7, 0x6, P5 ;  /* 0x000000030807b211 */ /* 0x010fe400028f3407 */
        /* <DEDUP_REMOVED lines=17> */
.L_x_756:
[----:B------:R-:W-:Y:S01]  /*5690*/  LEA R0, R196, UR5, 0x1 ;  /* 0x00000005c4007c11 */ /* 0x000fe2000f8e08ff */
[----:B------:R-:W-:Y:S01]  /*56a0*/  LDSM.16.M88.4 R64, [R194] ;  /* 0x00000000c240783b */ /* 0x000fe20000000200 */
[----:B---3--:R-:W-:Y:S03]  /*56b0*/  @P4 IADD3 R2, P1, R212, -0x100, RZ ;  /* 0xffffff00d4024810 */ /* 0x008fe60007f3e0ff */
[----:B------:R-:W1:Y:S02]  /*56c0*/  LDSM.16.MT88.4 R16, [R0+0xc000] ;  /* 0x00c000000010783b */ /* 0x000e640000004200 */
[----:B------:R-:W-:Y:S01]  /*56d0*/  @P4 IMAD.MOV.U32 R212, RZ, RZ, R2 ;  /* 0x000000ffffd44224 */ /* 0x000fe200078e0002 */
[CC--:B------:R-:W-:Y:S01]  /*56e0*/  LEA R2, P2, R207.reuse, R200.reuse, 0x2 ;  /* 0x000000c8cf027211 */ /* 0x0c0fe200078410ff */
[----:B------:R-:W2:Y:S03]  /*56f0*/  LDSM.16.M88.4 R60, [R194+0x1000] ;  /* 0x00100000c23c783b */ /* 0x000ea60000000200 */
[-C--:B------:R-:W-:Y:S01]  /*5700*/  LEA.HI.X.SX32 R3, R207, R201.reuse, 0x2, P2 ;  /* 0x000000c9cf037211 */ /* 0x080fe200010f16ff */
        /* <DEDUP_REMOVED lines=35> */
[CC--:B------:R-:W-:Y:S01]  /*5940*/  LEA R104, P2, R245.reuse, R200.reuse, 0x2 ;  /* 0x000000c8f5687211 */ /* 0x0c0fe200078410ff */
[----:B------:R-:W-:Y:S01]  /*5950*/  HMMA.16816.F32.BF16 R64, R100, R106, R64 ;  /* 0x0000006a6440723c */ /* 0x000fe20000041840 */
[----:B------:R3:W4:Y:S04]  /*5960*/  LDSM.16.MT88.4 R100, [R0+0xf800] ;  /* 0x00f800000064783b */ /* 0x0007280000004200 */
[-C--:B------:R-:W-:Y:S02]  /*5970*/  LEA.HI.X.SX32 R105, R245, R201.reuse, 0x2, P2 ;  /* 0x000000c9f5697211 */ /* 0x080fe400010f16ff */
[C---:B------:R-:W-:Y:S04]  /*5980*/  VIADD R106, R218.reuse, 0x20 ;  /* 0x00000020da6a7836 */ /* 0x040fe80000000000 */
[C---:B------:R-:W-:Y:S04]  /*5990*/  VIADD R107, R218.reuse, 0x20 ;  /* 0x00000020da6b7836 */ /* 0x040fe80000000000 */
[----:B------:R-:W-:Y:S01]  /*59a0*/  IMAD.IADD R107, R207, 0x1, R107 ;  /* 0x00000001cf6b7824 */ /* 0x000fe200078e026b */
[-C--:B-1----:R-:W-:Y:S05]  /*59b0*/  HMMA.16816.F32.BF16 R4, R172, R180.reuse, R4 ;  /* 0x000000b4ac04723c */ /* 0x082fea0000041804 */
[----:B---3--:R-:W-:Y:S06]  /*59c0*/  @P4 IADD3.X R0, R213, -0x1, RZ, P1, !PT ;  /* 0xffffffffd5004810 */ /* 0x008fec0000ffe4ff */
[----:B------:R-:W-:Y:S02]  /*59d0*/  @P4 IMAD.MOV.U32 R213, RZ, RZ, R0 ;  /* 0x000000ffffd54224 */ /* 0x000fe400078e0000 */
[----:B------:R-:W-:Y:S01]  /*59e0*/  VIADD R0, R218, 0x60 ;  /* 0x00000060da007836 */ /* 0x000fe20000000000 */
[C---:B--2---:R-:W-:Y:S04]  /*59f0*/  HMMA.16816.F32.BF16 R8, R176.reuse, R180, R8 ;  /* 0x000000b4b008723c */ /* 0x044fe80000041808 */
[----:B------:R-:W-:Y:S02]  /*5a00*/  IMAD.IADD R0, R207, 0x1, R0 ;  /* 0x00000001cf007824 */ /* 0x000fe400078e0200 */
[-C--:B------:R-:W-:Y:S06]  /*5a10*/  HMMA.16816.F32.BF16 R12, R176, R182.reuse, R12 ;  /* 0x000000b6b00c723c */ /* 0x080fec000004180c */
[C---:B------:R-:W-:Y:S06]  /*5a20*/  HMMA.16816.F32.BF16 R16, R172.reuse, R182, R16 ;  /* 0x000000b6ac10723c */ /* 0x040fec0000041810 */
[-C--:B----4-:R-:W-:Y:S06]  /*5a30*/  HMMA.16816.F32.BF16 R52, R172, R100.reuse, R52 ;  /* 0x00000064ac34723c */ /* 0x090fec0000041834 */
[C---:B------:R-:W-:Y:S06]  /*5a40*/  HMMA.16816.F32.BF16 R56, R176.reuse, R100, R56 ;  /* 0x00000064b038723c */ /* 0x040fec0000041838 */
[-C--:B------:R-:W-:Y:S05]  /*5a50*/  HMMA.16816.F32.BF16 R60, R176, R102.reuse, R60 ;  /* 0x00000066b03c723c */ /* 0x080fea000004183c */
[----:B------:R-:W-:Y:S01]  /*5a60*/  @P4 IMAD.WIDE R100, R226, 0x4, R212 ;  /* 0x00000004e2644825 */ /* 0x000fe200078e02d4 */
[----:B------:R-:W-:Y:S04]  /*5a70*/  HMMA.16816.F32.BF16 R64, R172, R102, R64 ;  /* 0x00000066ac40723c */ /* 0x000fe80000041840 */
[----:B------:R-:W5:Y:S04]  /*5a80*/  @P4 LDG.E R216, desc[UR16][R100.64] ;  /* 0x0000001064d84981 */ /* 0x000f68000c1e1900 */
[----:B------:R1:W5:Y:S04]  /*5a90*/  @P4 LDG.E R217, desc[UR16][R100.64+0x20] ;  /* 0x0000201064d94981 */ /* 0x000368000c1e1900 */
[----:B------:R2:W-:Y:S04]  /*5aa0*/  REDG.E.ADD.F32.FTZ.RN.STRONG.GPU desc[UR16][R200.64], R4 ;  /* 0x00000004c80079a6 */ /* 0x0005e8000c10f390 */
[----:B------:R3:W-:Y:S01]  /*5ab0*/  REDG.E.ADD.F32.FTZ.RN.STRONG.GPU desc[UR16][R2.64], R5 ;  /* 0x00000005020079a6 */ /* 0x0007e2000c10f390 */
[CC--:B-1----:R-:W-:Y:S04]  /*5ac0*/  LEA R100, P1, R218.reuse, R200.reuse, 0x2 ;  /* 0x000000c8da647211 */ /* 0x0c2fe800078210ff */
[-C--:B------:R-:W-:Y:S02]  /*5ad0*/  LEA.HI.X.SX32 R101, R218, R201.reuse, 0x2, P1 ;  /* 0x000000c9da657211 */ /* 0x080fe400008f16ff */
[-C--:B------:R-:W-:Y:S02]  /*5ae0*/  LEA R102, P1, R244, R200.reuse, 0x2 ;  /* 0x000000c8f4667211 */ /* 0x080fe400078210ff */
[-C--:B--2---:R-:W-:Y:S01]  /*5af0*/  LEA R4, P2, R242, R200.reuse, 0x2 ;  /* 0x000000c8f2047211 */ /* 0x084fe200078410ff */
[----:B------:R1:W-:Y:S01]  /*5b00*/  REDG.E.ADD.F32.FTZ.RN.STRONG.GPU desc[UR16][R100.64], R6 ;  /* 0x00000006640079a6 */ /* 0x0003e2000c10f390 */
[-C--:B------:R-:W-:Y:S02]  /*5b10*/  LEA.HI.X.SX32 R103, R244, R201.reuse, 0x2, P1 ;  /* 0x000000c9f4677211 */ /* 0x080fe400008f16ff */
[-C--:B---3--:R-:W-:Y:S01]  /*5b20*/  LEA.HI.X.SX32 R5, R242, R201.reuse, 0x2, P2 ;  /* 0x000000c9f2057211 */ /* 0x088fe200010f16ff */
[----:B------:R2:W-:Y:S04]  /*5b30*/  REDG.E.ADD.F32.FTZ.RN.STRONG.GPU desc[UR16][R104.64], R7 ;  /* 0x00000007680079a6 */ /* 0x0005e8000c10f390 */
[----:B------:R3:W-:Y:S01]  /*5b40*/  REDG.E.ADD.F32.FTZ.RN.STRONG.GPU desc[UR16][R102.64], R8 ;  /* 0x00000008660079a6 */ /* 0x0007e2000c10f390 */
[-C--:B-1----:R-:W-:Y:S02]  /*5b50*/  LEA R100, P3, R243, R200.reuse, 0x2 ;  /* 0x000000c8f3647211 */ /* 0x082fe400078610ff */
[-C--:B------:R-:W-:Y:S02]  /*5b60*/  LEA R6, P1, R241, R200.reuse, 0x2 ;  /* 0x000000c8f1067211 */ /* 0x080fe400078210ff */
[-C--:B------:R-:W-:Y:S02]  /*5b70*/  LEA.HI.X.SX32 R101, R243, R201.reuse, 0x2, P3 ;  /* 0x000000c9f3657211 */ /* 0x080fe400018f16ff */
[-C--:B--2---:R-:W-:Y:S02]  /*5b80*/  LEA.HI.X.SX32 R7, R241, R201.reuse, 0x2, P1 ;  /* 0x000000c9f1077211 */ /* 0x084fe400008f16ff */
[CC--:B---3--:R-:W-:Y:S01]  /*5b90*/  LEA R8, P3, R230.reuse, R200.reuse, 0x2 ;  /* 0x000000c8e6087211 */ /* 0x0c8fe200078610ff */
        /* <DEDUP_REMOVED lines=9> */
[C---:B------:R-:W-:Y:S01]  /*5c30*/  VIADD R106, R218.reuse, 0x40 ;  /* 0x00000040da6a7836 */ /* 0x040fe20000000000 */
[-C--:B---3--:R-:W-:Y:S02]  /*5c40*/  LEA R6, P2, R107, R200.reuse, 0x2 ;  /* 0x000000c86b067211 */ /* 0x088fe400078410ff */
[-C--:B------:R-:W-:Y:S01]  /*5c50*/  LEA R10, P1, R231, R200.reuse, 0x2 ;  /* 0x000000c8e70a7211 */ /* 0x080fe200078210ff */
        /* <DEDUP_REMOVED lines=51> */
[----:B------:R-:W-:Y:S02]  /*5f90*/  ISETP.GT.AND P3, PT, R204, RZ, PT ;  /* 0x000000ffcc00720c */ /* 0x000fe40003f64270 */
[CC--:B---3--:R-:W-:Y:S01]  /*5fa0*/  LEA R2, P1, R240.reuse, R200.reuse, 0x2 ;  /* 0x000000c8f0027211 */ /* 0x0c8fe200078210ff */
[----:B------:R-:W-:Y:S03]  /*5fb0*/  REDG.E.ADD.F32.FTZ.RN.STRONG.GPU desc[UR16][R10.64], R67 ;  /* 0x000000430a0079a6 */ /* 0x000fe6000c10f390 */
[-C--:B------:R-:W-:Y:S01]  /*5fc0*/  LEA.HI.X.SX32 R3, R240, R201.reuse, 0x2, P1 ;  /* 0x000000c9f0037211 */ /* 0x080fe200008f16ff */
[----:B------:R-:W-:Y:S01]  /*5fd0*/  REDG.E.ADD.F32.FTZ.RN.STRONG.GPU desc[UR16][R8.64], R60 ;  /* 0x0000003c080079a6 */ /* 0x000fe2000c10f390 */
[----:B------:R-:W-:Y:S01]  /*5fe0*/  ISETP.NE.U32.AND P1, PT, R0, 0x1, PT ;  /* 0x000000010000780c */ /* 0x000fe20003f25070 */
[C---:B------:R-:W-:Y:S02]  /*5ff0*/  VIADD R0, R184.reuse, 0xffffc000 ;  /* 0xffffc000b8007836 */ /* 0x040fe40000000000 */
[----:B------:R-:W-:Y:S04]  /*6000*/  REDG.E.ADD.F32.FTZ.RN.STRONG.GPU desc[UR16][R6.64], R61 ;  /* 0x0000003d060079a6 */ /* 0x000fe8000c10f390 */
[----:B------:R-:W-:Y:S04]  /*6010*/  LDSM.16.MT88.4 R8, [R184] ;  /* 0x00000000b808783b */ /* 0x000fe80000004200 */
        /* <DEDUP_REMOVED lines=10> */
[----:B-1----:R-:W-:Y:S04]  /*60c0*/  VIADD R2, R204, 0xffffffff ;  /* 0xffffffffcc027836 */ /* 0x002fe80000000000 */
        /* <DEDUP_REMOVED lines=46> */
[----:B------:R-:W-:Y:S02]  /*63b0*/  ULDC UR6, c[0x0][0x38c] ;  /* 0x0000e30000067ab9 */ /* 0x000fe40000000800 */
        /* <DEDUP_REMOVED lines=120> */
[----:B------:R2:W-:Y:S04]  /*6b40*/  STS [R107+0x4400], R32 ;  /* 0x004400206b007388 */ /* 0x0005e80000000800 */
[----:B------:R-:W-:Y:S04]  /*6b50*/  STS [R106+0x4000], R29 ;  /* 0x0040001d6a007388 */ /* 0x000fe80000000800 */
        /* <DEDUP_REMOVED lines=18> */
[----:B------:R-:W-:-:S02]  /*6c80*/  @P0 MOV R10, R6 ;  /* 0x00000006000a0202 */ /* 0x000fc40000000f00 */
[----:B--2---:R-:W-:Y:S01]  /*6c90*/  @P0 IADD3 R32, R5, R0, RZ ;  /* 0x0000000005200210 */ /* 0x004fe20007ffe0ff */
[----:B------:R3:W-:Y:S01]  /*6ca0*/  STS [R107+0x7400], R21 ;  /* 0x007400156b007388 */ /* 0x0007e20000000800 */
[----:B------:R-:W-:Y:S02]  /*6cb0*/  @P0 MOV R27, R4 ;  /* 0x00000004001b0202 */ /* 0x000fe40000000f00 */
[----:B------:R-:W-:Y:S01]  /*6cc0*/  LEA R0, R105, UR5, 0x1 ;  /* 0x0000000569007c11 */ /* 0x000fe2000f8e08ff */
[----:B------:R3:W-:Y:S01]  /*6cd0*/  STS [R106+0x7000], R18 ;  /* 0x007000126a007388 */ /* 0x0007e20000000800 */
[----:B----4-:R-:W-:-:S03]  /*6ce0*/  SHF.R.S32.HI R12, RZ, 0x1f, R104 ;  /* 0x0000001fff0c7819 */ /* 0x010fc60000011468 */
        /* <DEDUP_REMOVED lines=14> */
.L_x_758:
        /* <DEDUP_REMOVED lines=13> */
.L_x_759:
[----:B------:R-:W-:Y:S01]  /*6ea0*/  BAR.SYNC.DEFER_BLOCKING 0x0 ;  /* 0x0000000000007b1d */ /* 0x000fe20000010000 */
[----:B------:R-:W-:Y:S01]  /*6eb0*/  IMAD.SHL.U32 R12, R248, 0x40, RZ ;  /* 0x00000040f80c7824 */ /* 0x000fe200078e00ff */
[----:B------:R-:W-:Y:S02]  /*6ec0*/  SHF.R.S32.HI R5, RZ, 0x1f, R214 ;  /* 0x0000001fff057819 */ /* 0x000fe400000114d6 */
[----:B------:R-:W-:Y:S02]  /*6ed0*/  MOV R4, R214 ;  /* 0x000000d600047202 */ /* 0x000fe40000000f00 */
[----:B------:R-:W-:Y:S01]  /*6ee0*/  SHF.R.S32.HI R26, RZ, 0x1f, R12 ;  /* 0x0000001fff1a7819 */ /* 0x000fe2000001140c */
[----:B------:R-:W-:Y:S01]  /*6ef0*/  ULDC.64 UR6, c[0x0][0x468] ;  /* 0x00011a0000067ab9 */ /* 0x000fe20000000a00 */
[----:B------:R-:W1:Y:S01]  /*6f00*/  S2R R35, SR_CTAID.Z ;  /* 0x0000000000237919 */ /* 0x000e620000002700 */
[----:B------:R-:W-:Y:S01]  /*6f10*/  IMAD.WIDE.U32 R6, R12, R2, R4 ;  /* 0x000000020c067225 */ /* 0x000fe200078e0004 */
[----:B------:R-:W-:Y:S01]  /*6f20*/  BSSY B0, `(.L_x_760) ;  /* 0x0000026000007945 */ /* 0x000fe20003800000 */
[----:B------:R-:W-:-:S02]  /*6f30*/  SHF.R.S32.HI R33, RZ, 0x1f, R249 ;  /* 0x0000001fff217819 */ /* 0x000fc400000114f9 */
[----:B------:R-:W-:Y:S01]  /*6f40*/  IMAD R8, R26, R2, RZ ;  /* 0x000000021a087224 */ /* 0x000fe200078e02ff */
[----:B------:R-:W-:Y:S01]  /*6f50*/  IADD3 R6, P0, R10, R6, RZ ;  /* 0x000000060a067210 */ /* 0x000fe20007f1e0ff */
[----:B------:R-:W-:Y:S01]  /*6f60*/  VIADD R10, R249, 0x20 ;  /* 0x00000020f90a7836 */ /* 0x000fe20000000000 */
[----:B------:R-:W-:Y:S01]  /*6f70*/  IADD3 R24, R214, 0x40, RZ ;  /* 0x00000040d6187810 */ /* 0x000fe20007ffe0ff */
[----:B------:R-:W-:Y:S02]  /*6f80*/  IMAD R9, R12, R3, R8 ;  /* 0x000000030c097224 */ /* 0x000fe400078e0208 */
[----:B------:R-:W-:-:S03]  /*6f90*/  IMAD R8, R248, -0x40, R205 ;  /* 0xffffffc0f8087824 */ /* 0x000fc600078e02cd */
[----:B------:R-:W-:Y:S01]  /*6fa0*/  IADD3.X R7, R11, R7, R9, P0, !PT ;  /* 0x000000070b077210 */ /* 0x000fe200007fe409 */
[----:B------:R2:W4:Y:S01]  /*6fb0*/  LDS.128 R28, [R0+0xd000] ;  /* 0x00d00000001c7984 */ /* 0x0005220000000c00 */
[-C--:B------:R-:W-:Y:S02]  /*6fc0*/  ISETP.GE.AND P3, PT, R249, R8.reuse, PT ;  /* 0x00000008f900720c */ /* 0x080fe40003f66270 */
[----:B------:R-:W-:Y:S01]  /*6fd0*/  ISETP.GE.AND P2, PT, R10, R8, PT ;  /* 0x000000080a00720c */ /* 0x000fe20003f46270 */
[----:B------:R2:W2:Y:S04]  /*6fe0*/  LDS.128 R40, [R0+0x10000] ;  /* 0x0100000000287984 */ /* 0x0004a80000000c00 */
[----:B------:R2:W2:Y:S04]  /*6ff0*/  LDS.128 R48, [R0+0x11000] ;  /* 0x0110000000307984 */ /* 0x0004a80000000c00 */
[----:B------:R2:W2:Y:S04]  /*7000*/  LDS.128 R36, [R0+0x12000] ;  /* 0x0120000000247984 */ /* 0x0004a80000000c00 */
[----:B------:R2:W2:Y:S01]  /*7010*/  LDS.128 R44, [R0+0x13000] ;  /* 0x01300000002c7984 */ /* 0x0004a20000000c00 */
[----:B-1----:R-:W-:Y:S01]  /*7020*/  SHF.R.S32.HI R34, RZ, 0x1f, R35 ;  /* 0x0000001fff227819 */ /* 0x002fe20000011423 */
[----:B------:R-:W-:-:S04]  /*7030*/  IMAD.WIDE.U32 R6, R35, UR6, R6 ;  /* 0x0000000623067c25 */ /* 0x000fc8000f8e0006 */
[----:B------:R-:W-:-:S04]  /*7040*/  IMAD R9, R34, UR6, RZ ;  /* 0x0000000622097c24 */ /* 0x000fc8000f8e02ff */
[----:B------:R-:W-:-:S04]  /*7050*/  IMAD R8, R35, UR7, R9 ;  /* 0x0000000723087c24 */ /* 0x000fc8000f8e0209 */
[----:B------:R-:W-:Y:S01]  /*7060*/  IMAD.IADD R13, R7, 0x1, R8 ;  /* 0x00000001070d7824 */ /* 0x000fe200078e0208 */
[----:B------:R-:W-:Y:S06]  /*7070*/  @P3 BRA `(.L_x_761) ;  /* 0x0000000000403947 */ /* 0x000fec0003800000 */
[----:B------:R-:W-:Y:S01]  /*7080*/  ULDC UR4, c[0x0][0x2d0] ;  /* 0x0000b40000047ab9 */ /* 0x000fe20000000800 */
[----:B---3--:R-:W1:Y:S01]  /*7090*/  LDS.128 R20, [R0+0xe000] ;  /* 0x00e0000000147984 */ /* 0x008e620000000c00 */
        /* <DEDUP_REMOVED lines=14> */
.L_x_761:
[----:B------:R-:W-:Y:S05]  /*7180*/  BSYNC B0 ;  /* 0x0000000000007941 */ /* 0x000fea0003800000 */
.L_x_760:
        /* <DEDUP_REMOVED lines=16> */
[----:B----4-:R1:W-:Y:S04]  /*7290*/  @!P1 STG.E.128 desc[UR16][R2.64], R28 ;  /* 0x0000001c02009986 */ /* 0x0103e8000c101d10 */
[----:B------:R1:W-:Y:S02]  /*72a0*/  @!P0 STG.E.128 desc[UR16][R2.64+0x80], R8 ;  /* 0x0000800802008986 */ /* 0x0003e4000c101d10 */
.L_x_763:
[----:B------:R-:W-:Y:S05]  /*72b0*/  BSYNC B0 ;  /* 0x0000000000007941 */ /* 0x000fea0003800000 */
.L_x_762:
        /* <DEDUP_REMOVED lines=24> */
[----:B------:R1:W-:Y:S04]  /*7440*/  @!P1 STG.E.128 desc[UR16][R4.64], R40 ;  /* 0x0000002804009986 */ /* 0x0003e8000c101d10 */
[----:B------:R1:W-:Y:S02]  /*7450*/  @!P0 STG.E.128 desc[UR16][R4.64+0x80], R36 ;  /* 0x0000802404008986 */ /* 0x0003e4000c101d10 */
.L_x_765:
[----:B------:R-:W-:Y:S05]  /*7460*/  BSYNC B0 ;  /* 0x0000000000007941 */ /* 0x000fea0003800000 */
.L_x_764:
        /* <DEDUP_REMOVED lines=18> */
.L_x_736:
[----:B------:R-:W2:Y:S01]  /*7590*/  LDL.LU R2, [R1+0xc] ;  /* 0x00000c0001027983 */ /* 0x000ea20000300800 */
[----:B------:R-:W-:Y:S01]  /*75a0*/  IMAD.SHL.U32 R14, R248, 0x40, RZ ;  /* 0x00000040f80e7824 */ /* 0x000fe200078e00ff */
[----:B------:R-:W1:Y:S04]  /*75b0*/  S2R R11, SR_CTAID.Y ;  /* 0x00000000000b7919 */ /* 0x000e680000002600 */
[----:B------:R-:W-:Y:S02]  /*75c0*/  SHF.R.S32.HI R17, RZ, 0x1f, R14 ;  /* 0x0000001fff117819 */ /* 0x000fe4000001140e */
[----:B-1----:R-:W-:Y:S02]  /*75d0*/  SHF.R.S32.HI R10, RZ, 0x1f, R11 ;  /* 0x0000001fff0a7819 */ /* 0x002fe4000001140b */
        /* <DEDUP_REMOVED lines=26> */
.L_x_767:
        /* <DEDUP_REMOVED lines=13> */
.L_x_768:
        /* <DEDUP_REMOVED lines=9> */
[----:B------:R-:W-:Y:S01]  /*78e0*/  IMAD R0, R248, -0x40, R205 ;  /* 0xffffffc0f8007824 */ /* 0x000fe200078e02cd */
[----:B------:R-:W-:-:S02]  /*78f0*/  IADD3 R11, R214, 0x40, RZ ;  /* 0x00000040d60b7810 */ /* 0x000fc40007ffe0ff */
        /* <DEDUP_REMOVED lines=23> */
.L_x_770:
[----:B------:R-:W-:Y:S05]  /*7a70*/  BSYNC B0 ;  /* 0x0000000000007941 */ /* 0x000fea0003800000 */
.L_x_769:
        /* <DEDUP_REMOVED lines=18> */
.L_x_772:
[----:B------:R-:W-:Y:S05]  /*7ba0*/  BSYNC B0 ;  /* 0x0000000000007941 */ /* 0x000fea0003800000 */
.L_x_771:
        /* <DEDUP_REMOVED lines=26> */
.L_x_774:
[----:B------:R-:W-:Y:S05]  /*7d50*/  BSYNC B0 ;  /* 0x0000000000007941 */ /* 0x000fea0003800000 */
.L_x_773:
        /* <DEDUP_REMOVED lines=17> */
.L_x_766:
[----:B------:R-:W-:Y:S05]  /*7e70*/  BSYNC B1 ;  /* 0x0000000000017941 */ /* 0x000fea0003800000 */
.L_x_731:
[----:B------:R-:W4:Y:S02]  /*7e80*/  LDC R0, c[0x0][0xc] ;  /* 0x00000300ff007b82 */ /* 0x000f240000000800 */
[----:B----4-:R-:W-:-:S04]  /*7e90*/  IADD3 R248, R0, R248, RZ ;  /* 0x000000f800f87210 */ /* 0x010fc80007ffe0ff */
[----:B------:R-:W-:-:S13]  /*7ea0*/  ISETP.GE.AND P0, PT, R248, UR14, PT ;  /* 0x0000000ef8007c0c */ /* 0x000fda000bf06270 */
[----:B------:R-:W-:Y:S05]  /*7eb0*/  @P0 BRA `(.L_x_775) ;  /* 0x0000000000040947 */ /* 0x000fea0003800000 */
[----:B------:R-:W-:Y:S05]  /*7ec0*/  BRA `(.L_x_776) ;  /* 0xffffff88007c7947 */ /* 0x000fea000383ffff */
.L_x_775:
[----:B------:R-:W-:Y:S05]  /*7ed0*/  EXIT ;  /* 0x000000000000794d */ /* 0x000fea0003800000 */
.L_x_777:
        /* <DEDUP_REMOVED lines=10> */
.L_x_2067:


//--------------------- .text._ZN5flash44flash_bwd_dq_dk_dv_loop_seqk_parallel_kernelI23Flash_bwd_kernel_traitsILi128ELi64ELi64ELi8ELi4ELi2ELi2ELb1ELb0EN7cutlass10bfloat16_tE19Flash_kernel_traitsILi128ELi64ELi64ELi8ES3_EELb0ELb0ELb0ELb0ELb0ELb0ELb1EEEvNS_16Flash_bwd_paramsE --------------------------
	.section	.text._ZN5flash44flash_bwd_dq_dk_dv_loop_seqk_parallel_kernelI23Flash_bwd_kernel_traitsILi128ELi64ELi64ELi8ELi4ELi2ELi2ELb1ELb0EN7cutlass10bfloat16_tE19Flash_kernel_traitsILi128ELi64ELi64ELi8ES3_EELb0ELb0ELb0ELb0ELb0ELb0ELb1EEEvNS_16Flash_bwd_paramsE,"ax",@progbits
	.align	128
        .global         _ZN5flash44flash_bwd_dq_dk_dv_loop_seqk_parallel_kernelI23Flash_bwd_kernel_traitsILi128ELi64ELi64ELi8ELi4ELi2ELi2ELb1ELb0EN7cutlass10bfloat16_tE19Flash_kernel_traitsILi128ELi64ELi64ELi8ES3_EELb0ELb0ELb0ELb0ELb0ELb0ELb1EEEvNS_16Flash_bwd_paramsE
        .type           _ZN5flash44flash_bwd_dq_dk_dv_loop_seqk_parallel_kernelI23Flash_bwd_kernel_traitsILi128ELi64ELi64ELi8ELi4ELi2ELi2ELb1ELb0EN7cutlass10bfloat16_tE19Flash_kernel_traitsILi128ELi64ELi64ELi8ES3_EELb0ELb0ELb0ELb0ELb0ELb0ELb1EEEvNS_16Flash_bwd_paramsE,@function
        .size           _ZN5flash44flash_bwd_dq_dk_dv_loop_seqk_parallel_kernelI23Flash_bwd_kernel_traitsILi128ELi64ELi64ELi8ELi4ELi2ELi2ELb1ELb0EN7cutlass10bfloat16_tE19Flash_kernel_traitsILi128ELi64ELi64ELi8ES3_EELb0ELb0ELb0ELb0ELb0ELb0ELb1EEEvNS_16Flash_bwd_paramsE,(.L_x_2068 - _ZN5flash44flash_bwd_dq_dk_dv_loop_seqk_parallel_kernelI23Flash_bwd_kernel_traitsILi128ELi64ELi64ELi8ELi4ELi2ELi2ELb1ELb0EN7cutlass10bfloat16_tE19Flash_kernel_traitsILi128ELi64ELi64ELi8ES3_EELb0ELb0ELb0ELb0ELb0ELb0ELb1EEEvNS_16Flash_bwd_paramsE)
        .other          _ZN5flash44flash_bwd_dq_dk_dv_loop_seqk_parallel_kernelI23Flash_bwd_kernel_traitsILi128ELi64ELi64ELi8ELi4ELi2ELi2ELb1ELb0EN7cutlass10bfloat16_tE19Flash_kernel_traitsILi128ELi64ELi64ELi8ES3_EELb0ELb0ELb0ELb0ELb0ELb0ELb1EEEvNS_16Flash_bwd_paramsE,@"STO_CUDA_ENTRY STV_DEFAULT"
_ZN5flash44flash_bwd_dq_dk_dv_loop_seqk_parallel_kernelI23Flash_bwd_kernel_traitsILi128ELi64ELi64ELi8ELi4ELi2ELi2ELb1ELb0EN7cutlass10bfloat16_tE19Flash_kernel_traitsILi128ELi64ELi64ELi8ES3_EELb0ELb0ELb0ELb0ELb0ELb0ELb1EEEvNS_16Flash_bwd_paramsE:
.text._ZN5flash44flash_bwd_dq_dk_dv_loop_seqk_parallel_kernelI23Flash_bwd_kernel_traitsILi128ELi64ELi64ELi8ELi4ELi2ELi2ELb1ELb0EN7cutlass10bfloat16_tE19Flash_kernel_traitsILi128ELi64ELi64ELi8ES3_EELb0ELb0ELb0ELb0ELb0ELb0ELb1EEEvNS_16Flash_bwd_paramsE:
[----:B------:R-:W-:Y:S01]  /*0000*/  LDC R1, c[0x0][0x28] ;  /* 0x00000a00ff017b82 */ /* 0x000fe20000000800 */
[----:B------:R-:W1:Y:S01]  /*0010*/  S2R R224, SR_CTAID.X ;  /* 0x0000000000e07919 */ /* 0x000e620000002500 */
[----:B------:R-:W-:Y:S02]  /*0020*/  ULDC UR5, c[0x0][0x2c8] ;  /* 0x0000b20000057ab9 */ /* 0x000fe40000000800 */
[----:B------:R-:W-:-:S04]  /*0030*/  UIADD3 UR5, UR5, 0x3f, URZ ;  /* 0x0000003f05057890 */ /* 0x000fc8000fffe03f */
[----:B------:R-:W-:-:S04]  /*0040*/  USHF.R.S32.HI UR4, URZ, 0x1f, UR5 ;  /* 0x0000001f3f047899 */ /* 0x000fc80008011405 */
[----:B------:R-:W-:-:S04]  /*0050*/  ULEA.HI UR4, UR4, UR5, URZ, 0x6 ;  /* 0x0000000504047291 */ /* 0x000fc8000f8f303f */
[----:B------:R-:W-:-:S06]  /*0060*/  USHF.R.S32.HI UR8, URZ, 0x6, UR4 ;  /* 0x000000063f087899 */ /* 0x000fcc0008011404 */
[----:B-1----:R-:W-:-:S13]  /*0070*/  ISETP.GE.AND P0, PT, R224, UR8, PT ;  /* 0x00000008e0007c0c */ /* 0x002fda000bf06270 */
[----:B------:R-:W-:Y:S05]  /*0080*/  @P0 EXIT ;  /* 0x000000000000094d */ /* 0x000fea0003800000 */
[----:B------:R-:W1:Y:S01]  /*0090*/  S2R R6, SR_TID.X ;  /* 0x0000000000067919 */ /* 0x000e620000002100 */
[----:B------:R-:W2:Y:S01]  /*00a0*/  S2UR UR5, SR_CgaCtaId ;  /* 0x00000000000579c3 */ /* 0x000ea20000008800 */
[----:B------:R-:W-:Y:S01]  /*00b0*/  UMOV UR4, 0x400 ;  /* 0x0000040000047882 */ /* 0x000fe20000000000 */
[----:B------:R-:W-:Y:S01]  /*00c0*/  IMAD.MOV.U32 R231, RZ, RZ, -0x10 ;  /* 0xfffffff0ffe77424 */ /* 0x000fe200078e00ff */
[----:B------:R-:W3:Y:S01]  /*00d0*/  S2R R222, SR_CTAID.Y ;  /* 0x0000000000de7919 */ /* 0x000ee20000002600 */
[----:B------:R-:W-:Y:S01]  /*00e0*/  ULDC.64 UR38, c[0x0][0x208] ;  /* 0x0000820000267ab9 */ /* 0x000fe20000000a00 */
[----:B------:R-:W4:Y:S01]  /*00f0*/  S2R R221, SR_CTAID.Z ;  /* 0x0000000000dd7919 */ /* 0x000f220000002700 */
        /* <DEDUP_REMOVED lines=10> */
[-C--:B------:R-:W-:Y:S02]  /*01a0*/  LEA.HI R11, R17, R6.reuse, RZ, 0x4 ;  /* 0x00000006110b7211 */ /* 0x080fe400078f20ff */
[----:B------:R-:W-:Y:S02]  /*01b0*/  SHF.R.S32.HI R214, RZ, 0x3, R19 ;  /* 0x00000003ffd67819 */ /* 0x000fe40000011413 */
[----:B------:R-:W-:Y:S02]  /*01c0*/  LOP3.LUT R13, R19, 0xfffffff8, RZ, 0xc0, !PT ;  /* 0xfffffff8130d7812 */ /* 0x000fe400078ec0ff */
[----:B------:R-:W-:Y:S01]  /*01d0*/  LOP3.LUT R212, R212, 0xfffffffc, RZ, 0xc0, !PT ;  /* 0xfffffffcd4d47812 */ /* 0x000fe200078ec0ff */
[----:B------:R-:W-:Y:S01]  /*01e0*/  IMAD.SHL.U32 R5, R214, 0x40, RZ ;  /* 0x00000040d6057824 */ /* 0x000fe200078e00ff */
[----:B------:R-:W-:Y:S01]  /*01f0*/  LOP3.LUT R2, R2, 0xfffffffe, RZ, 0xc0, !PT ;  /* 0xfffffffe02027812 */ /* 0x000fe200078ec0ff */
[----:B------:R-:W-:Y:S01]  /*0200*/  IMAD.IADD R14, R6, 0x1, -R13 ;  /* 0x00000001060e7824 */ /* 0x000fe200078e0a0d */
[----:B------:R-:W-:Y:S01]  /*0210*/  SHF.R.S32.HI R4, RZ, 0x4, R11 ;  /* 0x00000004ff047819 */ /* 0x000fe2000001140b */
[----:B------:R-:W-:Y:S01]  /*0220*/  IMAD.IADD R212, R3, 0x1, -R212 ;  /* 0x0000000103d47824 */ /* 0x000fe200078e0ad4 */
[----:B------:R-:W-:Y:S01]  /*0230*/  LEA.HI R9, R17, R6, RZ, 0x2 ;  /* 0x0000000611097211 */ /* 0x000fe200078f10ff */
[----:B------:R-:W-:Y:S01]  /*0240*/  IMAD.IADD R2, R3, 0x1, -R2 ;  /* 0x0000000103027824 */ /* 0x000fe200078e0a02 */
[----:B------:R-:W-:Y:S01]  /*0250*/  LEA.HI R3, R11, R4, RZ, 0x1 ;  /* 0x000000040b037211 */ /* 0x000fe200078f08ff */
[----:B------:R-:W-:Y:S01]  /*0260*/  IMAD.SHL.U32 R216, R14, 0x8, RZ ;  /* 0x000000080ed87824 */ /* 0x000fe200078e00ff */
[----:B------:R-:W-:-:S02]  /*0270*/  SHF.R.S32.HI R0, RZ, 0x2, R9 ;  /* 0x00000002ff007819 */ /* 0x000fc40000011409 */
[----:B------:R-:W-:Y:S01]  /*0280*/  SHF.R.S32.HI R7, RZ, 0x1f, R9 ;  /* 0x0000001fff077819 */ /* 0x000fe20000011409 */
[----:B------:R-:W-:Y:S01]  /*0290*/  VIADD R223, R216, 0x40 ;  /* 0x00000040d8df7836 */ /* 0x000fe20000000000 */
[----:B------:R-:W-:Y:S02]  /*02a0*/  LOP3.LUT R11, R11, 0xfffffff0, RZ, 0xc0, !PT ;  /* 0xfffffff00b0b7812 */ /* 0x000fe400078ec0ff */
[----:B------:R-:W-:Y:S02]  /*02b0*/  LOP3.LUT R5, R5, 0x1c0, RZ, 0xc0, !PT ;  /* 0x000001c005057812 */ /* 0x000fe400078ec0ff */
[----:B------:R-:W-:Y:S01]  /*02c0*/  LEA.HI R7, R7, R0, RZ, 0x3 ;  /* 0x0000000007077211 */ /* 0x000fe200078f18ff */
[----:B------:R-:W-:Y:S01]  /*02d0*/  IMAD.IADD R12, R6, 0x1, -R11 ;  /* 0x00000001060c7824 */ /* 0x000fe200078e0a0b */
[----:B------:R-:W-:Y:S02]  /*02e0*/  LOP3.LUT P4, RZ, R14, 0x2, RZ, 0xc0, !PT ;  /* 0x000000020eff7812 */ /* 0x000fe4000788c0ff */
[----:B------:R-:W-:-:S02]  /*02f0*/  LOP3.LUT R11, R5, 0x38, R216, 0xf8, !PT ;  /* 0x00000038050b7812 */ /* 0x000fc400078ef8d8 */
[----:B------:R-:W-:Y:S02]  /*0300*/  SHF.R.U32.HI R220, RZ, 0x3, R5 ;  /* 0x00000003ffdc7819 */ /* 0x000fe40000011605 */
[C---:B------:R-:W-:Y:S01]  /*0310*/  LOP3.LUT P3, RZ, R14.reuse, 0x4, RZ, 0xc0, !PT ;  /* 0x000000040eff7812 */ /* 0x040fe2000786c0ff */
[----:B------:R-:W-:Y:S01]  /*0320*/  IMAD.SHL.U32 R14, R14, 0x40, RZ ;  /* 0x000000400e0e7824 */ /* 0x000fe200078e00ff */
[----:B------:R-:W-:Y:S02]  /*0330*/  LOP3.LUT R7, R7, 0xfffffff8, RZ, 0xc0, !PT ;  /* 0xfffffff807077812 */ /* 0x000fe400078ec0ff */
[----:B------:R-:W-:Y:S01]  /*0340*/  LOP3.LUT R220, R11, R220, RZ, 0x3c, !PT ;  /* 0x000000dc0bdc7212 */ /* 0x000fe200078e3cff */
[----:B------:R-:W-:Y:S01]  /*0350*/  IMAD.SHL.U32 R11, R2, 0x10, RZ ;  /* 0x00000010020b7824 */ /* 0x000fe200078e00ff */
[----:B------:R-:W-:Y:S01]  /*0360*/  LOP3.LUT R3, R3, 0xfffffffe, RZ, 0xc0, !PT ;  /* 0xfffffffe03037812 */ /* 0x000fe200078ec0ff */
[----:B------:R-:W-:Y:S01]  /*0370*/  IMAD.IADD R7, R0, 0x1, -R7 ;  /* 0x0000000100077824 */ /* 0x000fe200078e0a07 */
[----:B------:R-:W-:-:S02]  /*0380*/  LOP3.LUT R14, R14, 0x1c0, RZ, 0xc0, !PT ;  /* 0x000001c00e0e7812 */ /* 0x000fc400078ec0ff */
[----:B------:R-:W-:Y:S01]  /*0390*/  LEA.HI R8, R17, R6, RZ, 0x7 ;  /* 0x0000000611087211 */ /* 0x000fe200078f38ff */
[----:B------:R-:W-:Y:S01]  /*03a0*/  IMAD.IADD R3, R4, 0x1, -R3 ;  /* 0x0000000104037824 */ /* 0x000fe200078e0a03 */
[C---:B------:R-:W-:Y:S02]  /*03b0*/  LOP3.LUT R206, R14.reuse, 0x10, R11, 0xf8, !PT ;  /* 0x000000100ece7812 */ /* 0x040fe400078ef80b */
[----:B------:R-:W-:Y:S01]  /*03c0*/  LOP3.LUT R11, R7, 0x1, RZ, 0xc0, !PT ;  /* 0x00000001070b7812 */ /* 0x000fe200078ec0ff */
[C---:B------:R-:W-:Y:S01]  /*03d0*/  IMAD.SHL.U32 R15, R3.reuse, 0x200, RZ ;  /* 0x00000200030f7824 */ /* 0x040fe200078e00ff */
[----:B------:R-:W-:Y:S01]  /*03e0*/  SHF.R.S32.HI R5, RZ, 0x1f, R12 ;  /* 0x0000001fff057819 */ /* 0x000fe2000001140c */
[----:B------:R-:W-:Y:S01]  /*03f0*/  IMAD.SHL.U32 R210, R3, 0x20, RZ ;  /* 0x0000002003d27824 */ /* 0x000fe200078e00ff */
[----:B------:R-:W-:Y:S02]  /*0400*/  SHF.R.S32.HI R8, RZ, 0x7, R8 ;  /* 0x00000007ff087819 */ /* 0x000fe40000011408 */
[----:B------:R-:W-:-:S02]  /*0410*/  LOP3.LUT R0, R14, 0x8, R19, 0xf8, !PT ;  /* 0x000000080e007812 */ /* 0x000fc400078ef813 */
[----:B------:R-:W-:Y:S02]  /*0420*/  SHF.R.U32.HI R13, RZ, 0x3, R14 ;  /* 0x00000003ff0d7819 */ /* 0x000fe4000001160e */
[----:B------:R-:W-:Y:S02]  /*0430*/  ISETP.NE.U32.AND P0, PT, R11, 0x1, PT ;  /* 0x000000010b00780c */ /* 0x000fe40003f05070 */
[----:B------:R-:W-:Y:S02]  /*0440*/  LEA.HI R11, R17, R6, RZ, 0x6 ;  /* 0x00000006110b7211 */ /* 0x000fe400078f30ff */
[----:B------:R-:W-:Y:S02]  /*0450*/  LEA.HI R4, R5, R12, RZ, 0x3 ;  /* 0x0000000c05047211 */ /* 0x000fe400078f18ff */
[----:B------:R-:W-:Y:S01]  /*0460*/  LOP3.LUT R211, R0, R13, RZ, 0x3c, !PT ;  /* 0x0000000d00d37212 */ /* 0x000fe200078e3cff */
[----:B------:R-:W-:Y:S01]  /*0470*/  IMAD R0, R8, 0x800, R15 ;  /* 0x0000080008007824 */ /* 0x000fe200078e020f */
[----:B------:R-:W-:-:S02]  /*0480*/  LOP3.LUT R9, R9, 0x7ffffffc, RZ, 0xc0, !PT ;  /* 0x7ffffffc09097812 */ /* 0x000fc400078ec0ff */
[----:B------:R-:W-:Y:S01]  /*0490*/  SHF.R.S32.HI R11, RZ, 0x6, R11 ;  /* 0x00000006ff0b7819 */ /* 0x000fe2000001140b */
[----:B------:R-:W-:Y:S01]  /*04a0*/  IMAD.IADD R211, R0, 0x1, R211 ;  /* 0x0000000100d37824 */ /* 0x000fe200078e02d3 */
[----:B------:R-:W-:Y:S01]  /*04b0*/  LOP3.LUT R5, R4, 0xfffffff8, RZ, 0xc0, !PT ;  /* 0xfffffff804057812 */ /* 0x000fe200078ec0ff */
[----:B------:R-:W-:Y:S01]  /*04c0*/  IMAD.IADD R0, R6, 0x1, -R9 ;  /* 0x0000000106007824 */ /* 0x000fe200078e0a09 */
[----:B------:R-:W-:Y:S01]  /*04d0*/  LOP3.LUT R219, R10, 0xffffffe0, RZ, 0xc0, !PT ;  /* 0xffffffe00adb7812 */ /* 0x000fe200078ec0ff */
[----:B------:R-:W-:Y:S01]  /*04e0*/  IMAD.SHL.U32 R225, R11, 0x8, RZ ;  /* 0x000000080be17824 */ /* 0x000fe200078e00ff */
[C---:B------:R-:W-:Y:S01]  /*04f0*/  R2P PR, R7.reuse, 0x6 ;  /* 0x0000000607007804 */ /* 0x040fe20000000000 */
[----:B------:R-:W-:Y:S01]  /*0500*/  IMAD.SHL.U32 R7, R7, 0x40, RZ ;  /* 0x0000004007077824 */ /* 0x000fe200078e00ff */
[----:B------:R-:W-:Y:S01]  /*0510*/  LOP3.LUT R206, R206, 0x8, R19, 0xf8, !PT ;  /* 0x00000008cece7812 */ /* 0x000fe200078ef813 */
[----:B------:R-:W-:Y:S01]  /*0520*/  IMAD.SHL.U32 R10, R6, 0x2, RZ ;  /* 0x00000002060a7824 */ /* 0x000fe200078e00ff */
[----:B------:R-:W-:Y:S01]  /*0530*/  LOP3.LUT R225, R225, 0x18, RZ, 0xc0, !PT ;  /* 0x00000018e1e17812 */ /* 0x000fe200078ec0ff */
[----:B------:R-:W-:Y:S01]  /*0540*/  IMAD.SHL.U32 R9, R8, 0x20, RZ ;  /* 0x0000002008097824 */ /* 0x000fe200078e00ff */
[----:B------:R-:W-:Y:S01]  /*0550*/  LEA R208, R211, UR4, 0x1 ;  /* 0x00000004d3d07c11 */ /* 0x000fe2000f8e08ff */
[----:B------:R-:W-:Y:S01]  /*0560*/  IMAD.IADD R5, R12, 0x1, -R5 ;  /* 0x000000010c057824 */ /* 0x000fe200078e0a05 */
[----:B------:R-:W-:Y:S01]  /*0570*/  LOP3.LUT R210, R225, 0x20, R210, 0xf8, !PT ;  /* 0x00000020e1d27812 */ /* 0x000fe200078ef8d2 */
[----:B------:R-:W-:Y:S01]  /*0580*/  IMAD.IADD R219, R6, 0x1, -R219 ;  /* 0x0000000106db7824 */ /* 0x000fe200078e0adb */
[----:B------:R-:W-:Y:S01]  /*0590*/  LOP3.LUT R6, R7, 0x1c0, RZ, 0xc0, !PT ;  /* 0x000001c007067812 */ /* 0x000fe200078ec0ff */
[----:B------:R-:W-:Y:S01]  /*05a0*/  IMAD.SHL.U32 R7, R0, 0x2, RZ ;  /* 0x0000000200077824 */ /* 0x000fe200078e00ff */
[----:B------:R-:W-:Y:S01]  /*05b0*/  LOP3.LUT R215, R9, 0x6, R10, 0xf8, !PT ;  /* 0x0000000609d77812 */ /* 0x000fe200078ef80a */
[----:B------:R-:W-:Y:S01]  /*05c0*/  IMAD.SHL.U32 R5, R5, 0x40, RZ ;  /* 0x0000004005057824 */ /* 0x000fe200078e00ff */
[----:B------:R-:W-:Y:S01]  /*05d0*/  LOP3.LUT R9, R6, 0x20, R9, 0xf8, !PT ;  /* 0x0000002006097812 */ /* 0x000fe200078ef809 */
[----:B------:R-:W-:Y:S01]  /*05e0*/  IMAD R226, R212, 0x400, R7 ;  /* 0x00000400d4e27824 */ /* 0x000fe200078e0207 */
[----:B------:R-:W-:Y:S01]  /*05f0*/  SHF.R.U32.HI R0, RZ, 0x3, R6 ;  /* 0x00000003ff007819 */ /* 0x000fe20000011606 */
[----:B------:R-:W-:Y:S01]  /*0600*/  IMAD R220, R11, 0x200, R220 ;  /* 0x000002000bdc7824 */ /* 0x000fe200078e02dc */
[----:B------:R-:W-:-:S02]  /*0610*/  LOP3.LUT R5, R5, 0x1c0, RZ, 0xc0, !PT ;  /* 0x000001c005057812 */ /* 0x000fc400078ec0ff */
[----:B------:R-:W-:Y:S02]  /*0620*/  LOP3.LUT R9, R9, R0, RZ, 0x3c, !PT ;  /* 0x0000000009097212 */ /* 0x000fe400078e3cff */
[----:B------:R-:W-:Y:S01]  /*0630*/  LOP3.LUT R225, R0, R6, R225, 0x1e, !PT ;  /* 0x0000000600e17212 */ /* 0x000fe200078e1ee1 */
[----:B------:R-:W-:Y:S01]  /*0640*/  IMAD.SHL.U32 R6, R3, 0x8, RZ ;  /* 0x0000000803067824 */ /* 0x000fe200078e00ff */
[----:B------:R-:W-:Y:S01]  /*0650*/  SHF.R.S32.HI R0, RZ, 0x1f, R219 ;  /* 0x0000001fff007819 */ /* 0x000fe200000114db */
[----:B------:R-:W-:Y:S01]  /*0660*/  IMAD.SHL.U32 R3, R4, 0x40, RZ ;  /* 0x0000004004037824 */ /* 0x000fe200078e00ff */
[----:B------:R-:W-:Y:S01]  /*0670*/  SHF.R.U32.HI R205, RZ, 0x3, R5 ;  /* 0x00000003ffcd7819 */ /* 0x000fe20000011605 */
[----:B------:R-:W-:Y:S01]  /*0680*/  IMAD.IADD R226, R226, 0x1, R9 ;  /* 0x00000001e2e27824 */ /* 0x000fe200078e0209 */
[----:B------:R-:W-:Y:S02]  /*0690*/  LEA.HI R0, R0, R219, RZ, 0x2 ;  /* 0x000000db00007211 */ /* 0x000fe400078f10ff */
[----:B------:R-:W-:-:S02]  /*06a0*/  LOP3.LUT R4, R5, 0x8, R6, 0xf8, !PT ;  /* 0x0000000805047812 */ /* 0x000fc400078ef806 */
[----:B------:R-:W-:Y:S02]  /*06b0*/  LOP3.LUT R210, R205, R210, R5, 0x1e, !PT ;  /* 0x000000d2cdd27212 */ /* 0x000fe400078e1e05 */
[----:B------:R-:W-:Y:S01]  /*06c0*/  SHF.R.S32.HI R5, RZ, 0x2, R0 ;  /* 0x00000002ff057819 */ /* 0x000fe20000011400 */
[----:B------:R-:W-:Y:S01]  /*06d0*/  IMAD R0, R2, 0x400, R7 ;  /* 0x0000040002007824 */ /* 0x000fe200078e0207 */
[----:B------:R-:W-:Y:S02]  /*06e0*/  LOP3.LUT R3, R3, 0xfffffe00, RZ, 0xc0, !PT ;  /* 0xfffffe0003037812 */ /* 0x000fe400078ec0ff */
[----:B------:R-:W-:Y:S01]  /*06f0*/  LOP3.LUT R205, R4, R205, RZ, 0x3c, !PT ;  /* 0x000000cd04cd7212 */ /* 0x000fe200078e3cff */
[----:B------:R-:W-:Y:S01]  /*0700*/  IMAD R218, R212, 0x10, R5 ;  /* 0x00000010d4da7824 */ /* 0x000fe200078e0205 */
[----:B------:R-:W-:Y:S01]  /*0710*/  LOP3.LUT R210, R210, R3, RZ, 0xfc, !PT ;  /* 0x00000003d2d27212 */ /* 0x000fe200078efcff */
[----:B------:R-:W-:Y:S01]  /*0720*/  IMAD.MOV.U32 R5, RZ, RZ, 0x20 ;  /* 0x00000020ff057424 */ /* 0x000fe200078e00ff */
[----:B------:R-:W-:Y:S01]  /*0730*/  LEA R226, R226, UR5, 0x1 ;  /* 0x00000005e2e27c11 */ /* 0x000fe2000f8e08ff */
[----:B------:R-:W-:Y:S01]  /*0740*/  IMAD R212, R212, 0x400, R3 ;  /* 0x00000400d4d47824 */ /* 0x000fe200078e0203 */
[----:B------:R-:W-:Y:S01]  /*0750*/  LOP3.LUT R206, R15, R206, R13, 0xf6, !PT ;  /* 0x000000ce0fce7212 */ /* 0x000fe200078ef60d */
[----:B------:R-:W-:Y:S01]  /*0760*/  IMAD R2, R2, 0x400, R3 ;  /* 0x0000040002027824 */ /* 0x000fe200078e0203 */
[----:B------:R-:W-:Y:S01]  /*0770*/  SEL R5, R5, 0xffffffe0, !P4 ;  /* 0xffffffe005057807 */ /* 0x000fe20006000000 */
[----:B------:R-:W-:Y:S01]  /*0780*/  IMAD.IADD R225, R0, 0x1, R225 ;  /* 0x0000000100e17824 */ /* 0x000fe200078e02e1 */
[----:B------:R-:W-:Y:S01]  /*0790*/  SEL R231, R231, 0x10, !P0 ;  /* 0x00000010e7e77807 */ /* 0x000fe20004000000 */
[----:B------:R-:W-:Y:S01]  /*07a0*/  IMAD.MOV.U32 R3, RZ, RZ, 0x40 ;  /* 0x00000040ff037424 */ /* 0x000fe200078e00ff */
[----:B------:R-:W-:Y:S01]  /*07b0*/  IADD3 R0, R5, -0x4000, R208 ;  /* 0xffffc00005007810 */ /* 0x000fe20007ffe0d0 */
[----:B------:R-:W-:Y:S01]  /*07c0*/  IMAD.IADD R212, R212, 0x1, R205 ;  /* 0x00000001d4d47824 */ /* 0x000fe200078e02cd */
[----:B------:R-:W-:Y:S01]  /*07d0*/  LEA R225, R225, UR6, 0x1 ;  /* 0x00000006e1e17c11 */ /* 0x000fe2000f8e08ff */
[----:B------:R-:W-:Y:S01]  /*07e0*/  IMAD.IADD R205, R205, 0x1, R2 ;  /* 0x00000001cdcd7824 */ /* 0x000fe200078e0202 */
[----:B------:R-:W-:Y:S01]  /*07f0*/  SEL R3, R3, 0xffffffc0, !P3 ;  /* 0xffffffc003037807 */ /* 0x000fe20005800000 */
[----:B------:R-:W-:Y:S01]  /*0800*/  VIADD R228, R226, 0x20 ;  /* 0x00000020e2e47836 */ /* 0x000fe20000000000 */
[----:B------:R-:W-:Y:S01]  /*0810*/  LEA R206, R206, UR5, 0x1 ;  /* 0x00000005cece7c11 */ /* 0x000fe2000f8e08ff */
[----:B------:R-:W-:Y:S01]  /*0820*/  @P1 VIADD R228, R226, 0xffffffe0 ;  /* 0xffffffe0e2e41836 */ /* 0x000fe20000000000 */
[----:B------:R-:W-:Y:S01]  /*0830*/  LEA R205, R205, UR4, 0x1 ;  /* 0x00000004cdcd7c11 */ /* 0x000fe2000f8e08ff */
[----:B------:R-:W-:Y:S01]  /*0840*/  IMAD.IADD R209, R208, 0x1, R5 ;  /* 0x00000001d0d17824 */ /* 0x000fe200078e0205 */
[----:B------:R-:W-:Y:S01]  /*0850*/  ULDC.64 UR6, c[0x0][0x300] ;  /* 0x0000c00000067ab9 */ /* 0x000fe20000000a00 */
[----:B------:R-:W-:-:S02]  /*0860*/  IMAD.IADD R207, R3, 0x1, R0 ;  /* 0x0000000103cf7824 */ /* 0x000fc400078e0200 */
[----:B------:R-:W-:Y:S02]  /*0870*/  VIADD R227, R225, 0x40 ;  /* 0x00000040e1e37836 */ /* 0x000fe40000000000 */
[----:B------:R-:W-:Y:S02]  /*0880*/  IMAD.IADD R229, R226, 0x1, R231 ;  /* 0x00000001e2e57824 */ /* 0x000fe400078e02e7 */
[----:B------:R-:W-:Y:S02]  /*0890*/  IMAD.IADD R208, R208, 0x1, R3 ;  /* 0x00000001d0d07824 */ /* 0x000fe400078e0203 */
[----:B------:R-:W-:Y:S02]  /*08a0*/  IMAD.IADD R0, R3, 0x1, R206 ;  /* 0x0000000103007824 */ /* 0x000fe400078e02ce */
[----:B------:R-:W-:Y:S02]  /*08b0*/  @P2 VIADD R227, R225, 0xffffffc0 ;  /* 0xffffffc0e1e32836 */ /* 0x000fe40000000000 */
[----:B---34-:R-:W-:-:S07]  /*08c0*/  IMAD.IADD R231, R231, 0x1, R228 ;  /* 0x00000001e7e77824 */ /* 0x018fce00078e02e4 */
.L_x_824:
[----:B-1----:R-:W1:Y:S01]  /*08d0*/  LDC.64 R4, c[0x0][0x2f0] ;  /* 0x0000bc00ff047b82 */ /* 0x002e620000000a00 */
[C---:B------:R-:W-:Y:S01]  /*08e0*/  IMAD.SHL.U32 R9, R222.reuse, 0x4, RZ ;  /* 0x00000004de097824 */ /* 0x040fe200078e00ff */
[----:B------:R-:W-:Y:S01]  /*08f0*/  SHF.R.S32.HI R21, RZ, 0x1f, R222 ;  /* 0x0000001fff157819 */ /* 0x000fe200000114de */
[----:B------:R-:W-:Y:S01]  /*0900*/  IMAD.MOV.U32 R25, RZ, RZ, -0x1 ;  /* 0xffffffffff197424 */ /* 0x000fe200078e00ff */
[----:B------:R-:W-:Y:S02]  /*0910*/  ISETP.NE.U32.AND P4, PT, RZ, UR6, PT ;  /* 0x00000006ff007c0c */ /* 0x000fe4000bf85070 */
[----:B------:R-:W-:Y:S02]  /*0920*/  SHF.L.U64.HI R6, R222, 0x2, R21 ;  /* 0x00000002de067819 */ /* 0x000fe40000010215 */
[----:B------:R-:W2:Y:S01]  /*0930*/  LDC.64 R2, c[0x0][0x308] ;  /* 0x0000c200ff027b82 */ /* 0x000ea20000000a00 */
[----:B------:R-:W-:Y:S02]  /*0940*/  ISETP.NE.AND.EX P4, PT, RZ, UR7, PT, P4 ;  /* 0x00000007ff007c0c */ /* 0x000fe4000bf85340 */
[----:B-1----:R-:W-:-:S02]  /*0950*/  ISETP.NE.U32.AND P1, PT, R4, RZ, PT ;  /* 0x000000ff0400720c */ /* 0x002fc40003f25070 */
[----:B------:R-:W-:Y:S02]  /*0960*/  IADD3 R14, P0, R9, R4, RZ ;  /* 0x00000004090e7210 */ /* 0x000fe40007f1e0ff */
[----:B------:R-:W-:-:S03]  /*0970*/  ISETP.NE.AND.EX P1, PT, R5, RZ, PT, P1 ;  /* 0x000000ff0500720c */ /* 0x000fc60003f25310 */
[----:B------:R-:W-:Y:S01]  /*0980*/  IMAD.X R15, R6, 0x1, R5, P0 ;  /* 0x00000001060f7824 */ /* 0x000fe200000e0605 */
[----:B--2---:R-:W-:Y:S01]  /*0990*/  ISETP.NE.U32.AND P3, PT, R2, RZ, PT ;  /* 0x000000ff0200720c */ /* 0x004fe20003f65070 */
[----:B------:R-:W-:Y:S02]  /*09a0*/  IMAD.MOV.U32 R242, RZ, RZ, RZ ;  /* 0x000000fffff27224 */ /* 0x000fe400078e00ff */
[----:B------:R-:W-:Y:S01]  /*09b0*/  @P4 IADD3 R10, P2, R9, UR6, RZ ;  /* 0x00000006090a4c10 */ /* 0x000fe2000ff5e0ff */
[----:B------:R-:W1:Y:S01]  /*09c0*/  LDC.U8 R7, c[0x0][0x3c2] ;  /* 0x0000f080ff077b82 */ /* 0x000e620000000000 */
[----:B------:R-:W-:-:S04]  /*09d0*/  ISETP.NE.AND.EX P3, PT, R3, RZ, PT, P3 ;  /* 0x000000ff0300720c */ /* 0x000fc80003f65330 */
[----:B------:R-:W2:Y:S03]  /*09e0*/  @P1 LDG.E R25, desc[UR38][R14.64] ;  /* 0x000000260e191981 */ /* 0x000ea6000c1e1900 */
[----:B------:R-:W3:Y:S01]  /*09f0*/  LDC.64 R4, c[0x0][0x2f8] ;  /* 0x0000be00ff047b82 */ /* 0x000ee20000000a00 */
[----:B------:R-:W2:Y:S01]  /*0a00*/  @P1 LDG.E R26, desc[UR38][R14.64+0x4] ;  /* 0x000004260e1a1981 */ /* 0x000ea2000c1e1900 */
[----:B------:R-:W-:-:S04]  /*0a10*/  @P4 IADD3.X R11, R6, UR7, RZ, P2, !PT ;  /* 0x00000007060b4c10 */ /* 0x000fc800097fe4ff */
[----:B------:R-:W-:Y:S01]  /*0a20*/  @P3 IADD3 R12, P0, R9, R2, RZ ;  /* 0x00000002090c3210 */ /* 0x000fe20007f1e0ff */
[----:B------:R-:W4:Y:S04]  /*0a30*/  @P4 LDG.E R242, desc[UR38][R10.64] ;  /* 0x000000260af24981 */ /* 0x000f28000c1e1900 */
[----:B------:R-:W-:Y:S02]  /*0a40*/  @P3 IMAD.X R13, R6, 0x1, R3, P0 ;  /* 0x00000001060d3824 */ /* 0x000fe400000e0603 */
[----:B------:R-:W3:Y:S03]  /*0a50*/  @!P3 LDC.64 R2, c[0x0][0x318] ;  /* 0x0000c600ff02bb82 */ /* 0x000ee60000000a00 */
[----:B------:R-:W4:Y:S01]  /*0a60*/  @P3 LDG.E R243, desc[UR38][R12.64] ;  /* 0x000000260cf33981 */ /* 0x000f22000c1e1900 */
[----:B-1----:R-:W-:-:S02]  /*0a70*/  ISETP.NE.AND P4, PT, R7, RZ, PT ;  /* 0x000000ff0700720c */ /* 0x002fc40003f85270 */
[----:B---3--:R-:W-:-:S04]  /*0a80*/  ISETP.EQ.U32.AND P2, PT, R4, RZ, PT ;  /* 0x000000ff0400720c */ /* 0x008fc80003f42070 */
[----:B------:R-:W-:Y:S02]  /*0a90*/  ISETP.EQ.OR.EX P2, PT, R5, RZ, !P4, P2 ;  /* 0x000000ff0500720c */ /* 0x000fe40006742720 */
[----:B------:R-:W-:Y:S01]  /*0aa0*/  IADD3 R8, P0, R9, R4, RZ ;  /* 0x0000000409087210 */ /* 0x000fe20007f1e0ff */
[----:B------:R-:W-:-:S04]  /*0ab0*/  IMAD.MOV.U32 R245, RZ, RZ, -0x1 ;  /* 0xfffffffffff57424 */ /* 0x000fc800078e00ff */
[----:B------:R-:W-:Y:S02]  /*0ac0*/  IMAD.X R9, R6, 0x1, R5, P0 ;  /* 0x0000000106097824 */ /* 0x000fe400000e0605 */
[----:B------:R-:W1:Y:S01]  /*0ad0*/  @!P3 LDC R6, c[0x0][0x2cc] ;  /* 0x0000b300ff06bb82 */ /* 0x000e620000000800 */
[----:B------:R-:W-:-:S03]  /*0ae0*/  @!P3 ISETP.NE.U32.AND P0, PT, R2, RZ, PT ;  /* 0x000000ff0200b20c */ /* 0x000fc60003f05070 */
[----:B-----5:R3:W5:Y:S01]  /*0af0*/  @!P2 LDG.E R245, desc[UR38][R8.64] ;  /* 0x0000002608f5a981 */ /* 0x020762000c1e1900 */
[----:B------:R-:W-:-:S03]  /*0b00*/  ISETP.NE.U32.AND P2, PT, R4, RZ, PT ;  /* 0x000000ff0400720c */ /* 0x000fc60003f45070 */
[----:B------:R-:W2:Y:S01]  /*0b10*/  LDC R2, c[0x0][0x2c8] ;  /* 0x0000b200ff027b82 */ /* 0x000ea20000000800 */
[----:B------:R-:W-:Y:S02]  /*0b20*/  ISETP.NE.AND.EX P2, PT, R5, RZ, PT, P2 ;  /* 0x000000ff0500720c */ /* 0x000fe40003f45320 */
[----:B------:R-:W-:-:S04]  /*0b30*/  @!P3 ISETP.NE.AND.EX P0, PT, R3, RZ, PT, P0 ;  /* 0x000000ff0300b20c */ /* 0x000fc80003f05300 */
[----:B-1----:R-:W-:Y:S01]  /*0b40*/  @!P3 SEL R3, R6, RZ, P0 ;  /* 0x000000ff0603b207 */ /* 0x002fe20000000000 */
[----:B--2---:R-:W-:-:S06]  /*0b50*/  @P1 IMAD.IADD R26, R26, 0x1, -R25 ;  /* 0x000000011a1a1824 */ /* 0x004fcc00078e0a19 */
[----:B------:R-:W1:Y:S01]  /*0b60*/  @!P1 LDC R26, c[0x0][0x2c4] ;  /* 0x0000b100ff1a9b82 */ /* 0x000e620000000800 */
[----:B----4-:R-:W-:Y:S01]  /*0b70*/  @P3 IMAD.IADD R243, R243, 0x1, -R242 ;  /* 0x00000001f3f33824 */ /* 0x010fe200078e0af2 */
[----:B---3--:R-:W-:Y:S06]  /*0b80*/  @!P2 BRA `(.L_x_778) ;  /* 0x00000000000ca947 */ /* 0x008fec0003800000 */
[----:B------:R-:W2:Y:S02]  /*0b90*/  @P4 LDG.E R2, desc[UR38][R8.64+0x4] ;  /* 0x0000042608024981 */ /* 0x000ea4000c1e1900 */
[----:B--2--5:R-:W-:-:S06]  /*0ba0*/  @P4 IADD3 R2, R2, -R245, RZ ;  /* 0x800000f502024210 */ /* 0x024fcc0007ffe0ff */
[----:B------:R2:W5:Y:S02]  /*0bb0*/  @!P4 LDG.E R2, desc[UR38][R8.64] ;  /* 0x000000260802c981 */ /* 0x000564000c1e1900 */
.L_x_778:
[----:B------:R-:W-:Y:S01]  /*0bc0*/  IMAD.SHL.U32 R17, R224, 0x40, RZ ;  /* 0x00000040e0117824 */ /* 0x000fe200078e00ff */
[----:B-----5:R-:W-:-:S04]  /*0bd0*/  @!P3 IADD3 R243, R3, R2, -R242 ;  /* 0x0000000203f3b210 */ /* 0x020fc80007ffe8f2 */
[----:B------:R-:W-:-:S13]  /*0be0*/  ISETP.GT.AND P0, PT, R243, R17, PT ;  /* 0x00000011f300720c */ /* 0x000fda0003f04270 */
[----:B------:R-:W-:Y:S05]  /*0bf0*/  @!P0 BRA `(.L_x_779) ;  /* 0x0000006c00308947 */ /* 0x000fea0003800000 */
[----:B------:R-:W3:Y:S01]  /*0c00*/  LDC R22, c[0x0][0x278] ;  /* 0x00009e00ff167b82 */ /* 0x000ee20000000800 */
[----:B-1----:R-:W-:Y:S01]  /*0c10*/  VIADD R2, R26, 0x3f ;  /* 0x0000003f1a027836 */ /* 0x002fe20000000000 */
[----:B------:R-:W-:Y:S01]  /*0c20*/  IABS R11, R221 ;  /* 0x000000dd000b7213 */ /* 0x000fe20000000000 */
[----:B------:R-:W-:Y:S01]  /*0c30*/  ULDC UR4, c[0x0][0x2dc] ;  /* 0x0000b70000047ab9 */ /* 0x000fe20000000800 */
[----:B------:R-:W-:Y:S01]  /*0c40*/  ISETP.NE.AND P0, PT, R245, -0x1, PT ;  /* 0xfffffffff500780c */ /* 0x000fe20003f05270 */
[----:B------:R-:W-:Y:S01]  /*0c50*/  ULDC UR30, c[0x0][0x270] ;  /* 0x00009c00001e7ab9 */ /* 0x000fe20000000800 */
[----:B------:R-:W-:Y:S01]  /*0c60*/  SHF.R.S32.HI R19, RZ, 0x1f, R2 ;  /* 0x0000001fff137819 */ /* 0x000fe20000011402 */
[----:B------:R-:W-:Y:S01]  /*0c70*/  UIMAD.WIDE UR10, UR4, UR30, URZ ;  /* 0x0000001e040a72a5 */ /* 0x000fe2000f8e023f */
[----:B------:R-:W1:Y:S01]  /*0c80*/  LDC.64 R4, c[0x0][0x228] ;  /* 0x00008a00ff047b82 */ /* 0x000e620000000a00 */
[----:B------:R-:W4:Y:S01]  /*0c90*/  S2R R34, SR_CTAID.X ;  /* 0x0000000000227919 */ /* 0x000f220000002500 */
[----:B------:R-:W-:-:S04]  /*0ca0*/  LEA.HI R19, R19, R2, RZ, 0x6 ;  /* 0x0000000213137211 */ /* 0x000fc800078f30ff */
[----:B------:R-:W-:Y:S02]  /*0cb0*/  LOP3.LUT R29, R19, 0xffffffc0, RZ, 0xc0, !PT ;  /* 0xffffffc0131d7812 */ /* 0x000fe400078ec0ff */
[----:B------:R-:W5:Y:S01]  /*0cc0*/  LDC R31, c[0x0][0x2d4] ;  /* 0x0000b500ff1f7b82 */ /* 0x000f620000000800 */
[----:B------:R-:W-:Y:S02]  /*0cd0*/  @P0 IMAD.IADD R38, R242, 0x1, R245 ;  /* 0x00000001f2260824 */ /* 0x000fe400078e02f5 */
[----:B------:R-:W-:Y:S01]  /*0ce0*/  VIADD R29, R29, 0xffffffc0 ;  /* 0xffffffc01d1d7836 */ /* 0x000fe20000000000 */
[----:B---3--:R-:W-:-:S04]  /*0cf0*/  IABS R10, R22 ;  /* 0x00000016000a7213 */ /* 0x008fc80000000000 */
[----:B------:R-:W3:Y:S01]  /*0d00*/  LDC R35, c[0x0][0x2c4] ;  /* 0x0000b100ff237b82 */ /* 0x000ee20000000800 */
[----:B------:R-:W-:Y:S01]  /*0d10*/  SHF.R.S32.HI R23, RZ, 0x1f, R29 ;  /* 0x0000001fff177819 */ /* 0x000fe2000001141d */
[----:B--2---:R-:W2:Y:S01]  /*0d20*/  I2F.RP R8, R10 ;  /* 0x0000000a00087306 */ /* 0x004ea20000209400 */
[----:B------:R-:W-:Y:S01]  /*0d30*/  ISETP.NE.AND P5, PT, R22, RZ, PT ;  /* 0x000000ff1600720c */ /* 0x000fe20003fa5270 */
[----:B-1----:R-:W-:-:S04]  /*0d40*/  IMAD R24, R21, R4, RZ ;  /* 0x0000000415187224 */ /* 0x002fc800078e02ff */
[----:B------:R-:W1:Y:S01]  /*0d50*/  LDC.U8 R37, c[0x0][0x480] ;  /* 0x00012000ff257b82 */ /* 0x000e620000000000 */
[----:B------:R-:W-:-:S04]  /*0d60*/  IMAD.WIDE.U32 R14, R222, R4, RZ ;  /* 0x00000004de0e7225 */ /* 0x000fc800078e00ff */
[C---:B------:R-:W-:Y:S02]  /*0d70*/  IMAD R24, R222.reuse, R5, R24 ;  /* 0x00000005de187224 */ /* 0x040fe400078e0218 */
[----:B-----5:R-:W-:Y:S01]  /*0d80*/  IMAD.WIDE.U32 R40, R222, R31, RZ ;  /* 0x0000001fde287225 */ /* 0x020fe200078e00ff */
[----:B------:R-:W5:Y:S01]  /*0d90*/  LDC.U8 R5, c[0x0][0x3d8] ;  /* 0x0000f600ff057b82 */ /* 0x000f620000000000 */
[----:B--2---:R-:W2:Y:S02]  /*0da0*/  MUFU.RCP R6, R8 ;  /* 0x0000000800067308 */ /* 0x004ea40000001000 */
[----:B------:R-:W-:Y:S01]  /*0db0*/  IMAD.IADD R24, R15, 0x1, R24 ;  /* 0x000000010f187824 */ /* 0x000fe200078e0218 */
[----:B------:R-:W-:-:S05]  /*0dc0*/  SHF.R.S32.HI R15, RZ, 0x1f, R31 ;  /* 0x0000001fff0f7819 */ /* 0x000fca000001141f */
[----:B------:R-:W-:Y:S02]  /*0dd0*/  IMAD R20, R15, R222, RZ ;  /* 0x000000de0f147224 */ /* 0x000fe400078e02ff */
[----:B--2---:R-:W-:Y:S02]  /*0de0*/  VIADD R6, R6, 0xffffffe ;  /* 0x0ffffffe06067836 */ /* 0x004fe40000000000 */
[----:B------:R-:W-:Y:S02]  /*0df0*/  IMAD.SHL.U32 R8, R222, 0x80, RZ ;  /* 0x00000080de087824 */ /* 0x000fe400078e00ff */
[----:B------:R-:W2:Y:S03]  /*0e00*/  F2I.FTZ.U32.TRUNC.NTZ R7, R6 ;  /* 0x0000000600077305 */ /* 0x000ea6000021f000 */
[----:B------:R-:W-:-:S04]  /*0e10*/  SEL R8, R8, RZ, P1 ;  /* 0x000000ff08087207 */ /* 0x000fc80000800000 */
[----:B------:R-:W-:Y:S02]  /*0e20*/  IADD3 R33, P2, R29, R8, RZ ;  /* 0x000000081d217210 */ /* 0x000fe40007f5e0ff */
[----:B------:R-:W4:Y:S03]  /*0e30*/  @P0 LDC.64 R8, c[0x0][0x250] ;  /* 0x00009400ff080b82 */ /* 0x000f260000000a00 */
[----:B------:R-:W-:Y:S01]  /*0e40*/  IMAD R32, R33, UR11, RZ ;  /* 0x0000000b21207c24 */ /* 0x000fe2000f8e02ff */
[----:B--2---:R-:W-:Y:S02]  /*0e50*/  IADD3 R3, RZ, -R7, RZ ;  /* 0x80000007ff037210 */ /* 0x004fe40007ffe0ff */
[----:B------:R-:W-:-:S03]  /*0e60*/  MOV R6, RZ ;  /* 0x000000ff00067202 */ /* 0x000fc60000000f00 */
[----:B------:R-:W-:Y:S02]  /*0e70*/  IMAD R16, R3, R10, RZ ;  /* 0x0000000a03107224 */ /* 0x000fe400078e02ff */
[----:B------:R-:W2:Y:S02]  /*0e80*/  LDC.64 R2, c[0x0][0x240] ;  /* 0x00009000ff027b82 */ /* 0x000ea40000000a00 */
[----:B------:R-:W-:Y:S01]  /*0e90*/  IMAD.HI.U32 R16, R7, R16, R6 ;  /* 0x0000001007107227 */ /* 0x000fe200078e0006 */
[----:B------:R-:W-:-:S04]  /*0ea0*/  SHF.L.U64.HI R6, R222, 0x7, R21 ;  /* 0x00000007de067819 */ /* 0x000fc80000010215 */
[----:B------:R-:W-:Y:S01]  /*0eb0*/  SEL R6, R6, RZ, P1 ;  /* 0x000000ff06067207 */ /* 0x000fe20000800000 */
[----:B------:R-:W-:Y:S01]  /*0ec0*/  IMAD.HI.U32 R16, R16, R11, RZ ;  /* 0x0000000b10107227 */ /* 0x000fe200078e00ff */
[----:B------:R-:W-:-:S03]  /*0ed0*/  ISETP.NE.AND P1, PT, R25, -0x1, PT ;  /* 0xffffffff1900780c */ /* 0x000fc60003f25270 */
[----:B----4-:R-:W-:Y:S01]  /*0ee0*/  @P0 IMAD R27, R38, R9, RZ ;  /* 0x00000009261b0224 */ /* 0x010fe200078e02ff */
[----:B------:R-:W-:Y:S01]  /*0ef0*/  IADD3 R7, -R16, RZ, RZ ;  /* 0x000000ff10077210 */ /* 0x000fe20007ffe1ff */
[----:B------:R-:W-:-:S04]  /*0f00*/  @P0 IMAD.WIDE.U32 R38, R38, R8, RZ ;  /* 0x0000000826260225 */ /* 0x000fc800078e00ff */
[----:B------:R-:W-:Y:S01]  /*0f10*/  IMAD R11, R10, R7, R11 ;  /* 0x000000070a0b7224 */ /* 0x000fe200078e020b */
[----:B------:R-:W-:Y:S01]  /*0f20*/  IADD3.X R7, R23, R6, RZ, P2, !PT ;  /* 0x0000000617077210 */ /* 0x000fe200017fe4ff */
[----:B------:R-:W-:Y:S01]  /*0f30*/  @P0 IMAD.MOV.U32 R30, RZ, RZ, R38 ;  /* 0x000000ffff1e0224 */ /* 0x000fe200078e0026 */
[----:B-----5:R-:W-:Y:S01]  /*0f40*/  ISETP.NE.AND P2, PT, R5, RZ, PT ;  /* 0x000000ff0500720c */ /* 0x020fe20003f45270 */
[----:B------:R-:W-:Y:S01]  /*0f50*/  IMAD R38, R40, UR11, RZ ;  /* 0x0000000b28267c24 */ /* 0x000fe2000f8e02ff */
[----:B------:R-:W-:Y:S01]  /*0f60*/  ISETP.GT.U32.AND P4, PT, R10, R11, PT ;  /* 0x0000000b0a00720c */ /* 0x000fe20003f84070 */
[----:B--2---:R-:W-:Y:S01]  /*0f70*/  IMAD.WIDE.U32 R12, R25, R2, RZ ;  /* 0x00000002190c7225 */ /* 0x004fe200078e00ff */
[----:B------:R-:W-:-:S03]  /*0f80*/  @P0 IADD3 R27, R39, R27, RZ ;  /* 0x0000001b271b0210 */ /* 0x000fc60007ffe0ff */
[----:B------:R-:W-:Y:S01]  /*0f90*/  IMAD R32, R7, UR10, R32 ;  /* 0x0000000a07207c24 */ /* 0x000fe2000f8e0220 */
[----:B------:R-:W-:Y:S01]  /*0fa0*/  SEL R28, R14, R12, !P1 ;  /* 0x0000000c0e1c7207 */ /* 0x000fe20004800000 */
[----:B------:R-:W2:Y:S01]  /*0fb0*/  @P0 LDC.64 R6, c[0x0][0x248] ;  /* 0x00009200ff060b82 */ /* 0x000ea20000000a00 */
[----:B------:R-:W-:Y:S01]  /*0fc0*/  IMAD R4, R25, R3, RZ ;  /* 0x0000000319047224 */ /* 0x000fe200078e02ff */
[----:B------:R-:W-:Y:S01]  /*0fd0*/  LOP3.LUT R12, R221, R22, RZ, 0x3c, !PT ;  /* 0x00000016dd0c7212 */ /* 0x000fe200078e3cff */
[----:B------:R-:W-:Y:S01]  /*0fe0*/  IMAD R39, R21, R31, R20 ;  /* 0x0000001f15277224 */ /* 0x000fe200078e0214 */
[----:B------:R-:W-:Y:S01]  /*0ff0*/  @P0 IADD3 R14, R242, R245, RZ ;  /* 0x000000f5f20e0210 */ /* 0x000fe20007ffe0ff */
[----:B------:R-:W-:Y:S01]  /*1000*/  @P1 IMAD.IADD R24, R13, 0x1, R4 ;  /* 0x000000010d181824 */ /* 0x000fe200078e0204 */
[-C--:B------:R-:W-:Y:S01]  /*1010*/  @!P4 IADD3 R11, R11, -R10.reuse, RZ ;  /* 0x8000000a0b0bc210 */ /* 0x080fe20007ffe0ff */
[----:B------:R-:W-:Y:S01]  /*1020*/  IMAD.IADD R39, R41, 0x1, R39 ;  /* 0x0000000129277824 */ /* 0x000fe200078e0227 */
[----:B------:R-:W-:Y:S01]  /*1030*/  ISETP.GE.AND P3, PT, R12, RZ, PT ;  /* 0x000000ff0c00720c */ /* 0x000fe20003f66270 */
[----:B------:R-:W4:Y:S01]  /*1040*/  LDC.64 R4, c[0x0][0x488] ;  /* 0x00012200ff047b82 */ /* 0x000f220000000a00 */
[----:B------:R-:W-:-:S02]  /*1050*/  ISETP.GE.U32.AND P6, PT, R11, R10, PT ;  /* 0x0000000a0b00720c */ /* 0x000fc40003fc6070 */
[----:B------:R-:W-:-:S05]  /*1060*/  @!P4 IADD3 R16, R16, 0x1, RZ ;  /* 0x000000011010c810 */ /* 0x000fca0007ffe0ff */
[----:B------:R-:W1:Y:S06]  /*1070*/  @P1 LDC.64 R12, c[0x0][0x420] ;  /* 0x00010800ff0c1b82 */ /* 0x000e6c0000000a00 */
[----:B------:R-:W-:Y:S02]  /*1080*/  @P6 VIADD R16, R16, 0x1 ;  /* 0x0000000110106836 */ /* 0x000fe40000000000 */
[----:B------:R-:W1:Y:S01]  /*1090*/  @!P1 LDC.64 R10, c[0x0][0x418] ;  /* 0x00010600ff0a9b82 */ /* 0x000e620000000a00 */
[C---:B--2---:R-:W-:Y:S02]  /*10a0*/  @P0 IMAD R18, R14.reuse, R7, RZ ;  /* 0x000000070e120224 */ /* 0x044fe400078e02ff */
[----:B------:R-:W-:Y:S01]  /*10b0*/  @P0 IMAD.WIDE.U32 R14, R14, R6, RZ ;  /* 0x000000060e0e0225 */ /* 0x000fe200078e00ff */
[----:B------:R-:W-:-:S03]  /*10c0*/  @!P3 IADD3 R16, -R16, RZ, RZ ;  /* 0x000000ff1010b210 */ /* 0x000fc60007ffe1ff */
[----:B------:R-:W-:Y:S01]  /*10d0*/  @P0 IMAD.MOV.U32 R20, RZ, RZ, R14 ;  /* 0x000000ffff140224 */ /* 0x000fe200078e000e */
[----:B------:R-:W2:Y:S01]  /*10e0*/  @P2 LDC R36, c[0x0][0x2e4] ;  /* 0x0000b900ff242b82 */ /* 0x000ea20000000800 */
[----:B------:R-:W-:Y:S01]  /*10f0*/  @P0 IADD3 R18, R15, R18, RZ ;  /* 0x000000120f120210 */ /* 0x000fe20007ffe0ff */
[----:B---34-:R-:W-:Y:S06]  /*1100*/  @P0 BRA `(.L_x_780) ;  /* 0x0000000000300947 */ /* 0x018fec0003800000 */
        /* <DEDUP_REMOVED lines=12> */
.L_x_780:
        /* <DEDUP_REMOVED lines=13> */
.L_x_781:
[----:B-1----:R-:W-:Y:S01]  /*12a0*/  @!P1 IMAD R21, R21, R10, RZ ;  /* 0x0000000a15159224 */ /* 0x002fe200078e02ff */
[----:B------:R-:W-:Y:S01]  /*12b0*/  @!P5 LOP3.LUT R16, RZ, R22, RZ, 0x33, !PT ;  /* 0x00000016ff10d212 */ /* 0x000fe200078e33ff */
[----:B------:R-:W-:Y:S01]  /*12c0*/  IMAD R38, R39, UR10, R38 ;  /* 0x0000000a27267c24 */ /* 0x000fe2000f8e0226 */
[----:B------:R-:W-:Y:S01]  /*12d0*/  ISETP.NE.AND P0, PT, R37, RZ, PT ;  /* 0x000000ff2500720c */ /* 0x000fe20003f05270 */
[----:B------:R-:W-:-:S04]  /*12e0*/  IMAD.WIDE.U32 R42, R40, UR10, RZ ;  /* 0x0000000a282a7c25 */ /* 0x000fc8000f8e00ff */
[----:B------:R-:W-:-:S04]  /*12f0*/  @P1 IMAD.WIDE.U32 R14, R25, R12, RZ ;  /* 0x0000000c190e1225 */ /* 0x000fc800078e00ff */
[----:B------:R-:W-:Y:S02]  /*1300*/  @P2 IMAD R22, R222, R35, RZ ;  /* 0x00000023de162224 */ /* 0x000fe400078e02ff */
[----:B------:R-:W-:-:S03]  /*1310*/  IMAD.WIDE.U32 R40, R25, UR10, RZ ;  /* 0x0000000a19287c25 */ /* 0x000fc6000f8e00ff */
[----:B------:R-:W-:Y:S01]  /*1320*/  @P2 SEL R22, R22, R25, !P1 ;  /* 0x0000001916162207 */ /* 0x000fe20004800000 */
[----:B------:R-:W-:Y:S02]  /*1330*/  IMAD R12, R25, UR11, RZ ;  /* 0x0000000b190c7c24 */ /* 0x000fe4000f8e02ff */
[C---:B------:R-:W-:Y:S01]  /*1340*/  @!P1 IMAD R21, R222.reuse, R11, R21 ;  /* 0x0000000bde159224 */ /* 0x040fe200078e0215 */
[----:B------:R-:W-:Y:S01]  /*1350*/  IADD3 R11, R43, R38, RZ ;  /* 0x000000262b0b7210 */ /* 0x000fe20007ffe0ff */
[----:B------:R-:W-:Y:S01]  /*1360*/  @!P1 IMAD.WIDE.U32 R38, R222, R10, RZ ;  /* 0x0000000ade269225 */ /* 0x000fe200078e00ff */
[----:B------:R-:W-:Y:S02]  /*1370*/  SEL R10, R42, R40, !P1 ;  /* 0x000000282a0a7207 */ /* 0x000fe40004800000 */
[----:B------:R-:W-:Y:S01]  /*1380*/  @P1 IADD3 R11, R41, R12, RZ ;  /* 0x0000000c290b1210 */ /* 0x000fe20007ffe0ff */
[----:B------:R-:W-:Y:S01]  /*1390*/  IMAD.WIDE.U32 R40, R34, R4, RZ ;  /* 0x0000000422287225 */ /* 0x000fe200078e00ff */
[----:B------:R-:W-:-:S03]  /*13a0*/  @!P1 MOV R14, R38 ;  /* 0x00000026000e9202 */ /* 0x000fc60000000f00 */
[----:B------:R-:W-:Y:S01]  /*13b0*/  @P1 IMAD R13, R25, R13, R15 ;  /* 0x0000000d190d1224 */ /* 0x000fe200078e020f */
[----:B------:R-:W-:Y:S01]  /*13c0*/  @!P1 IADD3 R13, R39, R21, RZ ;  /* 0x00000015270d9210 */ /* 0x000fe20007ffe0ff */
[C---:B--2---:R-:W-:Y:S01]  /*13d0*/  @P2 IMAD R232, R221.reuse, R36, R22 ;  /* 0x00000024dde82224 */ /* 0x044fe200078e0216 */
[----:B------:R-:W-:Y:S01]  /*13e0*/  SHF.R.S32.HI R21, RZ, 0x1f, R17 ;  /* 0x0000001fff157819 */ /* 0x000fe20000011411 */
[----:B------:R-:W-:Y:S01]  /*13f0*/  @!P2 IMAD R12, R222, UR30, R221 ;  /* 0x0000001ede0cac24 */ /* 0x000fe2000f8e02dd */
[----:B------:R-:W-:Y:S01]  /*1400*/  SHF.R.S32.HI R22, RZ, 0x1f, R16 ;  /* 0x0000001fff167819 */ /* 0x000fe20000011410 */
[----:B------:R-:W-:Y:S02]  /*1410*/  IMAD R34, R34, R5, R41 ;  /* 0x0000000522227224 */ /* 0x000fe400078e0229 */
[----:B------:R-:W-:Y:S02]  /*1420*/  IMAD R36, R221, UR4, RZ ;  /* 0x00000004dd247c24 */ /* 0x000fe4000f8e02ff */
[----:B------:R-:W-:Y:S01]  /*1430*/  IMAD.WIDE.U32 R38, R33, UR10, RZ ;  /* 0x0000000a21267c25 */ /* 0x000fe2000f8e00ff */
[----:B------:R-:W-:-:S02]  /*1440*/  SHF.R.S32.HI R33, RZ, 0x1f, R221 ;  /* 0x0000001fff217819 */ /* 0x000fc400000114dd */
[----:B------:R-:W-:Y:S01]  /*1450*/  SEL R34, R34, RZ, P0 ;  /* 0x000000ff22227207 */ /* 0x000fe20000000000 */
[----:B------:R-:W-:Y:S01]  /*1460*/  @!P2 IMAD R232, R12, R35, RZ ;  /* 0x000000230ce8a224 */ /* 0x000fe200078e02ff */
[----:B------:R-:W-:Y:S02]  /*1470*/  SEL R35, R40, RZ, P0 ;  /* 0x000000ff28237207 */ /* 0x000fe40000000000 */
[----:B------:R-:W-:Y:S02]  /*1480*/  SHF.R.S32.HI R12, RZ, 0x1f, R36 ;  /* 0x0000001fff0c7819 */ /* 0x000fe40000011424 */
        /* <DEDUP_REMOVED lines=9> */
.L_x_782:
[----:B------:R-:W-:-:S04]  /*1520*/  IMAD R234, R222, UR30, R221 ;  /* 0x0000001edeea7c24 */ /* 0x000fc8000f8e02dd */
[----:B------:R-:W-:-:S07]  /*1530*/  IMAD R234, R234, R31, RZ ;  /* 0x0000001feaea7224 */ /* 0x000fce00078e02ff */
.L_x_783:
[----:B------:R-:W1:Y:S01]  /*1540*/  LDC.64 R4, c[0x0][0x420] ;  /* 0x00010800ff047b82 */ /* 0x000e620000000a00 */
[----:B------:R-:W2:Y:S01]  /*1550*/  S2R R15, SR_TID.X ;  /* 0x00000000000f7919 */ /* 0x000ea20000002100 */
[----:B------:R-:W-:Y:S01]  /*1560*/  UIMAD UR30, UR4, UR30, URZ ;  /* 0x0000001e041e72a4 */ /* 0x000fe2000f8e023f */
[----:B------:R-:W-:Y:S01]  /*1570*/  SHF.R.S32.HI R217, RZ, 0x1f, R216 ;  /* 0x0000001fffd97819 */ /* 0x000fe200000114d8 */
[C---:B------:R-:W-:Y:S01]  /*1580*/  IMAD.IADD R234, R29.reuse, 0x1, R234 ;  /* 0x000000011dea7824 */ /* 0x040fe200078e02ea */
[----:B------:R-:W-:Y:S01]  /*1590*/  ULDC.64 UR10, c[0x0][0x428] ;  /* 0x00010a00000a7ab9 */ /* 0x000fe20000000a00 */
[----:B------:R-:W-:Y:S01]  /*15a0*/  USHF.L.U32 UR29, UR30, 0x6, URZ ;  /* 0x000000061e1d7899 */ /* 0x000fe2000800063f */
[----:B------:R-:W-:Y:S01]  /*15b0*/  IMAD.IADD R232, R29, 0x1, R232 ;  /* 0x000000011de87824 */ /* 0x000fe200078e02e8 */
[----:B------:R-:W-:Y:S01]  /*15c0*/  ULDC.64 UR14, c[0x0][0x210] ;  /* 0x00008400000e7ab9 */ /* 0x000fe20000000a00 */
[----:B------:R-:W-:Y:S01]  /*15d0*/  ULDC.64 UR12, c[0x0][0x3e0] ;  /* 0x0000f800000c7ab9 */ /* 0x000fe20000000a00 */
[----:B------:R-:W-:Y:S01]  /*15e0*/  USHF.R.S32.HI UR4, URZ, 0x1f, UR29 ;  /* 0x0000001f3f047899 */ /* 0x000fe2000801141d */
[----:B------:R-:W-:Y:S01]  /*15f0*/  BSSY B1, `(.L_x_779) ;  /* 0x000062c000017945 */ /* 0x000fe20003800000 */
[----:B------:R-:W-:-:S02]  /*1600*/  IADD3 R36, P4, P3, R38, UR29, R36 ;  /* 0x0000001d26247c10 */ /* 0x000fc4000fb9e024 */
[----:B------:R-:W-:Y:S02]  /*1610*/  IADD3 R38, P1, R216, R14, RZ ;  /* 0x0000000ed8267210 */ /* 0x000fe40007f3e0ff */
[----:B------:R-:W-:Y:S02]  /*1620*/  IADD3.X R37, R37, UR4, R12, P4, P3 ;  /* 0x0000000425257c10 */ /* 0x000fe4000a7e640c */
[----:B------:R-:W-:Y:S01]  /*1630*/  ISETP.GE.AND P4, PT, R26, 0x1, PT ;  /* 0x000000011a00780c */ /* 0x000fe20003f86270 */
[----:B------:R-:W-:Y:S01]  /*1640*/  IMAD.X R39, R217, 0x1, R13, P1 ;  /* 0x00000001d9277824 */ /* 0x000fe200008e060d */
[----:B------:R-:W-:Y:S02]  /*1650*/  SHF.R.S32.HI R13, RZ, 0x1f, R214 ;  /* 0x0000001fff0d7819 */ /* 0x000fe400000114d6 */
[----:B------:R-:W-:Y:S01]  /*1660*/  IADD3 R10, P2, P1, R35, R36, R10 ;  /* 0x00000024230a7210 */ /* 0x000fe2000795e00a */
[-C--:B-1----:R-:W-:Y:S01]  /*1670*/  IMAD R14, R23, R4.reuse, RZ ;  /* 0x00000004170e7224 */ /* 0x082fe200078e02ff */
[----:B------:R-:W-:Y:S01]  /*1680*/  LEA.HI.SX32 R241, R19, 0xffffffff, 0x1a ;  /* 0xffffffff13f17811 */ /* 0x000fe200078fd2ff */
[----:B------:R-:W-:Y:S01]  /*1690*/  IMAD.WIDE.U32 R40, R29, R4, R38 ;  /* 0x000000041d287225 */ /* 0x000fe200078e0026 */
[----:B------:R-:W-:-:S02]  /*16a0*/  IADD3.X R11, R34, R37, R11, P2, P1 ;  /* 0x00000025220b7210 */ /* 0x000fc400017e240b */
[----:B------:R-:W1:Y:S01]  /*16b0*/  LDC.64 R36, c[0x0][0x2b0] ;  /* 0x0000ac00ff247b82 */ /* 0x000e620000000a00 */
[----:B------:R-:W-:Y:S01]  /*16c0*/  IMAD R14, R29, R5, R14 ;  /* 0x000000051d0e7224 */ /* 0x000fe200078e020e */
[----:B------:R-:W-:Y:S02]  /*16d0*/  IADD3 R29, P3, R214, R29, RZ ;  /* 0x0000001dd61d7210 */ /* 0x000fe40007f7e0ff */
[----:B--2---:R-:W-:Y:S02]  /*16e0*/  SHF.R.S32.HI R12, RZ, 0x1f, R15 ;  /* 0x0000001fff0c7819 */ /* 0x004fe4000001140f */
[----:B------:R-:W-:Y:S01]  /*16f0*/  IADD3 R41, R41, R14, RZ ;  /* 0x0000000e29297210 */ /* 0x000fe20007ffe0ff */
[----:B------:R-:W-:Y:S01]  /*1700*/  IMAD.X R23, R13, 0x1, R23, P3 ;  /* 0x000000010d177824 */ /* 0x000fe200018e0617 */
[----:B------:R-:W-:Y:S01]  /*1710*/  LEA.HI R32, R12, R15, RZ, 0x5 ;  /* 0x0000000f0c207211 */ /* 0x000fe200078f28ff */
[----:B------:R-:W-:-:S03]  /*1720*/  IMAD.WIDE.U32 R38, R29, R2, R216 ;  /* 0x000000021d267225 */ /* 0x000fc600078e00d8 */
[----:B------:R-:W-:Y:S01]  /*1730*/  SHF.R.S32.HI R32, RZ, 0x5, R32 ;  /* 0x00000005ff207819 */ /* 0x000fe20000011420 */
[----:B------:R-:W-:Y:S01]  /*1740*/  IMAD R34, R23, R2, RZ ;  /* 0x0000000217227224 */ /* 0x000fe200078e02ff */
[----:B------:R-:W-:Y:S01]  /*1750*/  IADD3 R38, P2, R28, R38, RZ ;  /* 0x000000261c267210 */ /* 0x000fe20007f5e0ff */
[----:B------:R-:W-:Y:S02]  /*1760*/  IMAD R14, R33, UR10, RZ ;  /* 0x0000000a210e7c24 */ /* 0x000fe4000f8e02ff */
[----:B------:R-:W-:Y:S02]  /*1770*/  IMAD R23, R29, R3, R34 ;  /* 0x000000031d177224 */ /* 0x000fe400078e0222 */
[----:B------:R-:W2:Y:S01]  /*1780*/  LDC.64 R34, c[0x0][0x478] ;  /* 0x00011e00ff227b82 */ /* 0x000ea20000000a00 */
[----:B------:R-:W-:Y:S02]  /*1790*/  IMAD R25, R32, UR30, R219 ;  /* 0x0000001e20197c24 */ /* 0x000fe4000f8e02db */
[C---:B------:R-:W-:Y:S01]  /*17a0*/  IMAD R14, R221.reuse, UR11, R14 ;  /* 0x0000000bdd0e7c24 */ /* 0x040fe2000f8e020e */
[----:B------:R-:W-:Y:S01]  /*17b0*/  IADD3.X R39, R24, R39, R23, P2, !PT ;  /* 0x0000002718277210 */ /* 0x000fe200017fe417 */
[----:B------:R-:W-:Y:S01]  /*17c0*/  IMAD.WIDE.U32 R40, R221, UR10, R40 ;  /* 0x0000000add287c25 */ /* 0x000fe2000f8e0028 */
[----:B------:R-:W-:Y:S01]  /*17d0*/  ULDC.64 UR10, c[0x0][0x258] ;  /* 0x00009600000a7ab9 */ /* 0x000fe20000000a00 */
[----:B------:R-:W-:-:S02]  /*17e0*/  IADD3 R185, P1, R25, R10, RZ ;  /* 0x0000000a19b97210 */ /* 0x000fc40007f3e0ff */
[----:B------:R-:W-:Y:S01]  /*17f0*/  IMAD.IADD R29, R41, 0x1, R14 ;  /* 0x00000001291d7824 */ /* 0x000fe200078e020e */
[----:B------:R-:W-:Y:S01]  /*1800*/  MOV R28, R40 ;  /* 0x00000028001c7202 */ /* 0x000fe20000000f00 */
[----:B------:R-:W-:Y:S01]  /*1810*/  IMAD R14, R33, UR10, RZ ;  /* 0x0000000a210e7c24 */ /* 0x000fe2000f8e02ff */
[----:B------:R-:W-:Y:S01]  /*1820*/  LEA.HI.X.SX32 R10, R25, R11, 0x1, P1 ;  /* 0x0000000b190a7211 */ /* 0x000fe200008f0eff */
[-C--:B------:R-:W-:Y:S02]  /*1830*/  IMAD R23, R13, R4.reuse, RZ ;  /* 0x000000040d177224 */ /* 0x080fe400078e02ff */
[C---:B------:R-:W-:Y:S02]  /*1840*/  IMAD R11, R221.reuse, UR11, R14 ;  /* 0x0000000bdd0b7c24 */ /* 0x040fe4000f8e020e */
[----:B------:R-:W-:Y:S01]  /*1850*/  IMAD.WIDE.U32 R24, R221, UR10, R38 ;  /* 0x0000000add187c25 */ /* 0x000fe2000f8e0026 */
[----:B------:R-:W-:Y:S02]  /*1860*/  ULDC.64 UR10, c[0x0][0x400] ;  /* 0x00010000000a7ab9 */ /* 0x000fe40000000a00 */
[C---:B------:R-:W-:Y:S01]  /*1870*/  LEA R184, P1, R185.reuse, UR10, 0x2 ;  /* 0x0000000ab9b87c11 */ /* 0x040fe2000f8210ff */
[----:B------:R-:W-:Y:S01]  /*1880*/  IMAD R23, R214, R5, R23 ;  /* 0x00000005d6177224 */ /* 0x000fe200078e0217 */
[----:B------:R-:W-:Y:S01]  /*1890*/  LEA R248, P3, R24, UR14, 0x1 ;  /* 0x0000000e18f87c11 */ /* 0x000fe2000f8608ff */
[----:B------:R-:W-:Y:S01]  /*18a0*/  IMAD.WIDE.U32 R28, R214, R4, R28 ;  /* 0x00000004d61c7225 */ /* 0x000fe200078e001c */
[----:B------:R-:W-:-:S03]  /*18b0*/  LEA.HI.X R185, R185, UR11, R10, 0x2, P1 ;  /* 0x0000000bb9b97c11 */ /* 0x000fc600088f140a */
[----:B------:R-:W-:Y:S01]  /*18c0*/  IMAD.IADD R14, R25, 0x1, R11 ;  /* 0x00000001190e7824 */ /* 0x000fe200078e020b */
[----:B------:R-:W-:Y:S01]  /*18d0*/  IADD3 R23, R29, R23, RZ ;  /* 0x000000171d177210 */ /* 0x000fe20007ffe0ff */
[----:B-1----:R-:W-:Y:S01]  /*18e0*/  IMAD.WIDE R232, R232, 0x4, R36 ;  /* 0x00000004e8e87825 */ /* 0x002fe200078e0224 */
[----:B------:R-:W-:Y:S02]  /*18f0*/  LEA R246, P2, R28, UR12, 0x1 ;  /* 0x0000000c1cf67c11 */ /* 0x000fe4000f8408ff */
[----:B------:R-:W-:Y:S01]  /*1900*/  LEA.HI.X R249, R24, UR15, R14, 0x1, P3 ;  /* 0x0000000f18f97c11 */ /* 0x000fe200098f0c0e */
[----:B--2---:R-:W-:Y:S01]  /*1910*/  IMAD.WIDE R234, R234, 0x4, R34 ;  /* 0x00000004eaea7825 */ /* 0x004fe200078e0222 */
[----:B------:R-:W-:Y:S01]  /*1920*/  LEA.HI.X R247, R28, UR13, R23, 0x1, P2 ;  /* 0x0000000d1cf77c11 */ /* 0x000fe200090f0c17 */
[----:B------:R-:W-:Y:S08]  /*1930*/  @!P4 BRA `(.L_x_784) ;  /* 0x0000005400c4c947 */ /* 0x000ff00003800000 */
[----:B------:R-:W-:Y:S01]  /*1940*/  @P0 BAR.SYNC.DEFER_BLOCKING 0x0 ;  /* 0x0000000000000b1d */ /* 0x000fe20000010000 */
[----:B------:R-:W-:Y:S01]  /*1950*/  IMAD R11, R224, -0x40, R243 ;  /* 0xffffffc0e00b7824 */ /* 0x000fe200078e02f3 */
[----:B------:R-:W-:Y:S01]  /*1960*/  LEA R230, R220, UR5, 0x1 ;  /* 0x00000005dce67c11 */ /* 0x000fe2000f8e08ff */
[----:B------:R-:W-:-:S03]  /*1970*/  IMAD.WIDE.U32 R34, R17, R8, R216 ;  /* 0x0000000811227225 */ /* 0x000fc600078e00d8 */
[----:B------:R-:W-:Y:S01]  /*1980*/  ISETP.GE.AND P6, PT, R214, R11, PT ;  /* 0x0000000bd600720c */ /* 0x000fe20003fc6270 */
[----:B------:R-:W-:Y:S01]  /*1990*/  IMAD R32, R21, R8, RZ ;  /* 0x0000000815207224 */ /* 0x000fe200078e02ff */
[----:B------:R-:W-:Y:S01]  /*19a0*/  IADD3 R34, P1, R30, R34, RZ ;  /* 0x000000221e227210 */ /* 0x000fe20007f3e0ff */
[----:B------:R-:W-:Y:S01]  /*19b0*/  ULDC.64 UR10, c[0x0][0x268] ;  /* 0x00009a00000a7ab9 */ /* 0x000fe20000000a00 */
[C---:B------:R-:W-:Y:S01]  /*19c0*/  IMAD R19, R241.reuse, -0x40, R26 ;  /* 0xffffffc0f1137824 */ /* 0x040fe200078e021a */
[----:B------:R-:W-:Y:S01]  /*19d0*/  LEA.HI R26, R241, R241, RZ, 0x1 ;  /* 0x000000f1f11a7211 */ /* 0x000fe200078f08ff */
[----:B------:R-:W-:Y:S01]  /*19e0*/  IMAD R30, R17, R9, R32 ;  /* 0x00000009111e7224 */ /* 0x000fe200078e0220 */
[----:B------:R-:W-:Y:S01]  /*19f0*/  BSSY B0, `(.L_x_785) ;  /* 0x0000029000007945 */ /* 0x000fe20003800000 */
[----:B------:R-:W-:Y:S01]  /*1a00*/  VIADD R10, R214, 0x20 ;  /* 0x00000020d60a7836 */ /* 0x000fe20000000000 */
[----:B------:R-:W-:Y:S02]  /*1a10*/  LOP3.LUT R26, R26, 0xfffffffe, RZ, 0xc0, !PT ;  /* 0xfffffffe1a1a7812 */ /* 0x000fe400078ec0ff */
[----:B------:R-:W-:Y:S01]  /*1a20*/  IADD3.X R35, R27, R35, R30, P1, !PT ;  /* 0x000000231b237210 */ /* 0x000fe20000ffe41e */
[----:B------:R-:W-:Y:S01]  /*1a30*/  IMAD R27, R22, UR10, RZ ;  /* 0x0000000a161b7c24 */ /* 0x000fe2000f8e02ff */
[----:B------:R-:W-:-:S02]  /*1a40*/  ISETP.GE.AND P5, PT, R10, R11, PT ;  /* 0x0000000b0a00720c */ /* 0x000fc40003fa6270 */
[-C--:B------:R-:W-:Y:S01]  /*1a50*/  ISETP.GE.AND P2, PT, R10, R19.reuse, PT ;  /* 0x000000130a00720c */ /* 0x080fe20003f46270 */
[----:B------:R-:W-:Y:S01]  /*1a60*/  IMAD R27, R16, UR11, R27 ;  /* 0x0000000b101b7c24 */ /* 0x000fe2000f8e021b */
[----:B------:R-:W-:Y:S01]  /*1a70*/  ISETP.GE.AND P4, PT, R214, R19, PT ;  /* 0x00000013d600720c */ /* 0x000fe20003f86270 */
[----:B------:R1:W-:Y:S01]  /*1a80*/  @P6 STS.128 [R230+0x10000], RZ ;  /* 0x010000ffe6006388 */ /* 0x0003e20000000c00 */
[----:B------:R-:W-:Y:S01]  /*1a90*/  IMAD.WIDE.U32 R32, R16, UR10, R34 ;  /* 0x0000000a10207c25 */ /* 0x000fe2000f8e0022 */
[----:B------:R-:W-:Y:S02]  /*1aa0*/  IADD3 R26, R241, -R26, RZ ;  /* 0x8000001af11a7210 */ /* 0x000fe40007ffe0ff */
[----:B------:R1:W-:Y:S01]  /*1ab0*/  @P6 STS.128 [R230+0x12000], RZ ;  /* 0x012000ffe6006388 */ /* 0x0003e20000000c00 */
[----:B------:R-:W-:Y:S01]  /*1ac0*/  IMAD.IADD R27, R33, 0x1, R27 ;  /* 0x00000001211b7824 */ /* 0x000fe200078e021b */
        /* <DEDUP_REMOVED lines=27> */
.L_x_786:
[----:B------:R-:W-:Y:S05]  /*1c80*/  BSYNC B0 ;  /* 0x0000000000007941 */ /* 0x000fea0003800000 */
.L_x_785:
[----:B------:R4:W-:Y:S01]  /*1c90*/  @P5 STS.128 [R230+0x11000], RZ ;  /* 0x011000ffe6005388 */ /* 0x0009e20000000c00 */
[----:B------:R-:W-:Y:S03]  /*1ca0*/  BSSY B0, `(.L_x_787) ;  /* 0x000001e000007945 */ /* 0x000fe60003800000 */
[----:B------:R4:W-:Y:S01]  /*1cb0*/  @P5 STS.128 [R230+0x13000], RZ ;  /* 0x013000ffe6005388 */ /* 0x0009e20000000c00 */
[----:B------:R-:W-:Y:S05]  /*1cc0*/  @P5 BRA `(.L_x_788) ;  /* 0x00000000006c5947 */ /* 0x000fea0003800000 */
[----:B------:R-:W-:Y:S01]  /*1cd0*/  ULDC UR4, c[0x0][0x2d0] ;  /* 0x0000b40000047ab9 */ /* 0x000fe20000000800 */
[----:B------:R-:W-:Y:S02]  /*1ce0*/  IADD3 R31, P0, R214, 0x20, RZ ;  /* 0x00000020d61f7810 */ /* 0x000fe40007f1e0ff */
[----:B------:R-:W-:-:S03]  /*1cf0*/  ISETP.GE.AND P1, PT, R216, UR4, PT ;  /* 0x00000004d8007c0c */ /* 0x000fc6000bf26270 */
[----:B------:R-:W-:Y:S01]  /*1d00*/  IMAD.X R33, RZ, RZ, R13, P0 ;  /* 0x000000ffff217224 */ /* 0x000fe200000e060d */
[----:B------:R-:W-:-:S03]  /*1d10*/  ISETP.GE.AND P0, PT, R223, UR4, PT ;  /* 0x00000004df007c0c */ /* 0x000fc6000bf06270 */
[----:B------:R-:W-:Y:S01]  /*1d20*/  IMAD R30, R33, R8, RZ ;  /* 0x00000008211e7224 */ /* 0x000fe200078e02ff */
[----:B------:R-:W-:-:S03]  /*1d30*/  MOV R33, R27 ;  /* 0x0000001b00217202 */ /* 0x000fc60000000f00 */
[C---:B------:R-:W-:Y:S02]  /*1d40*/  IMAD R30, R31.reuse, R9, R30 ;  /* 0x000000091f1e7224 */ /* 0x040fe400078e021e */
[----:B--23--:R-:W2:Y:S01]  /*1d50*/  @!P1 LDC.64 R10, c[0x0][0x220] ;  /* 0x00008800ff0a9b82 */ /* 0x00cea20000000a00 */
[----:B------:R-:W-:Y:S01]  /*1d60*/  IMAD.WIDE.U32 R32, R31, R8, R32 ;  /* 0x000000081f207225 */ /* 0x000fe200078e0020 */
        /* <DEDUP_REMOVED lines=11> */
[----:B------:R-:W-:-:S04]  /*1e20*/  LEA R8, P0, R32, UR10, 0x1 ;  /* 0x0000000a20087c11 */ /* 0x000fc8000f8008ff */
[----:B------:R-:W-:-:S05]  /*1e30*/  LEA.HI.X R9, R32, UR11, R30, 0x1, P0 ;  /* 0x0000000b20097c11 */ /* 0x000fca00080f0c1e */
[----:B------:R-:W-:Y:S01]  /*1e40*/  @!PT LDS RZ, [RZ] ;  /* 0x00000000fffff984 */ /* 0x000fe20000000800 */
[----:B------:R-:W-:Y:S01]  /*1e50*/  @!PT LDS RZ, [RZ] ;  /* 0x00000000fffff984 */ /* 0x000fe20000000800 */
[----:B------:R-:W-:Y:S01]  /*1e60*/  @!PT LDS RZ, [RZ] ;  /* 0x00000000fffff984 */ /* 0x000fe20000000800 */
[----:B------:R2:W-:Y:S04]  /*1e70*/  LDGSTS.E.BYPASS.LTC128B.128 [R230+0x13000], desc[UR38][R8.64+0x80] ;  /* 0x1300008008e67fae */ /* 0x0005e8000b901d66 */
.L_x_788:
[----:B------:R-:W-:Y:S05]  /*1e80*/  BSYNC B0 ;  /* 0x0000000000007941 */ /* 0x000fea0003800000 */
.L_x_787:
[----:B------:R-:W0:Y:S01]  /*1e90*/  LDGDEPBAR ;  /* 0x00000000000079af */ /* 0x000e220000000000 */
[----:B------:R-:W-:Y:S01]  /*1ea0*/  BSSY B0, `(.L_x_789) ;  /* 0x0000013000007945 */ /* 0x000fe20003800000 */
[----:B------:R-:W-:Y:S02]  /*1eb0*/  ISETP.NE.AND P3, PT, R26, 0x1, PT ;  /* 0x000000011a00780c */ /* 0x000fe40003f65270 */
        /* <DEDUP_REMOVED lines=17> */
.L_x_790:
[----:B------:R-:W-:Y:S05]  /*1fd0*/  BSYNC B0 ;  /* 0x0000000000007941 */ /* 0x000fea0003800000 */
.L_x_789:
[----:B------:R1:W-:Y:S01]  /*1fe0*/  @P2 STS.128 [R230+0x9000], RZ ;  /* 0x009000ffe6002388 */ /* 0x0003e20000000c00 */
[----:B------:R-:W-:Y:S01]  /*1ff0*/  BSSY B0, `(.L_x_791) ;  /* 0x0000018000007945 */ /* 0x000fe20003800000 */
[----:B--2---:R-:W-:Y:S02]  /*2000*/  IADD3 R9, R220, 0x2000, RZ ;  /* 0x00002000dc097810 */ /* 0x004fe40007ffe0ff */
[----:B------:R1:W-:Y:S01]  /*2010*/  @P2 STS.128 [R230+0xb000], RZ ;  /* 0x00b000ffe6002388 */ /* 0x0003e20000000c00 */
[----:B------:R-:W-:Y:S05]  /*2020*/  @P2 BRA `(.L_x_792) ;  /* 0x0000000000502947 */ /* 0x000fea0003800000 */
[----:B------:R-:W-:Y:S02]  /*2030*/  ULDC UR4, c[0x0][0x2d0] ;  /* 0x0000b40000047ab9 */ /* 0x000fe40000000800 */
[----:B------:R-:W-:-:S13]  /*2040*/  ISETP.GE.AND P1, PT, R216, UR4, PT ;  /* 0x00000004d8007c0c */ /* 0x000fda000bf26270 */
[C---:B---3--:R-:W-:Y:S01]  /*2050*/  @!P1 LEA R10, P0, R4.reuse, R246, 0x6 ;  /* 0x000000f6040a9211 */ /* 0x048fe200078030ff */
        /* <DEDUP_REMOVED lines=17> */
.L_x_792:
[----:B------:R-:W-:Y:S05]  /*2170*/  BSYNC B0 ;  /* 0x0000000000007941 */ /* 0x000fea0003800000 */
.L_x_791:
        /* <DEDUP_REMOVED lines=13> */
.L_x_794:
        /* <DEDUP_REMOVED lines=20> */
.L_x_795:
[----:B------:R-:W-:Y:S05]  /*2390*/  BSYNC B0 ;  /* 0x0000000000007941 */ /* 0x000fea0003800000 */
.L_x_793:
[----:B------:R-:W-:Y:S01]  /*23a0*/  BSSY B0, `(.L_x_796) ;  /* 0x0000027000007945 */ /* 0x000fe20003800000 */
[----:B---3--:R-:W-:Y:S01]  /*23b0*/  SHF.L.U32 R5, R3, 0x5, RZ ;  /* 0x0000000503057819 */ /* 0x008fe200000006ff */
        /* <DEDUP_REMOVED lines=11> */
.L_x_797:
[----:B------:R-:W-:Y:S02]  /*2470*/  ULDC UR4, c[0x0][0x2d0] ;  /* 0x0000b40000047ab9 */ /* 0x000fe40000000800 */
[----:B------:R-:W-:Y:S02]  /*2480*/  ISETP.GE.AND P1, PT, R216, UR4, PT ;  /* 0x00000004d8007c0c */ /* 0x000fe4000bf26270 */
[----:B------:R-:W-:-:S11]  /*2490*/  ISETP.GE.AND P0, PT, R223, UR4, PT ;  /* 0x00000004df007c0c */ /* 0x000fd6000bf06270 */
[C---:B--2---:R-:W-:Y:S01]  /*24a0*/  @!P1 LEA R10, P2, R2.reuse, R248, 0x6 ;  /* 0x000000f8020a9211 */ /* 0x044fe200078430ff */
        /* <DEDUP_REMOVED lines=16> */
[----:B------:R-:W-:-:S04]  /*25b0*/  LEA R2, P0, R24, UR14, 0x1 ;  /* 0x0000000e18027c11 */ /* 0x000fc8000f8008ff */
[----:B------:R-:W-:-:S05]  /*25c0*/  LEA.HI.X R3, R24, UR15, R5, 0x1, P0 ;  /* 0x0000000f18037c11 */ /* 0x000fca00080f0c05 */
[----:B------:R-:W-:Y:S01]  /*25d0*/  @!PT LDS RZ, [RZ] ;  /* 0x00000000fffff984 */ /* 0x000fe20000000800 */
[----:B------:R-:W-:Y:S01]  /*25e0*/  @!PT LDS RZ, [RZ] ;  /* 0x00000000fffff984 */ /* 0x000fe20000000800 */
[----:B------:R-:W-:Y:S01]  /*25f0*/  @!PT LDS RZ, [RZ] ;  /* 0x00000000fffff984 */ /* 0x000fe20000000800 */
[----:B------:R3:W-:Y:S04]  /*2600*/  LDGSTS.E.BYPASS.LTC128B.128 [R240+0x3000], desc[UR38][R2.64+0x80] ;  /* 0x0300008002f07fae */ /* 0x0007e8000b901d66 */
.L_x_798:
[----:B------:R-:W-:Y:S05]  /*2610*/  BSYNC B0 ;  /* 0x0000000000007941 */ /* 0x000fea0003800000 */
.L_x_796:
[----:B------:R1:W-:Y:S01]  /*2620*/  @P6 STS.128 [R230+0xc000], RZ ;  /* 0x00c000ffe6006388 */ /* 0x0003e20000000c00 */
[-C--:B------:R-:W-:Y:S01]  /*2630*/  IMAD.WIDE.U32 R4, R17, R6.reuse, R216 ;  /* 0x0000000611047225 */ /* 0x080fe200078e00d8 */
[----:B------:R-:W-:Y:S01]  /*2640*/  ULDC.64 UR10, c[0x0][0x260] ;  /* 0x00009800000a7ab9 */ /* 0x000fe20000000a00 */
[----:B------:R-:W-:Y:S01]  /*2650*/  BSSY B0, `(.L_x_799) ;  /* 0x000002e000007945 */ /* 0x000fe20003800000 */
[----:B------:R1:W-:Y:S01]  /*2660*/  @P6 STS.128 [R230+0xe000], RZ ;  /* 0x00e000ffe6006388 */ /* 0x0003e20000000c00 */
[----:B---3--:R-:W-:Y:S01]  /*2670*/  IMAD R2, R21, R6, RZ ;  /* 0x0000000615027224 */ /* 0x008fe200078e02ff */
[----:B--2---:R-:W-:Y:S01]  /*2680*/  IADD3 R10, P0, R20, R4, RZ ;  /* 0x00000004140a7210 */ /* 0x004fe20007f1e0ff */
[----:B------:R-:W-:Y:S01]  /*2690*/  IMAD R9, R22, UR10, RZ ;  /* 0x0000000a16097c24 */ /* 0x000fe2000f8e02ff */
[C---:B------:R-:W-:Y:S01]  /*26a0*/  ISETP.GE.AND P1, PT, R218.reuse, R19, PT ;  /* 0x00000013da00720c */ /* 0x040fe20003f26270 */
[----:B------:R-:W-:Y:S01]  /*26b0*/  IMAD R3, R17, R7, R2 ;  /* 0x0000000711037224 */ /* 0x000fe200078e0202 */
[----:B------:R-:W-:Y:S01]  /*26c0*/  MOV R238, 0x7f800000 ;  /* 0x7f80000000ee7802 */ /* 0x000fe20000000f00 */
[----:B------:R-:W-:-:S02]  /*26d0*/  VIADD R2, R218, 0x8 ;  /* 0x00000008da027836 */ /* 0x000fc40000000000 */
[----:B------:R-:W-:Y:S01]  /*26e0*/  IMAD.SHL.U32 R237, R218, 0x4, RZ ;  /* 0x00000004daed7824 */ /* 0x000fe200078e00ff */
[----:B------:R-:W-:Y:S01]  /*26f0*/  IADD3.X R11, R18, R5, R3, P0, !PT ;  /* 0x00000005120b7210 */ /* 0x000fe200007fe403 */
[----:B------:R-:W-:Y:S01]  /*2700*/  IMAD R9, R16, UR11, R9 ;  /* 0x0000000b10097c24 */ /* 0x000fe2000f8e0209 */
[----:B------:R-:W-:Y:S01]  /*2710*/  SHF.R.S32.HI R5, RZ, 0x1f, R218 ;  /* 0x0000001fff057819 */ /* 0x000fe200000114da */
[----:B------:R-:W-:Y:S01]  /*2720*/  IMAD.MOV.U32 R239, RZ, RZ, 0x7f800000 ;  /* 0x7f800000ffef7424 */ /* 0x000fe200078e00ff */
[----:B------:R-:W-:Y:S01]  /*2730*/  ISETP.GE.AND P0, PT, R2, R19, PT ;  /* 0x000000130200720c */ /* 0x000fe20003f06270 */
[----:B------:R-:W-:Y:S01]  /*2740*/  IMAD.WIDE.U32 R10, R16, UR10, R10 ;  /* 0x0000000a100a7c25 */ /* 0x000fe2000f8e000a */
[----:B------:R-:W-:Y:S02]  /*2750*/  SHF.L.U64.HI R2, R218, 0x2, R5 ;  /* 0x00000002da027819 */ /* 0x000fe40000010205 */
[----:B------:R-:W-:Y:S02]  /*2760*/  IADD3 R18, P2, R237, R232, RZ ;  /* 0x000000e8ed127210 */ /* 0x000fe40007f5e0ff */
[----:B------:R-:W-:-:S02]  /*2770*/  IADD3 R9, R11, R9, RZ ;  /* 0x000000090b097210 */ /* 0x000fc40007ffe0ff */
[----:B------:R-:W-:Y:S01]  /*2780*/  IADD3.X R19, R2, R233, RZ, P2, !PT ;  /* 0x000000e902137210 */ /* 0x000fe200017fe4ff */
[----:B-1----:R-:W-:Y:S08]  /*2790*/  @P6 BRA `(.L_x_800) ;  /* 0x0000000000646947 */ /* 0x002ff00003800000 */
[----:B------:R-:W-:Y:S01]  /*27a0*/  ULDC UR4, c[0x0][0x2d0] ;  /* 0x0000b40000047ab9 */ /* 0x000fe20000000800 */
[-C--:B------:R-:W-:Y:S01]  /*27b0*/  IMAD R4, R13, R6.reuse, RZ ;  /* 0x000000060d047224 */ /* 0x080fe200078e02ff */
[----:B------:R-:W-:Y:S01]  /*27c0*/  ISETP.GE.AND P4, PT, R216, UR4, PT ;  /* 0x00000004d8007c0c */ /* 0x000fe2000bf86270 */
[----:B------:R-:W-:Y:S01]  /*27d0*/  IMAD.MOV.U32 R8, RZ, RZ, R10 ;  /* 0x000000ffff087224 */ /* 0x000fe200078e000a */
[----:B------:R-:W-:Y:S01]  /*27e0*/  ISETP.GE.AND P2, PT, R223, UR4, PT ;  /* 0x00000004df007c0c */ /* 0x000fe2000bf46270 */
[C---:B------:R-:W-:Y:S02]  /*27f0*/  IMAD R4, R214.reuse, R7, R4 ;  /* 0x00000007d6047224 */ /* 0x040fe400078e0204 */
[----:B------:R-:W-:-:S05]  /*2800*/  IMAD.WIDE.U32 R20, R214, R6, R8 ;  /* 0x00000006d6147225 */ /* 0x000fca00078e0008 */
[----:B------:R-:W-:-:S03]  /*2810*/  IADD3 R4, R21, R4, RZ ;  /* 0x0000000415047210 */ /* 0x000fc60007ffe0ff */
        /* <DEDUP_REMOVED lines=17> */
.L_x_800:
[----:B------:R-:W-:Y:S05]  /*2930*/  BSYNC B0 ;  /* 0x0000000000007941 */ /* 0x000fea0003800000 */
.L_x_799:
        /* <DEDUP_REMOVED lines=14> */
[----:B------:R2:W-:Y:S01]  /*2a20*/  @P4 STS.128 [R230+0xd000], RZ ;  /* 0x00d000ffe6004388 */ /* 0x0005e20000000c00 */
[----:B-1----:R-:W-:Y:S02]  /*2a30*/  @!P4 LEA R6, P5, R8, R2, 0x1 ;  /* 0x000000020806c211 */ /* 0x002fe400078a08ff */
[----:B------:R-:W-:-:S05]  /*2a40*/  IMAD.IADD R2, R9, 0x1, R13 ;  /* 0x0000000109027824 */ /* 0x000fca00078e020d */
        /* <DEDUP_REMOVED lines=14> */
.L_x_802:
[----:B------:R-:W-:Y:S05]  /*2b30*/  BSYNC B0 ;  /* 0x0000000000007941 */ /* 0x000fea0003800000 */
.L_x_801:
[-C--:B-12---:R-:W-:Y:S01]  /*2b40*/  LEA.HI R2, R12, R15.reuse, RZ, 0x4 ;  /* 0x0000000f0c027211 */ /* 0x086fe200078f20ff */
[----:B------:R-:W-:Y:S01]  /*2b50*/  VIADD R4, R17, 0x40 ;  /* 0x0000004011047836 */ /* 0x000fe20000000000 */
[----:B------:R-:W-:Y:S01]  /*2b60*/  USHF.L.U32 UR35, UR30, 0x4, URZ ;  /* 0x000000041e237899 */ /* 0x000fe2000800063f */
[----:B------:R-:W0:Y:S04]  /*2b70*/  LDGDEPBAR ;  /* 0x00000000000079af */ /* 0x000e280000000000 */
[----:B------:R1:W5:Y:S04]  /*2b80*/  @!P1 LDG.E R238, desc[UR38][R18.64] ;  /* 0x0000002612ee9981 */ /* 0x000368000c1e1900 */
[----:B------:R1:W5:Y:S01]  /*2b90*/  @!P0 LDG.E R239, desc[UR38][R18.64+0x20] ;  /* 0x0000202612ef8981 */ /* 0x000362000c1e1900 */
[----:B------:R-:W-:Y:S01]  /*2ba0*/  LOP3.LUT R2, R2, 0xfffffff0, RZ, 0xc0, !PT ;  /* 0xfffffff002027812 */ /* 0x000fe200078ec0ff */
[----:B------:R-:W-:Y:S01]  /*2bb0*/  USHF.L.U32 UR36, UR30, 0x3, URZ ;  /* 0x000000031e247899 */ /* 0x000fe2000800063f */
[----:B------:R-:W-:Y:S01]  /*2bc0*/  LEA.HI R12, R12, R15, RZ, 0x3 ;  /* 0x0000000f0c0c7211 */ /* 0x000fe200078f18ff */
[----:B------:R-:W-:Y:S01]  /*2bd0*/  UIADD3 UR25, UR35, 0x20, URZ ;  /* 0x0000002023197890 */ /* 0x000fe2000fffe03f */
[----:B------:R-:W-:Y:S01]  /*2be0*/  ISETP.GE.AND P0, PT, R4, R243, PT ;  /* 0x000000f30400720c */ /* 0x000fe20003f06270 */
[C---:B------:R-:W-:Y:S01]  /*2bf0*/  IMAD.IADD R3, R15.reuse, 0x1, -R2 ;  /* 0x000000010f037824 */ /* 0x040fe200078e0a02 */
[----:B------:R-:W-:Y:S01]  /*2c00*/  LOP3.LUT R12, R12, 0xfffffff8, RZ, 0xc0, !PT ;  /* 0xfffffff80c0c7812 */ /* 0x000fe200078ec0ff */
[----:B------:R-:W-:Y:S01]  /*2c10*/  UIADD3 UR24, UR35, 0x40, URZ ;  /* 0x0000004023187890 */ /* 0x000fe2000fffe03f */
[----:B------:R-:W-:Y:S01]  /*2c20*/  IMAD.MOV.U32 R9, RZ, RZ, 0x20 ;  /* 0x00000020ff097424 */ /* 0x000fe200078e00ff */
[----:B------:R-:W-:Y:S01]  /*2c30*/  UIADD3 UR18, UR35, 0x60, URZ ;  /* 0x0000006023127890 */ /* 0x000fe2000fffe03f */
[----:B------:R-:W-:Y:S01]  /*2c40*/  SHF.R.S32.HI R2, RZ, 0x1f, R3 ;  /* 0x0000001fff027819 */ /* 0x000fe20000011403 */
[----:B------:R-:W-:Y:S01]  /*2c50*/  IMAD.IADD R12, R15, 0x1, -R12 ;  /* 0x000000010f0c7824 */ /* 0x000fe200078e0a0c */
[----:B------:R-:W-:Y:S01]  /*2c60*/  UIADD3 UR23, UR36, UR24, URZ ;  /* 0x0000001824177290 */ /* 0x000fe2000fffe03f */
[----:B------:R-:W-:Y:S01]  /*2c70*/  IMAD.MOV.U32 R202, RZ, RZ, 0x20 ;  /* 0x00000020ffca7424 */ /* 0x000fe200078e00ff */
[----:B------:R-:W-:Y:S01]  /*2c80*/  LEA.HI R2, R2, R3, RZ, 0x3 ;  /* 0x0000000302027211 */ /* 0x000fe200078f18ff */
[----:B------:R-:W-:-:S04]  /*2c90*/  DEPBAR.LE SB0, 0x1 ;  /* 0x000080400000791a */ /* 0x000fc80000000000 */
[----:B------:R-:W-:Y:S01]  /*2ca0*/  BAR.SYNC.DEFER_BLOCKING 0x0 ;  /* 0x0000000000007b1d */ /* 0x000fe20000010000 */
[----:B------:R-:W-:Y:S01]  /*2cb0*/  LOP3.LUT R2, R2, 0xfffffff8, RZ, 0xc0, !PT ;  /* 0xfffffff802027812 */ /* 0x000fe200078ec0ff */
[----:B------:R-:W-:Y:S01]  /*2cc0*/  UIADD3 UR17, UR36, UR18, URZ ;  /* 0x0000001224117290 */ /* 0x000fe2000fffe03f */
[----:B------:R-:W-:Y:S01]  /*2cd0*/  LOP3.LUT P4, RZ, R12, 0x2, RZ, 0xc0, !PT ;  /* 0x000000020cff7812 */ /* 0x000fe2000788c0ff */
[----:B------:R-:W-:Y:S01]  /*2ce0*/  UIADD3 UR12, UR36, UR25, URZ ;  /* 0x00000019240c7290 */ /* 0x000fe2000fffe03f */
[----:B------:R-:W-:Y:S01]  /*2cf0*/  IMAD.MOV.U32 R201, RZ, RZ, 0x40 ;  /* 0x00000040ffc97424 */ /* 0x000fe200078e00ff */
[----:B------:R-:W-:Y:S01]  /*2d00*/  UIADD3 UR22, UR36, UR23, URZ ;  /* 0x0000001724167290 */ /* 0x000fe2000fffe03f */
[----:B------:R-:W-:Y:S01]  /*2d10*/  IMAD.IADD R2, R3, 0x1, -R2 ;  /* 0x0000000103027824 */ /* 0x000fe200078e0a02 */
[----:B------:R-:W-:Y:S01]  /*2d20*/  SEL R9, R9, 0xffffffe0, !P4 ;  /* 0xffffffe009097807 */ /* 0x000fe20006000000 */
[----:B------:R-:W-:Y:S01]  /*2d30*/  VIADD R7, R212, 0x2000 ;  /* 0x00002000d4077836 */ /* 0x000fe20000000000 */
[----:B------:R-:W-:Y:S01]  /*2d40*/  UIADD3 UR16, UR36, UR17, URZ ;  /* 0x0000001124107290 */ /* 0x000fe2000fffe03f */
[----:B------:R-:W-:Y:S01]  /*2d50*/  VIADD R203, R210, 0x2000 ;  /* 0x00002000d2cb7836 */ /* 0x000fe20000000000 */
[----:B------:R-:W-:Y:S01]  /*2d60*/  R2P PR, R2, 0x6 ;  /* 0x0000000602007804 */ /* 0x000fe20000000000 */
[----:B------:R-:W-:Y:S01]  /*2d70*/  UIADD3 UR11, UR36, UR12, URZ ;  /* 0x0000000c240b7290 */ /* 0x000fe2000fffe03f */
[----:B------:R-:W-:Y:S01]  /*2d80*/  LEA R3, R211, UR5, 0x1 ;  /* 0x00000005d3037c11 */ /* 0x000fe2000f8e08ff */
[----:B------:R-:W-:Y:S01]  /*2d90*/  IMAD.IADD R2, R9, 0x1, R208 ;  /* 0x0000000109027824 */ /* 0x000fe200078e02d0 */
[----:B------:R-:W-:Y:S01]  /*2da0*/  UIADD3 UR21, UR36, UR22, URZ ;  /* 0x0000001624157290 */ /* 0x000fe2000fffe03f */
[----:B------:R-:W-:Y:S01]  /*2db0*/  SEL R202, R202, 0xffffffe0, !P1 ;  /* 0xffffffe0caca7807 */ /* 0x000fe20004800000 */
[----:B------:R-:W-:Y:S01]  /*2dc0*/  UIADD3 UR15, UR36, UR16, URZ ;  /* 0x00000010240f7290 */ /* 0x000fe2000fffe03f */
[----:B------:R-:W-:Y:S01]  /*2dd0*/  SEL R201, R201, 0xffffffc0, !P2 ;  /* 0xffffffc0c9c97807 */ /* 0x000fe20005000000 */
[----:B------:R-:W-:Y:S01]  /*2de0*/  UIADD3 UR10, UR36, UR11, URZ ;  /* 0x0000000b240a7290 */ /* 0x000fe2000fffe03f */
[----:B------:R-:W-:Y:S01]  /*2df0*/  SEL R204, R7, R212, !P3 ;  /* 0x000000d407cc7207 */ /* 0x000fe20005800000 */
[----:B------:R-:W-:Y:S01]  /*2e00*/  IMAD.IADD R200, R205, 0x1, R202 ;  /* 0x00000001cdc87824 */ /* 0x000fe200078e02ca */
[----:B------:R-:W-:Y:S01]  /*2e10*/  SEL R203, R203, R210, !P3 ;  /* 0x000000d2cbcb7207 */ /* 0x000fe20005800000 */
[----:B------:R-:W2:Y:S01]  /*2e20*/  LDSM.16.M88.4 R124, [R209] ;  /* 0x00000000d17c783b */ /* 0x000ea20000000200 */
[----:B------:R-:W-:Y:S01]  /*2e30*/  UIADD3 UR20, UR36, UR21, URZ ;  /* 0x0000001524147290 */ /* 0x000fe2000fffe03f */
[----:B------:R-:W-:Y:S01]  /*2e40*/  IMAD.MOV.U32 R236, RZ, RZ, R240 ;  /* 0x000000ffffec7224 */ /* 0x000fe200078e00f0 */
[----:B------:R-:W-:Y:S01]  /*2e50*/  UIADD3 UR14, UR36, UR15, URZ ;  /* 0x0000000f240e7290 */ /* 0x000fe2000fffe03f */
[----:B------:R-:W1:Y:S01]  /*2e60*/  LDSM.16.M88.4 R128, [R209+0x800] ;  /* 0x00080000d180783b */ /* 0x000e620000000200 */
[----:B------:R-:W-:Y:S01]  /*2e70*/  UIADD3 UR9, UR36, UR10, URZ ;  /* 0x0000000a24097290 */ /* 0x000fe2000fffe03f */
[----:B------:R-:W-:-:S02]  /*2e80*/  CS2R R94, SRZ ;  /* 0x00000000005e7805 */ /* 0x000fc4000001ff00 */
[----:B------:R-:W-:Y:S01]  /*2e90*/  CS2R R92, SRZ ;  /* 0x00000000005c7805 */ /* 0x000fe2000001ff00 */
[----:B------:R-:W1:Y:S01]  /*2ea0*/  LDSM.16.M88.4 R132, [R208] ;  /* 0x00000000d084783b */ /* 0x000e620000000200 */
[----:B------:R-:W-:Y:S02]  /*2eb0*/  CS2R R98, SRZ ;  /* 0x0000000000627805 */ /* 0x000fe4000001ff00 */
[----:B------:R-:W-:Y:S02]  /*2ec0*/  CS2R R96, SRZ ;  /* 0x0000000000607805 */ /* 0x000fe4000001ff00 */
[----:B------:R-:W-:Y:S01]  /*2ed0*/  CS2R R90, SRZ ;  /* 0x00000000005a7805 */ /* 0x000fe2000001ff00 */
[----:B------:R-:W1:Y:S01]  /*2ee0*/  LDSM.16.M88.4 R136, [R208+0x800] ;  /* 0x00080000d088783b */ /* 0x000e620000000200 */
[----:B------:R-:W-:Y:S02]  /*2ef0*/  CS2R R88, SRZ ;  /* 0x0000000000587805 */ /* 0x000fe4000001ff00 */
[----:B------:R-:W-:-:S02]  /*2f00*/  CS2R R86, SRZ ;  /* 0x0000000000567805 */ /* 0x000fc4000001ff00 */
[----:B------:R-:W-:Y:S01]  /*2f10*/  CS2R R84, SRZ ;  /* 0x0000000000547805 */ /* 0x000fe2000001ff00 */
[----:B------:R-:W1:Y:S01]  /*2f20*/  LDSM.16.M88.4 R156, [R209+0x2000] ;  /* 0x00200000d19c783b */ /* 0x000e620000000200 */
        /* <DEDUP_REMOVED lines=27> */
[----:B------:R4:W1:Y:S01]  /*30e0*/  LDSM.16.M88.4 R152, [R3+0x12800] ;  /* 0x012800000398783b */ /* 0x0008620000000200 */
[----:B------:R-:W-:Y:S02]  /*30f0*/  CS2R R24, SRZ ;  /* 0x0000000000187805 */ /* 0x000fe4000001ff00 */
[----:B------:R-:W-:-:S02]  /*3100*/  CS2R R22, SRZ ;  /* 0x0000000000167805 */ /* 0x000fc4000001ff00 */
[----:B------:R-:W-:Y:S01]  /*3110*/  CS2R R20, SRZ ;  /* 0x0000000000147805 */ /* 0x000fe2000001ff00 */
[----:B------:R-:W1:Y:S01]  /*3120*/  LDSM.16.M88.4 R140, [R2] ;  /* 0x00000000028c783b */ /* 0x000e620000000200 */
[----:B------:R-:W-:Y:S01]  /*3130*/  SHF.L.U64.HI R244, R218, 0x2, R5 ;  /* 0x00000002daf47819 */ /* 0x000fe20000010205 */
[----:B------:R-:W-:Y:S01]  /*3140*/  UIMAD UR34, UR30, 0x18, URZ ;  /* 0x000000181e2278a4 */ /* 0x000fe2000f8e023f */
[----:B------:R-:W-:Y:S01]  /*3150*/  LEA R204, R204, UR5, 0x1 ;  /* 0x00000005cccc7c11 */ /* 0x000fe2000f8e08ff */
[----:B------:R-:W1:Y:S01]  /*3160*/  LDSM.16.M88.4 R144, [R2+0x800] ;  /* 0x000800000290783b */ /* 0x000e620000000200 */
[----:B------:R-:W-:Y:S01]  /*3170*/  LEA R203, R203, UR5, 0x1 ;  /* 0x00000005cbcb7c11 */ /* 0x000fe2000f8e08ff */
[----:B------:R-:W-:Y:S02]  /*3180*/  USHF.L.U32 UR33, UR30, 0x5, URZ ;  /* 0x000000051e217899 */ /* 0x000fe4000800063f */
[----:B------:R-:W1:Y:S01]  /*3190*/  LDSM.16.M88.4 R172, [R2+0x2000] ;  /* 0x0020000002ac783b */ /* 0x000e620000000200 */
[----:B------:R-:W-:-:S02]  /*31a0*/  UIMAD UR32, UR30, 0x28, URZ ;  /* 0x000000281e2078a4 */ /* 0x000fc4000f8e023f */
[----:B------:R-:W-:Y:S01]  /*31b0*/  UIMAD UR31, UR30, 0x30, URZ ;  /* 0x000000301e1f78a4 */ /* 0x000fe2000f8e023f */
[----:B------:R3:W1:Y:S01]  /*31c0*/  LDSM.16.M88.4 R176, [R2+0x2800] ;  /* 0x0028000002b0783b */ /* 0x0006620000000200 */
[----:B------:R-:W-:Y:S01]  /*31d0*/  ULDC UR26, c[0x0][0x2d0] ;  /* 0x0000b400001a7ab9 */ /* 0x000fe20000000800 */
[----:B------:R-:W-:Y:S02]  /*31e0*/  UIADD3 UR29, -UR29, URZ, URZ ;  /* 0x0000003f1d1d7290 */ /* 0x000fe4000fffe13f */
[----:B------:R-:W-:Y:S02]  /*31f0*/  UIMAD UR30, UR30, 0x38, URZ ;  /* 0x000000381e1e78a4 */ /* 0x000fe4000f8e023f */
[----:B------:R-:W-:Y:S01]  /*3200*/  UIADD3 UR19, UR36, UR20, URZ ;  /* 0x0000001424137290 */ /* 0x000fe2000fffe03f */
[----:B----4-:R-:W-:Y:S01]  /*3210*/  IMAD.IADD R3, R201, 0x1, R200 ;  /* 0x00000001c9037824 */ /* 0x010fe200078e02c8 */
[----:B------:R-:W-:Y:S02]  /*3220*/  UIADD3 UR13, UR36, UR14, URZ ;  /* 0x0000000e240d7290 */ /* 0x000fe4000fffe03f */
[----:B------:R-:W-:Y:S01]  /*3230*/  UIADD3 UR4, UR36, UR9, URZ ;  /* 0x0000000924047290 */ /* 0x000fe2000fffe03f */
[----:B------:R-:W-:Y:S01]  /*3240*/  ULDC UR28, c[0x0][0x39c] ;  /* 0x0000e700001c7ab9 */ /* 0x000fe20000000800 */
[----:B------:R-:W-:Y:S01]  /*3250*/  ULDC UR27, c[0x0][0x2ec] ;  /* 0x0000bb00001b7ab9 */ /* 0x000fe20000000800 */
[----:B--23--:R-:W-:-:S09]  /*3260*/  IMAD.IADD R2, R205, 0x1, R201 ;  /* 0x00000001cd027824 */ /* 0x00cfd200078e02c9 */
.L_x_805:
[----:B------:R-:W0:Y:S01]  /*3270*/  LDGDEPBAR ;  /* 0x00000000000079af */ /* 0x000e220000000000 */
[----:B------:R-:W-:Y:S02]  /*3280*/  LEA R183, R211, UR5, 0x1 ;  /* 0x00000005d3b77c11 */ /* 0x000fe4000f8e08ff */
[C---:B------:R-:W-:Y:S02]  /*3290*/  IADD3 R182, R204.reuse, R202, RZ ;  /* 0x000000caccb67210 */ /* 0x040fe40007ffe0ff */
[-C--:B------:R-:W-:Y:S02]  /*32a0*/  IADD3 R181, R204, R201.reuse, RZ ;  /* 0x000000c9ccb57210 */ /* 0x080fe40007ffe0ff */
[----:B------:R-:W-:Y:S02]  /*32b0*/  IADD3 R180, R182, R201, RZ ;  /* 0x000000c9b6b47210 */ /* 0x000fe40007ffe0ff */
[----:B------:R-:W-:Y:S02]  /*32c0*/  @P0 LEA R251, R224, R215, 0x6 ;  /* 0x000000d7e0fb0211 */ /* 0x000fe400078e30ff */
[C---:B-----5:R-:W-:Y:S02]  /*32d0*/  FSETP.NEU.FTZ.AND P1, PT, R238.reuse, -INF , PT ;  /* 0xff800000ee00780b */ /* 0x060fe40003f3d000 */
[-C--:B------:R-:W-:Y:S02]  /*32e0*/  @P0 ISETP.GE.AND P2, PT, R251, R243.reuse, PT ;  /* 0x000000f3fb00020c */ /* 0x080fe40003f46270 */
        /* <DEDUP_REMOVED lines=8> */
[----:B------:R-:W4:Y:S01]  /*3370*/  LDSM.16.M88.4 R104, [R209+-0x3800] ;  /* 0xffc80000d168783b */ /* 0x000f220000000200 */
[C---:B--2---:R-:W-:Y:S07]  /*3380*/  HMMA.16816.F32.BF16 R4, R52.reuse, R56, RZ ;  /* 0x000000383404723c */ /* 0x044fee00000418ff */
[----:B------:R-:W-:Y:S01]  /*3390*/  LDSM.16.M88.4 R108, [R181] ;  /* 0x00000000b56c783b */ /* 0x000fe20000000200 */
[C---:B------:R-:W-:Y:S07]  /*33a0*/  HMMA.16816.F32.BF16 R8, R52.reuse, R58, RZ ;  /* 0x0000003a3408723c */ /* 0x040fee00000418ff */
[----:B------:R-:W2:Y:S01]  /*33b0*/  LDSM.16.M88.4 R112, [R208+-0x4000] ;  /* 0xffc00000d070783b */ /* 0x000ea20000000200 */
[C---:B---3--:R-:W-:Y:S07]  /*33c0*/  HMMA.16816.F32.BF16 R12, R52.reuse, R60, RZ ;  /* 0x0000003c340c723c */ /* 0x048fee00000418ff */
[----:B------:R-:W-:Y:S01]  /*33d0*/  LDSM.16.M88.4 R56, [R180] ;  /* 0x00000000b438783b */ /* 0x000fe20000000200 */
[----:B-1----:R-:W-:Y:S06]  /*33e0*/  HMMA.16816.F32.BF16 R16, R52, R62, RZ ;  /* 0x0000003e3410723c */ /* 0x002fec00000418ff */
[C---:B----4-:R-:W-:Y:S01]  /*33f0*/  HMMA.16816.F32.BF16 R4, R64.reuse, R100, R4 ;  /* 0x000000644004723c */ /* 0x050fe20000041804 */
[----:B------:R-:W1:Y:S05]  /*3400*/  LDSM.16.M88.4 R52, [R208+-0x3800] ;  /* 0xffc80000d034783b */ /* 0x000e6a0000000200 */
[C---:B------:R-:W-:Y:S03]  /*3410*/  HMMA.16816.F32.BF16 R8, R64.reuse, R102, R8 ;  /* 0x000000664008723c */ /* 0x040fe60000041808 */
[----:B------:R-:W3:Y:S03]  /*3420*/  LDSM.16.M88.4 R60, [R207] ;  /* 0x00000000cf3c783b */ /* 0x000ee60000000200 */
[C---:B------:R-:W-:Y:S05]  /*3430*/  HMMA.16816.F32.BF16 R12, R64.reuse, R104, R12 ;  /* 0x00000068400c723c */ /* 0x040fea000004180c */
[----:B------:R-:W-:Y:S01]  /*3440*/  LDSM.16.M88.4 R100, [R204+0x2000] ;  /* 0x00200000cc64783b */ /* 0x000fe20000000200 */
[----:B------:R-:W-:Y:S06]  /*3450*/  HMMA.16816.F32.BF16 R16, R64, R106, R16 ;  /* 0x0000006a4010723c */ /* 0x000fec0000041810 */
[C---:B--2---:R-:W-:Y:S01]  /*3460*/  HMMA.16816.F32.BF16 R4, R108.reuse, R112, R4 ;  /* 0x000000706c04723c */ /* 0x044fe20000041804 */
[----:B------:R-:W2:Y:S05]  /*3470*/  LDSM.16.M88.4 R64, [R207+0x800] ;  /* 0x00080000cf40783b */ /* 0x000eaa0000000200 */
[C---:B------:R-:W-:Y:S03]  /*3480*/  HMMA.16816.F32.BF16 R8, R108.reuse, R114, R8 ;  /* 0x000000726c08723c */ /* 0x040fe60000041808 */
[----:B------:R-:W4:Y:S03]  /*3490*/  LDSM.16.M88.4 R104, [R183+0xe000] ;  /* 0x00e00000b768783b */ /* 0x000f260000000200 */
[C---:B-1----:R-:W-:Y:S05]  /*34a0*/  HMMA.16816.F32.BF16 R12, R108.reuse, R52, R12 ;  /* 0x000000346c0c723c */ /* 0x042fea000004180c */
[----:B------:R-:W-:Y:S01]  /*34b0*/  LDSM.16.M88.4 R112, [R209+-0x2000] ;  /* 0xffe00000d170783b */ /* 0x000fe20000000200 */
[----:B------:R-:W-:Y:S07]  /*34c0*/  HMMA.16816.F32.BF16 R16, R108, R54, R16 ;  /* 0x000000366c10723c */ /* 0x000fee0000041810 */
[----:B------:R-:W1:Y:S01]  /*34d0*/  LDSM.16.M88.4 R52, [R183+0xe800] ;  /* 0x00e80000b734783b */ /* 0x000e620000000200 */
[C---:B---3--:R-:W-:Y:S07]  /*34e0*/  HMMA.16816.F32.BF16 R4, R56.reuse, R60, R4 ;  /* 0x0000003c3804723c */ /* 0x048fee0000041804 */
[----:B------:R-:W3:Y:S01]  /*34f0*/  LDSM.16.M88.4 R108, [R182+0x2000] ;  /* 0x00200000b66c783b */ /* 0x000ee20000000200 */
[C---:B------:R-:W-:Y:S06]  /*3500*/  HMMA.16816.F32.BF16 R8, R56.reuse, R62, R8 ;  /* 0x0000003e3808723c */ /* 0x040fec0000041808 */
[C---:B--2---:R-:W-:Y:S01]  /*3510*/  HMMA.16816.F32.BF16 R12, R56.reuse, R64, R12 ;  /* 0x00000040380c723c */ /* 0x044fe2000004180c */
[----:B------:R-:W-:Y:S05]  /*3520*/  LDSM.16.M88.4 R60, [R181+0x2000] ;  /* 0x00200000b53c783b */ /* 0x000fea0000000200 */
[----:B------:R-:W-:Y:S03]  /*3530*/  HMMA.16816.F32.BF16 R16, R56, R66, R16 ;  /* 0x000000423810723c */ /* 0x000fe60000041810 */
[----:B------:R-:W2:Y:S03]  /*3540*/  LDSM.16.M88.4 R56, [R209+-0x1800] ;  /* 0xffe80000d138783b */ /* 0x000ea60000000200 */
[C---:B----4-:R-:W-:Y:S05]  /*3550*/  HMMA.16816.F32.BF16 R4, R100.reuse, R104, R4 ;  /* 0x000000686404723c */ /* 0x050fea0000041804 */
[----:B------:R-:W4:Y:S01]  /*3560*/  LDSM.16.M88.4 R64, [R208+-0x2000] ;  /* 0xffe00000d040783b */ /* 0x000f220000000200 */
[C---:B------:R-:W-:Y:S06]  /*3570*/  HMMA.16816.F32.BF16 R8, R100.reuse, R106, R8 ;  /* 0x0000006a6408723c */ /* 0x040fec0000041808 */
[C---:B-1----:R-:W-:Y:S01]  /*3580*/  HMMA.16816.F32.BF16 R12, R100.reuse, R52, R12 ;  /* 0x00000034640c723c */ /* 0x042fe2000004180c */
[----:B------:R-:W-:Y:S05]  /*3590*/  LDSM.16.M88.4 R104, [R207+0x2000] ;  /* 0x00200000cf68783b */ /* 0x000fea0000000200 */
[----:B------:R-:W-:Y:S03]  /*35a0*/  HMMA.16816.F32.BF16 R16, R100, R54, R16 ;  /* 0x000000366410723c */ /* 0x000fe60000041810 */
[----:B------:R-:W1:Y:S03]  /*35b0*/  LDSM.16.M88.4 R52, [R208+-0x1800] ;  /* 0xffe80000d034783b */ /* 0x000e660000000200 */
[C---:B---3--:R-:W-:Y:S05]  /*35c0*/  HMMA.16816.F32.BF16 R4, R108.reuse, R112, R4 ;  /* 0x000000706c04723c */ /* 0x048fea0000041804 */
[----:B------:R-:W3:Y:S01]  /*35d0*/  LDSM.16.M88.4 R100, [R180+0x2000] ;  /* 0x00200000b464783b */ /* 0x000ee20000000200 */
[C---:B------:R-:W-:Y:S05]  /*35e0*/  HMMA.16816.F32.BF16 R8, R108.reuse, R114, R8 ;  /* 0x000000726c08723c */ /* 0x040fea0000041808 */
[----:B------:R-:W-:Y:S01]  /*35f0*/  FMUL.FTZ R113, R238, 1.4426950216293334961 ;  /* 0x3fb8aa3bee717820 */ /* 0x000fe20000410000 */
[C---:B--2---:R-:W-:Y:S05]  /*3600*/  HMMA.16816.F32.BF16 R12, R108.reuse, R56, R12 ;  /* 0x000000386c0c723c */ /* 0x044fea000004180c */
[----:B------:R-:W-:Y:S01]  /*3610*/  @P0 IADD3 R114, R251, 0x1, RZ ;  /* 0x00000001fb720810 */ /* 0x000fe20007ffe0ff */
[----:B------:R-:W-:Y:S03]  /*3620*/  HMMA.16816.F32.BF16 R16, R108, R58, R16 ;  /* 0x0000003a6c10723c */ /* 0x000fe60000041810 */
[----:B------:R-:W-:Y:S03]  /*3630*/  @P0 ISETP.GE.AND P3, PT, R114, R243, PT ;  /* 0x000000f37200020c */ /* 0x000fe60003f66270 */
[C---:B----4-:R-:W-:Y:S06]  /*3640*/  HMMA.16816.F32.BF16 R4, R60.reuse, R64, R4 ;  /* 0x000000403c04723c */ /* 0x050fec0000041804 */
[C---:B------:R-:W-:Y:S06]  /*3650*/  HMMA.16816.F32.BF16 R8, R60.reuse, R66, R8 ;  /* 0x000000423c08723c */ /* 0x040fec0000041808 */
[C---:B-1----:R-:W-:Y:S05]  /*3660*/  HMMA.16816.F32.BF16 R12, R60.reuse, R52, R12 ;  /* 0x000000343c0c723c */ /* 0x042fea000004180c */
[----:B------:R-:W-:Y:S01]  /*3670*/  LEA R67, R212, UR5, 0x1 ;  /* 0x00000005d4437c11 */ /* 0x000fe2000f8e08ff */
[----:B------:R-:W-:Y:S01]  /*3680*/  HMMA.16816.F32.BF16 R16, R60, R54, R16 ;  /* 0x000000363c10723c */ /* 0x000fe20000041810 */
[----:B------:R-:W1:Y:S04]  /*3690*/  LDSM.16.M88.4 R52, [R207+0x2800] ;  /* 0x00280000cf34783b */ /* 0x000e680000000200 */
[-C--:B------:R-:W-:Y:S01]  /*36a0*/  IADD3 R66, R202, R67.reuse, RZ ;  /* 0x00000043ca427210 */ /* 0x080fe20007ffe0ff */
[C---:B---3--:R-:W-:Y:S05]  /*36b0*/  HMMA.16816.F32.BF16 R4, R100.reuse, R104, R4 ;  /* 0x000000686404723c */ /* 0x048fea0000041804 */
[C---:B------:R-:W-:Y:S01]  /*36c0*/  IADD3 R65, R201.reuse, R67, RZ ;  /* 0x00000043c9417210 */ /* 0x040fe20007ffe0ff */
[C---:B------:R-:W-:Y:S05]  /*36d0*/  HMMA.16816.F32.BF16 R8, R100.reuse, R106, R8 ;  /* 0x0000006a6408723c */ /* 0x040fea0000041808 */
[----:B------:R-:W-:Y:S11]  /*36e0*/  IADD3 R64, R201, R66, RZ ;  /* 0x00000042c9407210 */ /* 0x000ff60007ffe0ff */
[----:B------:R-:W-:Y:S02]  /*36f0*/  @!UPT UIADD3 URZ, URZ, URZ, URZ ;  /* 0x0000003f3f3ff290 */ /* 0x000fe4000fffe03f */
[----:B------:R-:W-:Y:S01]  /*3700*/  FMUL.FTZ R186, R4, UR28 ;  /* 0x0000001c04ba7c20 */ /* 0x000fe20008410000 */
[----:B------:R-:W-:Y:S01]  /*3710*/  FMUL.FTZ R187, R5, UR28 ;  /* 0x0000001c05bb7c20 */ /* 0x000fe20008410000 */
[----:B------:R-:W-:Y:S01]  /*3720*/  FMUL.FTZ R188, R6, UR28 ;  /* 0x0000001c06bc7c20 */ /* 0x000fe20008410000 */
[----:B------:R-:W-:Y:S03]  /*3730*/  FMUL.FTZ R189, R7, UR28 ;  /* 0x0000001c07bd7c20 */ /* 0x000fe60008410000 */
[----:B------:R-:W2:Y:S01]  /*3740*/  MUFU.TANH R186, R186 ;  /* 0x000000ba00ba7308 */ /* 0x000ea20000002400 */
[----:B------:R-:W-:Y:S01]  /*3750*/  FMUL.FTZ R192, R10, UR28 ;  /* 0x0000001c0ac07c20 */ /* 0x000fe20008410000 */
[----:B------:R-:W-:Y:S01]  /*3760*/  FMUL.FTZ R190, R8, UR28 ;  /* 0x0000001c08be7c20 */ /* 0x000fe20008410000 */
[----:B------:R-:W-:Y:S01]  /*3770*/  FMUL.FTZ R193, R11, UR28 ;  /* 0x0000001c0bc17c20 */ /* 0x000fe20008410000 */
[----:B------:R-:W-:Y:S01]  /*3780*/  FMUL.FTZ R191, R9, UR28 ;  /* 0x0000001c09bf7c20 */ /* 0x000fe20008410000 */
[C---:B-1----:R-:W-:Y:S05]  /*3790*/  HMMA.16816.F32.BF16 R12, R100.reuse, R52, R12 ;  /* 0x00000034640c723c */ /* 0x042fea000004180c */
[----:B------:R-:W1:Y:S01]  /*37a0*/  MUFU.TANH R187, R187 ;  /* 0x000000bb00bb7308 */ /* 0x000e620000002400 */
[----:B------:R-:W-:Y:S09]  /*37b0*/  HMMA.16816.F32.BF16 R16, R100, R54, R16 ;  /* 0x000000366410723c */ /* 0x000ff20000041810 */
[----:B------:R-:W3:Y:S02]  /*37c0*/  MUFU.TANH R188, R188 ;  /* 0x000000bc00bc7308 */ /* 0x000ee40000002400 */
[-C--:B--2---:R-:W-:Y:S02]  /*37d0*/  MOV R252, R186.reuse ;  /* 0x000000ba00fc7202 */ /* 0x084fe40000000f00 */
[----:B------:R-:W-:Y:S02]  /*37e0*/  FSEL R103, R113, RZ, P1 ;  /* 0x000000ff71677208 */ /* 0x000fe40000800000 */
[C---:B------:R-:W-:Y:S01]  /*37f0*/  FSETP.NEU.FTZ.AND P1, PT, R239.reuse, -INF , PT ;  /* 0xff800000ef00780b */ /* 0x040fe20003f3d000 */
[----:B------:R-:W-:Y:S01]  /*3800*/  FMUL.FTZ R113, R239, 1.4426950216293334961 ;  /* 0x3fb8aa3bef717820 */ /* 0x000fe20000410000 */
[C---:B------:R-:W-:Y:S02]  /*3810*/  @P0 FSEL R252, R186.reuse, -INF , !P2 ;  /* 0xff800000bafc0808 */ /* 0x040fe40005000000 */
[----:B------:R-:W2:Y:S01]  /*3820*/  MUFU.TANH R189, R189 ;  /* 0x000000bd00bd7308 */ /* 0x000ea20000002400 */
[-C--:B-1----:R-:W-:Y:S01]  /*3830*/  MOV R114, R187.reuse ;  /* 0x000000bb00727202 */ /* 0x082fe20000000f00 */
[----:B------:R-:W-:Y:S01]  /*3840*/  FFMA.FTZ R186, -R186, R186, 1 ;  /* 0x3f800000baba7423 */ /* 0x000fe200000101ba */
[----:B------:R-:W-:Y:S01]  /*3850*/  @P0 FSEL R114, R187, -INF , !P3 ;  /* 0xff800000bb720808 */ /* 0x000fe20005800000 */
[--C-:B------:R-:W-:Y:S01]  /*3860*/  FFMA.FTZ R115, R252, UR27, -R103.reuse ;  /* 0x0000001bfc737c23 */ /* 0x100fe20008010867 */
[----:B------:R-:W-:Y:S01]  /*3870*/  FSEL R113, R113, RZ, P1 ;  /* 0x000000ff71717208 */ /* 0x000fe20000800000 */
[----:B------:R-:W-:Y:S01]  /*3880*/  FMUL.FTZ R194, R12, UR28 ;  /* 0x0000001c0cc27c20 */ /* 0x000fe20008410000 */
[----:B------:R-:W-:Y:S03]  /*3890*/  FMUL.FTZ R195, R13, UR28 ;  /* 0x0000001c0dc37c20 */ /* 0x000fe60008410000 */
[----:B------:R1:W-:Y:S01]  /*38a0*/  MUFU.EX2 R111, R115 ;  /* 0x00000073006f7308 */ /* 0x0003e20000000800 */
[----:B------:R-:W-:Y:S01]  /*38b0*/  FMUL.FTZ R196, R14, UR28 ;  /* 0x0000001c0ec47c20 */ /* 0x000fe20008410000 */
[----:B------:R-:W-:Y:S01]  /*38c0*/  FMUL.FTZ R197, R15, UR28 ;  /* 0x0000001c0fc57c20 */ /* 0x000fe20008410000 */
[----:B------:R-:W-:Y:S01]  /*38d0*/  FMUL.FTZ R198, R16, UR28 ;  /* 0x0000001c10c67c20 */ /* 0x000fe20008410000 */
[----:B------:R-:W-:Y:S01]  /*38e0*/  FMUL.FTZ R199, R17, UR28 ;  /* 0x0000001c11c77c20 */ /* 0x000fe20008410000 */
[----:B------:R-:W-:Y:S01]  /*38f0*/  FMUL.FTZ R213, R18, UR28 ;  /* 0x0000001c12d57c20 */ /* 0x000fe20008410000 */
[----:B------:R-:W-:Y:S01]  /*3900*/  FMUL.FTZ R250, R19, UR28 ;  /* 0x0000001c13fa7c20 */ /* 0x000fe20008410000 */
[----:B------:R-:W-:Y:S03]  /*3910*/  FFMA.FTZ R181, R114, UR27, -R103 ;  /* 0x0000001b72b57c23 */ /* 0x000fe60008010867 */
[----:B------:R-:W4:Y:S01]  /*3920*/  MUFU.TANH R190, R190 ;  /* 0x000000be00be7308 */ /* 0x000f220000002400 */
[-C--:B---3--:R-:W-:Y:S01]  /*3930*/  MOV R252, R188.reuse ;  /* 0x000000bc00fc7202 */ /* 0x088fe20000000f00 */
[----:B------:R-:W-:Y:S01]  /*3940*/  FFMA.FTZ R187, -R187, R187, 1 ;  /* 0x3f800000bbbb7423 */ /* 0x000fe200000101bb */
[----:B------:R-:W-:Y:S01]  /*3950*/  @P0 FSEL R252, R188, -INF , !P2 ;  /* 0xff800000bcfc0808 */ /* 0x000fe20005000000 */
[----:B------:R-:W-:Y:S01]  /*3960*/  FMUL.FTZ R186, R186, UR28 ;  /* 0x0000001cbaba7c20 */ /* 0x000fe20008410000 */
[-C--:B--2---:R-:W-:Y:S01]  /*3970*/  MOV R114, R189.reuse ;  /* 0x000000bd00727202 */ /* 0x084fe20000000f00 */
[----:B------:R-:W-:Y:S01]  /*3980*/  FMUL.FTZ R187, R187, UR28 ;  /* 0x0000001cbbbb7c20 */ /* 0x000fe20008410000 */
[----:B------:R-:W-:Y:S03]  /*3990*/  @P0 FSEL R114, R189, -INF , !P3 ;  /* 0xff800000bd720808 */ /* 0x000fe60005800000 */
[----:B------:R2:W3:Y:S01]  /*39a0*/  MUFU.EX2 R109, R181 ;  /* 0x000000b5006d7308 */ /* 0x0004e20000000800 */
[--C-:B------:R-:W-:Y:S01]  /*39b0*/  FFMA.FTZ R180, R252, UR27, -R113.reuse ;  /* 0x0000001bfcb47c23 */ /* 0x100fe20008010871 */
[C---:B------:R-:W-:Y:S01]  /*39c0*/  @P0 IADD3 R252, R251.reuse, 0x8, RZ ;  /* 0x00000008fbfc0810 */ /* 0x040fe20007ffe0ff */
[----:B------:R-:W-:Y:S01]  /*39d0*/  FFMA.FTZ R188, -R188, R188, 1 ;  /* 0x3f800000bcbc7423 */ /* 0x000fe200000101bc */
[----:B-1----:R-:W-:Y:S01]  /*39e0*/  FFMA.FTZ R115, R114, UR27, -R113 ;  /* 0x0000001b72737c23 */ /* 0x002fe20008010871 */
[----:B------:R-:W-:Y:S01]  /*39f0*/  @P0 IADD3 R114, R251, 0x9, RZ ;  /* 0x00000009fb720810 */ /* 0x000fe20007ffe0ff */
[----:B------:R-:W-:Y:S01]  /*3a00*/  FFMA.FTZ R189, -R189, R189, 1 ;  /* 0x3f800000bdbd7423 */ /* 0x000fe200000101bd */
[-C--:B------:R-:W-:Y:S03]  /*3a10*/  @P0 ISETP.GE.AND P1, PT, R252, R243.reuse, PT ;  /* 0x000000f3fc00020c */ /* 0x080fe60003f26270 */
[----:B------:R-:W1:Y:S01]  /*3a20*/  MUFU.TANH R191, R191 ;  /* 0x000000bf00bf7308 */ /* 0x000e620000002400 */
[-C--:B----4-:R-:W-:Y:S01]  /*3a30*/  MOV R252, R190.reuse ;  /* 0x000000be00fc7202 */ /* 0x090fe20000000f00 */
[----:B------:R-:W-:Y:S01]  /*3a40*/  FMUL.FTZ R188, R188, UR28 ;  /* 0x0000001cbcbc7c20 */ /* 0x000fe20008410000 */
[C---:B------:R-:W-:Y:S01]  /*3a50*/  @P0 FSEL R252, R190.reuse, -INF , !P1 ;  /* 0xff800000befc0808 */ /* 0x040fe20004800000 */
[----:B------:R-:W-:Y:S01]  /*3a60*/  FFMA.FTZ R190, -R190, R190, 1 ;  /* 0x3f800000bebe7423 */ /* 0x000fe200000101be */
[----:B------:R-:W-:Y:S01]  /*3a70*/  @P0 ISETP.GE.AND P2, PT, R114, R243, PT ;  /* 0x000000f37200020c */ /* 0x000fe20003f46270 */
[----:B------:R-:W-:Y:S04]  /*3a80*/  FMUL.FTZ R189, R189, UR28 ;  /* 0x0000001cbdbd7c20 */ /* 0x000fe80008410000 */
[----:B------:R4:W-:Y:S01]  /*3a90*/  MUFU.EX2 R106, R180 ;  /* 0x000000b4006a7308 */ /* 0x0009e20000000800 */
[--C-:B--2---:R-:W-:Y:S01]  /*3aa0*/  FFMA.FTZ R181, R252, UR27, -R103.reuse ;  /* 0x0000001bfcb57c23 */ /* 0x104fe20008010867 */
[----:B---3--:R-:W-:Y:S01]  /*3ab0*/  F2FP.BF16.F32.PACK_AB R61, R109, R111 ;  /* 0x0000006f6d3d723e */ /* 0x008fe200000010ff */
[----:B------:R-:W-:Y:S04]  /*3ac0*/  FMUL.FTZ R190, R190, UR28 ;  /* 0x0000001cbebe7c20 */ /* 0x000fe80008410000 */
[----:B------:R-:W-:Y:S03]  /*3ad0*/  STS [R226+0x12000], R61 ;  /* 0x0120003de2007388 */ /* 0x000fe60000000800 */
[----:B------:R-:W2:Y:S01]  /*3ae0*/  MUFU.TANH R192, R192 ;  /* 0x000000c000c07308 */ /* 0x000ea20000002400 */
[-C--:B-1----:R-:W-:Y:S02]  /*3af0*/  MOV R114, R191.reuse ;  /* 0x000000bf00727202 */ /* 0x082fe40000000f00 */
[C---:B------:R-:W-:Y:S01]  /*3b00*/  @P0 FSEL R114, R191.reuse, -INF , !P2 ;  /* 0xff800000bf720808 */ /* 0x040fe20005000000 */
[----:B------:R-:W-:Y:S06]  /*3b10*/  FFMA.FTZ R191, -R191, R191, 1 ;  /* 0x3f800000bfbf7423 */ /* 0x000fec00000101bf */
[----:B------:R1:W3:Y:S01]  /*3b20*/  MUFU.EX2 R101, R115 ;  /* 0x0000007300657308 */ /* 0x0002e20000000800 */
[----:B----4-:R-:W-:Y:S01]  /*3b30*/  FFMA.FTZ R180, R114, UR27, -R103 ;  /* 0x0000001b72b47c23 */ /* 0x010fe20008010867 */
[----:B------:R-:W-:Y:S08]  /*3b40*/  FMUL.FTZ R191, R191, UR28 ;  /* 0x0000001cbfbf7c20 */ /* 0x000ff00008410000 */
[----:B------:R-:W4:Y:S01]  /*3b50*/  MUFU.TANH R193, R193 ;  /* 0x000000c100c17308 */ /* 0x000f220000002400 */
[-C--:B--2---:R-:W-:Y:S02]  /*3b60*/  MOV R252, R192.reuse ;  /* 0x000000c000fc7202 */ /* 0x084fe40000000f00 */
[C---:B------:R-:W-:Y:S01]  /*3b70*/  @P0 FSEL R252, R192.reuse, -INF , !P1 ;  /* 0xff800000c0fc0808 */ /* 0x040fe20004800000 */
[----:B------:R-:W-:Y:S01]  /*3b80*/  FFMA.FTZ R192, -R192, R192, 1 ;  /* 0x3f800000c0c07423 */ /* 0x000fe200000101c0 */
[----:B------:R-:W-:Y:S05]  /*3b90*/  IADD3 R10, P1, R237, R234, RZ ;  /* 0x000000eaed0a7210 */ /* 0x000fea0007f3e0ff */
[----:B------:R2:W-:Y:S01]  /*3ba0*/  MUFU.EX2 R110, R181 ;  /* 0x000000b5006e7308 */ /* 0x0005e20000000800 */
[--C-:B-1----:R-:W-:Y:S01]  /*3bb0*/  FFMA.FTZ R115, R252, UR27, -R113.reuse ;  /* 0x0000001bfc737c23 */ /* 0x102fe20008010871 */
[----:B------:R-:W-:Y:S01]  /*3bc0*/  @P0 IADD3 R252, R251, 0x10, RZ ;  /* 0x00000010fbfc0810 */ /* 0x000fe20007ffe0ff */
[----:B------:R-:W-:Y:S01]  /*3bd0*/  FMUL.FTZ R192, R192, UR28 ;  /* 0x0000001cc0c07c20 */ /* 0x000fe20008410000 */
[----:B------:R-:W-:Y:S02]  /*3be0*/  IADD3.X R11, R244, R235, RZ, P1, !PT ;  /* 0x000000ebf40b7210 */ /* 0x000fe40000ffe4ff */
[----:B---3--:R-:W-:Y:S04]  /*3bf0*/  F2FP.BF16.F32.PACK_AB R59, R101, R106 ;  /* 0x0000006a653b723e */ /* 0x008fe800000010ff */
[----:B------:R-:W1:Y:S01]  /*3c00*/  MUFU.TANH R194, R194 ;  /* 0x000000c200c27308 */ /* 0x000e620000002400 */
[----:B----4-:R-:W-:Y:S02]  /*3c10*/  MOV R114, R193 ;  /* 0x000000c100727202 */ /* 0x010fe40000000f00 */
[C---:B------:R-:W-:Y:S01]  /*3c20*/  @P0 FSEL R114, R193.reuse, -INF , !P2 ;  /* 0xff800000c1720808 */ /* 0x040fe20005000000 */
[----:B------:R-:W-:Y:S01]  /*3c30*/  STS [R226+0x12400], R59 ;  /* 0x0124003be2007388 */ /* 0x000fe20000000800 */
[----:B------:R-:W-:Y:S01]  /*3c40*/  @P0 ISETP.GE.AND P2, PT, R252, R243, PT ;  /* 0x000000f3fc00020c */ /* 0x000fe20003f46270 */
[----:B------:R-:W-:Y:S04]  /*3c50*/  FFMA.FTZ R193, -R193, R193, 1 ;  /* 0x3f800000c1c17423 */ /* 0x000fe800000101c1 */
[----:B------:R-:W3:Y:S01]  /*3c60*/  MUFU.EX2 R183, R180 ;  /* 0x000000b400b77308 */ /* 0x000ee20000000800 */
[----:B--2---:R-:W-:Y:S01]  /*3c70*/  FFMA.FTZ R181, R114, UR27, -R113 ;  /* 0x0000001b72b57c23 */ /* 0x004fe20008010871 */
[----:B------:R-:W-:Y:S01]  /*3c80*/  @P0 IADD3 R114, R251, 0x11, RZ ;  /* 0x00000011fb720810 */ /* 0x000fe20007ffe0ff */
[----:B------:R-:W-:Y:S03]  /*3c90*/  FMUL.FTZ R193, R193, UR28 ;  /* 0x0000001cc1c17c20 */ /* 0x000fe60008410000 */
[----:B------:R-:W-:Y:S04]  /*3ca0*/  @P0 ISETP.GE.AND P3, PT, R114, R243, PT ;  /* 0x000000f37200020c */ /* 0x000fe80003f66270 */
[----:B------:R2:W-:Y:S01]  /*3cb0*/  MUFU.EX2 R102, R115 ;  /* 0x0000007300667308 */ /* 0x0005e20000000800 */
[-C--:B-1----:R-:W-:Y:S02]  /*3cc0*/  MOV R252, R194.reuse ;  /* 0x000000c200fc7202 */ /* 0x082fe40000000f00 */
[C---:B------:R-:W-:Y:S01]  /*3cd0*/  @P0 FSEL R252, R194.reuse, -INF , !P2 ;  /* 0xff800000c2fc0808 */ /* 0x040fe20005000000 */
[----:B------:R-:W-:Y:S06]  /*3ce0*/  FFMA.FTZ R194, -R194, R194, 1 ;  /* 0x3f800000c2c27423 */ /* 0x000fec00000101c2 */
[----:B------:R-:W1:Y:S01]  /*3cf0*/  MUFU.TANH R195, R195 ;  /* 0x000000c300c37308 */ /* 0x000e620000002400 */
[----:B---3--:R-:W-:Y:S01]  /*3d00*/  F2FP.BF16.F32.PACK_AB R57, R183, R110 ;  /* 0x0000006eb739723e */ /* 0x008fe200000010ff */
[----:B------:R-:W-:Y:S04]  /*3d10*/  FMUL.FTZ R194, R194, UR28 ;  /* 0x0000001cc2c27c20 */ /* 0x000fe80008410000 */
[----:B------:R-:W-:Y:S04]  /*3d20*/  STS [R229+0x12000], R57 ;  /* 0x01200039e5007388 */ /* 0x000fe80000000800 */
[----:B------:R-:W3:Y:S01]  /*3d30*/  MUFU.TANH R196, R196 ;  /* 0x000000c400c47308 */ /* 0x000ee20000002400 */
[--C-:B--2---:R-:W-:Y:S02]  /*3d40*/  FFMA.FTZ R115, R252, UR27, -R103.reuse ;  /* 0x0000001bfc737c23 */ /* 0x104fe40008010867 */
[----:B------:R-:W2:Y:S07]  /*3d50*/  LDG.E R252, desc[UR38][R10.64] ;  /* 0x000000260afc7981 */ /* 0x000eae000c1e1900 */
[----:B------:R-:W4:Y:S01]  /*3d60*/  MUFU.TANH R197, R197 ;  /* 0x000000c500c57308 */ /* 0x000f220000002400 */
[-C--:B-1----:R-:W-:Y:S02]  /*3d70*/  MOV R180, R195.reuse ;  /* 0x000000c300b47202 */ /* 0x082fe40000000f00 */
[C---:B------:R-:W-:Y:S01]  /*3d80*/  @P0 FSEL R180, R195.reuse, -INF , !P3 ;  /* 0xff800000c3b40808 */ /* 0x040fe20005800000 */
[----:B------:R-:W-:Y:S06]  /*3d90*/  FFMA.FTZ R195, -R195, R195, 1 ;  /* 0x3f800000c3c37423 */ /* 0x000fec00000101c3 */
[----:B------:R-:W1:Y:S01]  /*3da0*/  MUFU.TANH R198, R198 ;  /* 0x000000c600c67308 */ /* 0x000e620000002400 */
[-C--:B---3--:R-:W-:Y:S01]  /*3db0*/  MOV R114, R196.reuse ;  /* 0x000000c400727202 */ /* 0x088fe20000000f00 */
[----:B------:R-:W-:Y:S01]  /*3dc0*/  FFMA.FTZ R105, R180, UR27, -R103 ;  /* 0x0000001bb4697c23 */ /* 0x000fe20008010867 */
[C---:B------:R-:W-:Y:S01]  /*3dd0*/  @P0 FSEL R114, R196.reuse, -INF , !P2 ;  /* 0xff800000c4720808 */ /* 0x040fe20005000000 */
[----:B------:R-:W-:Y:S01]  /*3de0*/  FMUL.FTZ R195, R195, UR28 ;  /* 0x0000001cc3c37c20 */ /* 0x000fe20008410000 */
[----:B------:R-:W-:Y:S05]  /*3df0*/  FFMA.FTZ R196, -R196, R196, 1 ;  /* 0x3f800000c4c47423 */ /* 0x000fea00000101c4 */
[----:B------:R-:W3:Y:S01]  /*3e00*/  MUFU.TANH R199, R199 ;  /* 0x000000c700c77308 */ /* 0x000ee20000002400 */
[----:B------:R-:W-:Y:S01]  /*3e10*/  FFMA.FTZ R180, R114, UR27, -R113 ;  /* 0x0000001b72b47c23 */ /* 0x000fe20008010871 */
[C---:B------:R-:W-:Y:S01]  /*3e20*/  @P0 IADD3 R114, R251.reuse, 0x18, RZ ;  /* 0x00000018fb720810 */ /* 0x040fe20007ffe0ff */
[----:B------:R-:W-:Y:S01]  /*3e30*/  FMUL.FTZ R196, R196, UR28 ;  /* 0x0000001cc4c47c20 */ /* 0x000fe20008410000 */
[----:B------:R-:W-:Y:S02]  /*3e40*/  @P0 IADD3 R251, R251, 0x19, RZ ;  /* 0x00000019fbfb0810 */ /* 0x000fe40007ffe0ff */
[-C--:B------:R-:W-:Y:S04]  /*3e50*/  @P0 ISETP.GE.AND P1, PT, R114, R243.reuse, PT ;  /* 0x000000f37200020c */ /* 0x080fe80003f26270 */
[----:B------:R3:W-:Y:S01]  /*3e60*/  MUFU.EX2 R107, R115 ;  /* 0x00000073006b7308 */ /* 0x0007e20000000800 */
[----:B------:R-:W-:Y:S02]  /*3e70*/  @P0 ISETP.GE.AND P2, PT, R251, R243, PT ;  /* 0x000000f3fb00020c */ /* 0x000fe40003f46270 */
[----:B----4-:R-:W-:Y:S02]  /*3e80*/  MOV R62, R197 ;  /* 0x000000c5003e7202 */ /* 0x010fe40000000f00 */
[-C--:B-1----:R-:W-:Y:S02]  /*3e90*/  MOV R114, R198.reuse ;  /* 0x000000c600727202 */ /* 0x082fe40000000f00 */
[C---:B------:R-:W-:Y:S03]  /*3ea0*/  @P0 FSEL R62, R197.reuse, -INF , !P3 ;  /* 0xff800000c53e0808 */ /* 0x040fe60005800000 */
[----:B------:R-:W1:Y:S01]  /*3eb0*/  MUFU.TANH R213, R213 ;  /* 0x000000d500d57308 */ /* 0x000e620000002400 */
[C---:B------:R-:W-:Y:S01]  /*3ec0*/  @P0 FSEL R114, R198.reuse, -INF , !P1 ;  /* 0xff800000c6720808 */ /* 0x040fe20004800000 */
[----:B------:R-:W-:Y:S01]  /*3ed0*/  FFMA.FTZ R198, -R198, R198, 1 ;  /* 0x3f800000c6c67423 */ /* 0x000fe200000101c6 */
[----:B---3--:R-:W-:Y:S01]  /*3ee0*/  MOV R251, R199 ;  /* 0x000000c700fb7202 */ /* 0x008fe20000000f00 */
[----:B------:R-:W-:Y:S01]  /*3ef0*/  FFMA.FTZ R197, -R197, R197, 1 ;  /* 0x3f800000c5c57423 */ /* 0x000fe200000101c5 */
[C---:B------:R-:W-:Y:S01]  /*3f00*/  @P0 FSEL R251, R199.reuse, -INF , !P2 ;  /* 0xff800000c7fb0808 */ /* 0x040fe20005000000 */
[----:B------:R-:W-:Y:S01]  /*3f10*/  FFMA.FTZ R182, R114, UR27, -R103 ;  /* 0x0000001b72b67c23 */ /* 0x000fe20008010867 */
[----:B------:R-:W-:Y:S03]  /*3f20*/  FFMA.FTZ R199, -R199, R199, 1 ;  /* 0x3f800000c7c77423 */ /* 0x000fe600000101c7 */
[----:B------:R-:W3:Y:S01]  /*3f30*/  MUFU.TANH R250, R250 ;  /* 0x000000fa00fa7308 */ /* 0x000ee20000002400 */
[----:B------:R-:W-:Y:S01]  /*3f40*/  FFMA.FTZ R115, R62, UR27, -R113 ;  /* 0x0000001b3e737c23 */ /* 0x000fe20008010871 */
[----:B------:R-:W-:Y:S01]  /*3f50*/  FFMA.FTZ R103, R251, UR27, -R103 ;  /* 0x0000001bfb677c23 */ /* 0x000fe20008010867 */
[----:B------:R-:W-:Y:S01]  /*3f60*/  FMUL.FTZ R198, R198, UR28 ;  /* 0x0000001cc6c67c20 */ /* 0x000fe20008410000 */
[----:B------:R-:W-:Y:S01]  /*3f70*/  FMUL.FTZ R199, R199, UR28 ;  /* 0x0000001cc7c77c20 */ /* 0x000fe20008410000 */
[----:B------:R-:W-:Y:S05]  /*3f80*/  FMUL.FTZ R197, R197, UR28 ;  /* 0x0000001cc5c57c20 */ /* 0x000fea0008410000 */
[----:B------:R-:W4:Y:S01]  /*3f90*/  MUFU.EX2 R181, R181 ;  /* 0x000000b500b57308 */ /* 0x000f220000000800 */
[-C--:B-1----:R-:W-:Y:S02]  /*3fa0*/  MOV R62, R213.reuse ;  /* 0x000000d5003e7202 */ /* 0x082fe40000000f00 */
[C---:B------:R-:W-:Y:S01]  /*3fb0*/  @P0 FSEL R62, R213.reuse, -INF , !P1 ;  /* 0xff800000d53e0808 */ /* 0x040fe20004800000 */
[----:B------:R-:W-:Y:S04]  /*3fc0*/  FFMA.FTZ R213, -R213, R213, 1 ;  /* 0x3f800000d5d57423 */ /* 0x000fe800000101d5 */
[--C-:B------:R-:W-:Y:S01]  /*3fd0*/  FFMA.FTZ R114, R62, UR27, -R113.reuse ;  /* 0x0000001b3e727c23 */ /* 0x100fe20008010871 */
[-C--:B---3--:R-:W-:Y:S01]  /*3fe0*/  MOV R251, R250.reuse ;  /* 0x000000fa00fb7202 */ /* 0x088fe20000000f00 */
[----:B------:R-:W1:Y:S01]  /*3ff0*/  MUFU.EX2 R105, R105 ;  /* 0x0000006900697308 */ /* 0x000e620000000800 */
[C---:B------:R-:W-:Y:S01]  /*4000*/  @P0 FSEL R251, R250.reuse, -INF , !P2 ;  /* 0xff800000fafb0808 */ /* 0x040fe20005000000 */
[----:B------:R-:W-:Y:S01]  /*4010*/  FFMA.FTZ R250, -R250, R250, 1 ;  /* 0x3f800000fafa7423 */ /* 0x000fe200000101fa */
[----:B------:R-:W-:Y:S03]  /*4020*/  FMUL.FTZ R213, R213, UR28 ;  /* 0x0000001cd5d57c20 */ /* 0x000fe60008410000 */
[----:B------:R-:W-:Y:S01]  /*4030*/  FFMA.FTZ R113, R251, UR27, -R113 ;  /* 0x0000001bfb717c23 */ /* 0x000fe20008010871 */
[----:B----4-:R-:W-:Y:S01]  /*4040*/  F2FP.BF16.F32.PACK_AB R58, R181, R102 ;  /* 0x00000066b53a723e */ /* 0x010fe200000010ff */
[----:B------:R3:W4:Y:S02]  /*4050*/  LDG.E R251, desc[UR38][R10.64+0x20] ;  /* 0x000020260afb7981 */ /* 0x000724000c1e1900 */
[----:B------:R-:W-:Y:S01]  /*4060*/  MUFU.EX2 R180, R180 ;  /* 0x000000b400b47308 */ /* 0x000fe20000000800 */
[----:B------:R-:W-:Y:S01]  /*4070*/  FMUL.FTZ R250, R250, UR28 ;  /* 0x0000001cfafa7c20 */ /* 0x000fe20008410000 */
[----:B------:R-:W-:Y:S08]  /*4080*/  STS [R229+0x12400], R58 ;  /* 0x0124003ae5007388 */ /* 0x000ff00000000800 */
[----:B------:R-:W3:Y:S01]  /*4090*/  MUFU.EX2 R115, R115 ;  /* 0x0000007300737308 */ /* 0x000ee20000000800 */
[----:B-1----:R-:W-:Y:S05]  /*40a0*/  F2FP.BF16.F32.PACK_AB R13, R105, R107 ;  /* 0x0000006b690d723e */ /* 0x002fea00000010ff */
[----:B------:R-:W-:Y:S04]  /*40b0*/  STS [R228+0x12000], R13 ;  /* 0x0120000de4007388 */ /* 0x000fe80000000800 */
[----:B------:R-:W-:Y:S10]  /*40c0*/  MUFU.EX2 R182, R182 ;  /* 0x000000b600b67308 */ /* 0x000ff40000000800 */
[----:B------:R-:W1:Y:S01]  /*40d0*/  MUFU.EX2 R103, R103 ;  /* 0x0000006700677308 */ /* 0x000e620000000800 */
[----:B---3--:R-:W-:Y:S05]  /*40e0*/  F2FP.BF16.F32.PACK_AB R17, R115, R180 ;  /* 0x000000b47311723e */ /* 0x008fea00000010ff */
[----:B------:R-:W-:Y:S04]  /*40f0*/  STS [R228+0x12400], R17 ;  /* 0x01240011e4007388 */ /* 0x000fe80000000800 */
[----:B------:R-:W-:Y:S10]  /*4100*/  MUFU.EX2 R114, R114 ;  /* 0x0000007200727308 */ /* 0x000ff40000000800 */
[----:B------:R-:W3:Y:S01]  /*4110*/  MUFU.EX2 R113, R113 ;  /* 0x0000007100717308 */ /* 0x000ee20000000800 */
[----:B-1----:R-:W-:Y:S05]  /*4120*/  F2FP.BF16.F32.PACK_AB R63, R103, R182 ;  /* 0x000000b6673f723e */ /* 0x002fea00000010ff */
[----:B------:R-:W-:Y:S01]  /*4130*/  STS [R231+0x12000], R63 ;  /* 0x0120003fe7007388 */ /* 0x000fe20000000800 */
[----:B---3--:R-:W-:Y:S05]  /*4140*/  F2FP.BF16.F32.PACK_AB R62, R113, R114 ;  /* 0x00000072713e723e */ /* 0x008fea00000010ff */
[----:B------:R-:W-:Y:S04]  /*4150*/  STS [R231+0x12400], R62 ;  /* 0x0124003ee7007388 */ /* 0x000fe80000000800 */
[----:B------:R-:W1:Y:S08]  /*4160*/  LDSM.16.M88.4 R52, [R67+0x8000] ;  /* 0x008000004334783b */ /* 0x000e700000000200 */
[----:B------:R-:W3:Y:S08]  /*4170*/  LDSM.16.M88.4 R56, [R66+0x8000] ;  /* 0x008000004238783b */ /* 0x000ef00000000200 */
[----:B------:R-:W3:Y:S01]  /*4180*/  LDSM.16.M88.4 R60, [R65+0x8000] ;  /* 0x00800000413c783b */ /* 0x000ee20000000200 */
[C---:B-1----:R-:W-:Y:S06]  /*4190*/  HMMA.16816.F32.BF16 R4, R52.reuse, R116, RZ ;  /* 0x000000743404723c */ /* 0x042fec00000418ff */
[C---:B------:R-:W-:Y:S06]  /*41a0*/  HMMA.16816.F32.BF16 R8, R52.reuse, R118, RZ ;  /* 0x000000763408723c */ /* 0x040fec00000418ff */
[C---:B------:R-:W-:Y:S06]  /*41b0*/  HMMA.16816.F32.BF16 R12, R52.reuse, R120, RZ ;  /* 0x00000078340c723c */ /* 0x040fec00000418ff */
[----:B------:R-:W-:Y:S01]  /*41c0*/  HMMA.16816.F32.BF16 R16, R52, R122, RZ ;  /* 0x0000007a3410723c */ /* 0x000fe200000418ff */
[----:B------:R-:W1:Y:S05]  /*41d0*/  LDSM.16.M88.4 R52, [R64+0x8000] ;  /* 0x008000004034783b */ /* 0x000e6a0000000200 */
[C---:B---3--:R-:W-:Y:S06]  /*41e0*/  HMMA.16816.F32.BF16 R4, R56.reuse, R124, R4 ;  /* 0x0000007c3804723c */ /* 0x048fec0000041804 */
[C---:B------:R-:W-:Y:S06]  /*41f0*/  HMMA.16816.F32.BF16 R8, R56.reuse, R126, R8 ;  /* 0x0000007e3808723c */ /* 0x040fec0000041808 */
[C---:B------:R-:W-:Y:S06]  /*4200*/  HMMA.16816.F32.BF16 R12, R56.reuse, R128, R12 ;  /* 0x00000080380c723c */ /* 0x040fec000004180c */
[----:B------:R-:W-:Y:S01]  /*4210*/  HMMA.16816.F32.BF16 R16, R56, R130, R16 ;  /* 0x000000823810723c */ /* 0x000fe20000041810 */
[----:B------:R-:W3:Y:S05]  /*4220*/  LDSM.16.M88.4 R56, [R67+0xa000] ;  /* 0x00a000004338783b */ /* 0x000eea0000000200 */
        /* <DEDUP_REMOVED lines=8> */
[----:B------:R-:W-:Y:S01]  /*42b0*/  HMMA.16816.F32.BF16 R16, R52, R146, R16 ;  /* 0x000000923410723c */ /* 0x000fe20000041810 */
[----:B------:R-:W1:Y:S05]  /*42c0*/  LDSM.16.M88.4 R52, [R65+0xa000] ;  /* 0x00a000004134783b */ /* 0x000e6a0000000200 */
[C---:B---3--:R-:W-:Y:S06]  /*42d0*/  HMMA.16816.F32.BF16 R4, R56.reuse, R148, R4 ;  /* 0x000000943804723c */ /* 0x048fec0000041804 */
[C---:B------:R-:W-:Y:S06]  /*42e0*/  HMMA.16816.F32.BF16 R8, R56.reuse, R150, R8 ;  /* 0x000000963808723c */ /* 0x040fec0000041808 */
[C---:B------:R-:W-:Y:S06]  /*42f0*/  HMMA.16816.F32.BF16 R12, R56.reuse, R152, R12 ;  /* 0x00000098380c723c */ /* 0x040fec000004180c */
[----:B------:R-:W-:Y:S01]  /*4300*/  HMMA.16816.F32.BF16 R16, R56, R154, R16 ;  /* 0x0000009a3810723c */ /* 0x000fe20000041810 */
[----:B------:R-:W3:Y:S05]  /*4310*/  LDSM.16.M88.4 R56, [R64+0xa000] ;  /* 0x00a000004038783b */ /* 0x000eea0000000200 */
[C---:B--2---:R-:W-:Y:S06]  /*4320*/  HMMA.16816.F32.BF16 R4, R60.reuse, R156, R4 ;  /* 0x0000009c3c04723c */ /* 0x044fec0000041804 */
[C---:B------:R-:W-:Y:S06]  /*4330*/  HMMA.16816.F32.BF16 R8, R60.reuse, R158, R8 ;  /* 0x0000009e3c08723c */ /* 0x040fec0000041808 */
[C---:B------:R-:W-:Y:S06]  /*4340*/  HMMA.16816.F32.BF16 R12, R60.reuse, R160, R12 ;  /* 0x000000a03c0c723c */ /* 0x040fec000004180c */
[----:B------:R-:W-:Y:S06]  /*4350*/  HMMA.16816.F32.BF16 R16, R60, R162, R16 ;  /* 0x000000a23c10723c */ /* 0x000fec0000041810 */
[C---:B-1----:R-:W-:Y:S06]  /*4360*/  HMMA.16816.F32.BF16 R4, R52.reuse, R164, R4 ;  /* 0x000000a43404723c */ /* 0x042fec0000041804 */
[C---:B------:R-:W-:Y:S06]  /*4370*/  HMMA.16816.F32.BF16 R8, R52.reuse, R166, R8 ;  /* 0x000000a63408723c */ /* 0x040fec0000041808 */
[C---:B------:R-:W-:Y:S06]  /*4380*/  HMMA.16816.F32.BF16 R12, R52.reuse, R168, R12 ;  /* 0x000000a8340c723c */ /* 0x040fec000004180c */
[----:B------:R-:W-:Y:S06]  /*4390*/  HMMA.16816.F32.BF16 R16, R52, R170, R16 ;  /* 0x000000aa3410723c */ /* 0x000fec0000041810 */
[C---:B---3--:R-:W-:Y:S06]  /*43a0*/  HMMA.16816.F32.BF16 R4, R56.reuse, R172, R4 ;  /* 0x000000ac3804723c */ /* 0x048fec0000041804 */
[C---:B------:R-:W-:Y:S06]  /*43b0*/  HMMA.16816.F32.BF16 R8, R56.reuse, R174, R8 ;  /* 0x000000ae3808723c */ /* 0x040fec0000041808 */
[C---:B------:R-:W-:Y:S06]  /*43c0*/  HMMA.16816.F32.BF16 R12, R56.reuse, R176, R12 ;  /* 0x000000b0380c723c */ /* 0x040fec000004180c */
[----:B------:R-:W-:Y:S06]  /*43d0*/  HMMA.16816.F32.BF16 R16, R56, R178, R16 ;  /* 0x000000b23810723c */ /* 0x000fec0000041810 */
[C---:B------:R-:W-:Y:S01]  /*43e0*/  FADD.FTZ R62, -R252.reuse, R4 ;  /* 0x00000004fc3e7221 */ /* 0x040fe20000010100 */
[C---:B------:R-:W-:Y:S04]  /*43f0*/  FADD.FTZ R63, -R252.reuse, R5 ;  /* 0x00000005fc3f7221 */ /* 0x040fe80000010100 */
[----:B------:R-:W-:Y:S01]  /*4400*/  FMUL.FTZ R62, R111, R62 ;  /* 0x0000003e6f3e7220 */ /* 0x000fe20000410000 */
[----:B------:R-:W-:Y:S01]  /*4410*/  FMUL.FTZ R63, R109, R63 ;  /* 0x0000003f6d3f7220 */ /* 0x000fe20000410000 */
        /* <DEDUP_REMOVED lines=17> */
[----:B------:R-:W-:Y:S01]  /*4530*/  F2FP.BF16.F32.PACK_AB R190, R191, R190 ;  /* 0x000000bebfbe723e */ /* 0x000fe200000010ff */
[C---:B----4-:R-:W-:Y:S01]  /*4540*/  FADD.FTZ R191, -R251.reuse, R6 ;  /* 0x00000006fbbf7221 */ /* 0x050fe20000010100 */
[----:B------:R-:W-:Y:S01]  /*4550*/  FMUL.FTZ R186, R186, R198 ;  /* 0x000000c6baba7220 */ /* 0x000fe20000410000 */
[----:B------:R-:W-:Y:S01]  /*4560*/  FADD.FTZ R198, -R251, R7 ;  /* 0x00000007fbc67221 */ /* 0x000fe20000010100 */
[----:B------:R-:W-:Y:S01]  /*4570*/  FMUL.FTZ R194, R62, R194 ;  /* 0x000000c23ec27220 */ /* 0x000fe20000410000 */
[----:B------:R-:W-:Y:S01]  /*4580*/  FMUL.FTZ R195, R63, R195 ;  /* 0x000000c33fc37220 */ /* 0x000fe20000410000 */
[----:B------:R-:W-:Y:S01]  /*4590*/  FMUL.FTZ R199, R252, R199 ;  /* 0x000000c7fcc77220 */ /* 0x000fe20000410000 */
[----:B------:R-:W-:Y:S01]  /*45a0*/  FMUL.FTZ R191, R106, R191 ;  /* 0x000000bf6abf7220 */ /* 0x000fe20000410000 */
[----:B------:R-:W-:Y:S01]  /*45b0*/  FMUL.FTZ R198, R101, R198 ;  /* 0x000000c665c67220 */ /* 0x000fe20000410000 */
[----:B------:R-:W-:Y:S01]  /*45c0*/  FADD.FTZ R252, -R251, R18 ;  /* 0x00000012fbfc7221 */ /* 0x000fe20000010100 */
[----:B------:R-:W-:Y:S01]  /*45d0*/  F2FP.BF16.F32.PACK_AB R195, R195, R194 ;  /* 0x000000c2c3c3723e */ /* 0x000fe200000010ff */
[----:B------:R-:W-:Y:S01]  /*45e0*/  FMUL.FTZ R188, R191, R188 ;  /* 0x000000bcbfbc7220 */ /* 0x000fe20000410000 */
[----:B------:R-:W-:Y:S01]  /*45f0*/  F2FP.BF16.F32.PACK_AB R186, R199, R186 ;  /* 0x000000bac7ba723e */ /* 0x000fe200000010ff */
[----:B------:R-:W-:Y:S01]  /*4600*/  FMUL.FTZ R189, R198, R189 ;  /* 0x000000bdc6bd7220 */ /* 0x000fe20000410000 */
[C---:B------:R-:W-:Y:S01]  /*4610*/  FADD.FTZ R199, -R251.reuse, R10 ;  /* 0x0000000afbc77221 */ /* 0x040fe20000010100 */
[C---:B------:R-:W-:Y:S01]  /*4620*/  FADD.FTZ R194, -R251.reuse, R11 ;  /* 0x0000000bfbc27221 */ /* 0x040fe20000010100 */
[C---:B------:R-:W-:Y:S01]  /*4630*/  FADD.FTZ R191, -R251.reuse, R14 ;  /* 0x0000000efbbf7221 */ /* 0x040fe20000010100 */
        /* <DEDUP_REMOVED lines=36> */
[----:B------:R-:W-:Y:S02]  /*4880*/  @!P2 LEA R12, P4, R9, R248, 0x1 ;  /* 0x000000f8090ca211 */ /* 0x000fe400078808ff */
[C---:B--2---:R-:W-:Y:S01]  /*4890*/  LEA.HI.X R248, R5.reuse, R8, R4, 0x5, P5 ;  /* 0x0000000805f87211 */ /* 0x044fe200028f2c04 */
[----:B------:R-:W-:Y:S01]  /*48a0*/  @!PT LDS RZ, [RZ] ;  /* 0x00000000fffff984 */ /* 0x000fe20000000800 */
[----:B------:R-:W-:Y:S01]  /*48b0*/  @!PT LDS RZ, [RZ] ;  /* 0x00000000fffff984 */ /* 0x000fe20000000800 */
[----:B------:R-:W-:Y:S01]  /*48c0*/  @!PT LDS RZ, [RZ] ;  /* 0x00000000fffff984 */ /* 0x000fe20000000800 */
[----:B------:R3:W-:Y:S01]  /*48d0*/  @!P3 LDGSTS.E.BYPASS.LTC128B.128 [R236], desc[UR38][R6.64] ;  /* 0x0000000006ecbfae */ /* 0x0007e2000b901d66 */
[----:B------:R-:W-:Y:S02]  /*48e0*/  @!P3 LEA R8, P1, R5, R6, 0x6 ;  /* 0x000000060508b211 */ /* 0x000fe400078230ff */
[----:B------:R-:W-:Y:S01]  /*48f0*/  @!P2 LEA.HI.X R13, R9, R249, R248, 0x1, P4 ;  /* 0x000000f9090da211 */ /* 0x000fe200020f0cf8 */
[----:B------:R3:W-:Y:S01]  /*4900*/  @P2 STS [R240+0x2000], RZ ;  /* 0x002000fff0002388 */ /* 0x0007e20000000800 */
[----:B------:R-:W-:Y:S01]  /*4910*/  @!P3 LEA.HI.X R9, R5, R7, R4, 0x6, P1 ;  /* 0x000000070509b211 */ /* 0x000fe200008f3404 */
[----:B------:R-:W-:Y:S02]  /*4920*/  IMAD.MOV.U32 R248, RZ, RZ, R6 ;  /* 0x000000fffff87224 */ /* 0x000fe400078e0006 */
[----:B------:R3:W-:Y:S01]  /*4930*/  @P2 STS [R240+0x2004], RZ ;  /* 0x002004fff0002388 */ /* 0x0007e20000000800 */
[----:B------:R-:W-:Y:S03]  /*4940*/  IMAD.MOV.U32 R249, RZ, RZ, R7 ;  /* 0x000000fffff97224 */ /* 0x000fe600078e0007 */
        /* <DEDUP_REMOVED lines=23> */
.L_x_803:
[----:B------:R-:W-:Y:S01]  /*4ac0*/  F2FP.BF16.F32.PACK_AB R192, R193, R192 ;  /* 0x000000c0c1c0723e */ /* 0x000fe200000010ff */
[----:B------:R-:W-:Y:S01]  /*4ad0*/  STS [R226+0x10000], R187 ;  /* 0x010000bbe2007388 */ /* 0x000fe20000000800 */
[----:B------:R-:W-:Y:S01]  /*4ae0*/  F2FP.BF16.F32.PACK_AB R191, R198, R191 ;  /* 0x000000bfc6bf723e */ /* 0x000fe200000010ff */
[----:B------:R-:W-:Y:S01]  /*4af0*/  IMAD.MOV.U32 R251, RZ, RZ, R185 ;  /* 0x000000fffffb7224 */ /* 0x000fe200078e00b9 */
        /* <DEDUP_REMOVED lines=8> */
[----:B------:R1:W-:Y:S01]  /*4b80*/  STS [R231+0x10400], R250 ;  /* 0x010400fae7007388 */ /* 0x0003e20000000800 */
[----:B------:R-:W-:Y:S01]  /*4b90*/  BAR.SYNC.DEFER_BLOCKING 0x0 ;  /* 0x0000000000007b1d */ /* 0x000fe20000010000 */
[----:B-1----:R-:W-:Y:S05]  /*4ba0*/  IMAD.MOV.U32 R250, RZ, RZ, R184 ;  /* 0x000000fffffa7224 */ /* 0x002fea00078e00b8 */
[----:B---3--:R-:W-:Y:S04]  /*4bb0*/  LDSM.16.MT88.4 R4, [R206+0x12000] ;  /* 0x01200000ce04783b */ /* 0x008fe80000004200 */
        /* <DEDUP_REMOVED lines=58> */
[CC--:B------:R-:W-:Y:S02]  /*4f60*/  LEA R12, P1, R7.reuse, R246.reuse, 0x1 ;  /* 0x000000f6070c7211 */ /* 0x0c0fe400078208ff */
[----:B------:R-:W-:Y:S02]  /*4f70*/  SHF.R.S32.HI R11, RZ, 0x1f, R7 ;  /* 0x0000001fff0b7819 */ /* 0x000fe40000011407 */
[----:B------:R-:W-:Y:S02]  /*4f80*/  LEA.HI.X.SX32 R13, R7, R247, 0x1, P1 ;  /* 0x000000f7070d7211 */ /* 0x000fe400008f0eff */
[C---:B------:R-:W-:Y:S03]  /*4f90*/  @!P2 LEA R9, P4, R6.reuse, R7, 0x5 ;  /* 0x000000070609a211 */ /* 0x040fe600078828ff */
[----:B------:R-:W-:Y:S01]  /*4fa0*/  @!PT LDS RZ, [RZ] ;  /* 0x00000000fffff984 */ /* 0x000fe20000000800 */
[----:B------:R-:W-:Y:S01]  /*4fb0*/  @!PT LDS RZ, [RZ] ;  /* 0x00000000fffff984 */ /* 0x000fe20000000800 */
[----:B------:R-:W-:Y:S01]  /*4fc0*/  @!PT LDS RZ, [RZ] ;  /* 0x00000000fffff984 */ /* 0x000fe20000000800 */
[----:B------:R3:W-:Y:S01]  /*4fd0*/  @!P3 LDGSTS.E.BYPASS.LTC128B.128 [R230+0x8000], desc[UR38][R12.64] ;  /* 0x080000000ce6bfae */ /* 0x0007e2000b901d66 */
[C---:B------:R-:W-:Y:S01]  /*4fe0*/  @!P2 LEA R8, P1, R9.reuse, R246, 0x1 ;  /* 0x000000f60908a211 */ /* 0x040fe200078208ff */
[----:B------:R-:W-:Y:S01]  /*4ff0*/  IMAD.MOV.U32 R246, RZ, RZ, R12 ;  /* 0x000000fffff67224 */ /* 0x000fe200078e000c */
[C---:B--2---:R-:W-:Y:S01]  /*5000*/  @!P2 LEA.HI.X R4, R6.reuse, R11, R4, 0x5, P4 ;  /* 0x0000000b0604a211 */ /* 0x044fe200020f2c04 */
[----:B------:R3:W-:Y:S01]  /*5010*/  @P2 STS.128 [R230+0xa000], RZ ;  /* 0x00a000ffe6002388 */ /* 0x0007e20000000c00 */
[C---:B------:R-:W-:Y:S02]  /*5020*/  @!P3 LEA R10, P4, R6.reuse, R12, 0x6 ;  /* 0x0000000c060ab211 */ /* 0x040fe400078830ff */
[----:B------:R-:W-:Y:S01]  /*5030*/  @!P2 LEA.HI.X R9, R9, R247, R4, 0x1, P1 ;  /* 0x000000f70909a211 */ /* 0x000fe200008f0c04 */
[----:B------:R-:W-:Y:S01]  /*5040*/  @!PT LDS RZ, [RZ] ;  /* 0x00000000fffff984 */ /* 0x000fe20000000800 */
[----:B------:R-:W-:Y:S01]  /*5050*/  @!PT LDS RZ, [RZ] ;  /* 0x00000000fffff984 */ /* 0x000fe20000000800 */
[----:B------:R-:W-:Y:S01]  /*5060*/  @!PT LDS RZ, [RZ] ;  /* 0x00000000fffff984 */ /* 0x000fe20000000800 */
[----:B------:R3:W-:Y:S01]  /*5070*/  @!P2 LDGSTS.E.BYPASS.LTC128B.128 [R230+0xa000], desc[UR38][R12.64+0x80] ;  /* 0x0a0000800ce6afae */ /* 0x0007e2000b901d66 */
[----:B----4-:R-:W-:Y:S01]  /*5080*/  @!P3 LEA.HI.X R11, R6, R13, R5, 0x6, P4 ;  /* 0x0000000d060bb211 */ /* 0x010fe200020f3405 */
        /* <DEDUP_REMOVED lines=12> */
.L_x_804:
[----:B------:R-:W-:Y:S04]  /*5150*/  LDSM.16.M88.4 R100, [R205] ;  /* 0x00000000cd64783b */ /* 0x000fe80000000200 */
[----:B------:R-:W1:Y:S04]  /*5160*/  LDSM.16.MT88.4 R16, [R213+0xc000] ;  /* 0x00c00000d510783b */ /* 0x000e680000004200 */
[----:B------:R-:W3:Y:S04]  /*5170*/  LDSM.16.M88.4 R60, [R205+0x1000] ;  /* 0x00100000cd3c783b */ /* 0x000ee80000000200 */
[----:B------:R-:W2:Y:S04]  /*5180*/  LDSM.16.MT88.4 R64, [R213+0xe000] ;  /* 0x00e00000d540783b */ /* 0x000ea80000004200 */
        /* <DEDUP_REMOVED lines=8> */
[----:B------:R-:W-:Y:S03]  /*5210*/  LDSM.16.M88.4 R196, [R3+0x1000] ;  /* 0x0010000003c4783b */ /* 0x000fe60000000200 */
[C---:B---3--:R-:W-:Y:S06]  /*5220*/  HMMA.16816.F32.BF16 R8, R60.reuse, R16, RZ ;  /* 0x000000103c08723c */ /* 0x048fec00000418ff */
[-C--:B------:R-:W-:Y:S06]  /*5230*/  HMMA.16816.F32.BF16 R12, R60, R18.reuse, RZ ;  /* 0x000000123c0c723c */ /* 0x080fec00000418ff */
[C---:B------:R-:W-:Y:S06]  /*5240*/  HMMA.16816.F32.BF16 R16, R100.reuse, R18, RZ ;  /* 0x000000126410723c */ /* 0x040fec00000418ff */
[-C--:B--2---:R-:W-:Y:S06]  /*5250*/  HMMA.16816.F32.BF16 R52, R100, R64.reuse, RZ ;  /* 0x000000406434723c */ /* 0x084fec00000418ff */
        /* <DEDUP_REMOVED lines=12> */
[----:B------:R-:W2:Y:S01]  /*5320*/  LDSM.16.MT88.4 R112, [R213+0xd800] ;  /* 0x00d80000d570783b */ /* 0x000ea20000004200 */
[----:B------:R-:W-:Y:S04]  /*5330*/  IMAD.U32 R181, RZ, RZ, UR29 ;  /* 0x0000001dffb57e24 */ /* 0x000fe8000f8e00ff */
[----:B------:R-:W-:Y:S01]  /*5340*/  HMMA.16816.F32.BF16 R64, R104, R182, R64 ;  /* 0x000000b66840723c */ /* 0x000fe20000041840 */
[----:B------:R-:W3:Y:S05]  /*5350*/  LDSM.16.MT88.4 R104, [R213+0xf800] ;  /* 0x00f80000d568783b */ /* 0x000eea0000004200 */
[-C--:B------:R-:W-:Y:S01]  /*5360*/  HMMA.16816.F32.BF16 R4, R184, R188.reuse, R4 ;  /* 0x000000bcb804723c */ /* 0x080fe20000041804 */
[----:B------:R-:W-:Y:S05]  /*5370*/  IMAD.U32 R183, RZ, RZ, UR35 ;  /* 0x00000023ffb77e24 */ /* 0x000fea000f8e00ff */
[C---:B------:R-:W-:Y:S06]  /*5380*/  HMMA.16816.F32.BF16 R8, R192.reuse, R188, R8 ;  /* 0x000000bcc008723c */ /* 0x040fec0000041808 */
[-C--:B------:R-:W-:Y:S06]  /*5390*/  HMMA.16816.F32.BF16 R12, R192, R190.reuse, R12 ;  /* 0x000000bec00c723c */ /* 0x080fec000004180c */
[C---:B------:R-:W-:Y:S06]  /*53a0*/  HMMA.16816.F32.BF16 R16, R184.reuse, R190, R16 ;  /* 0x000000beb810723c */ /* 0x040fec0000041810 */
[-C--:B-1----:R-:W-:Y:S06]  /*53b0*/  HMMA.16816.F32.BF16 R52, R184, R100.reuse, R52 ;  /* 0x00000064b834723c */ /* 0x082fec0000041834 */
[C---:B------:R-:W-:Y:S06]  /*53c0*/  HMMA.16816.F32.BF16 R56, R192.reuse, R100, R56 ;  /* 0x00000064c038723c */ /* 0x040fec0000041838 */
[-C--:B------:R-:W-:Y:S06]  /*53d0*/  HMMA.16816.F32.BF16 R60, R192, R102.reuse, R60 ;  /* 0x00000066c03c723c */ /* 0x080fec000004183c */
[----:B------:R-:W-:Y:S01]  /*53e0*/  HMMA.16816.F32.BF16 R64, R184, R102, R64 ;  /* 0x00000066b840723c */ /* 0x000fe20000041840 */
[----:B------:R-:W-:Y:S05]  /*53f0*/  LDSM.16.MT88.4 R100, [R203+0x2800] ;  /* 0x00280000cb64783b */ /* 0x000fea0000004200 */
[-C--:B--2---:R-:W-:Y:S01]  /*5400*/  HMMA.16816.F32.BF16 R4, R108, R112.reuse, R4 ;  /* 0x000000706c04723c */ /* 0x084fe20000041804 */
[----:B------:R-:W-:Y:S04]  /*5410*/  IMAD.U32 R185, RZ, RZ, UR29 ;  /* 0x0000001dffb97e24 */ /* 0x000fe8000f8e00ff */
[----:B------:R-:W-:Y:S01]  /*5420*/  LEA R184, P1, R181, R250, 0x2 ;  /* 0x000000fab5b87211 */ /* 0x000fe200078210ff */
[C---:B------:R-:W-:Y:S01]  /*5430*/  HMMA.16816.F32.BF16 R8, R196.reuse, R112, R8 ;  /* 0x00000070c408723c */ /* 0x040fe20000041808 */
[----:B------:R-:W-:Y:S04]  /*5440*/  IMAD.U32 R181, RZ, RZ, UR34 ;  /* 0x00000022ffb57e24 */ /* 0x000fe8000f8e00ff */
[----:B------:R-:W-:Y:S01]  /*5450*/  LEA.HI.X.SX32 R185, R185, R251, 0x2, P1 ;  /* 0x000000fbb9b97211 */ /* 0x000fe200008f16ff */
[-C--:B------:R-:W-:Y:S01]  /*5460*/  HMMA.16816.F32.BF16 R12, R196, R114.reuse, R12 ;  /* 0x00000072c40c723c */ /* 0x080fe2000004180c */
[----:B------:R-:W-:Y:S04]  /*5470*/  IMAD.U32 R187, RZ, RZ, UR36 ;  /* 0x00000024ffbb7e24 */ /* 0x000fe8000f8e00ff */
[----:B------:R-:W-:Y:S01]  /*5480*/  @P6 IADD3 R112, P2, R237, R232, RZ ;  /* 0x000000e8ed706210 */ /* 0x000fe20007f5e0ff */
[C---:B------:R-:W-:Y:S05]  /*5490*/  HMMA.16816.F32.BF16 R16, R108.reuse, R114, R16 ;  /* 0x000000726c10723c */ /* 0x040fea0000041810 */
[----:B------:R-:W-:Y:S01]  /*54a0*/  @P6 IMAD.X R113, R244, 0x1, R233, P2 ;  /* 0x00000001f4716824 */ /* 0x000fe200010e06e9 */
[-C--:B---3--:R-:W-:Y:S01]  /*54b0*/  HMMA.16816.F32.BF16 R52, R108, R104.reuse, R52 ;  /* 0x000000686c34723c */ /* 0x088fe20000041834 */
[----:B------:R-:W-:Y:S03]  /*54c0*/  IMAD.U32 R115, RZ, RZ, UR35 ;  /* 0x00000023ff737e24 */ /* 0x000fe6000f8e00ff */
[----:B------:R-:W5:Y:S01]  /*54d0*/  @P6 LDG.E R238, desc[UR38][R112.64+-0x100] ;  /* 0xffff002670ee6981 */ /* 0x000f62000c1e1900 */
[-C--:B------:R-:W-:Y:S01]  /*54e0*/  LEA R114, P2, R183, R184.reuse, 0x2 ;  /* 0x000000b8b7727211 */ /* 0x080fe200078410ff */
[C---:B------:R-:W-:Y:S01]  /*54f0*/  HMMA.16816.F32.BF16 R56, R196.reuse, R104, R56 ;  /* 0x00000068c438723c */ /* 0x040fe20000041838 */
[----:B------:R-:W-:Y:S01]  /*5500*/  IMAD.U32 R183, RZ, RZ, UR32 ;  /* 0x00000020ffb77e24 */ /* 0x000fe2000f8e00ff */
[----:B------:R1:W5:Y:S03]  /*5510*/  @P6 LDG.E R239, desc[UR38][R112.64+-0xe0] ;  /* 0xffff202670ef6981 */ /* 0x000366000c1e1900 */
[-C--:B------:R-:W-:Y:S01]  /*5520*/  LEA.HI.X.SX32 R115, R115, R185.reuse, 0x2, P2 ;  /* 0x000000b973737211 */ /* 0x080fe200010f16ff */
[-C--:B------:R-:W-:Y:S01]  /*5530*/  HMMA.16816.F32.BF16 R60, R196, R106.reuse, R60 ;  /* 0x0000006ac43c723c */ /* 0x080fe2000004183c */
[----:B------:R-:W-:Y:S01]  /*5540*/  IMAD.U32 R105, RZ, RZ, UR36 ;  /* 0x00000024ff697e24 */ /* 0x000fe2000f8e00ff */
[----:B------:R2:W-:Y:S03]  /*5550*/  REDG.E.ADD.F32.FTZ.RN.STRONG.GPU desc[UR38][R184.64], R4 ;  /* 0x00000004b80079a6 */ /* 0x0005e6000c10f3a6 */
[-C--:B------:R-:W-:Y:S01]  /*5560*/  LEA R104, P1, R181, R184.reuse, 0x2 ;  /* 0x000000b8b5687211 */ /* 0x080fe200078210ff */
[----:B------:R-:W-:Y:S05]  /*5570*/  HMMA.16816.F32.BF16 R64, R108, R106, R64 ;  /* 0x0000006a6c40723c */ /* 0x000fea0000041840 */
[-C--:B------:R-:W-:Y:S01]  /*5580*/  LEA R180, P3, R105, R184.reuse, 0x2 ;  /* 0x000000b869b47211 */ /* 0x080fe200078610ff */
[----:B------:R-:W-:Y:S02]  /*5590*/  IMAD.U32 R105, RZ, RZ, UR34 ;  /* 0x00000022ff697e24 */ /* 0x000fe4000f8e00ff */
[----:B------:R-:W-:Y:S03]  /*55a0*/  IMAD.U32 R109, RZ, RZ, UR31 ;  /* 0x0000001fff6d7e24 */ /* 0x000fe6000f8e00ff */
[-C--:B------:R-:W-:Y:S01]  /*55b0*/  LEA.HI.X.SX32 R181, R187, R185.reuse, 0x2, P3 ;  /* 0x000000b9bbb57211 */ /* 0x080fe200018f16ff */
[----:B------:R-:W-:Y:S01]  /*55c0*/  IMAD.U32 R187, RZ, RZ, UR33 ;  /* 0x00000021ffbb7e24 */ /* 0x000fe2000f8e00ff */
[-C--:B------:R-:W-:Y:S01]  /*55d0*/  LEA.HI.X.SX32 R105, R105, R185.reuse, 0x2, P1 ;  /* 0x000000b969697211 */ /* 0x080fe200008f16ff */
[----:B------:R-:W-:Y:S01]  /*55e0*/  IMAD.U32 R107, RZ, RZ, UR30 ;  /* 0x0000001eff6b7e24 */ /* 0x000fe2000f8e00ff */
[-C--:B------:R-:W-:Y:S01]  /*55f0*/  LEA R106, P3, R183, R184.reuse, 0x2 ;  /* 0x000000b8b76a7211 */ /* 0x080fe200078610ff */
[----:B------:R3:W-:Y:S01]  /*5600*/  REDG.E.ADD.F32.FTZ.RN.STRONG.GPU desc[UR38][R180.64], R5 ;  /* 0x00000005b40079a6 */ /* 0x0007e2000c10f3a6 */
[----:B-1----:R-:W-:Y:S02]  /*5610*/  IMAD.U32 R113, RZ, RZ, UR33 ;  /* 0x00000021ff717e24 */ /* 0x002fe4000f8e00ff */
[----:B------:R-:W-:Y:S01]  /*5620*/  IMAD.U32 R111, RZ, RZ, UR32 ;  /* 0x00000020ff6f7e24 */ /* 0x000fe2000f8e00ff */
[----:B------:R1:W-:Y:S01]  /*5630*/  REDG.E.ADD.F32.FTZ.RN.STRONG.GPU desc[UR38][R114.64], R6 ;  /* 0x00000006720079a6 */ /* 0x0003e2000c10f3a6 */
[----:B------:R-:W-:Y:S01]  /*5640*/  IMAD.U32 R183, RZ, RZ, UR25 ;  /* 0x00000019ffb77e24 */ /* 0x000fe2000f8e00ff */
[-C--:B------:R-:W-:Y:S01]  /*5650*/  LEA R108, P1, R113, R184.reuse, 0x2 ;  /* 0x000000b8716c7211 */ /* 0x080fe200078210ff */
[----:B------:R-:W-:Y:S01]  /*5660*/  IMAD.U32 R113, RZ, RZ, UR12 ;  /* 0x0000000cff717e24 */ /* 0x000fe2000f8e00ff */
[----:B------:R4:W-:Y:S01]  /*5670*/  REDG.E.ADD.F32.FTZ.RN.STRONG.GPU desc[UR38][R104.64], R7 ;  /* 0x00000007680079a6 */ /* 0x0009e2000c10f3a6 */
[-C--:B--2---:R-:W-:Y:S02]  /*5680*/  LEA R4, P2, R109, R184.reuse, 0x2 ;  /* 0x000000b86d047211 */ /* 0x084fe400078410ff */
[-C--:B------:R-:W-:Y:S05]  /*5690*/  LEA.HI.X.SX32 R109, R187, R185.reuse, 0x2, P1 ;  /* 0x000000b9bb6d7211 */ /* 0x080fea00008f16ff */
[----:B------:R2:W-:Y:S01]  /*56a0*/  REDG.E.ADD.F32.FTZ.RN.STRONG.GPU desc[UR38][R108.64], R8 ;  /* 0x000000086c0079a6 */ /* 0x0005e2000c10f3a6 */
[----:B---3--:R-:W-:Y:S02]  /*56b0*/  IMAD.U32 R5, RZ, RZ, UR31 ;  /* 0x0000001fff057e24 */ /* 0x008fe4000f8e00ff */
[----:B-1----:R-:W-:Y:S03]  /*56c0*/  IMAD.U32 R115, RZ, RZ, UR12 ;  /* 0x0000000cff737e24 */ /* 0x002fe6000f8e00ff */
[-C--:B------:R-:W-:Y:S02]  /*56d0*/  LEA.HI.X.SX32 R5, R5, R185.reuse, 0x2, P2 ;  /* 0x000000b905057211 */ /* 0x080fe400010f16ff */
[-C--:B----4-:R-:W-:Y:S01]  /*56e0*/  LEA R104, P1, R107, R184.reuse, 0x2 ;  /* 0x000000b86b687211 */ /* 0x090fe200078210ff */
[----:B------:R-:W-:Y:S01]  /*56f0*/  IMAD.U32 R7, RZ, RZ, UR30 ;  /* 0x0000001eff077e24 */ /* 0x000fe2000f8e00ff */
[-C--:B------:R-:W-:Y:S01]  /*5700*/  LEA.HI.X.SX32 R107, R111, R185.reuse, 0x2, P3 ;  /* 0x000000b96f6b7211 */ /* 0x080fe200018f16ff */
[----:B------:R-:W-:Y:S03]  /*5710*/  IMAD.U32 R111, RZ, RZ, UR11 ;  /* 0x0000000bff6f7e24 */ /* 0x000fe6000f8e00ff */
[-C--:B------:R-:W-:Y:S01]  /*5720*/  LEA.HI.X.SX32 R105, R7, R185.reuse, 0x2, P1 ;  /* 0x000000b907697211 */ /* 0x080fe200008f16ff */
[----:B------:R1:W-:Y:S01]  /*5730*/  REDG.E.ADD.F32.FTZ.RN.STRONG.GPU desc[UR38][R106.64], R9 ;  /* 0x000000096a0079a6 */ /* 0x0003e2000c10f3a6 */
[----:B------:R-:W-:Y:S02]  /*5740*/  IMAD.U32 R7, RZ, RZ, UR25 ;  /* 0x00000019ff077e24 */ /* 0x000fe4000f8e00ff */
[----:B--2---:R-:W-:Y:S01]  /*5750*/  IMAD.U32 R109, RZ, RZ, UR10 ;  /* 0x0000000aff6d7e24 */ /* 0x004fe2000f8e00ff */
[----:B------:R2:W-:Y:S02]  /*5760*/  REDG.E.ADD.F32.FTZ.RN.STRONG.GPU desc[UR38][R4.64], R10 ;  /* 0x0000000a040079a6 */ /* 0x0005e4000c10f3a6 */
[-C--:B------:R-:W-:Y:S01]  /*5770*/  LEA R8, P1, R7, R184.reuse, 0x2 ;  /* 0x000000b807087211 */ /* 0x080fe200078210ff */
[----:B------:R-:W-:Y:S01]  /*5780*/  IMAD.U32 R7, RZ, RZ, UR10 ;  /* 0x0000000aff077e24 */ /* 0x000fe2000f8e00ff */
[----:B------:R3:W-:Y:S04]  /*5790*/  REDG.E.ADD.F32.FTZ.RN.STRONG.GPU desc[UR38][R104.64], R11 ;  /* 0x0000000b680079a6 */ /* 0x0007e8000c10f3a6 */
[----:B------:R-:W-:Y:S04]  /*57a0*/  REDG.E.ADD.F32.FTZ.RN.STRONG.GPU desc[UR38][R184.64+0x80], R16 ;  /* 0x00008010b80079a6 */ /* 0x000fe8000c10f3a6 */
[----:B------:R4:W-:Y:S01]  /*57b0*/  REDG.E.ADD.F32.FTZ.RN.STRONG.GPU desc[UR38][R180.64+0x80], R17 ;  /* 0x00008011b40079a6 */ /* 0x0009e2000c10f3a6 */
[-C--:B-1----:R-:W-:Y:S02]  /*57c0*/  LEA R106, P3, R115, R184.reuse, 0x2 ;  /* 0x000000b8736a7211 */ /* 0x082fe400078610ff */
[-C--:B------:R-:W-:Y:S01]  /*57d0*/  LEA.HI.X.SX32 R9, R183, R185.reuse, 0x2, P1 ;  /* 0x000000b9b7097211 */ /* 0x080fe200008f16ff */
[----:B--2---:R-:W-:Y:S01]  /*57e0*/  IMAD.U32 R5, RZ, RZ, UR11 ;  /* 0x0000000bff057e24 */ /* 0x004fe2000f8e00ff */
        /* <DEDUP_REMOVED lines=10> */
[----:B------:R-:W-:Y:S02]  /*5890*/  IMAD.U32 R7, RZ, RZ, UR9 ;  /* 0x00000009ff077e24 */ /* 0x000fe4000f8e00ff */
[----:B----4-:R-:W-:Y:S01]  /*58a0*/  IMAD.U32 R17, RZ, RZ, UR4 ;  /* 0x00000004ff117e24 */ /* 0x010fe2000f8e00ff */
[----:B------:R4:W-:Y:S02]  /*58b0*/  REDG.E.ADD.F32.FTZ.RN.STRONG.GPU desc[UR38][R10.64], R13 ;  /* 0x0000000d0a0079a6 */ /* 0x0009e4000c10f3a6 */
[-C--:B------:R-:W-:Y:S01]  /*58c0*/  LEA R110, P2, R7, R184.reuse, 0x2 ;  /* 0x000000b8076e7211 */ /* 0x080fe200078410ff */
[----:B------:R-:W-:Y:S01]  /*58d0*/  IMAD.U32 R7, RZ, RZ, UR24 ;  /* 0x00000018ff077e24 */ /* 0x000fe2000f8e00ff */
[-C--:B------:R-:W-:Y:S02]  /*58e0*/  LEA R16, P1, R17, R184.reuse, 0x2 ;  /* 0x000000b811107211 */ /* 0x080fe400078210ff */
[-C--:B------:R-:W-:Y:S01]  /*58f0*/  LEA.HI.X.SX32 R111, R105, R185.reuse, 0x2, P2 ;  /* 0x000000b9696f7211 */ /* 0x080fe200010f16ff */
[----:B------:R-:W-:Y:S01]  /*5900*/  IMAD.U32 R105, RZ, RZ, UR22 ;  /* 0x00000016ff697e24 */ /* 0x000fe2000f8e00ff */
[-C--:B------:R-:W-:Y:S03]  /*5910*/  LEA.HI.X.SX32 R17, R109, R185.reuse, 0x2, P1 ;  /* 0x000000b96d117211 */ /* 0x080fe600008f16ff */
[----:B------:R4:W-:Y:S04]  /*5920*/  REDG.E.ADD.F32.FTZ.RN.STRONG.GPU desc[UR38][R110.64], R14 ;  /* 0x0000000e6e0079a6 */ /* 0x0009e8000c10f3a6 */
[----:B------:R4:W-:Y:S01]  /*5930*/  REDG.E.ADD.F32.FTZ.RN.STRONG.GPU desc[UR38][R16.64], R15 ;  /* 0x0000000f100079a6 */ /* 0x0009e2000c10f3a6 */
[----:B-1----:R-:W-:Y:S03]  /*5940*/  IMAD.U32 R9, RZ, RZ, UR23 ;  /* 0x00000017ff097e24 */ /* 0x002fe6000f8e00ff */
[----:B------:R-:W-:Y:S01]  /*5950*/  REDG.E.ADD.F32.FTZ.RN.STRONG.GPU desc[UR38][R184.64+0x100], R52 ;  /* 0x00010034b80079a6 */ /* 0x000fe2000c10f3a6 */
[----:B--2---:R-:W-:Y:S01]  /*5960*/  IMAD.U32 R19, RZ, RZ, UR21 ;  /* 0x00000015ff137e24 */ /* 0x004fe2000f8e00ff */
[-C--:B------:R-:W-:Y:S01]  /*5970*/  LEA R106, P1, R9, R184.reuse, 0x2 ;  /* 0x000000b8096a7211 */ /* 0x080fe200078210ff */
[----:B------:R-:W-:Y:S01]  /*5980*/  IMAD.U32 R9, RZ, RZ, UR19 ;  /* 0x00000013ff097e24 */ /* 0x000fe2000f8e00ff */
[-C--:B---3--:R-:W-:Y:S01]  /*5990*/  LEA R4, P2, R7, R184.reuse, 0x2 ;  /* 0x000000b807047211 */ /* 0x088fe200078410ff */
[----:B------:R-:W-:Y:S01]  /*59a0*/  IMAD.U32 R5, RZ, RZ, UR24 ;  /* 0x00000018ff057e24 */ /* 0x000fe2000f8e00ff */
[----:B------:R1:W-:Y:S01]  /*59b0*/  REDG.E.ADD.F32.FTZ.RN.STRONG.GPU desc[UR38][R180.64+0x100], R53 ;  /* 0x00010035b40079a6 */ /* 0x0003e2000c10f3a6 */
[----:B------:R-:W-:Y:S02]  /*59c0*/  IMAD.U32 R7, RZ, RZ, UR23 ;  /* 0x00000017ff077e24 */ /* 0x000fe4000f8e00ff */
[----:B----4-:R-:W-:Y:S01]  /*59d0*/  IMAD.U32 R11, RZ, RZ, UR20 ;  /* 0x00000014ff0b7e24 */ /* 0x010fe2000f8e00ff */
[-C--:B------:R-:W-:Y:S01]  /*59e0*/  LEA.HI.X.SX32 R5, R5, R185.reuse, 0x2, P2 ;  /* 0x000000b905057211 */ /* 0x080fe200010f16ff */
[----:B------:R-:W-:Y:S01]  /*59f0*/  IMAD.U32 R13, RZ, RZ, UR21 ;  /* 0x00000015ff0d7e24 */ /* 0x000fe2000f8e00ff */
[-C--:B------:R-:W-:Y:S01]  /*5a00*/  LEA.HI.X.SX32 R107, R7, R185.reuse, 0x2, P1 ;  /* 0x000000b9076b7211 */ /* 0x080fe200008f16ff */
[----:B------:R-:W-:Y:S01]  /*5a10*/  IMAD.U32 R7, RZ, RZ, UR22 ;  /* 0x00000016ff077e24 */ /* 0x000fe2000f8e00ff */
[-C--:B------:R-:W-:Y:S01]  /*5a20*/  LEA R6, P2, R11, R184.reuse, 0x2 ;  /* 0x000000b80b067211 */ /* 0x080fe200078410ff */
[----:B------:R2:W-:Y:S03]  /*5a30*/  REDG.E.ADD.F32.FTZ.RN.STRONG.GPU desc[UR38][R4.64], R54 ;  /* 0x00000036040079a6 */ /* 0x0005e6000c10f3a6 */
[-C--:B------:R-:W-:Y:S01]  /*5a40*/  LEA R10, P1, R7, R184.reuse, 0x2 ;  /* 0x000000b8070a7211 */ /* 0x080fe200078210ff */
[----:B------:R3:W-:Y:S01]  /*5a50*/  REDG.E.ADD.F32.FTZ.RN.STRONG.GPU desc[UR38][R106.64], R55 ;  /* 0x000000376a0079a6 */ /* 0x0007e2000c10f3a6 */
[-C--:B------:R-:W-:Y:S01]  /*5a60*/  LEA R14, P3, R19, R184.reuse, 0x2 ;  /* 0x000000b8130e7211 */ /* 0x080fe200078610ff */
[----:B------:R-:W-:Y:S01]  /*5a70*/  IMAD.U32 R7, RZ, RZ, UR20 ;  /* 0x00000014ff077e24 */ /* 0x000fe2000f8e00ff */
[-C--:B------:R-:W-:Y:S01]  /*5a80*/  LEA.HI.X.SX32 R11, R105, R185.reuse, 0x2, P1 ;  /* 0x000000b9690b7211 */ /* 0x080fe200008f16ff */
[----:B------:R-:W-:Y:S01]  /*5a90*/  IMAD.U32 R105, RZ, RZ, UR17 ;  /* 0x00000011ff697e24 */ /* 0x000fe2000f8e00ff */
[-C--:B------:R-:W-:Y:S01]  /*5aa0*/  LEA.HI.X.SX32 R15, R13, R185.reuse, 0x2, P3 ;  /* 0x000000b90d0f7211 */ /* 0x080fe200018f16ff */
[----:B------:R-:W-:Y:S01]  /*5ab0*/  IMAD.U32 R17, RZ, RZ, UR15 ;  /* 0x0000000fff117e24 */ /* 0x000fe2000f8e00ff */
[-C--:B------:R-:W-:Y:S01]  /*5ac0*/  LEA R108, P1, R9, R184.reuse, 0x2 ;  /* 0x000000b8096c7211 */ /* 0x080fe200078210ff */
[----:B------:R4:W-:Y:S01]  /*5ad0*/  REDG.E.ADD.F32.FTZ.RN.STRONG.GPU desc[UR38][R10.64], R56 ;  /* 0x000000380a0079a6 */ /* 0x0009e2000c10f3a6 */
[-C--:B------:R-:W-:Y:S01]  /*5ae0*/  LEA.HI.X.SX32 R7, R7, R185.reuse, 0x2, P2 ;  /* 0x000000b907077211 */ /* 0x080fe200010f16ff */
[----:B------:R-:W-:Y:S01]  /*5af0*/  IMAD.U32 R19, RZ, RZ, UR16 ;  /* 0x00000010ff137e24 */ /* 0x000fe2000f8e00ff */
[-C--:B------:R-:W-:Y:S01]  /*5b00*/  LEA R104, P5, R105, R184.reuse, 0x2 ;  /* 0x000000b869687211 */ /* 0x080fe200078a10ff */
[----:B------:R4:W-:Y:S01]  /*5b10*/  REDG.E.ADD.F32.FTZ.RN.STRONG.GPU desc[UR38][R14.64], R57 ;  /* 0x000000390e0079a6 */ /* 0x0009e2000c10f3a6 */
[----:B------:R-:W-:Y:S02]  /*5b20*/  IMAD.U32 R13, RZ, RZ, UR14 ;  /* 0x0000000eff0d7e24 */ /* 0x000fe4000f8e00ff */
[----:B-1----:R-:W-:Y:S01]  /*5b30*/  IMAD.U32 R53, RZ, RZ, UR16 ;  /* 0x00000010ff357e24 */ /* 0x002fe2000f8e00ff */
[----:B------:R1:W-:Y:S01]  /*5b40*/  REDG.E.ADD.F32.FTZ.RN.STRONG.GPU desc[UR38][R6.64], R58 ;  /* 0x0000003a060079a6 */ /* 0x0003e2000c10f3a6 */
[----:B------:R-:W-:Y:S01]  /*5b50*/  IMAD.U32 R9, RZ, RZ, UR13 ;  /* 0x0000000dff097e24 */ /* 0x000fe2000f8e00ff */
[-C--:B------:R-:W-:Y:S01]  /*5b60*/  LEA R110, P2, R13, R184.reuse, 0x2 ;  /* 0x000000b80d6e7211 */ /* 0x080fe200078410ff */
[----:B--2---:R-:W-:Y:S02]  /*5b70*/  IMAD.U32 R5, RZ, RZ, UR19 ;  /* 0x00000013ff057e24 */ /* 0x004fe4000f8e00ff */
[----:B---3--:R-:W-:Y:S03]  /*5b80*/  IMAD.U32 R107, RZ, RZ, UR18 ;  /* 0x00000012ff6b7e24 */ /* 0x008fe6000f8e00ff */
[-C--:B------:R-:W-:Y:S01]  /*5b90*/  LEA.HI.X.SX32 R109, R5, R185.reuse, 0x2, P1 ;  /* 0x000000b9056d7211 */ /* 0x080fe200008f16ff */
[----:B------:R-:W-:Y:S01]  /*5ba0*/  IMAD.U32 R5, RZ, RZ, UR18 ;  /* 0x00000012ff057e24 */ /* 0x000fe2000f8e00ff */
[-C--:B------:R-:W-:Y:S01]  /*5bb0*/  LEA R106, P4, R53, R184.reuse, 0x2 ;  /* 0x000000b8356a7211 */ /* 0x080fe200078810ff */
[----:B------:R-:W-:Y:S02]  /*5bc0*/  IMAD.U32 R55, RZ, RZ, UR17 ;  /* 0x00000011ff377e24 */ /* 0x000fe4000f8e00ff */
[----:B------:R2:W-:Y:S01]  /*5bd0*/  REDG.E.ADD.F32.FTZ.RN.STRONG.GPU desc[UR38][R108.64], R59 ;  /* 0x0000003b6c0079a6 */ /* 0x0005e2000c10f3a6 */
[-C--:B----4-:R-:W-:Y:S01]  /*5be0*/  LEA R56, P1, R5, R184.reuse, 0x2 ;  /* 0x000000b805387211 */ /* 0x090fe200078210ff */
[----:B------:R-:W-:Y:S02]  /*5bf0*/  IMAD.U32 R11, RZ, RZ, UR14 ;  /* 0x0000000eff0b7e24 */ /* 0x000fe4000f8e00ff */
[----:B------:R-:W-:Y:S01]  /*5c00*/  REDG.E.ADD.F32.FTZ.RN.STRONG.GPU desc[UR38][R184.64+0x180], R64 ;  /* 0x00018040b80079a6 */ /* 0x000fe2000c10f3a6 */
[-C--:B------:R-:W-:Y:S01]  /*5c10*/  LEA.HI.X.SX32 R105, R55, R185.reuse, 0x2, P5 ;  /* 0x000000b937697211 */ /* 0x080fe200028f16ff */
[----:B------:R-:W-:Y:S01]  /*5c20*/  IMAD.U32 R15, RZ, RZ, UR15 ;  /* 0x0000000fff0f7e24 */ /* 0x000fe2000f8e00ff */
[-C--:B------:R-:W-:Y:S01]  /*5c30*/  LEA.HI.X.SX32 R57, R107, R185.reuse, 0x2, P1 ;  /* 0x000000b96b397211 */ /* 0x080fe200008f16ff */
[----:B------:R-:W-:Y:S01]  /*5c40*/  REDG.E.ADD.F32.FTZ.RN.STRONG.GPU desc[UR38][R180.64+0x180], R65 ;  /* 0x00018041b40079a6 */ /* 0x000fe2000c10f3a6 */
[-C--:B------:R-:W-:Y:S01]  /*5c50*/  LEA.HI.X.SX32 R107, R19, R185.reuse, 0x2, P4 ;  /* 0x000000b9136b7211 */ /* 0x080fe200020f16ff */
[----:B-1----:R-:W-:Y:S01]  /*5c60*/  IMAD.U32 R7, RZ, RZ, UR13 ;  /* 0x0000000dff077e24 */ /* 0x002fe2000f8e00ff */
[-C--:B------:R-:W-:Y:S01]  /*5c70*/  LEA R112, P1, R9, R184.reuse, 0x2 ;  /* 0x000000b809707211 */ /* 0x080fe200078210ff */
[----:B------:R-:W-:Y:S01]  /*5c80*/  REDG.E.ADD.F32.FTZ.RN.STRONG.GPU desc[UR38][R56.64], R66 ;  /* 0x00000042380079a6 */ /* 0x000fe2000c10f3a6 */
[-C--:B------:R-:W-:Y:S02]  /*5c90*/  LEA.HI.X.SX32 R111, R11, R185.reuse, 0x2, P2 ;  /* 0x000000b90b6f7211 */ /* 0x080fe400010f16ff */
[-C--:B------:R-:W-:Y:S01]  /*5ca0*/  LEA.HI.X.SX32 R113, R7, R185.reuse, 0x2, P1 ;  /* 0x000000b907717211 */ /* 0x080fe200008f16ff */
[----:B------:R-:W-:Y:S01]  /*5cb0*/  REDG.E.ADD.F32.FTZ.RN.STRONG.GPU desc[UR38][R104.64], R67 ;  /* 0x00000043680079a6 */ /* 0x000fe2000c10f3a6 */
[----:B------:R-:W-:Y:S03]  /*5cc0*/  @P6 IADD3 R234, P2, R234, -0x100, RZ ;  /* 0xffffff00eaea6810 */ /* 0x000fe60007f5e0ff */
[----:B------:R-:W-:Y:S01]  /*5cd0*/  REDG.E.ADD.F32.FTZ.RN.STRONG.GPU desc[UR38][R106.64], R60 ;  /* 0x0000003c6a0079a6 */ /* 0x000fe2000c10f3a6 */
[----:B------:R-:W-:Y:S03]  /*5ce0*/  @P6 IADD3.X R235, R235, -0x1, RZ, P2, !PT ;  /* 0xffffffffebeb6810 */ /* 0x000fe600017fe4ff */
[----:B------:R-:W-:Y:S01]  /*5cf0*/  LDSM.16.MT88.4 R4, [R206+0x10000] ;  /* 0x01000000ce04783b */ /* 0x000fe20000004200 */
[----:B--2---:R-:W-:Y:S03]  /*5d00*/  LEA R108, P3, R17, R184, 0x2 ;  /* 0x000000b8116c7211 */ /* 0x004fe600078610ff */
[----:B------:R-:W1:Y:S01]  /*5d10*/  LDSM.16.MT88.4 R8, [R203] ;  /* 0x00000000cb08783b */ /* 0x000e620000004200 */
[----:B------:R-:W-:Y:S03]  /*5d20*/  LEA.HI.X.SX32 R109, R15, R185, 0x2, P3 ;  /* 0x000000b90f6d7211 */ /* 0x000fe600018f16ff */
[----:B------:R-:W-:Y:S04]  /*5d30*/  LDSM.16.MT88.4 R16, [R203+0x2000] ;  /* 0x00200000cb10783b */ /* 0x000fe80000004200 */
[----:B------:R-:W-:Y:S04]  /*5d40*/  REDG.E.ADD.F32.FTZ.RN.STRONG.GPU desc[UR38][R108.64], R61 ;  /* 0x0000003d6c0079a6 */ /* 0x000fe8000c10f3a6 */
[----:B------:R-:W-:Y:S04]  /*5d50*/  REDG.E.ADD.F32.FTZ.RN.STRONG.GPU desc[UR38][R110.64], R62 ;  /* 0x0000003e6e0079a6 */ /* 0x000fe8000c10f3a6 */
[----:B------:R-:W-:Y:S04]  /*5d60*/  REDG.E.ADD.F32.FTZ.RN.STRONG.GPU desc[UR38][R112.64], R63 ;  /* 0x0000003f700079a6 */ /* 0x000fe8000c10f3a6 */
[----:B------:R-:W2:Y:S04]  /*5d70*/  LDSM.16.MT88.4 R12, [R0+0x10000] ;  /* 0x01000000000c783b */ /* 0x000ea80000004200 */
[----:B------:R-:W-:Y:S04]  /*5d80*/  LDSM.16.MT88.4 R52, [R206+0x10800] ;  /* 0x01080000ce34783b */ /* 0x000fe80000004200 */
[----:B------:R-:W3:Y:S04]  /*5d90*/  LDSM.16.MT88.4 R56, [R203+0x800] ;  /* 0x00080000cb38783b */ /* 0x000ee80000004200 */
[----:B------:R-:W4:Y:S04]  /*5da0*/  LDSM.16.MT88.4 R64, [R0+0x10800] ;  /* 0x010800000040783b */ /* 0x000f280000004200 */
[----:B------:R-:W-:Y:S01]  /*5db0*/  LDSM.16.MT88.4 R60, [R0+0x11000] ;  /* 0x01100000003c783b */ /* 0x000fe20000004200 */
[-C--:B-1----:R-:W-:Y:S06]  /*5dc0*/  HMMA.16816.F32.BF16 R68, R4, R8.reuse, R68 ;  /* 0x000000080444723c */ /* 0x082fec0000041844 */
[C---:B--2---:R-:W-:Y:S06]  /*5dd0*/  HMMA.16816.F32.BF16 R72, R12.reuse, R8, R72 ;  /* 0x000000080c48723c */ /* 0x044fec0000041848 */
        /* <DEDUP_REMOVED lines=10> */
[-C--:B---3--:R-:W-:Y:S06]  /*5e80*/  HMMA.16816.F32.BF16 R68, R52, R56.reuse, R68 ;  /* 0x000000383444723c */ /* 0x088fec0000041844 */
[C---:B----4-:R-:W-:Y:S06]  /*5e90*/  HMMA.16816.F32.BF16 R72, R64.reuse, R56, R72 ;  /* 0x000000384048723c */ /* 0x050fec0000041848 */
        /* <DEDUP_REMOVED lines=8> */
[----:B------:R-:W4:Y:S05]  /*5f20*/  LDSM.16.MT88.4 R52, [R203+0x3800] ;  /* 0x00380000cb34783b */ /* 0x000f2a0000004200 */
[-C--:B-1----:R-:W-:Y:S06]  /*5f30*/  HMMA.16816.F32.BF16 R68, R8, R12.reuse, R68 ;  /* 0x0000000c0844723c */ /* 0x082fec0000041844 */
[C---:B------:R-:W-:Y:S06]  /*5f40*/  HMMA.16816.F32.BF16 R72, R60.reuse, R12, R72 ;  /* 0x0000000c3c48723c */ /* 0x040fec0000041848 */
[-C--:B------:R-:W-:Y:S06]  /*5f50*/  HMMA.16816.F32.BF16 R76, R60, R14.reuse, R76 ;  /* 0x0000000e3c4c723c */ /* 0x080fec000004184c */
[C---:B------:R-:W-:Y:S06]  /*5f60*/  HMMA.16816.F32.BF16 R80, R8.reuse, R14, R80 ;  /* 0x0000000e0850723c */ /* 0x040fec0000041850 */
[-C--:B--2---:R-:W-:Y:S06]  /*5f70*/  HMMA.16816.F32.BF16 R84, R8, R4.reuse, R84 ;  /* 0x000000040854723c */ /* 0x084fec0000041854 */
[C---:B------:R-:W-:Y:S06]  /*5f80*/  HMMA.16816.F32.BF16 R88, R60.reuse, R4, R88 ;  /* 0x000000043c58723c */ /* 0x040fec0000041858 */
[-C--:B------:R-:W-:Y:S05]  /*5f90*/  HMMA.16816.F32.BF16 R92, R60, R6.reuse, R92 ;  /* 0x000000063c5c723c */ /* 0x080fea000004185c */
[----:B------:R-:W-:Y:S01]  /*5fa0*/  LOP3.LUT R4, R241, 0x1, RZ, 0xc0, !PT ;  /* 0x00000001f1047812 */ /* 0x000fe200078ec0ff */
[----:B------:R-:W-:Y:S04]  /*5fb0*/  HMMA.16816.F32.BF16 R96, R8, R6, R96 ;  /* 0x000000060860723c */ /* 0x000fe80000041860 */
[----:B------:R-:W-:Y:S01]  /*5fc0*/  ISETP.NE.U32.AND P1, PT, R4, 0x1, PT ;  /* 0x000000010400780c */ /* 0x000fe20003f25070 */
[----:B------:R-:W-:Y:S01]  /*5fd0*/  VIADD R5, R203, 0xffffc000 ;  /* 0xffffc000cb057836 */ /* 0x000fe20000000000 */
[-C--:B---3--:R-:W-:Y:S05]  /*5fe0*/  HMMA.16816.F32.BF16 R68, R16, R56.reuse, R68 ;  /* 0x000000381044723c */ /* 0x088fea0000041844 */
[----:B------:R-:W-:Y:S01]  /*5ff0*/  @P6 IADD3 R4, P3, R232, -0x100, RZ ;  /* 0xffffff00e8046810 */ /* 0x000fe20007f7e0ff */
[C---:B----4-:R-:W-:Y:S05]  /*6000*/  HMMA.16816.F32.BF16 R72, R64.reuse, R56, R72 ;  /* 0x000000384048723c */ /* 0x050fea0000041848 */
[----:B------:R-:W-:Y:S01]  /*6010*/  @P6 IMAD.MOV.U32 R232, RZ, RZ, R4 ;  /* 0x000000ffffe86224 */ /* 0x000fe200078e0004 */
[-C--:B------:R-:W-:Y:S05]  /*6020*/  HMMA.16816.F32.BF16 R76, R64, R58.reuse, R76 ;  /* 0x0000003a404c723c */ /* 0x080fea000004184c */
[----:B------:R-:W-:Y:S01]  /*6030*/  @P6 IADD3.X R4, R233, -0x1, RZ, P3, !PT ;  /* 0xffffffffe9046810 */ /* 0x000fe20001ffe4ff */
[C---:B------:R-:W-:Y:S04]  /*6040*/  HMMA.16816.F32.BF16 R80, R16.reuse, R58, R80 ;  /* 0x0000003a1050723c */ /* 0x040fe80000041850 */
[----:B------:R-:W-:Y:S01]  /*6050*/  ISETP.GT.AND P3, PT, R241, RZ, PT ;  /* 0x000000fff100720c */ /* 0x000fe20003f64270 */
[----:B------:R-:W-:Y:S01]  /*6060*/  @P1 VIADD R5, R203, 0x4000 ;  /* 0x00004000cb051836 */ /* 0x000fe20000000000 */
[-C--:B------:R-:W-:Y:S05]  /*6070*/  HMMA.16816.F32.BF16 R84, R16, R52.reuse, R84 ;  /* 0x000000341054723c */ /* 0x080fea0000041854 */
[----:B------:R-:W-:Y:S01]  /*6080*/  VIADD R241, R241, 0xffffffff ;  /* 0xfffffffff1f17836 */ /* 0x000fe20000000000 */
[C---:B------:R-:W-:Y:S05]  /*6090*/  HMMA.16816.F32.BF16 R88, R64.reuse, R52, R88 ;  /* 0x000000344058723c */ /* 0x040fea0000041858 */
[----:B------:R-:W-:Y:S01]  /*60a0*/  @P6 IMAD.MOV.U32 R233, RZ, RZ, R4 ;  /* 0x000000ffffe96224 */ /* 0x000fe200078e0004 */
[-C--:B------:R-:W-:Y:S05]  /*60b0*/  HMMA.16816.F32.BF16 R92, R64, R54.reuse, R92 ;  /* 0x00000036405c723c */ /* 0x080fea000004185c */
[----:B------:R-:W-:Y:S01]  /*60c0*/  IMAD.MOV.U32 R203, RZ, RZ, R5 ;  /* 0x000000ffffcb7224 */ /* 0x000fe200078e0005 */
        /* <DEDUP_REMOVED lines=48> */
[----:B------:R-:W-:Y:S01]  /*63d0*/  F2FP.BF16.F32.PACK_AB R74, R75, R74 ;  /* 0x0000004a4b4a723e */ /* 0x000fe200000010ff */
[----:B------:R-:W1:Y:S01]  /*63e0*/  @P0 LDC.64 R4, c[0x0][0x458] ;  /* 0x00011600ff040b82 */ /* 0x000e620000000a00 */
[----:B------:R-:W-:Y:S01]  /*63f0*/  F2FP.BF16.F32.PACK_AB R76, R77, R76 ;  /* 0x0000004c4d4c723e */ /* 0x000fe200000010ff */
[----:B------:R-:W-:Y:S01]  /*6400*/  STS [R225+0x400], R70 ;  /* 0x00040046e1007388 */ /* 0x000fe20000000800 */
[----:B------:R-:W-:-:S02]  /*6410*/  F2FP.BF16.F32.PACK_AB R78, R79, R78 ;  /* 0x0000004e4f4e723e */ /* 0x000fc400000010ff */
[----:B------:R-:W-:Y:S01]  /*6420*/  F2FP.BF16.F32.PACK_AB R84, R85, R84 ;  /* 0x000000545554723e */ /* 0x000fe200000010ff */
[----:B------:R-:W-:Y:S01]  /*6430*/  STS [R227], R80 ;  /* 0x00000050e3007388 */ /* 0x000fe20000000800 */
[----:B------:R-:W-:Y:S01]  /*6440*/  F2FP.BF16.F32.PACK_AB R86, R87, R86 ;  /* 0x000000565756723e */ /* 0x000fe200000010ff */
[----:B------:R-:W2:Y:S01]  /*6450*/  @P0 LDC.64 R2, c[0x0][0x450] ;  /* 0x00011400ff020b82 */ /* 0x000ea20000000a00 */
        /* <DEDUP_REMOVED lines=29> */
[CC--:B------:R-:W-:Y:S02]  /*6630*/  @P0 IADD3 R39, R242.reuse, R245.reuse, RZ ;  /* 0x000000f5f2270210 */ /* 0x0c0fe40007ffe0ff */
[----:B------:R-:W-:Y:S01]  /*6640*/  @P0 IADD3 R31, R242, R245, RZ ;  /* 0x000000f5f21f0210 */ /* 0x000fe20007ffe0ff */
[----:B------:R-:W-:Y:S01]  /*6650*/  STS [R225+0x3400], R90 ;  /* 0x0034005ae1007388 */ /* 0x000fe20000000800 */
[----:B------:R-:W-:-:S03]  /*6660*/  SHF.R.S32.HI R9, RZ, 0x1f, R222 ;  /* 0x0000001fff097819 */ /* 0x000fc600000114de */
        /* <DEDUP_REMOVED lines=15> */
[----:B--2---:R-:W-:-:S03]  /*6760*/  @P0 IMAD R28, R31, R3, RZ ;  /* 0x000000031f1c0224 */ /* 0x004fc600078e02ff */
[----:B------:R2:W-:Y:S01]  /*6770*/  STS [R225+0x7400], R42 ;  /* 0x0074002ae1007388 */ /* 0x0005e20000000800 */
[----:B---3--:R-:W-:-:S03]  /*6780*/  @P0 IMAD.WIDE.U32 R30, R31, R2, RZ ;  /* 0x000000021f1e0225 */ /* 0x008fc600078e00ff */
[----:B------:R2:W-:Y:S01]  /*6790*/  STS [R227+0x7000], R44 ;  /* 0x0070002ce3007388 */ /* 0x0005e20000000800 */
[----:B-1----:R-:W-:Y:S01]  /*67a0*/  @P0 IMAD R36, R39, R5, RZ ;  /* 0x0000000527240224 */ /* 0x002fe200078e02ff */
[----:B------:R-:W-:Y:S02]  /*67b0*/  @P0 IADD3 R28, R31, R28, RZ ;  /* 0x0000001c1f1c0210 */ /* 0x000fe40007ffe0ff */
[----:B------:R2:W-:Y:S01]  /*67c0*/  STS [R227+0x7400], R46 ;  /* 0x0074002ee3007388 */ /* 0x0005e20000000800 */
[----:B----4-:R-:W-:-:S05]  /*67d0*/  @P0 IMAD.WIDE.U32 R38, R39, R4, RZ ;  /* 0x0000000427260225 */ /* 0x010fca00078e00ff */
[----:B------:R-:W-:Y:S02]  /*67e0*/  @P0 IADD3 R36, R39, R36, RZ ;  /* 0x0000002427240210 */ /* 0x000fe40007ffe0ff */
[----:B------:R-:W-:Y:S01]  /*67f0*/  LEA R39, R220, UR5, 0x1 ;  /* 0x00000005dc277c11 */ /* 0x000fe2000f8e08ff */
[----:B------:R-:W-:Y:S06]  /*6800*/  @P0 BRA `(.L_x_806) ;  /* 0x00000000002c0947 */ /* 0x000fec0003800000 */
        /* <DEDUP_REMOVED lines=11> */
.L_x_806:
        /* <DEDUP_REMOVED lines=13> */
.L_x_807:
[----:B------:R-:W-:Y:S01]  /*6990*/  BAR.SYNC.DEFER_BLOCKING 0x0 ;  /* 0x0000000000007b1d */ /* 0x000fe20000010000 */
[C---:B------:R-:W-:Y:S01]  /*69a0*/  IMAD.SHL.U32 R37, R224.reuse, 0x40, RZ ;  /* 0x00000040e0257824 */ /* 0x040fe200078e00ff */
[--C-:B------:R-:W-:Y:S01]  /*69b0*/  SHF.R.S32.HI R45, RZ, 0x1f, R216.reuse ;  /* 0x0000001fff2d7819 */ /* 0x100fe200000114d8 */
[----:B--2---:R-:W-:Y:S01]  /*69c0*/  IMAD.MOV.U32 R44, RZ, RZ, R216 ;  /* 0x000000ffff2c7224 */ /* 0x004fe200078e00d8 */
[----:B------:R-:W-:Y:S01]  /*69d0*/  SHF.R.S32.HI R6, RZ, 0x1f, R221 ;  /* 0x0000001fff067819 */ /* 0x000fe200000114dd */
[----:B------:R-:W-:Y:S01]  /*69e0*/  IMAD R243, R224, -0x40, R243 ;  /* 0xffffffc0e0f37824 */ /* 0x000fe200078e02f3 */
[----:B------:R-:W-:Y:S01]  /*69f0*/  SHF.R.S32.HI R7, RZ, 0x1f, R37 ;  /* 0x0000001fff077819 */ /* 0x000fe20000011425 */
[-C--:B------:R-:W-:Y:S01]  /*6a00*/  IMAD.WIDE.U32 R34, R37, R2.reuse, R44 ;  /* 0x0000000225227225 */ /* 0x080fe200078e002c */
[----:B------:R-:W-:Y:S01]  /*6a10*/  ULDC.64 UR10, c[0x0][0x468] ;  /* 0x00011a00000a7ab9 */ /* 0x000fe20000000a00 */
[----:B------:R-:W-:Y:S01]  /*6a20*/  BSSY B0, `(.L_x_808) ;  /* 0x0000022000007945 */ /* 0x000fe20003800000 */
[----:B------:R-:W-:Y:S01]  /*6a30*/  ISETP.GE.AND P3, PT, R214, R243, PT ;  /* 0x000000f3d600720c */ /* 0x000fe20003f66270 */
[----:B------:R-:W-:Y:S01]  /*6a40*/  IMAD R32, R7, R2, RZ ;  /* 0x0000000207207224 */ /* 0x000fe200078e02ff */
[----:B------:R-:W-:-:S02]  /*6a50*/  IADD3 R46, P0, R30, R34, RZ ;  /* 0x000000221e2e7210 */ /* 0x000fc40007f1e0ff */
[----:B------:R-:W-:Y:S01]  /*6a60*/  IADD3 R30, R214, 0x20, RZ ;  /* 0x00000020d61e7810 */ /* 0x000fe20007ffe0ff */
[----:B------:R-:W-:Y:S01]  /*6a70*/  IMAD R29, R37, R3, R32 ;  /* 0x00000003251d7224 */ /* 0x000fe200078e0220 */
[----:B------:R-:W-:Y:S02]  /*6a80*/  SHF.R.S32.HI R41, RZ, 0x1f, R214 ;  /* 0x0000001fff297819 */ /* 0x000fe400000114d6 */
[----:B------:R-:W-:Y:S02]  /*6a90*/  ISETP.GE.AND P2, PT, R30, R243, PT ;  /* 0x000000f31e00720c */ /* 0x000fe40003f46270 */
[----:B------:R-:W-:Y:S01]  /*6aa0*/  IADD3.X R47, R28, R35, R29, P0, !PT ;  /* 0x000000231c2f7210 */ /* 0x000fe200007fe41d */
[----:B------:R-:W-:Y:S01]  /*6ab0*/  IMAD R28, R6, UR10, RZ ;  /* 0x0000000a061c7c24 */ /* 0x000fe2000f8e02ff */
[----:B------:R1:W2:Y:S03]  /*6ac0*/  LDS.128 R24, [R39+0xd000] ;  /* 0x00d0000027187984 */ /* 0x0002a60000000c00 */
[----:B------:R-:W-:-:S02]  /*6ad0*/  IMAD R43, R221, UR11, R28 ;  /* 0x0000000bdd2b7c24 */ /* 0x000fc4000f8e021c */
[----:B------:R-:W-:Y:S01]  /*6ae0*/  IMAD.WIDE.U32 R46, R221, UR10, R46 ;  /* 0x0000000add2e7c25 */ /* 0x000fe2000f8e002e */
[----:B------:R1:W3:Y:S04]  /*6af0*/  LDS.128 R20, [R39+0x10000] ;  /* 0x0100000027147984 */ /* 0x0002e80000000c00 */
[----:B------:R1:W4:Y:S01]  /*6b00*/  LDS.128 R16, [R39+0x11000] ;  /* 0x0110000027107984 */ /* 0x0003220000000c00 */
[----:B------:R-:W-:-:S03]  /*6b10*/  IADD3 R43, R47, R43, RZ ;  /* 0x0000002b2f2b7210 */ /* 0x000fc60007ffe0ff */
[----:B------:R1:W1:Y:S04]  /*6b20*/  LDS.128 R12, [R39+0x12000] ;  /* 0x01200000270c7984 */ /* 0x0002680000000c00 */
[----:B------:R1:W1:Y:S01]  /*6b30*/  LDS.128 R8, [R39+0x13000] ;  /* 0x0130000027087984 */ /* 0x0002620000000c00 */
[----:B------:R-:W-:Y:S05]  /*6b40*/  @P3 BRA `(.L_x_809) ;  /* 0x00000000003c3947 */ /* 0x000fea0003800000 */
[----:B------:R-:W-:Y:S01]  /*6b50*/  ULDC UR4, c[0x0][0x2d0] ;  /* 0x0000b40000047ab9 */ /* 0x000fe20000000800 */
[----:B------:R-:W2:Y:S01]  /*6b60*/  LDS.128 R32, [R39+0xe000] ;  /* 0x00e0000027207984 */ /* 0x000ea20000000c00 */
[----:B------:R-:W-:Y:S01]  /*6b70*/  ISETP.GE.AND P4, PT, R216, UR4, PT ;  /* 0x00000004d8007c0c */ /* 0x000fe2000bf86270 */
[-C--:B------:R-:W-:Y:S01]  /*6b80*/  IMAD R40, R41, R2.reuse, RZ ;  /* 0x0000000229287224 */ /* 0x080fe200078e02ff */
[----:B------:R-:W-:Y:S01]  /*6b90*/  ISETP.GE.AND P1, PT, R223, UR4, PT ;  /* 0x00000004df007c0c */ /* 0x000fe2000bf26270 */
[----:B------:R-:W-:Y:S01]  /*6ba0*/  IMAD.MOV.U32 R42, RZ, RZ, R46 ;  /* 0x000000ffff2a7224 */ /* 0x000fe200078e002e */
[----:B------:R-:W-:Y:S01]  /*6bb0*/  ULDC.64 UR10, c[0x0][0x3f0] ;  /* 0x0000fc00000a7ab9 */ /* 0x000fe20000000a00 */
[C---:B------:R-:W-:Y:S02]  /*6bc0*/  IMAD R40, R214.reuse, R3, R40 ;  /* 0x00000003d6287224 */ /* 0x040fe400078e0228 */
[----:B------:R-:W-:-:S05]  /*6bd0*/  IMAD.WIDE.U32 R48, R214, R2, R42 ;  /* 0x00000002d6307225 */ /* 0x000fca00078e002a */
[----:B------:R-:W-:Y:S01]  /*6be0*/  IADD3 R40, R49, R40, RZ ;  /* 0x0000002831287210 */ /* 0x000fe20007ffe0ff */
[----:B------:R-:W3:Y:S01]  /*6bf0*/  @!P4 LDS.128 R28, [R39+0xc000] ;  /* 0x00c00000271cc984 */ /* 0x000ee20000000c00 */
[----:B------:R-:W-:-:S04]  /*6c00*/  LEA R50, P0, R48, UR10, 0x1 ;  /* 0x0000000a30327c11 */ /* 0x000fc8000f8008ff */
[----:B------:R-:W-:-:S05]  /*6c10*/  LEA.HI.X R51, R48, UR11, R40, 0x1, P0 ;  /* 0x0000000b30337c11 */ /* 0x000fca00080f0c28 */
[----:B--2---:R2:W-:Y:S04]  /*6c20*/  @!P1 STG.E.128 desc[UR38][R50.64+0x80], R32 ;  /* 0x0000802032009986 */ /* 0x0045e8000c101d26 */
[----:B---3--:R2:W-:Y:S02]  /*6c30*/  @!P4 STG.E.128 desc[UR38][R50.64], R28 ;  /* 0x0000001c3200c986 */ /* 0x0085e4000c101d26 */
.L_x_809:
[----:B------:R-:W-:Y:S05]  /*6c40*/  BSYNC B0 ;  /* 0x0000000000007941 */ /* 0x000fea0003800000 */
.L_x_808:
[----:B--2---:R2:W1:Y:S01]  /*6c50*/  LDS.128 R28, [R39+0xf000] ;  /* 0x00f00000271c7984 */ /* 0x0044620000000c00 */
[----:B------:R-:W-:Y:S04]  /*6c60*/  BSSY B0, `(.L_x_810) ;  /* 0x0000011000007945 */ /* 0x000fe80003800000 */
[----:B------:R-:W-:Y:S05]  /*6c70*/  @P2 BRA `(.L_x_811) ;  /* 0x00000000003c2947 */ /* 0x000fea0003800000 */
[----:B------:R-:W-:Y:S01]  /*6c80*/  IADD3 R32, P0, R214, 0x20, RZ ;  /* 0x00000020d6207810 */ /* 0x000fe20007f1e0ff */
[----:B------:R-:W-:Y:S01]  /*6c90*/  ULDC UR4, c[0x0][0x2d0] ;  /* 0x0000b40000047ab9 */ /* 0x000fe20000000800 */
[----:B------:R-:W-:Y:S01]  /*6ca0*/  MOV R42, R46 ;  /* 0x0000002e002a7202 */ /* 0x000fe20000000f00 */
[----:B------:R-:W-:Y:S01]  /*6cb0*/  ULDC.64 UR10, c[0x0][0x3f0] ;  /* 0x0000fc00000a7ab9 */ /* 0x000fe20000000a00 */
[----:B------:R-:W-:Y:S01]  /*6cc0*/  ISETP.GE.AND P1, PT, R216, UR4, PT ;  /* 0x00000004d8007c0c */ /* 0x000fe2000bf26270 */
        /* <DEDUP_REMOVED lines=8> */
[----:B------:R2:W-:Y:S04]  /*6d50*/  @!P1 STG.E.128 desc[UR38][R2.64], R24 ;  /* 0x0000001802009986 */ /* 0x0005e8000c101d26 */
[----:B-1----:R2:W-:Y:S02]  /*6d60*/  @!P0 STG.E.128 desc[UR38][R2.64+0x80], R28 ;  /* 0x0000801c02008986 */ /* 0x0025e4000c101d26 */
.L_x_811:
[----:B------:R-:W-:Y:S05]  /*6d70*/  BSYNC B0 ;  /* 0x0000000000007941 */ /* 0x000fea0003800000 */
.L_x_810:
[-C--:B------:R-:W-:Y:S01]  /*6d80*/  IMAD.WIDE.U32 R44, R37, R4.reuse, R44 ;  /* 0x00000004252c7225 */ /* 0x080fe200078e002c */
[----:B------:R-:W-:Y:S01]  /*6d90*/  ULDC.64 UR10, c[0x0][0x470] ;  /* 0x00011c00000a7ab9 */ /* 0x000fe20000000a00 */
[----:B------:R-:W-:Y:S02]  /*6da0*/  BSSY B0, `(.L_x_812) ;  /* 0x0000018000007945 */ /* 0x000fe40003800000 */
[----:B--2---:R-:W-:Y:S01]  /*6db0*/  IMAD R2, R7, R4, RZ ;  /* 0x0000000407027224 */ /* 0x004fe200078e02ff */
[----:B------:R-:W-:Y:S01]  /*6dc0*/  IADD3 R38, P0, R38, R44, RZ ;  /* 0x0000002c26267210 */ /* 0x000fe20007f1e0ff */
[----:B------:R-:W-:Y:S02]  /*6dd0*/  IMAD R6, R6, UR10, RZ ;  /* 0x0000000a06067c24 */ /* 0x000fe4000f8e02ff */
[----:B------:R-:W-:Y:S02]  /*6de0*/  IMAD R37, R37, R5, R2 ;  /* 0x0000000525257224 */ /* 0x000fe400078e0202 */
[----:B------:R-:W-:-:S03]  /*6df0*/  IMAD R3, R221, UR11, R6 ;  /* 0x0000000bdd037c24 */ /* 0x000fc6000f8e0206 */
[----:B-1----:R-:W-:-:S03]  /*6e00*/  IADD3.X R39, R36, R45, R37, P0, !PT ;  /* 0x0000002d24277210 */ /* 0x002fc600007fe425 */
        /* <DEDUP_REMOVED lines=15> */
[----:B---3--:R1:W-:Y:S04]  /*6f00*/  @!P1 STG.E.128 desc[UR38][R26.64], R20 ;  /* 0x000000141a009986 */ /* 0x0083e8000c101d26 */
[----:B------:R1:W-:Y:S02]  /*6f10*/  @!P0 STG.E.128 desc[UR38][R26.64+0x80], R12 ;  /* 0x0000800c1a008986 */ /* 0x0003e4000c101d26 */
.L_x_813:
[----:B------:R-:W-:Y:S05]  /*6f20*/  BSYNC B0 ;  /* 0x0000000000007941 */ /* 0x000fea0003800000 */
.L_x_812:
[----:B------:R-:W-:Y:S05]  /*6f30*/  @P2 BRA `(.L_x_814) ;  /* 0x00000008005c2947 */ /* 0x000fea0003800000 */
[----:B------:R-:W-:Y:S01]  /*6f40*/  IADD3 R2, P0, R214, 0x20, RZ ;  /* 0x00000020d6027810 */ /* 0x000fe20007f1e0ff */
[----:B------:R-:W-:Y:S01]  /*6f50*/  ULDC UR4, c[0x0][0x2d0] ;  /* 0x0000b40000047ab9 */ /* 0x000fe20000000800 */
[----:B------:R-:W-:Y:S01]  /*6f60*/  MOV R7, R3 ;  /* 0x0000000300077202 */ /* 0x000fe20000000f00 */
[----:B------:R-:W-:Y:S02]  /*6f70*/  ULDC.64 UR10, c[0x0][0x3f8] ;  /* 0x0000fe00000a7ab9 */ /* 0x000fe40000000a00 */
[----:B------:R-:W-:Y:S01]  /*6f80*/  IMAD.X R41, RZ, RZ, R41, P0 ;  /* 0x000000ffff297224 */ /* 0x000fe200000e0629 */
[----:B------:R-:W-:Y:S01]  /*6f90*/  ISETP.GE.AND P0, PT, R216, UR4, PT ;  /* 0x00000004d8007c0c */ /* 0x000fe2000bf06270 */
[----:B------:R-:W-:-:S04]  /*6fa0*/  IMAD.WIDE.U32 R6, R2, R4, R6 ;  /* 0x0000000402067225 */ /* 0x000fc800078e0006 */
[----:B------:R-:W-:-:S04]  /*6fb0*/  IMAD R41, R41, R4, RZ ;  /* 0x0000000429297224 */ /* 0x000fc800078e02ff */
        /* <DEDUP_REMOVED lines=9> */
.L_x_784:
[----:B------:R-:W-:Y:S02]  /*7050*/  ISETP.NE.AND P0, PT, R245, -0x1, PT ;  /* 0xfffffffff500780c */ /* 0x000fe40003f05270 */
[----:B------:R-:W-:Y:S02]  /*7060*/  SHF.L.U32 R11, R224, 0x6, RZ ;  /* 0x00000006e00b7819 */ /* 0x000fe400000006ff */
[----:B------:R-:W-:Y:S02]  /*7070*/  SHF.R.S32.HI R13, RZ, 0x1f, R222 ;  /* 0x0000001fff0d7819 */ /* 0x000fe400000114de */
[----:B------:R-:W-:-:S07]  /*7080*/  SHF.R.S32.HI R9, RZ, 0x1f, R11 ;  /* 0x0000001fff097819 */ /* 0x000fce000001140b */
[----:B------:R-:W1:Y:S01]  /*7090*/  @P0 LDC.64 R4, c[0x0][0x450] ;  /* 0x00011400ff040b82 */ /* 0x000e620000000a00 */
[CC--:B------:R-:W-:Y:S02]  /*70a0*/  @P0 IADD3 R6, R242.reuse, R245.reuse, RZ ;  /* 0x000000f5f2060210 */ /* 0x0c0fe40007ffe0ff */
[----:B------:R-:W-:-:S05]  /*70b0*/  @P0 IADD3 R14, R242, R245, RZ ;  /* 0x000000f5f20e0210 */ /* 0x000fca0007ffe0ff */
[----:B------:R-:W2:Y:S01]  /*70c0*/  @P0 LDC.64 R2, c[0x0][0x458] ;  /* 0x00011600ff020b82 */ /* 0x000ea20000000a00 */
[C---:B-1----:R-:W-:Y:S02]  /*70d0*/  @P0 IMAD R8, R6.reuse, R5, RZ ;  /* 0x0000000506080224 */ /* 0x042fe400078e02ff */
[----:B------:R-:W-:-:S04]  /*70e0*/  @P0 IMAD.WIDE.U32 R6, R6, R4, RZ ;  /* 0x0000000406060225 */ /* 0x000fc800078e00ff */
[----:B------:R-:W-:Y:S01]  /*70f0*/  @P0 IMAD.IADD R8, R7, 0x1, R8 ;  /* 0x0000000107080824 */ /* 0x000fe200078e0208 */
[----:B------:R-:W-:Y:S01]  /*7100*/  @P0 MOV R10, R6 ;  /* 0x00000006000a0202 */ /* 0x000fe20000000f00 */
[C---:B--2---:R-:W-:Y:S02]  /*7110*/  @P0 IMAD R12, R14.reuse, R3, RZ ;  /* 0x000000030e0c0224 */ /* 0x044fe400078e02ff */
[----:B------:R-:W-:-:S04]  /*7120*/  @P0 IMAD.WIDE.U32 R14, R14, R2, RZ ;  /* 0x000000020e0e0225 */ /* 0x000fc800078e00ff */
[----:B------:R-:W-:Y:S01]  /*7130*/  @P0 IMAD.IADD R12, R15, 0x1, R12 ;  /* 0x000000010f0c0824 */ /* 0x000fe200078e020c */
        /* <DEDUP_REMOVED lines=13> */
.L_x_815:
        /* <DEDUP_REMOVED lines=11> */
[----:B------:R-:W-:-:S07]  /*72c0*/  IADD3 R12, R15, R7, RZ ;  /* 0x000000070f0c7210 */ /* 0x000fce0007ffe0ff */
.L_x_816:
[----:B------:R-:W-:Y:S01]  /*72d0*/  IMAD R243, R224, -0x40, R243 ;  /* 0xffffffc0e0f37824 */ /* 0x000fe200078e02f3 */
[----:B------:R-:W-:Y:S01]  /*72e0*/  SHF.R.S32.HI R6, RZ, 0x1f, R221 ;  /* 0x0000001fff067819 */ /* 0x000fe200000114dd */
[-C--:B------:R-:W-:Y:S01]  /*72f0*/  IMAD R16, R9, R4.reuse, RZ ;  /* 0x0000000409107224 */ /* 0x080fe200078e02ff */
[----:B------:R-:W-:Y:S01]  /*7300*/  ULDC.64 UR10, c[0x0][0x468] ;  /* 0x00011a00000a7ab9 */ /* 0x000fe20000000a00 */
[C---:B------:R-:W-:Y:S01]  /*7310*/  IMAD.WIDE.U32 R18, R11.reuse, R4, R216 ;  /* 0x000000040b127225 */ /* 0x040fe200078e00d8 */
[----:B------:R-:W-:Y:S01]  /*7320*/  ISETP.GE.AND P3, PT, R214, R243, PT ;  /* 0x000000f3d600720c */ /* 0x000fe20003f66270 */
[----:B------:R-:W-:Y:S02]  /*7330*/  BSSY B0, `(.L_x_817) ;  /* 0x000001a000007945 */ /* 0x000fe40003800000 */
[----:B------:R-:W-:Y:S01]  /*7340*/  IMAD R7, R11, R5, R16 ;  /* 0x000000050b077224 */ /* 0x000fe200078e0210 */
[----:B------:R-:W-:Y:S02]  /*7350*/  IADD3 R16, P0, R10, R18, RZ ;  /* 0x000000120a107210 */ /* 0x000fe40007f1e0ff */
[----:B------:R-:W-:-:S02]  /*7360*/  IADD3 R10, R214, 0x20, RZ ;  /* 0x00000020d60a7810 */ /* 0x000fc40007ffe0ff */
[----:B------:R-:W-:Y:S01]  /*7370*/  IADD3.X R17, R8, R19, R7, P0, !PT ;  /* 0x0000001308117210 */ /* 0x000fe200007fe407 */
[----:B------:R-:W-:Y:S01]  /*7380*/  IMAD R8, R6, UR10, RZ ;  /* 0x0000000a06087c24 */ /* 0x000fe2000f8e02ff */
[----:B------:R-:W-:Y:S02]  /*7390*/  ISETP.GE.AND P2, PT, R10, R243, PT ;  /* 0x000000f30a00720c */ /* 0x000fe40003f46270 */
[----:B------:R-:W-:Y:S01]  /*73a0*/  SHF.R.S32.HI R7, RZ, 0x1f, R214 ;  /* 0x0000001fff077819 */ /* 0x000fe200000114d6 */
        /* <DEDUP_REMOVED lines=18> */
.L_x_818:
[----:B------:R-:W-:Y:S05]  /*74d0*/  BSYNC B0 ;  /* 0x0000000000007941 */ /* 0x000fea0003800000 */
.L_x_817:
[----:B------:R-:W-:Y:S04]  /*74e0*/  BSSY B0, `(.L_x_819) ;  /* 0x0000011000007945 */ /* 0x000fe80003800000 */
        /* <DEDUP_REMOVED lines=14> */
[----:B------:R2:W-:Y:S04]  /*75d0*/  @!P1 STG.E.128 desc[UR38][R4.64], RZ ;  /* 0x000000ff04009986 */ /* 0x0005e8000c101d26 */
[----:B------:R2:W-:Y:S02]  /*75e0*/  @!P0 STG.E.128 desc[UR38][R4.64+0x80], RZ ;  /* 0x000080ff04008986 */ /* 0x0005e4000c101d26 */
.L_x_820:
[----:B------:R-:W-:Y:S05]  /*75f0*/  BSYNC B0 ;  /* 0x0000000000007941 */ /* 0x000fea0003800000 */
.L_x_819:
        /* <DEDUP_REMOVED lines=26> */
.L_x_822:
[----:B------:R-:W-:Y:S05]  /*77a0*/  BSYNC B0 ;  /* 0x0000000000007941 */ /* 0x000fea0003800000 */
.L_x_821:
        /* <DEDUP_REMOVED lines=14> */
[----:B------:R3:W-:Y:S04]  /*7890*/  @!P1 STG.E.128 desc[UR38][R2.64], RZ ;  /* 0x000000ff02009986 */ /* 0x0007e8000c101d26 */
[----:B------:R3:W-:Y:S02]  /*78a0*/  @!P0 STG.E.128 desc[UR38][R2.64+0x80], RZ ;  /* 0x000080ff02008986 */ /* 0x0007e4000c101d26 */
.L_x_814:
[----:B------:R-:W-:Y:S05]  /*78b0*/  BSYNC B1 ;  /* 0x0000000000017941 */ /* 0x000fea0003800000 */
.L_x_779:
[----:B--234-:R-:W2:Y:S02]  /*78c0*/  LDC R3, c[0x0][0xc] ;  /* 0x00000300ff037b82 */ /* 0x01cea40000000800 */
[----:B--2---:R-:W-:-:S04]  /*78d0*/  IADD3 R224, R3, R224, RZ ;  /* 0x000000e003e07210 */ /* 0x004fc80007ffe0ff */
[----:B------:R-:W-:-:S13]  /*78e0*/  ISETP.GE.AND P0, PT, R224, UR8, PT ;  /* 0x00000008e0007c0c */ /* 0x000fda000bf06270 */
[----:B------:R-:W-:Y:S05]  /*78f0*/  @P0 BRA `(.L_x_823) ;  /* 0x0000000000040947 */ /* 0x000fea0003800000 */
[----:B------:R-:W-:Y:S05]  /*7900*/  BRA `(.L_x_824) ;  /* 0xffffff8c00f07947 */ /* 0x000fea000383ffff */
.L_x_823:
[----:B------:R-:W-:Y:S05]  /*7910*/  EXIT ;  /* 0x000000000000794d */ /* 0x000fea0003800000 */
.L_x_825:
        /* <DEDUP_REMOVED lines=14> */
.L_x_2068:


//--------------------- .text._ZN5flash44flash_bwd_dq_dk_dv_loop_seqk_parallel_kernelI23Flash_bwd_kernel_traitsILi128ELi64ELi64ELi8ELi4ELi2ELi2ELb1ELb0EN7cutlass10bfloat16_tE19Flash_kernel_traitsILi128ELi64ELi64ELi8ES3_EELb1ELb0ELb1ELb0ELb0ELb0ELb0EEEvNS_16Flash_bwd_paramsE --------------------------
	.section	.text._ZN5flash44flash_bwd_dq_dk_dv_loop_seqk_parallel_kernelI23Flash_bwd_kernel_traitsILi128ELi64ELi64ELi8ELi4ELi2ELi2ELb1ELb0EN7cutlass10bfloat16_tE19Flash_kernel_traitsILi128ELi64ELi64ELi8ES3_EELb1ELb0ELb1ELb0ELb0ELb0ELb0EEEvNS_16Flash_bwd_paramsE,"ax",@progbits
	.align	128
        .global         _ZN5flash44flash_bwd_dq_dk_dv_loop_seqk_parallel_kernelI23Flash_bwd_kernel_traitsILi128ELi64ELi64ELi8ELi4ELi2ELi2ELb1ELb0EN7cutlass10bfloat16_tE19Flash_kernel_traitsILi128ELi64ELi64ELi8ES3_EELb1ELb0ELb1ELb0ELb0ELb0ELb0EEEvNS_16Flash_bwd_paramsE
        .type           _ZN5flash44flash_bwd_dq_dk_dv_loop_seqk_parallel_kernelI23Flash_bwd_kernel_traitsILi128ELi64ELi64ELi8ELi4ELi2ELi2ELb1ELb0EN7cutlass10bfloat16_tE19Flash_kernel_traitsILi128ELi64ELi64ELi8ES3_EELb1ELb0ELb1ELb0ELb0ELb0ELb0EEEvNS_16Flash_bwd_paramsE,@function
        .size           _ZN5flash44flash_bwd_dq_dk_dv_loop_seqk_parallel_kernelI23Flash_bwd_kernel_traitsILi128ELi64ELi64ELi8ELi4ELi2ELi2ELb1ELb0EN7cutlass10bfloat16_tE19Flash_kernel_traitsILi128ELi64ELi64ELi8ES3_EELb1ELb0ELb1ELb0ELb0ELb0ELb0EEEvNS_16Flash_bwd_paramsE,(.L_x_2069 - _ZN5flash44flash_bwd_dq_dk_dv_loop_seqk_parallel_kernelI23Flash_bwd_kernel_traitsILi128ELi64ELi64ELi8ELi4ELi2ELi2ELb1ELb0EN7cutlass10bfloat16_tE19Flash_kernel_traitsILi128ELi64ELi64ELi8ES3_EELb1ELb0ELb1ELb0ELb0ELb0ELb0EEEvNS_16Flash_bwd_paramsE)
        .other          _ZN5flash44flash_bwd_dq_dk_dv_loop_seqk_parallel_kernelI23Flash_bwd_kernel_traitsILi128ELi64ELi64ELi8ELi4ELi2ELi2ELb1ELb0EN7cutlass10bfloat16_tE19Flash_kernel_traitsILi128ELi64ELi64ELi8ES3_EELb1ELb0ELb1ELb0ELb0ELb0ELb0EEEvNS_16Flash_bwd_paramsE,@"STO_CUDA_ENTRY STV_DEFAULT"
_ZN5flash44flash_bwd_dq_dk_dv_loop_seqk_parallel_kernelI23Flash_bwd_kernel_traitsILi128ELi64ELi64ELi8ELi4ELi2ELi2ELb1ELb0EN7cutlass10bfloat16_tE19Flash_kernel_traitsILi128ELi64ELi64ELi8ES3_EELb1ELb0ELb1ELb0ELb0ELb0ELb0EEEvNS_16Flash_bwd_paramsE:
.text._ZN5flash44flash_bwd_dq_dk_dv_loop_seqk_parallel_kernelI23Flash_bwd_kernel_traitsILi128ELi64ELi64ELi8ELi4ELi2ELi2ELb1ELb0EN7cutlass10bfloat16_tE19Flash_kernel_traitsILi128ELi64ELi64ELi8ES3_EELb1ELb0ELb1ELb0ELb0ELb0ELb0EEEvNS_16Flash_bwd_paramsE:
        /* <DEDUP_REMOVED lines=14> */
[----:B------:R-:W-:-:S06]  /*00e0*/  ULDC.64 UR10, c[0x0][0x208] ;  /* 0x00008200000a7ab9 */ /* 0x000fcc0000000a00 */
[----:B------:R-:W3:Y:S08]  /*00f0*/  S2UR UR6, SR_CTAID.Z ;  /* 0x00000000000679c3 */ /* 0x000ef00000002700 */
[----:B------:R-:W4:Y:S01]  /*0100*/  S2UR UR7, SR_CTAID.Y ;  /* 0x00000000000779c3 */ /* 0x000f220000002600 */
[----:B--2---:R-:W-:Y:S01]  /*0110*/  ULEA UR4, UR4, UR5, 0x18 ;  /* 0x0000000504047291 */ /* 0x004fe2000f8ec03f */
[----:B-1----:R-:W-:Y:S01]  /*0120*/  SHF.R.S32.HI R7, RZ, 0x1f, R6 ;  /* 0x0000001fff077819 */ /* 0x002fe20000011406 */
[----:B---3--:R-:W-:-:S02]  /*0130*/  USHF.R.S32.HI UR5, URZ, 0x1f, UR6 ;  /* 0x0000001f3f057899 */ /* 0x008fc40008011406 */
[----:B------:R-:W-:Y:S01]  /*0140*/  USHF.R.S32.HI UR6, URZ, 0x1f, UR6 ;  /* 0x0000001f3f067899 */ /* 0x000fe20008011406 */
[CC--:B------:R-:W-:Y:S02]  /*0150*/  LEA.HI R3, R7.reuse, R6.reuse, RZ, 0x5 ;  /* 0x0000000607037211 */ /* 0x0c0fe400078f28ff */
[CC--:B------:R-:W-:Y:S01]  /*0160*/  LEA.HI R8, R7.reuse, R6.reuse, RZ, 0x3 ;  /* 0x0000000607087211 */ /* 0x0c0fe200078f18ff */
[----:B------:R-:W-:Y:S01]  /*0170*/  IMAD.U32 R224, RZ, RZ, UR5 ;  /* 0x00000005ffe07e24 */ /* 0x000fe2000f8e00ff */
[CC--:B------:R-:W-:Y:S01]  /*0180*/  LEA.HI R9, R7.reuse, R6.reuse, RZ, 0x4 ;  /* 0x0000000607097211 */ /* 0x0c0fe200078f20ff */
[----:B----4-:R-:W-:Y:S01]  /*0190*/  USHF.R.S32.HI UR5, URZ, 0x1f, UR7 ;  /* 0x0000001f3f057899 */ /* 0x010fe20008011407 */
[CC--:B------:R-:W-:Y:S01]  /*01a0*/  LEA.HI R214, R7.reuse, R6.reuse, RZ, 0x7 ;  /* 0x0000000607d67211 */ /* 0x0c0fe200078f38ff */
[----:B------:R-:W-:Y:S01]  /*01b0*/  IMAD.U32 R221, RZ, RZ, UR6 ;  /* 0x00000006ffdd7e24 */ /* 0x000fe2000f8e00ff */
[CC--:B------:R-:W-:Y:S01]  /*01c0*/  LEA.HI R4, R7.reuse, R6.reuse, RZ, 0x6 ;  /* 0x0000000607047211 */ /* 0x0c0fe200078f30ff */
[----:B------:R-:W-:Y:S01]  /*01d0*/  UIADD3 UR6, UR4, 0xc000, URZ ;  /* 0x0000c00004067890 */ /* 0x000fe2000fffe03f */
[----:B------:R-:W-:Y:S01]  /*01e0*/  LEA.HI R7, R7, R6, RZ, 0x2 ;  /* 0x0000000607077211 */ /* 0x000fe200078f10ff */
[----:B------:R-:W-:Y:S01]  /*01f0*/  IMAD.U32 R222, RZ, RZ, UR5 ;  /* 0x00000005ffde7e24 */ /* 0x000fe2000f8e00ff */
[----:B------:R-:W-:Y:S01]  /*0200*/  LOP3.LUT R13, R8, 0xfffffff8, RZ, 0xc0, !PT ;  /* 0xfffffff8080d7812 */ /* 0x000fe200078ec0ff */
[----:B------:R-:W-:Y:S01]  /*0210*/  USHF.L.U32 UR8, UR7, 0x7, URZ ;  /* 0x0000000707087899 */ /* 0x000fe2000800063f */
[----:B------:R-:W-:Y:S01]  /*0220*/  LOP3.LUT R11, R7, 0x7ffffffc, RZ, 0xc0, !PT ;  /* 0x7ffffffc070b7812 */ /* 0x000fe200078ec0ff */
[----:B------:R-:W-:Y:S01]  /*0230*/  UIADD3 UR5, UR4, 0x10000, URZ ;  /* 0x0001000004057890 */ /* 0x000fe2000fffe03f */
[----:B------:R-:W-:Y:S01]  /*0240*/  SHF.R.S32.HI R0, RZ, 0x2, R7 ;  /* 0x00000002ff007819 */ /* 0x000fe20000011407 */
[----:B------:R-:W-:Y:S01]  /*0250*/  IMAD.IADD R218, R6, 0x1, -R13 ;  /* 0x0000000106da7824 */ /* 0x000fe200078e0a0d */
[----:B------:R-:W-:Y:S01]  /*0260*/  SHF.R.S32.HI R7, RZ, 0x1f, R7 ;  /* 0x0000001fff077819 */ /* 0x000fe20000011407 */
[----:B------:R-:W-:Y:S01]  /*0270*/  IMAD.U32 R223, RZ, RZ, UR8 ;  /* 0x00000008ffdf7e24 */ /* 0x000fe2000f8e00ff */
[----:B------:R-:W-:-:S02]  /*0280*/  SHF.R.S32.HI R2, RZ, 0x5, R3 ;  /* 0x00000005ff027819 */ /* 0x000fc40000011403 */
[----:B------:R-:W-:Y:S02]  /*0290*/  SHF.R.S32.HI R215, RZ, 0x1f, R3 ;  /* 0x0000001fffd77819 */ /* 0x000fe40000011403 */
[----:B------:R-:W-:Y:S02]  /*02a0*/  LEA.HI R7, R7, R0, RZ, 0x3 ;  /* 0x0000000007077211 */ /* 0x000fe400078f18ff */
[----:B------:R-:W-:Y:S02]  /*02b0*/  LOP3.LUT R5, R3, 0xffffffe0, RZ, 0xc0, !PT ;  /* 0xffffffe003057812 */ /* 0x000fe400078ec0ff */
[-C--:B------:R-:W-:Y:S02]  /*02c0*/  LEA.HI R215, R215, R2.reuse, RZ, 0x2 ;  /* 0x00000002d7d77211 */ /* 0x080fe400078f10ff */
[----:B------:R-:W-:Y:S01]  /*02d0*/  LEA.HI R3, R3, R2, RZ, 0x1 ;  /* 0x0000000203037211 */ /* 0x000fe200078f08ff */
[----:B------:R-:W-:Y:S01]  /*02e0*/  IMAD.IADD R5, R6, 0x1, -R5 ;  /* 0x0000000106057824 */ /* 0x000fe200078e0a05 */
[----:B------:R-:W-:-:S02]  /*02f0*/  SHF.R.S32.HI R13, RZ, 0x3, R8 ;  /* 0x00000003ff0d7819 */ /* 0x000fc40000011408 */
[----:B------:R-:W-:Y:S02]  /*0300*/  LOP3.LUT R15, R9, 0xfffffff0, RZ, 0xc0, !PT ;  /* 0xfffffff0090f7812 */ /* 0x000fe400078ec0ff */
[----:B------:R-:W-:Y:S01]  /*0310*/  LOP3.LUT R7, R7, 0xfffffff8, RZ, 0xc0, !PT ;  /* 0xfffffff807077812 */ /* 0x000fe200078ec0ff */
[----:B------:R-:W-:Y:S01]  /*0320*/  IMAD.SHL.U32 R13, R13, 0x40, RZ ;  /* 0x000000400d0d7824 */ /* 0x000fe200078e00ff */
[----:B------:R-:W-:Y:S01]  /*0330*/  LOP3.LUT R215, R215, 0xfffffffc, RZ, 0xc0, !PT ;  /* 0xfffffffcd7d77812 */ /* 0x000fe200078ec0ff */
[----:B------:R-:W-:Y:S01]  /*0340*/  IMAD.IADD R15, R6, 0x1, -R15 ;  /* 0x00000001060f7824 */ /* 0x000fe200078e0a0f */
[----:B------:R-:W-:Y:S01]  /*0350*/  LOP3.LUT R3, R3, 0xfffffffe, RZ, 0xc0, !PT ;  /* 0xfffffffe03037812 */ /* 0x000fe200078ec0ff */
[----:B------:R-:W-:Y:S01]  /*0360*/  IMAD.IADD R7, R0, 0x1, -R7 ;  /* 0x0000000100077824 */ /* 0x000fe200078e0a07 */
[----:B------:R-:W-:Y:S01]  /*0370*/  SHF.R.S32.HI R10, RZ, 0x4, R9 ;  /* 0x00000004ff0a7819 */ /* 0x000fe20000011409 */
[----:B------:R-:W-:Y:S01]  /*0380*/  IMAD.IADD R6, R6, 0x1, -R11 ;  /* 0x0000000106067824 */ /* 0x000fe200078e0a0b */
[----:B------:R-:W-:Y:S01]  /*0390*/  LOP3.LUT P4, RZ, R218, 0x2, RZ, 0xc0, !PT ;  /* 0x00000002daff7812 */ /* 0x000fe2000788c0ff */
[----:B------:R-:W-:Y:S01]  /*03a0*/  IMAD.IADD R215, R2, 0x1, -R215 ;  /* 0x0000000102d77824 */ /* 0x000fe200078e0ad7 */
[----:B------:R-:W-:Y:S01]  /*03b0*/  LOP3.LUT P3, RZ, R218, 0x4, RZ, 0xc0, !PT ;  /* 0x00000004daff7812 */ /* 0x000fe2000786c0ff */
[----:B------:R-:W-:Y:S01]  /*03c0*/  IMAD.IADD R3, R2, 0x1, -R3 ;  /* 0x0000000102037824 */ /* 0x000fe200078e0a03 */
[----:B------:R-:W-:Y:S01]  /*03d0*/  SHF.R.S32.HI R2, RZ, 0x1f, R5 ;  /* 0x0000001fff027819 */ /* 0x000fe20000011405 */
[C---:B------:R-:W-:Y:S01]  /*03e0*/  IMAD.SHL.U32 R11, R218.reuse, 0x40, RZ ;  /* 0x00000040da0b7824 */ /* 0x040fe200078e00ff */
[----:B------:R-:W-:Y:S01]  /*03f0*/  LOP3.LUT R13, R13, 0x1c0, RZ, 0xc0, !PT ;  /* 0x000001c00d0d7812 */ /* 0x000fe200078ec0ff */
[----:B------:R-:W-:Y:S01]  /*0400*/  IMAD.SHL.U32 R218, R218, 0x8, RZ ;  /* 0x00000008dada7824 */ /* 0x000fe200078e00ff */
[----:B------:R-:W-:Y:S01]  /*0410*/  LEA.HI R9, R9, R10, RZ, 0x1 ;  /* 0x0000000a09097211 */ /* 0x000fe200078f08ff */
[----:B------:R-:W-:Y:S01]  /*0420*/  IMAD.SHL.U32 R14, R3, 0x10, RZ ;  /* 0x00000010030e7824 */ /* 0x000fe200078e00ff */
[----:B------:R-:W-:Y:S01]  /*0430*/  LOP3.LUT R12, R7, 0x1, RZ, 0xc0, !PT ;  /* 0x00000001070c7812 */ /* 0x000fe200078ec0ff */
[----:B------:R-:W-:Y:S01]  /*0440*/  IMAD.SHL.U32 R6, R6, 0x2, RZ ;  /* 0x0000000206067824 */ /* 0x000fe200078e00ff */
[----:B------:R-:W-:-:S02]  /*0450*/  LEA.HI R2, R2, R5, RZ, 0x2 ;  /* 0x0000000502027211 */ /* 0x000fc400078f10ff */
[----:B------:R-:W-:Y:S01]  /*0460*/  LOP3.LUT R11, R11, 0x1c0, RZ, 0xc0, !PT ;  /* 0x000001c00b0b7812 */ /* 0x000fe200078ec0ff */
[----:B------:R-:W-:Y:S01]  /*0470*/  IMAD R225, R215, 0x400, R6 ;  /* 0x00000400d7e17824 */ /* 0x000fe200078e0206 */
[----:B------:R-:W-:Y:S02]  /*0480*/  SHF.R.U32.HI R5, RZ, 0x3, R13 ;  /* 0x00000003ff057819 */ /* 0x000fe4000001160d */
[----:B------:R-:W-:Y:S02]  /*0490*/  LOP3.LUT R16, R13, 0x38, R218, 0xf8, !PT ;  /* 0x000000380d107812 */ /* 0x000fe400078ef8da */
[----:B------:R-:W-:Y:S02]  /*04a0*/  LOP3.LUT R9, R9, 0xfffffffe, RZ, 0xc0, !PT ;  /* 0xfffffffe09097812 */ /* 0x000fe400078ec0ff */
[----:B------:R-:W-:Y:S02]  /*04b0*/  ISETP.NE.U32.AND P0, PT, R12, 0x1, PT ;  /* 0x000000010c00780c */ /* 0x000fe40003f05070 */
[----:B------:R-:W-:Y:S01]  /*04c0*/  SHF.R.S32.HI R0, RZ, 0x1f, R15 ;  /* 0x0000001fff007819 */ /* 0x000fe2000001140f */
[----:B------:R-:W-:Y:S01]  /*04d0*/  IMAD.IADD R9, R10, 0x1, -R9 ;  /* 0x000000010a097824 */ /* 0x000fe200078e0a09 */
[----:B------:R-:W-:-:S02]  /*04e0*/  LOP3.LUT R13, R11, 0x10, R14, 0xf8, !PT ;  /* 0x000000100b0d7812 */ /* 0x000fc400078ef80e */
[----:B------:R-:W-:Y:S01]  /*04f0*/  LOP3.LUT R5, R16, R5, RZ, 0x3c, !PT ;  /* 0x0000000510057212 */ /* 0x000fe200078e3cff */
[----:B------:R-:W-:Y:S01]  /*0500*/  IMAD.SHL.U32 R211, R9, 0x20, RZ ;  /* 0x0000002009d37824 */ /* 0x000fe200078e00ff */
[----:B------:R-:W-:Y:S02]  /*0510*/  SHF.R.S32.HI R4, RZ, 0x6, R4 ;  /* 0x00000006ff047819 */ /* 0x000fe40000011404 */
[C---:B------:R-:W-:Y:S01]  /*0520*/  R2P PR, R7.reuse, 0x6 ;  /* 0x0000000607007804 */ /* 0x040fe20000000000 */
[----:B------:R-:W-:Y:S01]  /*0530*/  IMAD.SHL.U32 R7, R7, 0x40, RZ ;  /* 0x0000004007077824 */ /* 0x000fe200078e00ff */
[----:B------:R-:W-:Y:S01]  /*0540*/  LEA.HI R0, R0, R15, RZ, 0x3 ;  /* 0x0000000f00007211 */ /* 0x000fe200078f18ff */
[C---:B------:R-:W-:Y:S01]  /*0550*/  IMAD R216, R4.reuse, 0x200, R5 ;  /* 0x0000020004d87824 */ /* 0x040fe200078e0205 */
[--C-:B------:R-:W-:Y:S01]  /*0560*/  LOP3.LUT R210, R13, 0x8, R8.reuse, 0xf8, !PT ;  /* 0x000000080dd27812 */ /* 0x100fe200078ef808 */
[----:B------:R-:W-:Y:S01]  /*0570*/  IMAD.SHL.U32 R13, R9, 0x200, RZ ;  /* 0x00000200090d7824 */ /* 0x000fe200078e00ff */
[----:B------:R-:W-:Y:S01]  /*0580*/  LOP3.LUT R8, R11, 0x8, R8, 0xf8, !PT ;  /* 0x000000080b087812 */ /* 0x000fe200078ef808 */
[----:B------:R-:W-:Y:S01]  /*0590*/  IMAD.SHL.U32 R4, R4, 0x8, RZ ;  /* 0x0000000804047824 */ /* 0x000fe200078e00ff */
[----:B------:R-:W-:Y:S01]  /*05a0*/  SHF.R.S32.HI R214, RZ, 0x7, R214 ;  /* 0x00000007ffd67819 */ /* 0x000fe200000114d6 */
[----:B------:R-:W-:Y:S01]  /*05b0*/  IMAD.SHL.U32 R9, R9, 0x8, RZ ;  /* 0x0000000809097824 */ /* 0x000fe200078e00ff */
[----:B------:R-:W-:-:S02]  /*05c0*/  SHF.R.U32.HI R11, RZ, 0x3, R11 ;  /* 0x00000003ff0b7819 */ /* 0x000fc4000001160b */
[C---:B------:R-:W-:Y:S01]  /*05d0*/  LOP3.LUT R10, R0.reuse, 0xfffffff8, RZ, 0xc0, !PT ;  /* 0xfffffff8000a7812 */ /* 0x040fe200078ec0ff */
[----:B------:R-:W-:Y:S01]  /*05e0*/  IMAD.SHL.U32 R0, R0, 0x40, RZ ;  /* 0x0000004000007824 */ /* 0x000fe200078e00ff */
[----:B------:R-:W-:Y:S02]  /*05f0*/  LOP3.LUT R7, R7, 0x1c0, RZ, 0xc0, !PT ;  /* 0x000001c007077812 */ /* 0x000fe400078ec0ff */
[----:B------:R-:W-:Y:S01]  /*0600*/  LOP3.LUT R201, R8, R11, RZ, 0x3c, !PT ;  /* 0x0000000b08c97212 */ /* 0x000fe200078e3cff */
[----:B------:R-:W-:Y:S01]  /*0610*/  IMAD R8, R214, 0x800, R13 ;  /* 0x00000800d6087824 */ /* 0x000fe200078e020d */
[----:B------:R-:W-:Y:S01]  /*0620*/  LOP3.LUT R4, R4, 0x18, RZ, 0xc0, !PT ;  /* 0x0000001804047812 */ /* 0x000fe200078ec0ff */
[----:B------:R-:W-:Y:S01]  /*0630*/  IMAD.IADD R10, R15, 0x1, -R10 ;  /* 0x000000010f0a7824 */ /* 0x000fe200078e0a0a */
[----:B------:R-:W-:Y:S01]  /*0640*/  SHF.R.U32.HI R5, RZ, 0x3, R7 ;  /* 0x00000003ff057819 */ /* 0x000fe20000011607 */
[----:B------:R-:W-:Y:S01]  /*0650*/  IMAD.IADD R201, R8, 0x1, R201 ;  /* 0x0000000108c97824 */ /* 0x000fe200078e02c9 */
[----:B------:R-:W-:Y:S01]  /*0660*/  LOP3.LUT R211, R4, 0x20, R211, 0xf8, !PT ;  /* 0x0000002004d37812 */ /* 0x000fe200078ef8d3 */
[----:B------:R-:W-:Y:S01]  /*0670*/  IMAD.SHL.U32 R8, R214, 0x20, RZ ;  /* 0x00000020d6087824 */ /* 0x000fe200078e00ff */
[----:B------:R-:W-:Y:S01]  /*0680*/  LOP3.LUT R226, R5, R7, R4, 0x1e, !PT ;  /* 0x0000000705e27212 */ /* 0x000fe200078e1e04 */
[----:B------:R-:W-:Y:S01]  /*0690*/  IMAD.SHL.U32 R4, R10, 0x40, RZ ;  /* 0x000000400a047824 */ /* 0x000fe200078e00ff */
[----:B------:R-:W-:-:S02]  /*06a0*/  LOP3.LUT R0, R0, 0xfffffe00, RZ, 0xc0, !PT ;  /* 0xfffffe0000007812 */ /* 0x000fc400078ec0ff */
[----:B------:R-:W-:Y:S02]  /*06b0*/  LOP3.LUT R8, R7, 0x20, R8, 0xf8, !PT ;  /* 0x0000002007087812 */ /* 0x000fe400078ef808 */
[----:B------:R-:W-:Y:S01]  /*06c0*/  LOP3.LUT R4, R4, 0x1c0, RZ, 0xc0, !PT ;  /* 0x000001c004047812 */ /* 0x000fe200078ec0ff */
[----:B------:R-:W-:Y:S01]  /*06d0*/  IMAD R212, R215, 0x400, R0 ;  /* 0x00000400d7d47824 */ /* 0x000fe200078e0200 */
[----:B------:R-:W-:Y:S01]  /*06e0*/  LOP3.LUT R8, R8, R5, RZ, 0x3c, !PT ;  /* 0x0000000508087212 */ /* 0x000fe200078e3cff */
[----:B------:R-:W-:Y:S01]  /*06f0*/  IMAD R5, R3, 0x400, R6 ;  /* 0x0000040003057824 */ /* 0x000fe200078e0206 */
[----:B------:R-:W-:Y:S02]  /*0700*/  SHF.R.U32.HI R209, RZ, 0x3, R4 ;  /* 0x00000003ffd17819 */ /* 0x000fe40000011604 */
[----:B------:R-:W-:Y:S01]  /*0710*/  LOP3.LUT R6, R4, 0x8, R9, 0xf8, !PT ;  /* 0x0000000804067812 */ /* 0x000fe200078ef809 */
[----:B------:R-:W-:Y:S01]  /*0720*/  IMAD.IADD R225, R225, 0x1, R8 ;  /* 0x00000001e1e17824 */ /* 0x000fe200078e0208 */
[----:B------:R-:W-:Y:S01]  /*0730*/  LOP3.LUT R211, R209, R211, R4, 0x1e, !PT ;  /* 0x000000d3d1d37212 */ /* 0x000fe200078e1e04 */
[----:B------:R-:W-:Y:S01]  /*0740*/  IMAD R4, R3, 0x400, R0 ;  /* 0x0000040003047824 */ /* 0x000fe200078e0200 */
[----:B------:R-:W-:Y:S01]  /*0750*/  LOP3.LUT R209, R6, R209, RZ, 0x3c, !PT ;  /* 0x000000d106d17212 */ /* 0x000fe200078e3cff */
[----:B------:R-:W-:Y:S01]  /*0760*/  IMAD.MOV.U32 R3, RZ, RZ, 0x20 ;  /* 0x00000020ff037424 */ /* 0x000fe200078e00ff */
[----:B------:R-:W-:Y:S01]  /*0770*/  LOP3.LUT R211, R211, R0, RZ, 0xfc, !PT ;  /* 0x00000000d3d37212 */ /* 0x000fe200078efcff */
[----:B------:R-:W-:Y:S01]  /*0780*/  IMAD.IADD R226, R5, 0x1, R226 ;  /* 0x0000000105e27824 */ /* 0x000fe200078e02e2 */
[----:B------:R-:W-:Y:S01]  /*0790*/  LEA R225, R225, UR4, 0x1 ;  /* 0x00000004e1e17c11 */ /* 0x000fe2000f8e08ff */
[----:B------:R-:W-:Y:S01]  /*07a0*/  IMAD.IADD R212, R212, 0x1, R209 ;  /* 0x00000001d4d47824 */ /* 0x000fe200078e02d1 */
[----:B------:R-:W-:Y:S01]  /*07b0*/  LOP3.LUT R210, R13, R210, R11, 0xf6, !PT ;  /* 0x000000d20dd27212 */ /* 0x000fe200078ef60b */
[----:B------:R-:W-:Y:S01]  /*07c0*/  IMAD.IADD R209, R209, 0x1, R4 ;  /* 0x00000001d1d17824 */ /* 0x000fe200078e0204 */
[----:B------:R-:W-:Y:S01]  /*07d0*/  SHF.R.S32.HI R220, RZ, 0x2, R2 ;  /* 0x00000002ffdc7819 */ /* 0x000fe20000011402 */
[----:B------:R-:W-:Y:S01]  /*07e0*/  IMAD.MOV.U32 R0, RZ, RZ, 0x40 ;  /* 0x00000040ff007424 */ /* 0x000fe200078e00ff */
[----:B------:R-:W-:Y:S01]  /*07f0*/  SEL R2, R3, 0xffffffe0, !P4 ;  /* 0xffffffe003027807 */ /* 0x000fe20006000000 */
[----:B------:R-:W-:Y:S01]  /*0800*/  IMAD.MOV.U32 R4, RZ, RZ, -0x10 ;  /* 0xfffffff0ff047424 */ /* 0x000fe200078e00ff */
[----:B------:R-:W-:Y:S01]  /*0810*/  LEA R201, R201, UR4, 0x1 ;  /* 0x00000004c9c97c11 */ /* 0x000fe2000f8e08ff */
[C---:B------:R-:W-:Y:S01]  /*0820*/  VIADD R227, R225.reuse, 0x20 ;  /* 0x00000020e1e37836 */ /* 0x040fe20000000000 */
[----:B------:R-:W-:Y:S01]  /*0830*/  SEL R0, R0, 0xffffffc0, !P3 ;  /* 0xffffffc000007807 */ /* 0x000fe20005800000 */
[----:B------:R-:W-:Y:S01]  /*0840*/  @P1 VIADD R227, R225, 0xffffffe0 ;  /* 0xffffffe0e1e31836 */ /* 0x000fe20000000000 */
[----:B------:R-:W-:Y:S01]  /*0850*/  LEA R226, R226, UR6, 0x1 ;  /* 0x00000006e2e27c11 */ /* 0x000fe2000f8e08ff */
[--C-:B------:R-:W-:Y:S01]  /*0860*/  IMAD.IADD R200, R2, 0x1, R201.reuse ;  /* 0x0000000102c87824 */ /* 0x100fe200078e02c9 */
[----:B------:R-:W-:Y:S01]  /*0870*/  SEL R4, R4, 0x10, !P0 ;  /* 0x0000001004047807 */ /* 0x000fe20004000000 */
[----:B------:R-:W-:Y:S01]  /*0880*/  IMAD.IADD R3, R0, 0x1, R201 ;  /* 0x0000000100037824 */ /* 0x000fe200078e02c9 */
[----:B------:R-:W-:Y:S01]  /*0890*/  LEA R210, R210, UR4, 0x1 ;  /* 0x00000004d2d27c11 */ /* 0x000fe2000f8e08ff */
[----:B------:R-:W-:Y:S01]  /*08a0*/  VIADD R228, R226, 0x40 ;  /* 0x00000040e2e47836 */ /* 0x000fe20000000000 */
[C---:B------:R-:W-:Y:S01]  /*08b0*/  IADD3 R2, R0.reuse, R201, R2 ;  /* 0x000000c900027210 */ /* 0x040fe20007ffe002 */
[----:B------:R-:W-:Y:S01]  /*08c0*/  IMAD R220, R215, 0x10, R220 ;  /* 0x00000010d7dc7824 */ /* 0x000fe200078e02dc */
[----:B------:R-:W-:Y:S01]  /*08d0*/  LEA R209, R209, UR5, 0x1 ;  /* 0x00000005d1d17c11 */ /* 0x000fe2000f8e08ff */
[----:B------:R-:W-:-:S02]  /*08e0*/  IMAD.IADD R0, R0, 0x1, R210 ;  /* 0x0000000100007824 */ /* 0x000fc400078e02d2 */
[----:B------:R-:W-:Y:S02]  /*08f0*/  IMAD.IADD R229, R225, 0x1, R4 ;  /* 0x00000001e1e57824 */ /* 0x000fe400078e0204 */
[----:B------:R-:W-:Y:S02]  /*0900*/  @P2 VIADD R228, R226, 0xffffffc0 ;  /* 0xffffffc0e2e42836 */ /* 0x000fe40000000000 */
[----:B------:R-:W-:-:S07]  /*0910*/  IMAD.IADD R233, R4, 0x1, R227 ;  /* 0x0000000104e97824 */ /* 0x000fce00078e02e3 */
.L_x_874:
[----:B-1----:R-:W1:Y:S01]  /*0920*/  S2UR UR5, SR_CTAID.Y ;  /* 0x00000000000579c3 */ /* 0x002e620000002600 */
[----:B------:R-:W-:Y:S01]  /*0930*/  ULDC.64 UR8, c[0x0][0x308] ;  /* 0x0000c20000087ab9 */ /* 0x000fe20000000a00 */
[----:B------:R-:W-:Y:S01]  /*0940*/  ULDC.64 UR6, c[0x0][0x300] ;  /* 0x0000c00000067ab9 */ /* 0x000fe20000000a00 */
[----:B------:R-:W-:Y:S02]  /*0950*/  UISETP.NE.U32.AND UP3, UPT, UR8, URZ, UPT ;  /* 0x0000003f0800728c */ /* 0x000fe4000bf65070 */
[----:B------:R-:W-:Y:S02]  /*0960*/  UISETP.NE.U32.AND UP4, UPT, UR6, URZ, UPT ;  /* 0x0000003f0600728c */ /* 0x000fe4000bf85070 */
[----:B------:R-:W-:Y:S02]  /*0970*/  UISETP.NE.AND.EX UP3, UPT, UR9, URZ, UPT, UP3 ;  /* 0x0000003f0900728c */ /* 0x000fe4000bf65330 */
[----:B------:R-:W-:Y:S01]  /*0980*/  UISETP.NE.AND.EX UP4, UPT, UR7, URZ, UPT, UP4 ;  /* 0x0000003f0700728c */ /* 0x000fe2000bf85340 */
[----:B------:R-:W-:-:S03]  /*0990*/  ULDC.64 UR16, c[0x0][0x2f0] ;  /* 0x0000bc0000107ab9 */ /* 0x000fc60000000a00 */
[----:B------:R-:W-:Y:S02]  /*09a0*/  PLOP3.LUT P0, PT, PT, PT, UP3, 0x80, 0x0 ;  /* 0x000000000000781c */ /* 0x000fe40003f0f038 */
[----:B------:R-:W-:Y:S01]  /*09b0*/  PLOP3.LUT P1, PT, PT, PT, UP4, 0x80, 0x0 ;  /* 0x000000000000781c */ /* 0x000fe20003f2f048 */
[----:B-1----:R-:W-:Y:S02]  /*09c0*/  USHF.R.S32.HI UR52, URZ, 0x1f, UR5 ;  /* 0x0000001f3f347899 */ /* 0x002fe40008011405 */
[----:B------:R-:W-:Y:S02]  /*09d0*/  USHF.L.U32 UR19, UR5, 0x2, URZ ;  /* 0x0000000205137899 */ /* 0x000fe4000800063f */
[----:B------:R-:W-:Y:S02]  /*09e0*/  USHF.L.U64.HI UR5, UR5, 0x2, UR52 ;  /* 0x0000000205057899 */ /* 0x000fe40008010234 */
[----:B------:R-:W-:Y:S02]  /*09f0*/  @UP3 UIADD3 UR8, UP0, UR19, UR8, URZ ;  /* 0x0000000813083290 */ /* 0x000fe4000ff1e03f */
[----:B------:R-:W-:-:S02]  /*0a00*/  @UP4 UIADD3 UR12, UP1, UR19, UR6, URZ ;  /* 0x00000006130c4290 */ /* 0x000fc4000ff3e03f */
[----:B------:R-:W-:Y:S02]  /*0a10*/  UIADD3 UR18, UP2, UR19, UR16, URZ ;  /* 0x0000001013127290 */ /* 0x000fe4000ff5e03f */
[----:B------:R-:W-:Y:S01]  /*0a20*/  @UP3 UIADD3.X UR9, UR5, UR9, URZ, UP0, !UPT ;  /* 0x0000000905093290 */ /* 0x000fe200087fe43f */
[----:B---3--:R-:W-:Y:S01]  /*0a30*/  IMAD.U32 R14, RZ, RZ, UR8 ;  /* 0x00000008ff0e7e24 */ /* 0x008fe2000f8e00ff */
[----:B------:R-:W-:Y:S01]  /*0a40*/  @UP4 UIADD3.X UR13, UR5, UR7, URZ, UP1, !UPT ;  /* 0x00000007050d4290 */ /* 0x000fe20008ffe43f */
[----:B--2---:R-:W-:Y:S01]  /*0a50*/  IMAD.U32 R8, RZ, RZ, UR12 ;  /* 0x0000000cff087e24 */ /* 0x004fe2000f8e00ff */
[----:B------:R-:W-:Y:S01]  /*0a60*/  UISETP.NE.U32.AND UP0, UPT, UR16, URZ, UPT ;  /* 0x0000003f1000728c */ /* 0x000fe2000bf05070 */
[----:B------:R-:W-:Y:S02]  /*0a70*/  ULDC.64 UR6, c[0x0][0x2f8] ;  /* 0x0000be0000067ab9 */ /* 0x000fe40000000a00 */
[----:B------:R-:W-:Y:S01]  /*0a80*/  ULDC.U8 UR16, c[0x0][0x3c2] ;  /* 0x0000f08000107ab9 */ /* 0x000fe20000000000 */
[----:B------:R-:W-:Y:S01]  /*0a90*/  UIADD3.X UR15, UR5, UR17, URZ, UP2, !UPT ;  /* 0x00000011050f7290 */ /* 0x000fe200097fe43f */
[----:B------:R-:W-:Y:S01]  /*0aa0*/  IMAD.U32 R15, RZ, RZ, UR9 ;  /* 0x00000009ff0f7e24 */ /* 0x000fe2000f8e00ff */
[----:B------:R-:W-:Y:S01]  /*0ab0*/  UISETP.NE.AND UP2, UPT, UR16, URZ, UPT ;  /* 0x0000003f1000728c */ /* 0x000fe2000bf45270 */
[----:B------:R-:W-:Y:S01]  /*0ac0*/  IMAD.U32 R9, RZ, RZ, UR13 ;  /* 0x0000000dff097e24 */ /* 0x000fe2000f8e00ff */
[----:B------:R-:W-:-:S02]  /*0ad0*/  UISETP.EQ.U32.AND UP4, UPT, UR6, URZ, UPT ;  /* 0x0000003f0600728c */ /* 0x000fc4000bf82070 */
[----:B------:R-:W-:Y:S01]  /*0ae0*/  UIADD3 UR8, UP1, UR19, UR6, URZ ;  /* 0x0000000613087290 */ /* 0x000fe2000ff3e03f */
[----:B----4-:R-:W2:Y:S01]  /*0af0*/  @P0 LDG.E R7, desc[UR10][R14.64] ;  /* 0x0000000a0e070981 */ /* 0x010ea2000c1e1900 */
[----:B------:R-:W-:Y:S02]  /*0b00*/  UISETP.EQ.OR.EX UP4, UPT, UR7, URZ, !UP2, UP4 ;  /* 0x0000003f0700728c */ /* 0x000fe4000d782740 */
[----:B------:R-:W-:Y:S01]  /*0b10*/  UIADD3.X UR5, UR5, UR7, URZ, UP1, !UPT ;  /* 0x0000000705057290 */ /* 0x000fe20008ffe43f */
[----:B------:R-:W3:Y:S01]  /*0b20*/  @P1 LDG.E R8, desc[UR10][R8.64] ;  /* 0x0000000a08081981 */ /* 0x000ee2000c1e1900 */
[----:B------:R-:W-:Y:S02]  /*0b30*/  UISETP.NE.AND.EX UP0, UPT, UR17, URZ, UPT, UP0 ;  /* 0x0000003f1100728c */ /* 0x000fe4000bf05300 */
[----:B------:R-:W-:Y:S01]  /*0b40*/  PLOP3.LUT P2, PT, PT, PT, UP4, 0x80, 0x0 ;  /* 0x000000000000781c */ /* 0x000fe20003f4f048 */
[----:B------:R-:W-:Y:S01]  /*0b50*/  IMAD.U32 R10, RZ, RZ, UR8 ;  /* 0x00000008ff0a7e24 */ /* 0x000fe2000f8e00ff */
[----:B------:R-:W-:Y:S01]  /*0b60*/  UMOV UR20, URZ ;  /* 0x0000003f00147c82 */ /* 0x000fe20008000000 */
[----:B------:R-:W-:Y:S01]  /*0b70*/  IMAD.U32 R11, RZ, RZ, UR5 ;  /* 0x00000005ff0b7e24 */ /* 0x000fe2000f8e00ff */
[----:B------:R-:W-:Y:S01]  /*0b80*/  PLOP3.LUT P3, PT, PT, PT, UP0, 0x80, 0x0 ;  /* 0x000000000000781c */ /* 0x000fe20003f6f008 */
[----:B------:R-:W-:Y:S01]  /*0b90*/  IMAD.U32 R12, RZ, RZ, UR18 ;  /* 0x00000012ff0c7e24 */ /* 0x000fe2000f8e00ff */
[----:B------:R-:W-:-:S07]  /*0ba0*/  @!UP3 ULDC.64 UR8, c[0x0][0x318] ;  /* 0x0000c6000008bab9 */ /* 0x000fce0000000a00 */
[----:B------:R-:W4:Y:S01]  /*0bb0*/  @!P2 LDG.E R5, desc[UR10][R10.64] ;  /* 0x0000000a0a05a981 */ /* 0x000f22000c1e1900 */
[----:B------:R-:W-:-:S05]  /*0bc0*/  IMAD.U32 R13, RZ, RZ, UR15 ;  /* 0x0000000fff0d7e24 */ /* 0x000fca000f8e00ff */
[----:B-----5:R-:W5:Y:S04]  /*0bd0*/  @P3 LDG.E R6, desc[UR10][R12.64] ;  /* 0x0000000a0c063981 */ /* 0x020f68000c1e1900 */
[----:B------:R-:W5:Y:S01]  /*0be0*/  @P3 LDG.E R4, desc[UR10][R12.64+0x4] ;  /* 0x0000040a0c043981 */ /* 0x000f62000c1e1900 */
[----:B------:R-:W-:-:S04]  /*0bf0*/  @!UP3 UISETP.NE.U32.AND UP1, UPT, UR8, URZ, UPT ;  /* 0x0000003f0800b28c */ /* 0x000fc8000bf25070 */
[----:B------:R-:W-:Y:S01]  /*0c00*/  @!UP3 UISETP.NE.AND.EX UP1, UPT, UR9, URZ, UPT, UP1 ;  /* 0x0000003f0900b28c */ /* 0x000fe2000bf25310 */
[----:B------:R-:W-:Y:S01]  /*0c10*/  UMOV UR5, 0xffffffff ;  /* 0xffffffff00057882 */ /* 0x000fe20000000000 */
[----:B------:R-:W-:Y:S01]  /*0c20*/  USHF.L.U32 UR30, UR14, 0x6, URZ ;  /* 0x000000060e1e7899 */ /* 0x000fe2000800063f */
[----:B--2---:R-:W-:Y:S02]  /*0c30*/  @P0 R2UR UR12, R7 ;  /* 0x00000000070c02ca */ /* 0x004fe400000e0000 */
[----:B------:R-:W-:Y:S01]  /*0c40*/  ISETP.NE.U32.AND P0, PT, RZ, UR6, PT ;  /* 0x00000006ff007c0c */ /* 0x000fe2000bf05070 */
[----:B------:R-:W-:-:S03]  /*0c50*/  @!UP3 ULDC UR6, c[0x0][0x2cc] ;  /* 0x0000b3000006bab9 */ /* 0x000fc60000000800 */
[----:B------:R-:W-:Y:S01]  /*0c60*/  ISETP.NE.AND.EX P0, PT, RZ, UR7, PT, P0 ;  /* 0x00000007ff007c0c */ /* 0x000fe2000bf05300 */
[----:B------:R-:W-:Y:S01]  /*0c70*/  UMOV UR7, 0xffffffff ;  /* 0xffffffff00077882 */ /* 0x000fe20000000000 */
[----:B---3--:R-:W-:Y:S02]  /*0c80*/  @P1 R2UR UR20, R8 ;  /* 0x00000000081412ca */ /* 0x008fe400000e0000 */
[----:B----4-:R-:W-:Y:S01]  /*0c90*/  @!P2 R2UR UR7, R5 ;  /* 0x000000000507a2ca */ /* 0x010fe200000e0000 */
[----:B------:R-:W-:-:S10]  /*0ca0*/  @!UP3 USEL UR8, UR6, URZ, UP1 ;  /* 0x0000003f0608b287 */ /* 0x000fd40008800000 */
[----:B------:R-:W-:Y:S01]  /*0cb0*/  IMAD.U32 R240, RZ, RZ, UR20 ;  /* 0x00000014fff07e24 */ /* 0x000fe2000f8e00ff */
[----:B------:R-:W-:Y:S01]  /*0cc0*/  @UP3 UIADD3 UR6, UR12, -UR20, URZ ;  /* 0x800000140c063290 */ /* 0x000fe2000fffe03f */
[----:B-----5:R-:W-:Y:S02]  /*0cd0*/  @P3 R2UR UR5, R6 ;  /* 0x00000000060532ca */ /* 0x020fe400000e0000 */
[----:B------:R-:W-:Y:S01]  /*0ce0*/  @P3 R2UR UR13, R4 ;  /* 0x00000000040d32ca */ /* 0x000fe200000e0000 */
[----:B------:R-:W-:Y:S01]  /*0cf0*/  IMAD.U32 R241, RZ, RZ, UR7 ;  /* 0x00000007fff17e24 */ /* 0x000fe2000f8e00ff */
[----:B------:R-:W-:Y:S01]  /*0d00*/  ULDC UR7, c[0x0][0x2c8] ;  /* 0x0000b20000077ab9 */ /* 0x000fe20000000800 */
[----:B------:R-:W-:-:S12]  /*0d10*/  @!P0 BRA `(.L_x_826) ;  /* 0x00000000001c8947 */ /* 0x000fd80003800000 */
[----:B------:R-:W-:Y:S02]  /*0d20*/  PLOP3.LUT P0, PT, PT, PT, UP2, 0x80, 0x0 ;  /* 0x000000000000781c */ /* 0x000fe40003f0f028 */
[----:B------:R-:W-:-:S11]  /*0d30*/  R2UR UR9, R241 ;  /* 0x00000000f10972ca */ /* 0x000fd600000e0000 */
[----:B------:R-:W2:Y:S04]  /*0d40*/  @P0 LDG.E R4, desc[UR10][R10.64+0x4] ;  /* 0x0000040a0a040981 */ /* 0x000ea8000c1e1900 */
[----:B------:R-:W3:Y:S01]  /*0d50*/  @!P0 LDG.E R5, desc[UR10][R10.64] ;  /* 0x0000000a0a058981 */ /* 0x000ee2000c1e1900 */
[----:B--2---:R-:W-:-:S13]  /*0d60*/  @P0 R2UR UR7, R4 ;  /* 0x00000000040702ca */ /* 0x004fda00000e0000 */
[----:B------:R-:W-:-:S07]  /*0d70*/  @UP2 UIADD3 UR7, UR7, -UR9, URZ ;  /* 0x8000000907072290 */ /* 0x000fce000fffe03f */
[----:B---3--:R-:W-:-:S15]  /*0d80*/  @!P0 R2UR UR7, R5 ;  /* 0x00000000050782ca */ /* 0x008fde00000e0000 */
.L_x_826:
[----:B------:R-:W-:Y:S01]  /*0d90*/  R2UR UR9, R240 ;  /* 0x00000000f00972ca */ /* 0x000fe200000e0000 */
[----:B------:R-:W-:-:S07]  /*0da0*/  @UP0 UIADD3 UR13, UR13, -UR5, URZ ;  /* 0x800000050d0d0290 */ /* 0x000fce000fffe03f */
[----:B------:R-:W-:-:S05]  /*0db0*/  @!UP0 ULDC UR13, c[0x0][0x2c4] ;  /* 0x0000b100000d8ab9 */ /* 0x000fca0000000800 */
[----:B------:R-:W-:-:S04]  /*0dc0*/  @!UP3 UIADD3 UR6, UR8, UR7, -UR9 ;  /* 0x000000070806b290 */ /* 0x000fc8000fffe809 */
[----:B------:R-:W-:-:S06]  /*0dd0*/  UISETP.GT.AND UP1, UPT, UR6, UR30, UPT ;  /* 0x0000001e0600728c */ /* 0x000fcc000bf24270 */
[----:B------:R-:W-:-:S13]  /*0de0*/  PLOP3.LUT P0, PT, PT, PT, UP1, 0x80, 0x0 ;  /* 0x000000000000781c */ /* 0x000fda0003f0f018 */
[----:B------:R-:W-:Y:S05]  /*0df0*/  @!P0 BRA `(.L_x_827) ;  /* 0x0000007c00048947 */ /* 0x000fea0003800000 */
[----:B------:R-:W1:Y:S01]  /*0e00*/  LDC R4, c[0x0][0x278] ;  /* 0x00009e00ff047b82 */ /* 0x000e620000000800 */
[----:B------:R-:W-:Y:S01]  /*0e10*/  R2UR UR26, R241 ;  /* 0x00000000f11a72ca */ /* 0x000fe200000e0000 */
[----:B------:R-:W-:Y:S01]  /*0e20*/  UISETP.NE.AND UP2, UPT, UR5, -0x1, UPT ;  /* 0xffffffff0500788c */ /* 0x000fe2000bf45270 */
[----:B------:R-:W-:Y:S01]  /*0e30*/  R2UR UR25, R240 ;  /* 0x00000000f01972ca */ /* 0x000fe200000e0000 */
[----:B------:R-:W-:Y:S01]  /*0e40*/  ULDC.64 UR8, c[0x0][0x228] ;  /* 0x00008a0000087ab9 */ /* 0x000fe20000000a00 */
[----:B------:R-:W-:Y:S01]  /*0e50*/  ULDC.64 UR16, c[0x0][0x488] ;  /* 0x0001220000107ab9 */ /* 0x000fe20000000a00 */
[----:B------:R-:W-:Y:S01]  /*0e60*/  ULDC UR12, c[0x0][0x394] ;  /* 0x0000e500000c7ab9 */ /* 0x000fe20000000800 */
[----:B------:R-:W-:Y:S01]  /*0e70*/  ULDC UR53, c[0x0][0x2d4] ;  /* 0x0000b50000357ab9 */ /* 0x000fe20000000800 */
[----:B------:R-:W2:Y:S01]  /*0e80*/  S2UR UR47, SR_CTAID.Y ;  /* 0x00000000002f79c3 */ /* 0x000ea20000002600 */
[----:B------:R-:W-:Y:S01]  /*0e90*/  ULDC.64 UR28, c[0x0][0x240] ;  /* 0x00009000001c7ab9 */ /* 0x000fe20000000a00 */
[----:B------:R-:W-:Y:S01]  /*0ea0*/  ULDC UR55, c[0x0][0x2dc] ;  /* 0x0000b70000377ab9 */ /* 0x000fe20000000800 */
[----:B------:R-:W-:Y:S01]  /*0eb0*/  ULDC UR54, c[0x0][0x270] ;  /* 0x00009c0000367ab9 */ /* 0x000fe20000000800 */
[----:B------:R-:W-:Y:S01]  /*0ec0*/  ULDC.U8 UR43, c[0x0][0x3d8] ;  /* 0x0000f600002b7ab9 */ /* 0x000fe20000000000 */
[----:B------:R-:W-:-:S02]  /*0ed0*/  UIMAD.WIDE.U32 UR18, UR5, UR28, URZ ;  /* 0x0000001c051272a5 */ /* 0x000fc4000f8e003f */
[----:B------:R-:W-:Y:S01]  /*0ee0*/  UISETP.NE.AND UP1, UPT, UR26, -0x1, UPT ;  /* 0xffffffff1a00788c */ /* 0x000fe2000bf25270 */
[----:B------:R-:W3:Y:S01]  /*0ef0*/  S2UR UR7, SR_CTAID.X ;  /* 0x00000000000779c3 */ /* 0x000ee20000002500 */
[----:B------:R-:W-:Y:S01]  /*0f00*/  UISETP.NE.AND UP3, UPT, UR43, URZ, UPT ;  /* 0x0000003f2b00728c */ /* 0x000fe2000bf65270 */
[----:B------:R-:W-:Y:S01]  /*0f10*/  ULDC UR42, c[0x0][0x2c4] ;  /* 0x0000b100002a7ab9 */ /* 0x000fe20000000800 */
[----:B------:R-:W-:Y:S01]  /*0f20*/  USHF.R.S32.HI UR34, URZ, 0x1f, UR30 ;  /* 0x0000001f3f227899 */ /* 0x000fe2000801141e */
[----:B-1----:R-:W-:-:S04]  /*0f30*/  IABS R7, R4 ;  /* 0x0000000400077213 */ /* 0x002fc80000000000 */
[----:B------:R-:W-:Y:S01]  /*0f40*/  S2UR UR46, SR_CTAID.Z ;  /* 0x00000000002e79c3 */ /* 0x000fe20000002700 */
[----:B------:R-:W-:Y:S01]  /*0f50*/  ISETP.NE.AND P3, PT, R4, RZ, PT ;  /* 0x000000ff0400720c */ /* 0x000fe20003f65270 */
[----:B------:R-:W1:Y:S01]  /*0f60*/  I2F.RP R8, R7 ;  /* 0x0000000700087306 */ /* 0x000e620000209400 */
[----:B--2---:R-:W-:-:S05]  /*0f70*/  UIMAD.WIDE.U32 UR20, UR47, UR8, URZ ;  /* 0x000000082f1472a5 */ /* 0x004fca000f8e003f */
[----:B------:R-:W2:Y:S01]  /*0f80*/  S2UR UR15, SR_CTAID.Y ;  /* 0x00000000000f79c3 */ /* 0x000ea20000002600 */
[----:B------:R-:W-:Y:S02]  /*0f90*/  UIMAD UR8, UR52, UR8, URZ ;  /* 0x00000008340872a4 */ /* 0x000fe4000f8e023f */
[----:B------:R-:W-:Y:S02]  /*0fa0*/  USEL UR51, UR20, UR18, !UP2 ;  /* 0x0000001214337287 */ /* 0x000fe4000d000000 */
[----:B------:R-:W-:Y:S02]  /*0fb0*/  UIMAD UR22, UR47, UR9, UR8 ;  /* 0x000000092f1672a4 */ /* 0x000fe4000f8e0208 */
[----:B---3--:R-:W-:Y:S01]  /*0fc0*/  UIMAD.WIDE.U32 UR32, UR7, UR16, URZ ;  /* 0x00000010072072a5 */ /* 0x008fe2000f8e003f */
[----:B------:R-:W-:Y:S01]  /*0fd0*/  @!UP2 ULDC.64 UR8, c[0x0][0x418] ;  /* 0x000106000008aab9 */ /* 0x000fe20000000a00 */
[----:B-1----:R-:W1:Y:S02]  /*0fe0*/  MUFU.RCP R8, R8 ;  /* 0x0000000800087308 */ /* 0x002e640000001000 */
[----:B------:R-:W-:-:S02]  /*0ff0*/  UIMAD UR48, UR7, UR17, UR33 ;  /* 0x00000011073072a4 */ /* 0x000fc4000f8e0221 */
[----:B------:R-:W-:Y:S02]  /*1000*/  @!UP2 UIMAD UR7, UR52, UR8, URZ ;  /* 0x000000083407a2a4 */ /* 0x000fe4000f8e023f */
[----:B------:R-:W-:Y:S02]  /*1010*/  @!UP2 UIMAD.WIDE.U32 UR38, UR47, UR8, URZ ;  /* 0x000000082f26a2a5 */ /* 0x000fe4000f8e003f */
[----:B------:R-:W-:Y:S02]  /*1020*/  @!UP2 UIMAD UR24, UR47, UR9, UR7 ;  /* 0x000000092f18a2a4 */ /* 0x000fe4000f8e0207 */
[----:B------:R-:W-:Y:S02]  /*1030*/  UIADD3 UR7, UR13, 0x3f, URZ ;  /* 0x0000003f0d077890 */ /* 0x000fe4000fffe03f */
[----:B------:R-:W-:Y:S02]  /*1040*/  UIADD3 UR8, UR13, 0x40, UR30 ;  /* 0x000000400d087890 */ /* 0x000fe4000fffe01e */
[----:B------:R-:W-:-:S02]  /*1050*/  USHF.R.S32.HI UR9, URZ, 0x1f, UR7 ;  /* 0x0000001f3f097899 */ /* 0x000fc40008011407 */
[----:B------:R-:W-:Y:S01]  /*1060*/  UIADD3 UR8, UR8, UR12, -UR6 ;  /* 0x0000000c08087290 */ /* 0x000fe2000fffe806 */
[----:B-1----:R-:W-:Y:S01]  /*1070*/  VIADD R8, R8, 0xffffffe ;  /* 0x0ffffffe08087836 */ /* 0x002fe20000000000 */
[----:B------:R-:W-:Y:S02]  /*1080*/  @UP1 UIADD3 UR12, UR25, UR26, URZ ;  /* 0x0000001a190c1290 */ /* 0x000fe4000fffe03f */
[----:B------:R-:W-:Y:S01]  /*1090*/  @UP1 UIADD3 UR25, UR25, UR26, URZ ;  /* 0x0000001a19191290 */ /* 0x000fe2000fffe03f */
[----:B------:R-:W1:Y:S01]  /*10a0*/  F2I.FTZ.U32.TRUNC.NTZ R9, R8 ;  /* 0x0000000800097305 */ /* 0x000e62000021f000 */
[----:B------:R-:W-:Y:S01]  /*10b0*/  ULEA.HI UR31, UR9, UR7, URZ, 0x6 ;  /* 0x00000007091f7291 */ /* 0x000fe2000f8f303f */
[----:B------:R-:W-:Y:S01]  /*10c0*/  @UP1 ULDC.64 UR26, c[0x0][0x248] ;  /* 0x00009200001a1ab9 */ /* 0x000fe20000000a00 */
[----:B------:R-:W-:Y:S02]  /*10d0*/  UIADD3 UR7, UR8, 0x3f, URZ ;  /* 0x0000003f08077890 */ /* 0x000fe4000fffe03f */
[----:B------:R-:W-:-:S02]  /*10e0*/  @UP1 UIMAD.WIDE.U32 UR8, UR12, UR26, URZ ;  /* 0x0000001a0c0812a5 */ /* 0x000fc4000f8e003f */
[----:B------:R-:W-:Y:S01]  /*10f0*/  @UP1 UIMAD UR12, UR12, UR27, URZ ;  /* 0x0000001b0c0c12a4 */ /* 0x000fe2000f8e023f */
[----:B------:R-:W-:Y:S01]  /*1100*/  @UP2 ULDC.64 UR16, c[0x0][0x420] ;  /* 0x0001080000102ab9 */ /* 0x000fe20000000a00 */
[----:B------:R-:W-:Y:S02]  /*1110*/  USHF.R.S32.HI UR33, URZ, 0x1f, UR53 ;  /* 0x0000001f3f217899 */ /* 0x000fe40008011435 */
[----:B------:R-:W-:Y:S01]  /*1120*/  @UP1 UIADD3 UR36, UR9, UR12, URZ ;  /* 0x0000000c09241290 */ /* 0x000fe2000fffe03f */
[----:B-1----:R-:W-:Y:S01]  /*1130*/  IMAD.MOV R5, RZ, RZ, -R9 ;  /* 0x000000ffff057224 */ /* 0x002fe200078e0a09 */
[----:B------:R-:W-:Y:S01]  /*1140*/  USHF.R.S32.HI UR12, URZ, 0x1f, UR7 ;  /* 0x0000001f3f0c7899 */ /* 0x000fe20008011407 */
[----:B------:R-:W-:Y:S01]  /*1150*/  IMAD.MOV.U32 R8, RZ, RZ, RZ ;  /* 0x000000ffff087224 */ /* 0x000fe200078e00ff */
[----:B--2---:R-:W-:Y:S01]  /*1160*/  USHF.L.U32 UR15, UR15, 0x7, URZ ;  /* 0x000000070f0f7899 */ /* 0x004fe2000800063f */
[----:B------:R-:W-:Y:S01]  /*1170*/  IMAD R6, R5, R7, RZ ;  /* 0x0000000705067224 */ /* 0x000fe200078e02ff */
[----:B------:R-:W-:Y:S01]  /*1180*/  IABS R5, UR46 ;  /* 0x0000002e00057c13 */ /* 0x000fe20008000000 */
[----:B------:R-:W-:-:S02]  /*1190*/  @UP2 UIMAD.WIDE.U32 UR40, UR5, UR16, URZ ;  /* 0x00000010052822a5 */ /* 0x000fc4000f8e003f */
[----:B------:R-:W-:Y:S01]  /*11a0*/  IMAD.HI.U32 R6, R9, R6, R8 ;  /* 0x0000000609067227 */ /* 0x000fe200078e0008 */
[----:B------:R-:W-:Y:S02]  /*11b0*/  UIADD3 UR49, UR21, UR22, URZ ;  /* 0x0000001615317290 */ /* 0x000fe4000fffe03f */
[----:B------:R-:W-:Y:S01]  /*11c0*/  ULEA.HI UR22, UR12, UR7, URZ, 0x6 ;  /* 0x000000070c167291 */ /* 0x000fe2000f8f303f */
[----:B------:R-:W-:Y:S02]  /*11d0*/  ULDC.U8 UR16, c[0x0][0x480] ;  /* 0x0001200000107ab9 */ /* 0x000fe40000000000 */
[----:B------:R-:W-:Y:S01]  /*11e0*/  IMAD.HI.U32 R15, R6, R5, RZ ;  /* 0x00000005060f7227 */ /* 0x000fe200078e00ff */
[----:B------:R-:W-:Y:S02]  /*11f0*/  UIMAD UR7, UR33, UR47, URZ ;  /* 0x0000002f210772a4 */ /* 0x000fe4000f8e023f */
[----:B------:R-:W-:Y:S01]  /*1200*/  USEL UR37, UR15, URZ, UP0 ;  /* 0x0000003f0f257287 */ /* 0x000fe20008000000 */
[----:B------:R-:W-:Y:S01]  /*1210*/  IMAD.MOV R6, RZ, RZ, -R15 ;  /* 0x000000ffff067224 */ /* 0x000fe200078e0a0f */
[----:B------:R-:W-:-:S02]  /*1220*/  @UP2 UIMAD UR45, UR5, UR17, UR41 ;  /* 0x00000011052d22a4 */ /* 0x000fc4000f8e0229 */
[----:B------:R-:W-:Y:S01]  /*1230*/  UIMAD UR15, UR5, UR29, URZ ;  /* 0x0000001d050f72a4 */ /* 0x000fe2000f8e023f */
[C---:B------:R-:W-:Y:S01]  /*1240*/  IMAD R6, R7.reuse, R6, R5 ;  /* 0x0000000607067224 */ /* 0x040fe200078e0205 */
[----:B------:R-:W-:Y:S01]  /*1250*/  @UP1 UMOV UR35, UR8 ;  /* 0x0000000800231c82 */ /* 0x000fe20008000000 */
[----:B------:R-:W-:Y:S01]  /*1260*/  UISETP.NE.AND UP4, UPT, UR16, URZ, UPT ;  /* 0x0000003f1000728c */ /* 0x000fe2000bf85270 */
[----:B------:R-:W-:Y:S01]  /*1270*/  LOP3.LUT R5, R4, UR46, RZ, 0x3c, !PT ;  /* 0x0000002e04057c12 */ /* 0x000fe2000f8e3cff */
[----:B------:R-:W-:Y:S01]  /*1280*/  UIMAD.WIDE UR8, UR55, UR54, URZ ;  /* 0x00000036370872a5 */ /* 0x000fe2000f8e023f */
[----:B------:R-:W-:Y:S01]  /*1290*/  ISETP.GT.U32.AND P1, PT, R7, R6, PT ;  /* 0x000000060700720c */ /* 0x000fe20003f24070 */
[----:B------:R-:W-:Y:S01]  /*12a0*/  UIMAD.WIDE.U32 UR16, UR47, UR53, URZ ;  /* 0x000000352f1072a5 */ /* 0x000fe2000f8e003f */
[----:B------:R-:W-:Y:S01]  /*12b0*/  ISETP.GE.AND P2, PT, R5, RZ, PT ;  /* 0x000000ff0500720c */ /* 0x000fe20003f46270 */
[----:B------:R-:W-:Y:S02]  /*12c0*/  UIMAD UR7, UR52, UR53, UR7 ;  /* 0x00000035340772a4 */ /* 0x000fe4000f8e0207 */
[----:B------:R-:W-:-:S02]  /*12d0*/  @UP2 UIADD3 UR49, UR19, UR15, URZ ;  /* 0x0000000f13312290 */ /* 0x000fc4000fffe03f */
[----:B------:R-:W-:Y:S02]  /*12e0*/  UIMAD.WIDE.U32 UR18, UR8, UR16, URZ ;  /* 0x00000010081272a5 */ /* 0x000fe4000f8e003f */
[----:B------:R-:W-:Y:S02]  /*12f0*/  UIMAD UR21, UR9, UR16, URZ ;  /* 0x00000010091572a4 */ /* 0x000fe4000f8e023f */
[----:B------:R-:W-:Y:S02]  /*1300*/  USHF.L.U64.HI UR23, UR47, 0x7, UR52 ;  /* 0x000000072f177899 */ /* 0x000fe40008010234 */
[----:B------:R-:W-:Y:S01]  /*1310*/  UIADD3 UR16, UR17, UR7, URZ ;  /* 0x0000000711107290 */ /* 0x000fe2000fffe03f */
[----:B------:R-:W-:Y:S01]  /*1320*/  @!P1 IMAD.IADD R6, R6, 0x1, -R7 ;  /* 0x0000000106069824 */ /* 0x000fe200078e0a07 */
[----:B------:R-:W-:Y:S01]  /*1330*/  USHF.R.S32.HI UR12, URZ, 0x6, UR31 ;  /* 0x000000063f0c7899 */ /* 0x000fe2000801141f */
[----:B------:R-:W-:Y:S01]  /*1340*/  @!P1 VIADD R15, R15, 0x1 ;  /* 0x000000010f0f9836 */ /* 0x000fe20000000000 */
[----:B------:R-:W-:Y:S01]  /*1350*/  USHF.R.S32.HI UR7, URZ, 0x6, UR22 ;  /* 0x000000063f077899 */ /* 0x000fe20008011416 */
[----:B------:R-:W-:Y:S01]  /*1360*/  PLOP3.LUT P1, PT, PT, PT, UP1, 0x80, 0x0 ;  /* 0x000000000000781c */ /* 0x000fe20003f2f018 */
[----:B------:R-:W-:Y:S01]  /*1370*/  USEL UR23, UR23, URZ, UP0 ;  /* 0x0000003f17177287 */ /* 0x000fe20008000000 */
[----:B------:R-:W-:Y:S01]  /*1380*/  ISETP.GE.U32.AND P0, PT, R6, R7, PT ;  /* 0x000000070600720c */ /* 0x000fe20003f06070 */
[----:B------:R-:W-:-:S02]  /*1390*/  UISETP.LT.AND UP0, UPT, UR12, UR7, UPT ;  /* 0x000000070c00728c */ /* 0x000fc4000bf01270 */
[----:B------:R-:W-:Y:S02]  /*13a0*/  @UP3 UIMAD UR20, UR47, UR42, URZ ;  /* 0x0000002a2f1432a4 */ /* 0x000fe4000f8e023f */
[----:B------:R-:W-:Y:S02]  /*13b0*/  USEL UR33, UR12, UR7, UP0 ;  /* 0x000000070c217287 */ /* 0x000fe40008000000 */
[----:B------:R-:W-:Y:S01]  /*13c0*/  @UP3 USEL UR17, UR20, UR5, !UP2 ;  /* 0x0000000514113287 */ /* 0x000fe2000d000000 */
[----:B------:R-:W-:Y:S01]  /*13d0*/  @UP3 ULDC UR15, c[0x0][0x2e4] ;  /* 0x0000b900000f3ab9 */ /* 0x000fe20000000800 */
[----:B------:R-:W-:Y:S02]  /*13e0*/  @!UP3 UIMAD UR20, UR47, UR54, UR46 ;  /* 0x000000362f14b2a4 */ /* 0x000fe4000f8e022e */
[----:B------:R-:W-:Y:S02]  /*13f0*/  @!UP2 UIADD3 UR45, UR39, UR24, URZ ;  /* 0x00000018272da290 */ /* 0x000fe4000fffe03f */
[----:B------:R-:W-:Y:S01]  /*1400*/  @P0 VIADD R15, R15, 0x1 ;  /* 0x000000010f0f0836 */ /* 0x000fe20000000000 */
[----:B------:R-:W-:Y:S01]  /*1410*/  ULEA UR12, UR33, 0xffffffc0, 0x6 ;  /* 0xffffffc0210c7891 */ /* 0x000fe2000f8e303f */
[----:B------:R-:W-:Y:S01]  /*1420*/  PLOP3.LUT P0, PT, PT, PT, UP3, 0x80, 0x0 ;  /* 0x000000000000781c */ /* 0x000fe20003f0f038 */
[----:B------:R-:W-:Y:S01]  /*1430*/  @UP3 UIMAD UR24, UR46, UR15, UR17 ;  /* 0x0000000f2e1832a4 */ /* 0x000fe2000f8e0211 */
[----:B------:R-:W-:Y:S01]  /*1440*/  @!P2 IMAD.MOV R15, RZ, RZ, -R15 ;  /* 0x000000ffff0fa224 */ /* 0x000fe200078e0a0f */
[----:B------:R-:W-:Y:S01]  /*1450*/  UIMAD UR15, UR8, UR16, UR21 ;  /* 0x00000010080f72a4 */ /* 0x000fe2000f8e0215 */
[----:B------:R-:W-:Y:S01]  /*1460*/  @!P3 LOP3.LUT R15, RZ, R4, RZ, 0x33, !PT ;  /* 0x00000004ff0fb212 */ /* 0x000fe200078e33ff */
[----:B------:R-:W-:-:S02]  /*1470*/  UIMAD.WIDE.U32 UR16, UR8, UR5, URZ ;  /* 0x00000005081072a5 */ /* 0x000fc4000f8e003f */
[----:B------:R-:W-:Y:S02]  /*1480*/  @!UP3 UIMAD UR24, UR20, UR42, URZ ;  /* 0x0000002a1418b2a4 */ /* 0x000fe4000f8e023f */
[----:B------:R-:W-:Y:S02]  /*1490*/  USHF.R.S32.HI UR20, URZ, 0x1f, UR12 ;  /* 0x0000001f3f147899 */ /* 0x000fe4000801140c */
[----:B------:R-:W-:Y:S02]  /*14a0*/  UIADD3 UR7, UP0, UR12, UR37, URZ ;  /* 0x000000250c077290 */ /* 0x000fe4000ff1e03f */
[----:B------:R-:W-:Y:S02]  /*14b0*/  UIADD3 UR43, UR19, UR15, URZ ;  /* 0x0000000f132b7290 */ /* 0x000fe4000fffe03f */
[----:B------:R-:W-:Y:S02]  /*14c0*/  USEL UR50, UR18, UR16, !UP2 ;  /* 0x0000001012327287 */ /* 0x000fe4000d000000 */
[----:B------:R-:W-:-:S02]  /*14d0*/  UIMAD UR15, UR9, UR5, URZ ;  /* 0x00000005090f72a4 */ /* 0x000fc4000f8e023f */
[----:B------:R-:W-:Y:S02]  /*14e0*/  UIADD3.X UR16, UR20, UR23, URZ, UP0, !UPT ;  /* 0x0000001714107290 */ /* 0x000fe400087fe43f */
[----:B------:R-:W-:Y:S01]  /*14f0*/  UIMAD UR9, UR9, UR7, URZ ;  /* 0x00000007090972a4 */ /* 0x000fe2000f8e023f */
[----:B------:R-:W-:Y:S01]  /*1500*/  @UP1 ULDC.64 UR22, c[0x0][0x250] ;  /* 0x0000940000161ab9 */ /* 0x000fe20000000a00 */
[----:B------:R-:W-:Y:S02]  /*1510*/  UIMAD.WIDE.U32 UR18, UR8, UR7, URZ ;  /* 0x00000007081272a5 */ /* 0x000fe4000f8e003f */
[----:B------:R-:W-:Y:S02]  /*1520*/  UIMAD UR7, UR8, UR16, UR9 ;  /* 0x00000010080772a4 */ /* 0x000fe4000f8e0209 */
[----:B------:R-:W-:Y:S02]  /*1530*/  @UP1 UIMAD.WIDE.U32 UR8, UR25, UR22, URZ ;  /* 0x00000016190812a5 */ /* 0x000fe4000f8e003f */
[----:B------:R-:W-:-:S02]  /*1540*/  @UP2 UIADD3 UR43, UR17, UR15, URZ ;  /* 0x0000000f112b2290 */ /* 0x000fc4000fffe03f */
[----:B------:R-:W-:Y:S02]  /*1550*/  UIMAD UR44, UR46, UR55, URZ ;  /* 0x000000372e2c72a4 */ /* 0x000fe4000f8e023f */
[----:B------:R-:W-:Y:S02]  /*1560*/  @UP1 UIMAD UR15, UR25, UR23, URZ ;  /* 0x00000017190f12a4 */ /* 0x000fe4000f8e023f */
[----:B------:R-:W-:Y:S02]  /*1570*/  USHF.R.S32.HI UR46, URZ, 0x1f, UR44 ;  /* 0x0000001f3f2e7899 */ /* 0x000fe4000801142c */
[----:B------:R-:W-:Y:S02]  /*1580*/  USEL UR47, UR32, URZ, UP4 ;  /* 0x0000003f202f7287 */ /* 0x000fe4000a000000 */
[----:B------:R-:W-:Y:S02]  /*1590*/  @UP1 UIADD3 UR42, UR9, UR15, URZ ;  /* 0x0000000f092a1290 */ /* 0x000fe4000fffe03f */
[----:B------:R-:W-:-:S02]  /*15a0*/  USEL UR48, UR48, URZ, UP4 ;  /* 0x0000003f30307287 */ /* 0x000fc4000a000000 */
[----:B------:R-:W-:Y:S01]  /*15b0*/  UIADD3 UR25, UR19, UR7, URZ ;  /* 0x0000000713197290 */ /* 0x000fe2000fffe03f */
[----:B------:R-:W-:Y:S01]  /*15c0*/  @UP1 UMOV UR37, UR8 ;  /* 0x0000000800251c82 */ /* 0x000fe20008000000 */
[----:B------:R-:W-:Y:S10]  /*15d0*/  @P1 BRA `(.L_x_828) ;  /* 0x0000000000381947 */ /* 0x000ff40003800000 */
[----:B------:R-:W-:Y:S01]  /*15e0*/  R2UR UR15, R240 ;  /* 0x00000000f00f72ca */ /* 0x000fe200000e0000 */
[----:B------:R-:W-:Y:S01]  /*15f0*/  ULDC.64 UR26, c[0x0][0x248] ;  /* 0x00009200001a7ab9 */ /* 0x000fe20000000a00 */
[----:B------:R-:W-:-:S11]  /*1600*/  ULDC.64 UR16, c[0x0][0x230] ;  /* 0x00008c0000107ab9 */ /* 0x000fd60000000a00 */
[----:B------:R-:W-:Y:S02]  /*1610*/  USHF.R.S32.HI UR7, URZ, 0x1f, UR15 ;  /* 0x0000001f3f077899 */ /* 0x000fe4000801140f */
[----:B------:R-:W-:Y:S02]  /*1620*/  UIMAD.WIDE.U32 UR8, UR15, UR26, URZ ;  /* 0x0000001a0f0872a5 */ /* 0x000fe4000f8e003f */
[----:B------:R-:W-:-:S04]  /*1630*/  UIMAD UR7, UR7, UR26, URZ ;  /* 0x0000001a070772a4 */ /* 0x000fc8000f8e023f */
[----:B------:R-:W-:Y:S01]  /*1640*/  UIMAD UR7, UR15, UR27, UR7 ;  /* 0x0000001b0f0772a4 */ /* 0x000fe2000f8e0207 */
[----:B------:R-:W1:Y:S03]  /*1650*/  S2UR UR15, SR_CTAID.Y ;  /* 0x00000000000f79c3 */ /* 0x000e660000002600 */
[----:B------:R-:W-:-:S04]  /*1660*/  UIADD3 UR9, UR9, UR7, URZ ;  /* 0x0000000709097290 */ /* 0x000fc8000fffe03f */
[----:B-1----:R-:W-:Y:S02]  /*1670*/  UIMAD.WIDE.U32 UR8, UR15, UR16, UR8 ;  /* 0x000000100f0872a5 */ /* 0x002fe4000f8e0008 */
[----:B------:R-:W-:-:S04]  /*1680*/  UIMAD UR16, UR52, UR16, URZ ;  /* 0x00000010341072a4 */ /* 0x000fc8000f8e023f */
[----:B------:R-:W-:Y:S01]  /*1690*/  UIMAD UR17, UR15, UR17, UR16 ;  /* 0x000000110f1172a4 */ /* 0x000fe2000f8e0210 */
[----:B------:R-:W-:-:S03]  /*16a0*/  UMOV UR35, UR8 ;  /* 0x0000000800237c82 */ /* 0x000fc60008000000 */
[----:B------:R-:W-:-:S12]  /*16b0*/  UIADD3 UR36, UR9, UR17, URZ ;  /* 0x0000001109247290 */ /* 0x000fd8000fffe03f */
.L_x_828:
[----:B------:R-:W-:Y:S05]  /*16c0*/  @P1 BRA `(.L_x_829) ;  /* 0x0000000000381947 */ /* 0x000fea0003800000 */
        /* <DEDUP_REMOVED lines=14> */
.L_x_829:
[----:B------:R-:W-:Y:S01]  /*17b0*/  @UP2 UMOV UR7, UR40 ;  /* 0x0000002800072c82 */ /* 0x000fe20008000000 */
[----:B------:R-:W-:Y:S01]  /*17c0*/  @!UP2 UMOV UR7, UR38 ;  /* 0x000000260007ac82 */ /* 0x000fe20008000000 */
[----:B------:R-:W-:Y:S01]  /*17d0*/  SHF.R.S32.HI R14, RZ, 0x1f, R15 ;  /* 0x0000001fff0e7819 */ /* 0x000fe2000001140f */
[----:B------:R-:W-:Y:S06]  /*17e0*/  @!P0 BRA `(.L_x_830) ;  /* 0x0000000000248947 */ /* 0x000fec0003800000 */
[----:B------:R-:W1:Y:S01]  /*17f0*/  S2UR UR16, SR_CTAID.Y ;  /* 0x00000000001079c3 */ /* 0x000e620000002600 */
[----:B------:R-:W-:Y:S01]  /*1800*/  ULDC UR9, c[0x0][0x2c0] ;  /* 0x0000b00000097ab9 */ /* 0x000fe20000000800 */
[----:B------:R-:W-:Y:S02]  /*1810*/  ULDC UR8, c[0x0][0x2e4] ;  /* 0x0000b90000087ab9 */ /* 0x000fe40000000800 */
[----:B------:R-:W-:-:S04]  /*1820*/  ULEA UR8, UR9, UR8, 0x7 ;  /* 0x0000000809087291 */ /* 0x000fc8000f8e383f */
[----:B------:R-:W2:Y:S01]  /*1830*/  S2UR UR15, SR_CTAID.Z ;  /* 0x00000000000f79c3 */ /* 0x000ea20000002700 */
[----:B-1----:R-:W-:-:S04]  /*1840*/  @!UP2 UIMAD UR5, UR16, UR53, URZ ;  /* 0x000000351005a2a4 */ /* 0x002fc8000f8e023f */
[----:B------:R-:W-:-:S04]  /*1850*/  ULEA UR5, UR16, UR5, 0x7 ;  /* 0x0000000510057291 */ /* 0x000fc8000f8e383f */
[----:B--2---:R-:W-:Y:S01]  /*1860*/  UIMAD UR5, UR8, UR15, UR5 ;  /* 0x0000000f080572a4 */ /* 0x004fe2000f8e0205 */
[----:B------:R-:W-:Y:S11]  /*1870*/  BRA `(.L_x_831) ;  /* 0x0000000000107947 */ /* 0x000ff60003800000 */
.L_x_830:
[----:B------:R-:W-:Y:S08]  /*1880*/  S2UR UR8, SR_CTAID.Z ;  /* 0x00000000000879c3 */ /* 0x000ff00000002700 */
[----:B------:R-:W1:Y:S02]  /*1890*/  S2UR UR5, SR_CTAID.Y ;  /* 0x00000000000579c3 */ /* 0x000e640000002600 */
[----:B-1----:R-:W-:-:S04]  /*18a0*/  UIMAD UR5, UR5, UR54, UR8 ;  /* 0x00000036050572a4 */ /* 0x002fc8000f8e0208 */
[----:B------:R-:W-:-:S12]  /*18b0*/  UIMAD UR5, UR5, UR53, URZ ;  /* 0x00000035050572a4 */ /* 0x000fd8000f8e023f */
.L_x_831:
[----:B------:R-:W1:Y:S01]  /*18c0*/  S2UR UR8, SR_CTAID.Z ;  /* 0x00000000000879c3 */ /* 0x000e620000002700 */
[----:B------:R-:W2:Y:S01]  /*18d0*/  S2R R10, SR_TID.X ;  /* 0x00000000000a7919 */ /* 0x000ea20000002100 */
[C---:B------:R-:W-:Y:S01]  /*18e0*/  IADD3 R4, P0, R218.reuse, UR7, RZ ;  /* 0x00000007da047c10 */ /* 0x040fe2000ff1e0ff */
[----:B------:R-:W-:Y:S01]  /*18f0*/  UIMAD UR7, UR55, UR54, URZ ;  /* 0x00000036370772a4 */ /* 0x000fe2000f8e023f */
[----:B------:R-:W-:Y:S01]  /*1900*/  SHF.R.S32.HI R219, RZ, 0x1f, R218 ;  /* 0x0000001fffdb7819 */ /* 0x000fe200000114da */
[----:B------:R-:W-:Y:S01]  /*1910*/  UIADD3 UR32, UR12, UR5, URZ ;  /* 0x000000050c207290 */ /* 0x000fe2000fffe03f */
[----:B------:R-:W-:Y:S01]  /*1920*/  BSSY B1, `(.L_x_827) ;  /* 0x000070e000017945 */ /* 0x000fe20003800000 */
[----:B------:R-:W-:Y:S01]  /*1930*/  UIADD3 UR21, UR30, UR13, URZ ;  /* 0x0000000d1e157290 */ /* 0x000fe2000fffe03f */
[----:B------:R-:W3:Y:S01]  /*1940*/  S2UR UR41, SR_CTAID.Z ;  /* 0x00000000002979c3 */ /* 0x000ee20000002700 */
[----:B------:R-:W-:Y:S01]  /*1950*/  ULDC UR40, c[0x0][0x398] ;  /* 0x0000e60000287ab9 */ /* 0x000fe20000000800 */
[----:B------:R-:W-:Y:S01]  /*1960*/  IADD3.X R5, R219, UR45, RZ, P0, !PT ;  /* 0x0000002ddb057c10 */ /* 0x000fe200087fe4ff */
[----:B------:R-:W-:Y:S01]  /*1970*/  UIADD3 UR39, UR12, UR24, URZ ;  /* 0x000000180c277290 */ /* 0x000fe2000fffe03f */
[----:B------:R-:W-:Y:S01]  /*1980*/  VIADD R232, R218, 0x40 ;  /* 0x00000040dae87836 */ /* 0x000fe20000000000 */
[----:B------:R-:W-:Y:S01]  /*1990*/  ULDC.64 UR56, c[0x0][0x478] ;  /* 0x00011e0000387ab9 */ /* 0x000fe20000000a00 */
[----:B------:R-:W-:Y:S01]  /*19a0*/  ULDC.64 UR16, c[0x0][0x210] ;  /* 0x0000840000107ab9 */ /* 0x000fe20000000a00 */
[----:B------:R-:W-:Y:S01]  /*19b0*/  ULDC.64 UR58, c[0x0][0x2b0] ;  /* 0x0000ac00003a7ab9 */ /* 0x000fe20000000a00 */
[----:B------:R-:W4:Y:S01]  /*19c0*/  LDC.64 R6, c[0x0][0x420] ;  /* 0x00010800ff067b82 */ /* 0x000f220000000a00 */
[----:B-1----:R-:W-:-:S03]  /*19d0*/  USHF.R.S32.HI UR53, URZ, 0x1f, UR8 ;  /* 0x0000001f3f357899 */ /* 0x002fc60008011408 */
[----:B------:R-:W-:Y:S02]  /*19e0*/  ULDC.64 UR8, c[0x0][0x428] ;  /* 0x00010a0000087ab9 */ /* 0x000fe40000000a00 */
[----:B------:R-:W-:Y:S01]  /*19f0*/  UIMAD UR5, UR53, UR8, URZ ;  /* 0x00000008350572a4 */ /* 0x000fe2000f8e023f */
[----:B------:R-:W-:Y:S01]  /*1a00*/  IMAD.U32 R24, RZ, RZ, UR8 ;  /* 0x00000008ff187e24 */ /* 0x000fe2000f8e00ff */
[----:B------:R-:W-:Y:S01]  /*1a10*/  USHF.L.U32 UR8, UR7, 0x6, URZ ;  /* 0x0000000607087899 */ /* 0x000fe2000800063f */
[----:B--2---:R-:W-:Y:S01]  /*1a20*/  SHF.R.S32.HI R9, RZ, 0x1f, R10 ;  /* 0x0000001fff097819 */ /* 0x004fe2000001140a */
[----:B---3--:R-:W-:Y:S02]  /*1a30*/  UIMAD UR31, UR41, UR9, UR5 ;  /* 0x00000009291f72a4 */ /* 0x008fe4000f8e0205 */
[----:B------:R-:W-:Y:S01]  /*1a40*/  UIADD3 UR15, UP2, UP0, UR18, UR8, UR44 ;  /* 0x00000008120f7290 */ /* 0x000fe2000f85e02c */
[CC--:B------:R-:W-:Y:S01]  /*1a50*/  LEA.HI R8, R9.reuse, R10.reuse, RZ, 0x3 ;  /* 0x0000000a09087211 */ /* 0x0c0fe200078f18ff */
[----:B------:R-:W-:Y:S01]  /*1a60*/  USHF.R.S32.HI UR8, URZ, 0x1f, UR8 ;  /* 0x0000001f3f087899 */ /* 0x000fe20008011408 */
[----:B------:R-:W-:Y:S01]  /*1a70*/  LEA.HI R16, R9, R10, RZ, 0x5 ;  /* 0x0000000a09107211 */ /* 0x000fe200078f28ff */
[C---:B----4-:R-:W-:Y:S01]  /*1a80*/  IMAD R18, R6.reuse, UR20, RZ ;  /* 0x0000001406127c24 */ /* 0x050fe2000f8e02ff */
[----:B------:R-:W-:Y:S01]  /*1a90*/  SHF.R.S32.HI R12, RZ, 0x3, R8 ;  /* 0x00000003ff0c7819 */ /* 0x000fe20000011408 */
[----:B------:R-:W-:Y:S01]  /*1aa0*/  UIADD3.X UR9, UR25, UR8, UR46, UP2, UP0 ;  /* 0x0000000819097290 */ /* 0x000fe200097e042e */
[----:B------:R-:W-:Y:S01]  /*1ab0*/  IMAD.WIDE.U32 R4, R6, UR12, R4 ;  /* 0x0000000c06047c25 */ /* 0x000fe2000f8e0004 */
[----:B------:R-:W-:Y:S01]  /*1ac0*/  UIADD3 UR8, UR21, -UR40, -UR6 ;  /* 0x8000002815087290 */ /* 0x000fe2000fffe806 */
[----:B------:R-:W-:Y:S01]  /*1ad0*/  LOP3.LUT R235, R16, 0xffffffe0, RZ, 0xc0, !PT ;  /* 0xffffffe010eb7812 */ /* 0x000fe200078ec0ff */
[----:B------:R-:W-:Y:S01]  /*1ae0*/  ULDC.64 UR18, c[0x0][0x258] ;  /* 0x0000960000127ab9 */ /* 0x000fe20000000a00 */
[----:B------:R-:W-:Y:S01]  /*1af0*/  IMAD R18, R7, UR12, R18 ;  /* 0x0000000c07127c24 */ /* 0x000fe2000f8e0212 */
[----:B------:R-:W-:Y:S01]  /*1b00*/  USHF.R.S32.HI UR38, URZ, 0x1f, UR8 ;  /* 0x0000001f3f267899 */ /* 0x000fe20008011408 */
[----:B------:R-:W-:Y:S01]  /*1b10*/  SHF.R.S32.HI R11, RZ, 0x1f, R12 ;  /* 0x0000001fff0b7819 */ /* 0x000fe2000001140c */
[----:B------:R-:W-:Y:S01]  /*1b20*/  IMAD.IADD R235, R10, 0x1, -R235 ;  /* 0x000000010aeb7824 */ /* 0x000fe200078e0aeb */
[----:B------:R-:W-:Y:S01]  /*1b30*/  IADD3 R17, P0, R12, UR12, RZ ;  /* 0x0000000c0c117c10 */ /* 0x000fe2000ff1e0ff */
[----:B------:R-:W-:Y:S01]  /*1b40*/  ULEA.HI UR38, UR38, UR8, URZ, 0x6 ;  /* 0x0000000826267291 */ /* 0x000fe2000f8f303f */
[----:B------:R-:W-:Y:S01]  /*1b50*/  IMAD.IADD R19, R5, 0x1, R18 ;  /* 0x0000000105137824 */ /* 0x000fe200078e0212 */
[----:B------:R-:W-:Y:S01]  /*1b60*/  SHF.R.S32.HI R16, RZ, 0x5, R16 ;  /* 0x00000005ff107819 */ /* 0x000fe20000011410 */
[----:B------:R-:W-:Y:S01]  /*1b70*/  IMAD.MOV.U32 R18, RZ, RZ, R4 ;  /* 0x000000ffff127224 */ /* 0x000fe200078e0004 */
[----:B------:R-:W-:Y:S01]  /*1b80*/  UIADD3 UR12, UP2, UP0, UR47, UR15, UR50 ;  /* 0x0000000f2f0c7290 */ /* 0x000fe2000f85e032 */
[----:B------:R-:W-:Y:S01]  /*1b90*/  IADD3.X R4, R11, UR20, RZ, P0, !PT ;  /* 0x000000140b047c10 */ /* 0x000fe200087fe4ff */
[----:B------:R-:W-:Y:S01]  /*1ba0*/  USHF.R.S32.HI UR38, URZ, 0x6, UR38 ;  /* 0x000000063f267899 */ /* 0x000fe20008011426 */
[----:B------:R-:W-:Y:S01]  /*1bb0*/  IMAD R5, R16, UR7, R235 ;  /* 0x0000000710057c24 */ /* 0x000fe2000f8e02eb */
[----:B------:R-:W-:Y:S01]  /*1bc0*/  UIADD3.X UR15, UR48, UR9, UR43, UP2, UP0 ;  /* 0x00000009300f7290 */ /* 0x000fe200097e042b */
[----:B------:R-:W-:Y:S01]  /*1bd0*/  IMAD.WIDE.U32 R24, R24, UR41, R18 ;  /* 0x0000002918187c25 */ /* 0x000fe2000f8e0012 */
[----:B------:R-:W-:-:S02]  /*1be0*/  UISETP.LT.AND UP0, UPT, URZ, UR38, UPT ;  /* 0x000000263f00728c */ /* 0x000fc4000bf01270 */
[----:B------:R-:W-:Y:S01]  /*1bf0*/  IADD3 R18, P0, R5, UR12, RZ ;  /* 0x0000000c05127c10 */ /* 0x000fe2000ff1e0ff */
[----:B------:R-:W-:Y:S01]  /*1c00*/  IMAD R4, R4, UR28, RZ ;  /* 0x0000001c04047c24 */ /* 0x000fe2000f8e02ff */
[----:B------:R-:W-:Y:S01]  /*1c10*/  USEL UR38, URZ, UR38, !UP0 ;  /* 0x000000263f267287 */ /* 0x000fe2000c000000 */
[----:B------:R-:W-:Y:S01]  /*1c20*/  VIADD R25, R25, UR31 ;  /* 0x0000001f19197c36 */ /* 0x000fe20008000000 */
[----:B------:R-:W-:Y:S01]  /*1c30*/  ULDC.64 UR8, c[0x0][0x400] ;  /* 0x0001000000087ab9 */ /* 0x000fe20000000a00 */
[----:B------:R-:W-:Y:S01]  /*1c40*/  IMAD R4, R17, UR29, R4 ;  /* 0x0000001d11047c24 */ /* 0x000fe2000f8e0204 */
[----:B------:R-:W-:Y:S01]  /*1c50*/  LEA.HI.X.SX32 R5, R5, UR15, 0x1, P0 ;  /* 0x0000000f05057c11 */ /* 0x000fe200080f0eff */
[----:B------:R-:W-:Y:S01]  /*1c60*/  IMAD.WIDE.U32 R16, R17, UR28, R218 ;  /* 0x0000001c11107c25 */ /* 0x000fe2000f8e00da */
[----:B------:R-:W-:Y:S01]  /*1c70*/  UISETP.GT.AND UP0, UPT, UR33, UR38, UPT ;  /* 0x000000262100728c */ /* 0x000fe2000bf04270 */
[----:B------:R-:W-:Y:S01]  /*1c80*/  LEA R242, P0, R18, UR8, 0x2 ;  /* 0x0000000812f27c11 */ /* 0x000fe2000f8010ff */
[----:B------:R-:W-:Y:S01]  /*1c90*/  UIMAD UR8, UR53, UR18, URZ ;  /* 0x00000012350872a4 */ /* 0x000fe2000f8e023f */
[----:B------:R-:W-:Y:S01]  /*1ca0*/  IMAD.U32 R20, RZ, RZ, UR18 ;  /* 0x00000012ff147e24 */ /* 0x000fe2000f8e00ff */
[----:B------:R-:W-:Y:S01]  /*1cb0*/  IADD3 R16, P2, R16, UR51, RZ ;  /* 0x0000003310107c10 */ /* 0x000fe2000ff5e0ff */
[-C--:B------:R-:W-:Y:S01]  /*1cc0*/  IMAD.WIDE.U32 R24, R12, R6.reuse, R24 ;  /* 0x000000060c187225 */ /* 0x080fe200078e0018 */
[----:B------:R-:W-:Y:S01]  /*1cd0*/  LEA.HI.X R243, R18, UR9, R5, 0x2, P0 ;  /* 0x0000000912f37c11 */ /* 0x000fe200080f1405 */
[----:B------:R-:W-:Y:S01]  /*1ce0*/  UIMAD UR8, UR41, UR19, UR8 ;  /* 0x00000013290872a4 */ /* 0x000fe2000f8e0208 */
[----:B------:R-:W-:Y:S01]  /*1cf0*/  PLOP3.LUT P0, PT, PT, PT, UP0, 0x80, 0x0 ;  /* 0x000000000000781c */ /* 0x000fe20003f0f008 */
[----:B------:R-:W-:Y:S01]  /*1d00*/  IMAD R5, R11, R6, RZ ;  /* 0x000000060b057224 */ /* 0x000fe200078e02ff */
[----:B------:R-:W-:Y:S01]  /*1d10*/  IADD3.X R17, R17, UR49, R4, P2, !PT ;  /* 0x0000003111117c10 */ /* 0x000fe200097fe404 */
[----:B------:R-:W-:-:S02]  /*1d20*/  UIMAD.WIDE UR18, UR32, 0x4, UR56 ;  /* 0x00000004201278a5 */ /* 0x000fc4000f8e0238 */
[----:B------:R-:W-:Y:S01]  /*1d30*/  IMAD R5, R12, R7, R5 ;  /* 0x000000070c057224 */ /* 0x000fe200078e0205 */
[----:B------:R-:W-:Y:S01]  /*1d40*/  ULDC.64 UR24, c[0x0][0x3e0] ;  /* 0x0000f80000187ab9 */ /* 0x000fe20000000a00 */
[----:B------:R-:W-:Y:S01]  /*1d50*/  IMAD.WIDE.U32 R20, R20, UR41, R16 ;  /* 0x0000002914147c25 */ /* 0x000fe2000f8e0010 */
[----:B------:R-:W-:Y:S01]  /*1d60*/  LEA R244, P2, R24, UR24, 0x1 ;  /* 0x0000001818f47c11 */ /* 0x000fe2000f8408ff */
[----:B------:R-:W-:Y:S02]  /*1d70*/  UIADD3 UR5, UR33, -0x1, URZ ;  /* 0xffffffff21057890 */ /* 0x000fe4000fffe03f */
[----:B------:R-:W-:Y:S01]  /*1d80*/  IMAD.IADD R16, R25, 0x1, R5 ;  /* 0x0000000119107824 */ /* 0x000fe200078e0205 */
[----:B------:R-:W-:Y:S01]  /*1d90*/  LEA R246, P3, R20, UR16, 0x1 ;  /* 0x0000001014f67c11 */ /* 0x000fe2000f8608ff */
[----:B------:R-:W-:Y:S01]  /*1da0*/  VIADD R13, R21, UR8 ;  /* 0x00000008150d7c36 */ /* 0x000fe20008000000 */
[----:B------:R-:W-:Y:S01]  /*1db0*/  UIMAD.WIDE UR8, UR39, 0x4, UR58 ;  /* 0x00000004270878a5 */ /* 0x000fe2000f8e023a */
[----:B------:R-:W-:Y:S01]  /*1dc0*/  UMOV UR20, UR18 ;  /* 0x0000001200147c82 */ /* 0x000fe20008000000 */
[----:B------:R-:W-:-:S02]  /*1dd0*/  LEA.HI.X R245, R24, UR25, R16, 0x1, P2 ;  /* 0x0000001918f57c11 */ /* 0x000fc400090f0c10 */
[----:B------:R-:W-:Y:S01]  /*1de0*/  LEA.HI.X R247, R20, UR17, R13, 0x1, P3 ;  /* 0x0000001114f77c11 */ /* 0x000fe200098f0c0d */
[----:B------:R-:W-:Y:S07]  /*1df0*/  @P0 BRA `(.L_x_832) ;  /* 0x0000000800580947 */ /* 0x000fee0003800000 */
[----:B------:R-:W-:Y:S01]  /*1e00*/  R2UR UR7, R241 ;  /* 0x00000000f10772ca */ /* 0x000fe200000e0000 */
[----:B------:R-:W-:Y:S01]  /*1e10*/  @UP1 ULDC.64 UR12, c[0x0][0x450] ;  /* 0x00011400000c1ab9 */ /* 0x000fe20000000a00 */
[----:B------:R-:W-:-:S13]  /*1e20*/  R2UR UR5, R240 ;  /* 0x00000000f00572ca */ /* 0x000fda00000e0000 */
[----:B------:R-:W-:-:S04]  /*1e30*/  @UP1 UIADD3 UR5, UR5, UR7, URZ ;  /* 0x0000000705051290 */ /* 0x000fc8000fffe03f */
[----:B------:R-:W-:Y:S02]  /*1e40*/  @UP1 UIMAD.WIDE.U32 UR8, UR5, UR12, URZ ;  /* 0x0000000c050812a5 */ /* 0x000fe4000f8e003f */
[----:B------:R-:W-:-:S04]  /*1e50*/  @UP1 UIMAD UR5, UR5, UR13, URZ ;  /* 0x0000000d050512a4 */ /* 0x000fc8000f8e023f */
[----:B------:R-:W-:Y:S01]  /*1e60*/  @UP1 UIADD3 UR20, UR9, UR5, URZ ;  /* 0x0000000509141290 */ /* 0x000fe2000fffe03f */
        /* <DEDUP_REMOVED lines=10> */
[----:B------:R-:W-:Y:S02]  /*1f10*/  UIADD3 UR9, UR9, UR5, URZ ;  /* 0x0000000509097290 */ /* 0x000fe4000fffe03f */
[----:B------:R-:W-:Y:S02]  /*1f20*/  UIMAD UR5, UR52, UR16, URZ ;  /* 0x00000010340572a4 */ /* 0x000fe4000f8e023f */
[----:B-1----:R-:W-:Y:S02]  /*1f30*/  UIMAD.WIDE.U32 UR8, UR7, UR16, UR8 ;  /* 0x00000010070872a5 */ /* 0x002fe4000f8e0008 */
[----:B------:R-:W-:-:S04]  /*1f40*/  UIMAD UR5, UR7, UR17, UR5 ;  /* 0x00000011070572a4 */ /* 0x000fc8000f8e0205 */
[----:B------:R-:W-:Y:S01]  /*1f50*/  UIADD3 UR20, UR9, UR5, URZ ;  /* 0x0000000509147290 */ /* 0x000fe2000fffe03f */
[----:B------:R-:W-:-:S11]  /*1f60*/  UMOV UR7, UR8 ;  /* 0x0000000800077c82 */ /* 0x000fd60008000000 */
.L_x_833:
[----:B------:R-:W-:Y:S02]  /*1f70*/  R2UR UR8, R241 ;  /* 0x00000000f10872ca */ /* 0x000fe400000e0000 */
[----:B------:R-:W-:-:S13]  /*1f80*/  R2UR UR5, R240 ;  /* 0x00000000f00572ca */ /* 0x000fda00000e0000 */
[----:B------:R-:W-:-:S03]  /*1f90*/  @UP1 UIADD3 UR5, UR5, UR8, URZ ;  /* 0x0000000805051290 */ /* 0x000fc6000fffe03f */
[----:B------:R-:W-:Y:S02]  /*1fa0*/  @UP1 ULDC.64 UR8, c[0x0][0x458] ;  /* 0x0001160000081ab9 */ /* 0x000fe40000000a00 */
        /* <DEDUP_REMOVED lines=19> */
.L_x_834:
[----:B------:R-:W1:Y:S01]  /*20e0*/  S2UR UR16, SR_CTAID.Z ;  /* 0x00000000001079c3 */ /* 0x000e620000002700 */
[----:B------:R-:W-:Y:S01]  /*20f0*/  UIMAD UR5, UR34, UR12, URZ ;  /* 0x0000000c220572a4 */ /* 0x000fe2000f8e023f */
[----:B------:R-:W-:Y:S01]  /*2100*/  IMAD.U32 R7, RZ, RZ, UR12 ;  /* 0x0000000cff077e24 */ /* 0x000fe2000f8e00ff */
[----:B------:R-:W-:Y:S01]  /*2110*/  UIMAD UR6, UR14, -0x40, UR6 ;  /* 0xffffffc00e0678a4 */ /* 0x000fe2000f8e0206 */
[C---:B------:R-:W-:Y:S01]  /*2120*/  VIADD R4, R12.reuse, 0x20 ;  /* 0x000000200c047836 */ /* 0x040fe20000000000 */
[----:B------:R-:W-:Y:S01]  /*2130*/  UIMAD UR5, UR30, UR13, UR5 ;  /* 0x0000000d1e0572a4 */ /* 0x000fe2000f8e0205 */
[----:B------:R-:W-:Y:S01]  /*2140*/  IMAD.WIDE.U32 R6, R7, UR30, R218 ;  /* 0x0000001e07067c25 */ /* 0x000fe2000f8e00da */
[----:B------:R-:W-:Y:S02]  /*2150*/  BSSY B0, `(.L_x_835) ;  /* 0x000001c000007945 */ /* 0x000fe40003800000 */
[----:B------:R-:W-:Y:S02]  /*2160*/  ISETP.GE.AND P3, PT, R12, UR6, PT ;  /* 0x000000060c007c0c */ /* 0x000fe4000bf66270 */
[----:B------:R-:W-:-:S02]  /*2170*/  MOV R5, UR5 ;  /* 0x0000000500057c02 */ /* 0x000fc40008000f00 */
[----:B------:R-:W-:Y:S02]  /*2180*/  IADD3 R6, P0, R6, UR7, RZ ;  /* 0x0000000706067c10 */ /* 0x000fe4000ff1e0ff */
[----:B------:R-:W-:Y:S02]  /*2190*/  ISETP.GE.AND P2, PT, R4, UR6, PT ;  /* 0x0000000604007c0c */ /* 0x000fe4000bf46270 */
[----:B------:R-:W-:Y:S01]  /*21a0*/  IADD3.X R7, R7, UR20, R5, P0, !PT ;  /* 0x0000001407077c10 */ /* 0x000fe200087fe405 */
[----:B-1----:R-:W-:-:S03]  /*21b0*/  USHF.R.S32.HI UR19, URZ, 0x1f, UR16 ;  /* 0x0000001f3f137899 */ /* 0x002fc60008011410 */
[----:B------:R-:W-:Y:S02]  /*21c0*/  ULDC.64 UR16, c[0x0][0x468] ;  /* 0x00011a0000107ab9 */ /* 0x000fe40000000a00 */
[----:B------:R-:W-:Y:S01]  /*21d0*/  UIMAD UR5, UR19, UR16, URZ ;  /* 0x00000010130572a4 */ /* 0x000fe2000f8e023f */
[----:B------:R-:W-:-:S05]  /*21e0*/  MOV R8, UR16 ;  /* 0x0000001000087c02 */ /* 0x000fca0008000f00 */
[----:B------:R-:W1:Y:S02]  /*21f0*/  S2UR UR19, SR_CTAID.Z ;  /* 0x00000000001379c3 */ /* 0x000e640000002700 */
[----:B-1----:R-:W-:Y:S01]  /*2200*/  UIMAD UR17, UR19, UR17, UR5 ;  /* 0x00000011131172a4 */ /* 0x002fe2000f8e0205 */
[----:B------:R-:W-:-:S05]  /*2210*/  IMAD.WIDE.U32 R8, R8, UR19, R6 ;  /* 0x0000001308087c25 */ /* 0x000fca000f8e0006 */
[----:B------:R-:W-:Y:S01]  /*2220*/  VIADD R5, R9, UR17 ;  /* 0x0000001109057c36 */ /* 0x000fe20008000000 */
[----:B------:R-:W-:Y:S06]  /*2230*/  @P3 BRA `(.L_x_836) ;  /* 0x0000000000343947 */ /* 0x000fec0003800000 */
[----:B------:R-:W-:Y:S01]  /*2240*/  IMAD.MOV.U32 R4, RZ, RZ, R8 ;  /* 0x000000ffff047224 */ /* 0x000fe200078e0008 */
[----:B------:R-:W-:Y:S01]  /*2250*/  ULDC UR5, c[0x0][0x2d0] ;  /* 0x0000b40000057ab9 */ /* 0x000fe20000000800 */
[----:B------:R-:W-:Y:S01]  /*2260*/  IMAD R7, R11, UR12, RZ ;  /* 0x0000000c0b077c24 */ /* 0x000fe2000f8e02ff */
[----:B------:R-:W-:Y:S01]  /*2270*/  ISETP.GE.AND P4, PT, R218, UR5, PT ;  /* 0x00000005da007c0c */ /* 0x000fe2000bf86270 */
[----:B------:R-:W-:Y:S01]  /*2280*/  IMAD.WIDE.U32 R14, R12, UR12, R4 ;  /* 0x0000000c0c0e7c25 */ /* 0x000fe2000f8e0004 */
[----:B------:R-:W-:Y:S01]  /*2290*/  ISETP.GE.AND P1, PT, R232, UR5, PT ;  /* 0x00000005e8007c0c */ /* 0x000fe2000bf26270 */
[----:B------:R-:W-:Y:S02]  /*22a0*/  ULDC.64 UR16, c[0x0][0x3f0] ;  /* 0x0000fc0000107ab9 */ /* 0x000fe40000000a00 */
[----:B------:R-:W-:Y:S01]  /*22b0*/  IMAD R4, R12, UR13, R7 ;  /* 0x0000000d0c047c24 */ /* 0x000fe2000f8e0207 */
[----:B------:R-:W-:-:S04]  /*22c0*/  LEA R6, P0, R14, UR16, 0x1 ;  /* 0x000000100e067c11 */ /* 0x000fc8000f8008ff */
[----:B------:R-:W-:-:S04]  /*22d0*/  IADD3 R4, R15, R4, RZ ;  /* 0x000000040f047210 */ /* 0x000fc80007ffe0ff */
[----:B------:R-:W-:-:S05]  /*22e0*/  LEA.HI.X R7, R14, UR17, R4, 0x1, P0 ;  /* 0x000000110e077c11 */ /* 0x000fca00080f0c04 */
[----:B------:R1:W-:Y:S04]  /*22f0*/  @!P4 STG.E.128 desc[UR10][R6.64], RZ ;  /* 0x000000ff0600c986 */ /* 0x0003e8000c101d0a */
[----:B------:R1:W-:Y:S02]  /*2300*/  @!P1 STG.E.128 desc[UR10][R6.64+0x80], RZ ;  /* 0x000080ff06009986 */ /* 0x0003e4000c101d0a */
.L_x_836:
[----:B------:R-:W-:Y:S05]  /*2310*/  BSYNC B0 ;  /* 0x0000000000007941 */ /* 0x000fea0003800000 */
.L_x_835:
[----:B------:R-:W-:Y:S04]  /*2320*/  BSSY B0, `(.L_x_837) ;  /* 0x0000011000007945 */ /* 0x000fe80003800000 */
[----:B------:R-:W-:Y:S05]  /*2330*/  @P2 BRA `(.L_x_838) ;  /* 0x00000000003c2947 */ /* 0x000fea0003800000 */
[----:B-1----:R-:W-:Y:S01]  /*2340*/  IADD3 R7, P0, R12, 0x20, RZ ;  /* 0x000000200c077810 */ /* 0x002fe20007f1e0ff */
[----:B------:R-:W-:Y:S01]  /*2350*/  ULDC UR5, c[0x0][0x2d0] ;  /* 0x0000b40000057ab9 */ /* 0x000fe20000000800 */
[----:B------:R-:W-:Y:S01]  /*2360*/  MOV R9, R5 ;  /* 0x0000000500097202 */ /* 0x000fe20000000f00 */
[----:B------:R-:W-:Y:S01]  /*2370*/  ULDC.64 UR6, c[0x0][0x3f0] ;  /* 0x0000fc0000067ab9 */ /* 0x000fe20000000a00 */
[----:B------:R-:W-:Y:S01]  /*2380*/  ISETP.GE.AND P1, PT, R218, UR5, PT ;  /* 0x00000005da007c0c */ /* 0x000fe2000bf26270 */
[----:B------:R-:W-:Y:S01]  /*2390*/  IMAD.X R4, RZ, RZ, R11, P0 ;  /* 0x000000ffff047224 */ /* 0x000fe200000e060b */
[----:B------:R-:W-:Y:S01]  /*23a0*/  ISETP.GE.AND P0, PT, R232, UR5, PT ;  /* 0x00000005e8007c0c */ /* 0x000fe2000bf06270 */
[----:B------:R-:W-:-:S04]  /*23b0*/  IMAD.WIDE.U32 R8, R7, UR12, R8 ;  /* 0x0000000c07087c25 */ /* 0x000fc8000f8e0008 */
[----:B------:R-:W-:Y:S01]  /*23c0*/  IMAD R4, R4, UR12, RZ ;  /* 0x0000000c04047c24 */ /* 0x000fe2000f8e02ff */
[----:B------:R-:W-:-:S03]  /*23d0*/  LEA R6, P4, R8, UR6, 0x1 ;  /* 0x0000000608067c11 */ /* 0x000fc6000f8808ff */
[----:B------:R-:W-:-:S04]  /*23e0*/  IMAD R4, R7, UR13, R4 ;  /* 0x0000000d07047c24 */ /* 0x000fc8000f8e0204 */
[----:B------:R-:W-:-:S05]  /*23f0*/  IMAD.IADD R5, R9, 0x1, R4 ;  /* 0x0000000109057824 */ /* 0x000fca00078e0204 */
[----:B------:R-:W-:-:S05]  /*2400*/  LEA.HI.X R7, R8, UR7, R5, 0x1, P4 ;  /* 0x0000000708077c11 */ /* 0x000fca000a0f0c05 */
[----:B------:R2:W-:Y:S04]  /*2410*/  @!P1 STG.E.128 desc[UR10][R6.64], RZ ;  /* 0x000000ff06009986 */ /* 0x0005e8000c101d0a */
[----:B------:R2:W-:Y:S02]  /*2420*/  @!P0 STG.E.128 desc[UR10][R6.64+0x80], RZ ;  /* 0x000080ff06008986 */ /* 0x0005e4000c101d0a */
.L_x_838:
[----:B------:R-:W-:Y:S05]  /*2430*/  BSYNC B0 ;  /* 0x0000000000007941 */ /* 0x000fea0003800000 */
.L_x_837:
[----:B------:R-:W3:Y:S01]  /*2440*/  S2UR UR6, SR_CTAID.Z ;  /* 0x00000000000679c3 */ /* 0x000ee20000002700 */
[----:B------:R-:W-:Y:S01]  /*2450*/  IMAD.U32 R5, RZ, RZ, UR8 ;  /* 0x00000008ff057e24 */ /* 0x000fe2000f8e00ff */
[----:B------:R-:W-:Y:S01]  /*2460*/  UIMAD UR5, UR34, UR8, URZ ;  /* 0x00000008220572a4 */ /* 0x000fe2000f8e023f */
[----:B------:R-:W-:Y:S02]  /*2470*/  BSSY B0, `(.L_x_839) ;  /* 0x000001c000007945 */ /* 0x000fe40003800000 */
[----:B------:R-:W-:Y:S01]  /*2480*/  IMAD.WIDE.U32 R4, R5, UR30, R218 ;  /* 0x0000001e05047c25 */ /* 0x000fe2000f8e00da */
[----:B------:R-:W-:Y:S02]  /*2490*/  UIMAD UR5, UR30, UR9, UR5 ;  /* 0x000000091e0572a4 */ /* 0x000fe4000f8e0205 */
[----:B------:R-:W4:Y:S01]  /*24a0*/  S2UR UR12, SR_CTAID.Z ;  /* 0x00000000000c79c3 */ /* 0x000f220000002700 */
[----:B-12---:R-:W-:-:S03]  /*24b0*/  IADD3 R6, P0, R4, UR15, RZ ;  /* 0x0000000f04067c10 */ /* 0x006fc6000ff1e0ff */
[----:B------:R-:W-:-:S05]  /*24c0*/  IMAD.U32 R4, RZ, RZ, UR5 ;  /* 0x00000005ff047e24 */ /* 0x000fca000f8e00ff */
[----:B------:R-:W-:Y:S01]  /*24d0*/  IADD3.X R7, R5, UR18, R4, P0, !PT ;  /* 0x0000001205077c10 */ /* 0x000fe200087fe404 */
[----:B---3--:R-:W-:-:S03]  /*24e0*/  USHF.R.S32.HI UR13, URZ, 0x1f, UR6 ;  /* 0x0000001f3f0d7899 */ /* 0x008fc60008011406 */
[----:B------:R-:W-:Y:S02]  /*24f0*/  ULDC.64 UR6, c[0x0][0x470] ;  /* 0x00011c0000067ab9 */ /* 0x000fe40000000a00 */
[----:B------:R-:W-:Y:S01]  /*2500*/  UIMAD UR5, UR13, UR6, URZ ;  /* 0x000000060d0572a4 */ /* 0x000fe2000f8e023f */
[----:B------:R-:W-:-:S03]  /*2510*/  MOV R8, UR6 ;  /* 0x0000000600087c02 */ /* 0x000fc60008000f00 */
[----:B----4-:R-:W-:Y:S02]  /*2520*/  UIMAD UR7, UR12, UR7, UR5 ;  /* 0x000000070c0772a4 */ /* 0x010fe4000f8e0205 */
[----:B------:R-:W-:-:S05]  /*2530*/  IMAD.WIDE.U32 R8, R8, UR12, R6 ;  /* 0x0000000c08087c25 */ /* 0x000fca000f8e0006 */
[----:B------:R-:W-:Y:S01]  /*2540*/  IADD3 R5, R9, UR7, RZ ;  /* 0x0000000709057c10 */ /* 0x000fe2000fffe0ff */
        /* <DEDUP_REMOVED lines=14> */
.L_x_840:
[----:B------:R-:W-:Y:S05]  /*2630*/  BSYNC B0 ;  /* 0x0000000000007941 */ /* 0x000fea0003800000 */
.L_x_839:
        /* <DEDUP_REMOVED lines=8> */
[----:B------:R-:W-:Y:S01]  /*26c0*/  IMAD R11, R11, UR8, RZ ;  /* 0x000000080b0b7c24 */ /* 0x000fe2000f8e02ff */
[----:B-1----:R-:W-:-:S03]  /*26d0*/  LEA R6, P1, R4, UR6, 0x1 ;  /* 0x0000000604067c11 */ /* 0x002fc6000f8208ff */
[----:B------:R-:W-:-:S04]  /*26e0*/  IMAD R11, R12, UR9, R11 ;  /* 0x000000090c0b7c24 */ /* 0x000fc8000f8e020b */
[----:B------:R-:W-:-:S05]  /*26f0*/  IMAD.IADD R11, R5, 0x1, R11 ;  /* 0x00000001050b7824 */ /* 0x000fca00078e020b */
[----:B------:R-:W-:-:S05]  /*2700*/  LEA.HI.X R7, R4, UR7, R11, 0x1, P1 ;  /* 0x0000000704077c11 */ /* 0x000fca00088f0c0b */
[----:B------:R4:W-:Y:S01]  /*2710*/  @!P0 STG.E.128 desc[UR10][R6.64], RZ ;  /* 0x000000ff06008986 */ /* 0x0009e2000c101d0a */
[----:B------:R-:W-:-:S13]  /*2720*/  ISETP.GE.AND P0, PT, R232, UR5, PT ;  /* 0x00000005e8007c0c */ /* 0x000fda000bf06270 */
[----:B------:R-:W-:Y:S05]  /*2730*/  @P0 BRA `(.L_x_841) ;  /* 0x0000006000b00947 */ /* 0x000fea0003800000 */
[----:B------:R1:W-:Y:S01]  /*2740*/  STG.E.128 desc[UR10][R6.64+0x80], RZ ;  /* 0x000080ff06007986 */ /* 0x0003e2000c101d0a */
[----:B------:R-:W-:Y:S05]  /*2750*/  BRA `(.L_x_841) ;  /* 0x0000006000a87947 */ /* 0x000fea0003800000 */
.L_x_832:
[----:B------:R-:W-:Y:S01]  /*2760*/  PLOP3.LUT P0, PT, PT, PT, UP4, 0x80, 0x0 ;  /* 0x000000000000781c */ /* 0x000fe20003f0f048 */
[----:B------:R-:W-:Y:S01]  /*2770*/  UIMAD UR15, UR14, -0x40, UR6 ;  /* 0xffffffc00e0f78a4 */ /* 0x000fe2000f8e0206 */
[----:B------:R-:W-:Y:S01]  /*2780*/  LEA R230, R216, UR4, 0x1 ;  /* 0x00000004d8e67c11 */ /* 0x000fe2000f8e08ff */
[----:B------:R-:W-:Y:S01]  /*2790*/  UIMAD UR18, UR34, UR22, URZ ;  /* 0x00000016221272a4 */ /* 0x000fe2000f8e023f */
[----:B------:R-:W-:Y:S01]  /*27a0*/  IMAD.U32 R5, RZ, RZ, UR22 ;  /* 0x00000016ff057e24 */ /* 0x000fe2000f8e00ff */
[----:B------:R-:W-:Y:S01]  /*27b0*/  UIMAD UR12, UR5, -0x40, UR13 ;  /* 0xffffffc0050c78a4 */ /* 0x000fe2000f8e020d */
[----:B------:R-:W-:-:S07]  /*27c0*/  VIADD R4, R12, 0x20 ;  /* 0x000000200c047836 */ /* 0x000fce0000000000 */
[----:B------:R-:W-:Y:S01]  /*27d0*/  @P0 BAR.SYNC.DEFER_BLOCKING 0x0 ;  /* 0x0000000000000b1d */ /* 0x000fe20000010000 */
[----:B------:R-:W-:Y:S01]  /*27e0*/  ISETP.GE.AND P1, PT, R12, UR15, PT ;  /* 0x0000000f0c007c0c */ /* 0x000fe2000bf26270 */
[----:B------:R-:W-:Y:S01]  /*27f0*/  UIMAD UR18, UR30, UR23, UR18 ;  /* 0x000000171e1272a4 */ /* 0x000fe2000f8e0212 */
[----:B------:R-:W-:Y:S01]  /*2800*/  IMAD.WIDE.U32 R18, R5, UR30, R218 ;  /* 0x0000001e05127c25 */ /* 0x000fe2000f8e00da */
[C---:B------:R-:W-:Y:S02]  /*2810*/  ISETP.GE.AND P3, PT, R4.reuse, UR15, PT ;  /* 0x0000000f04007c0c */ /* 0x040fe4000bf66270 */
[----:B------:R-:W-:Y:S01]  /*2820*/  ISETP.GE.AND P2, PT, R4, UR12, PT ;  /* 0x0000000c04007c0c */ /* 0x000fe2000bf46270 */
[----:B------:R-:W-:Y:S01]  /*2830*/  ULDC.64 UR32, c[0x0][0x268] ;  /* 0x00009a0000207ab9 */ /* 0x000fe20000000a00 */
[----:B------:R-:W-:Y:S01]  /*2840*/  IMAD.U32 R4, RZ, RZ, UR18 ;  /* 0x00000012ff047e24 */ /* 0x000fe2000f8e00ff */
[----:B------:R-:W-:Y:S01]  /*2850*/  ULEA.HI UR18, UR5, UR5, URZ, 0x1 ;  /* 0x0000000505127291 */ /* 0x000fe2000f8f083f */
[----:B------:R-:W-:Y:S01]  /*2860*/  IADD3 R22, P4, R18, UR37, RZ ;  /* 0x0000002512167c10 */ /* 0x000fe2000ff9e0ff */
[----:B------:R-:W-:Y:S02]  /*2870*/  BSSY B0, `(.L_x_842) ;  /* 0x0000027000007945 */ /* 0x000fe40003800000 */
[----:B------:R-:W-:Y:S01]  /*2880*/  ULOP3.LUT UR18, UR18, 0xfffffffe, URZ, 0xc0, !UPT ;  /* 0xfffffffe12127892 */ /* 0x000fe2000f8ec03f */
[----:B------:R-:W-:Y:S01]  /*2890*/  IADD3.X R23, R19, UR42, R4, P4, !PT ;  /* 0x0000002a13177c10 */ /* 0x000fe2000a7fe404 */
[----:B------:R-:W-:Y:S01]  /*28a0*/  IMAD R4, R14, UR32, RZ ;  /* 0x000000200e047c24 */ /* 0x000fe2000f8e02ff */
[----:B------:R-:W-:Y:S01]  /*28b0*/  ISETP.GE.AND P4, PT, R12, UR12, PT ;  /* 0x0000000c0c007c0c */ /* 0x000fe2000bf86270 */
[----:B------:R-:W-:-:S02]  /*28c0*/  UIADD3 UR18, UR5, -UR18, URZ ;  /* 0x8000001205127290 */ /* 0x000fc4000fffe03f */
[C---:B------:R-:W-:Y:S02]  /*28d0*/  IMAD R17, R15.reuse, UR33, R4 ;  /* 0x000000210f117c24 */ /* 0x040fe4000f8e0204 */
[----:B------:R-:W-:Y:S01]  /*28e0*/  IMAD.WIDE.U32 R22, R15, UR32, R22 ;  /* 0x000000200f167c25 */ /* 0x000fe2000f8e0016 */
[----:B------:R-:W-:Y:S01]  /*28f0*/  UISETP.NE.AND UP0, UPT, UR18, 0x1, UPT ;  /* 0x000000011200788c */ /* 0x000fe2000bf05270 */
[----:B------:R1:W-:Y:S02]  /*2900*/  @P1 STS.128 [R230+0x10000], RZ ;  /* 0x010000ffe6001388 */ /* 0x0003e40000000c00 */
[----:B------:R-:W-:Y:S02]  /*2910*/  IMAD.IADD R17, R23, 0x1, R17 ;  /* 0x0000000117117824 */ /* 0x000fe400078e0211 */
[----:B------:R1:W-:Y:S01]  /*2920*/  @P1 STS.128 [R230+0x12000], RZ ;  /* 0x012000ffe6001388 */ /* 0x0003e20000000c00 */
[----:B------:R-:W-:Y:S05]  /*2930*/  @P1 BRA `(.L_x_843) ;  /* 0x0000000000681947 */ /* 0x000fea0003800000 */
[----:B------:R-:W-:Y:S01]  /*2940*/  ULDC UR18, c[0x0][0x2d0] ;  /* 0x0000b40000127ab9 */ /* 0x000fe20000000800 */
[----:B------:R-:W-:Y:S01]  /*2950*/  MOV R27, R17 ;  /* 0x00000011001b7202 */ /* 0x000fe20000000f00 */
[----:B------:R-:W-:Y:S01]  /*2960*/  IMAD R19, R11, UR22, RZ ;  /* 0x000000160b137c24 */ /* 0x000fe2000f8e02ff */
[----:B------:R-:W-:Y:S01]  /*2970*/  ISETP.GE.AND P6, PT, R218, UR18, PT ;  /* 0x00000012da007c0c */ /* 0x000fe2000bfc6270 */
[----:B------:R-:W-:Y:S01]  /*2980*/  IMAD.MOV.U32 R26, RZ, RZ, R22 ;  /* 0x000000ffff1a7224 */ /* 0x000fe200078e0016 */
[----:B------:R-:W-:Y:S01]  /*2990*/  ISETP.GE.AND P5, PT, R232, UR18, PT ;  /* 0x00000012e8007c0c */ /* 0x000fe2000bfa6270 */
[C---:B------:R-:W-:Y:S02]  /*29a0*/  IMAD R18, R12.reuse, UR23, R19 ;  /* 0x000000170c127c24 */ /* 0x040fe4000f8e0213 */
[----:B------:R-:W-:-:S04]  /*29b0*/  IMAD.WIDE.U32 R26, R12, UR22, R26 ;  /* 0x000000160c1a7c25 */ /* 0x000fc8000f8e001a */
        /* <DEDUP_REMOVED lines=18> */
.L_x_843:
[----:B------:R-:W-:Y:S05]  /*2ae0*/  BSYNC B0 ;  /* 0x0000000000007941 */ /* 0x000fea0003800000 */
.L_x_842:
        /* <DEDUP_REMOVED lines=10> */
[----:B------:R-:W-:Y:S02]  /*2b90*/  IMAD R18, R18, UR22, RZ ;  /* 0x0000001612127c24 */ /* 0x000fe4000f8e02ff */
[----:B------:R-:W-:-:S04]  /*2ba0*/  IMAD.WIDE.U32 R22, R19, UR22, R22 ;  /* 0x0000001613167c25 */ /* 0x000fc8000f8e0016 */
[----:B--23--:R-:W2:Y:S01]  /*2bb0*/  @!P5 LDC.64 R4, c[0x0][0x220] ;  /* 0x00008800ff04db82 */ /* 0x00cea20000000a00 */
[----:B------:R-:W-:Y:S01]  /*2bc0*/  IMAD R18, R19, UR23, R18 ;  /* 0x0000001713127c24 */ /* 0x000fe2000f8e0212 */
        /* <DEDUP_REMOVED lines=17> */
.L_x_845:
[----:B------:R-:W-:Y:S05]  /*2ce0*/  BSYNC B0 ;  /* 0x0000000000007941 */ /* 0x000fea0003800000 */
.L_x_844:
[----:B------:R-:W0:Y:S01]  /*2cf0*/  LDGDEPBAR ;  /* 0x00000000000079af */ /* 0x000e220000000000 */
[----:B------:R-:W-:Y:S03]  /*2d00*/  BSSY B0, `(.L_x_846) ;  /* 0x0000012000007945 */ /* 0x000fe60003800000 */
        /* <DEDUP_REMOVED lines=17> */
.L_x_847:
[----:B------:R-:W-:Y:S05]  /*2e20*/  BSYNC B0 ;  /* 0x0000000000007941 */ /* 0x000fea0003800000 */
.L_x_846:
[----:B------:R1:W-:Y:S01]  /*2e30*/  @P2 STS.128 [R230+0x9000], RZ ;  /* 0x009000ffe6002388 */ /* 0x0003e20000000c00 */
[----:B------:R-:W-:Y:S01]  /*2e40*/  BSSY B0, `(.L_x_848) ;  /* 0x0000018000007945 */ /* 0x000fe20003800000 */
[----:B--23--:R-:W-:Y:S02]  /*2e50*/  IADD3 R5, R216, 0x2000, RZ ;  /* 0x00002000d8057810 */ /* 0x00cfe40007ffe0ff */
[----:B------:R1:W-:Y:S01]  /*2e60*/  @P2 STS.128 [R230+0xb000], RZ ;  /* 0x00b000ffe6002388 */ /* 0x0003e20000000c00 */
[----:B------:R-:W-:Y:S05]  /*2e70*/  @P2 BRA `(.L_x_849) ;  /* 0x0000000000502947 */ /* 0x000fea0003800000 */
        /* <DEDUP_REMOVED lines=20> */
.L_x_849:
[----:B------:R-:W-:Y:S05]  /*2fc0*/  BSYNC B0 ;  /* 0x0000000000007941 */ /* 0x000fea0003800000 */
.L_x_848:
[----:B------:R-:W-:Y:S01]  /*2fd0*/  PLOP3.LUT P0, PT, PT, PT, UP0, 0x80, 0x0 ;  /* 0x000000000000781c */ /* 0x000fe20003f0f008 */
[----:B------:R-:W-:Y:S03]  /*2fe0*/  BSSY B0, `(.L_x_850) ;  /* 0x0000021000007945 */ /* 0x000fe60003800000 */
[----:B------:R-:W-:-:S04]  /*2ff0*/  SEL R5, R5, R216, !P0 ;  /* 0x000000d805057207 */ /* 0x000fc80004000000 */
        /* <DEDUP_REMOVED lines=11> */
.L_x_851:
        /* <DEDUP_REMOVED lines=20> */
.L_x_852:
[----:B------:R-:W-:Y:S05]  /*31f0*/  BSYNC B0 ;  /* 0x0000000000007941 */ /* 0x000fea0003800000 */
.L_x_850:
        /* <DEDUP_REMOVED lines=13> */
.L_x_854:
[----:B------:R-:W-:Y:S01]  /*32d0*/  ULDC UR18, c[0x0][0x2d0] ;  /* 0x0000b40000127ab9 */ /* 0x000fe20000000800 */
[----:B---3--:R-:W-:Y:S01]  /*32e0*/  IMAD.U32 R7, RZ, RZ, UR28 ;  /* 0x0000001cff077e24 */ /* 0x008fe2000f8e00ff */
[----:B------:R-:W-:Y:S01]  /*32f0*/  ISETP.GE.AND P4, PT, R218, UR18, PT ;  /* 0x00000012da007c0c */ /* 0x000fe2000bf86270 */
[----:B------:R-:W-:Y:S01]  /*3300*/  IMAD.U32 R5, RZ, RZ, UR29 ;  /* 0x0000001dff057e24 */ /* 0x000fe2000f8e00ff */
[----:B------:R-:W-:Y:S01]  /*3310*/  ISETP.GE.AND P2, PT, R232, UR18, PT ;  /* 0x00000012e8007c0c */ /* 0x000fe2000bf46270 */
[----:B------:R-:W-:-:S10]  /*3320*/  IMAD.U32 R4, RZ, RZ, UR15 ;  /* 0x0000000fff047e24 */ /* 0x000fd4000f8e00ff */
[C---:B------:R-:W-:Y:S01]  /*3330*/  @!P4 LEA R6, P5, R7.reuse, R246, 0x6 ;  /* 0x000000f60706c211 */ /* 0x040fe200078a30ff */
        /* <DEDUP_REMOVED lines=22> */
.L_x_855:
[----:B------:R-:W-:Y:S05]  /*34a0*/  BSYNC B0 ;  /* 0x0000000000007941 */ /* 0x000fea0003800000 */
.L_x_853:
[----:B-1----:R-:W-:Y:S01]  /*34b0*/  IMAD.U32 R5, RZ, RZ, UR26 ;  /* 0x0000001aff057e24 */ /* 0x002fe2000f8e00ff */
[----:B------:R-:W-:Y:S01]  /*34c0*/  UIMAD UR15, UR34, UR26, URZ ;  /* 0x0000001a220f72a4 */ /* 0x000fe2000f8e023f */
[----:B------:R1:W-:Y:S01]  /*34d0*/  @P1 STS.128 [R230+0xc000], RZ ;  /* 0x00c000ffe6001388 */ /* 0x0003e20000000c00 */
[----:B------:R-:W-:Y:S01]  /*34e0*/  ULDC.64 UR16, c[0x0][0x260] ;  /* 0x0000980000107ab9 */ /* 0x000fe20000000a00 */
[----:B------:R-:W-:Y:S01]  /*34f0*/  IMAD.WIDE.U32 R4, R5, UR30, R218 ;  /* 0x0000001e05047c25 */ /* 0x000fe2000f8e00da */
[----:B------:R-:W-:Y:S01]  /*3500*/  UIMAD UR15, UR30, UR27, UR15 ;  /* 0x0000001b1e0f72a4 */ /* 0x000fe2000f8e020f */
[----:B------:R1:W-:Y:S01]  /*3510*/  @P1 STS.128 [R230+0xe000], RZ ;  /* 0x00e000ffe6001388 */ /* 0x0003e20000000c00 */
[----:B------:R-:W-:Y:S01]  /*3520*/  BSSY B0, `(.L_x_856) ;  /* 0x0000025000007945 */ /* 0x000fe20003800000 */
[----:B------:R-:W-:Y:S01]  /*3530*/  IMAD R14, R14, UR16, RZ ;  /* 0x000000100e0e7c24 */ /* 0x000fe2000f8e02ff */
[----:B------:R-:W-:Y:S02]  /*3540*/  IADD3 R16, P2, R4, UR35, RZ ;  /* 0x0000002304107c10 */ /* 0x000fe4000ff5e0ff */
[----:B------:R-:W-:Y:S01]  /*3550*/  IMAD.U32 R4, RZ, RZ, UR15 ;  /* 0x0000000fff047e24 */ /* 0x000fe2000f8e00ff */
[----:B------:R-:W-:Y:S01]  /*3560*/  ISETP.GE.AND P6, PT, R220, UR12, PT ;  /* 0x0000000cdc007c0c */ /* 0x000fe2000bfc6270 */
[----:B---3--:R-:W-:-:S03]  /*3570*/  IMAD R7, R15, UR17, R14 ;  /* 0x000000110f077c24 */ /* 0x008fc6000f8e020e */
[----:B------:R-:W-:Y:S02]  /*3580*/  IADD3.X R17, R5, UR36, R4, P2, !PT ;  /* 0x0000002405117c10 */ /* 0x000fe400097fe404 */
[----:B------:R-:W-:Y:S01]  /*3590*/  IADD3 R4, R220, 0x8, RZ ;  /* 0x00000008dc047810 */ /* 0x000fe20007ffe0ff */
[----:B------:R-:W-:-:S03]  /*35a0*/  IMAD.WIDE.U32 R14, R15, UR16, R16 ;  /* 0x000000100f0e7c25 */ /* 0x000fc6000f8e0010 */
[----:B------:R-:W-:Y:S02]  /*35b0*/  ISETP.GE.AND P5, PT, R4, UR12, PT ;  /* 0x0000000c04007c0c */ /* 0x000fe4000bfa6270 */
[----:B------:R-:W-:Y:S01]  /*35c0*/  IADD3 R7, R15, R7, RZ ;  /* 0x000000070f077210 */ /* 0x000fe20007ffe0ff */
[----:B------:R-:W-:Y:S10]  /*35d0*/  @P1 BRA `(.L_x_857) ;  /* 0x0000000000641947 */ /* 0x000ff40003800000 */
[----:B------:R-:W-:Y:S01]  /*35e0*/  ULDC UR12, c[0x0][0x2d0] ;  /* 0x0000b400000c7ab9 */ /* 0x000fe20000000800 */
[----:B------:R-:W-:Y:S01]  /*35f0*/  IMAD.MOV.U32 R6, RZ, RZ, R14 ;  /* 0x000000ffff067224 */ /* 0x000fe200078e000e */
[----:B------:R-:W-:Y:S01]  /*3600*/  ISETP.GE.AND P2, PT, R218, UR12, PT ;  /* 0x0000000cda007c0c */ /* 0x000fe2000bf46270 */
[----:B------:R-:W-:Y:S01]  /*3610*/  IMAD R13, R11, UR26, RZ ;  /* 0x0000001a0b0d7c24 */ /* 0x000fe2000f8e02ff */
[----:B------:R-:W-:Y:S01]  /*3620*/  ISETP.GE.AND P1, PT, R232, UR12, PT ;  /* 0x0000000ce8007c0c */ /* 0x000fe2000bf26270 */
[----:B------:R-:W-:-:S04]  /*3630*/  IMAD.WIDE.U32 R16, R12, UR26, R6 ;  /* 0x0000001a0c107c25 */ /* 0x000fc8000f8e0006 */
[----:B------:R-:W-:-:S05]  /*3640*/  IMAD R6, R12, UR27, R13 ;  /* 0x0000001b0c067c24 */ /* 0x000fca000f8e020d */
[----:B------:R-:W-:Y:S01]  /*3650*/  IADD3 R6, R17, R6, RZ ;  /* 0x0000000611067210 */ /* 0x000fe20007ffe0ff */
[----:B------:R-:W3:Y:S01]  /*3660*/  @!P2 LDC.64 R4, c[0x0][0x218] ;  /* 0x00008600ff04ab82 */ /* 0x000ee20000000a00 */
[----:B------:R1:W-:Y:S01]  /*3670*/  @P2 STS.128 [R230+0xc000], RZ ;  /* 0x00c000ffe6002388 */ /* 0x0003e20000000c00 */
[----:B---3--:R-:W-:-:S04]  /*3680*/  @!P2 LEA R4, P4, R16, R4, 0x1 ;  /* 0x000000041004a211 */ /* 0x008fc800078808ff */
        /* <DEDUP_REMOVED lines=14> */
.L_x_857:
[----:B------:R-:W-:Y:S05]  /*3770*/  BSYNC B0 ;  /* 0x0000000000007941 */ /* 0x000fea0003800000 */
.L_x_856:
        /* <DEDUP_REMOVED lines=12> */
[----:B-1-3--:R-:W1:Y:S01]  /*3840*/  @!P2 LDC.64 R4, c[0x0][0x218] ;  /* 0x00008600ff04ab82 */ /* 0x00ae620000000a00 */
[----:B------:R-:W-:Y:S01]  /*3850*/  IMAD R11, R12, UR27, R11 ;  /* 0x0000001b0c0b7c24 */ /* 0x000fe2000f8e020b */
        /* <DEDUP_REMOVED lines=17> */
.L_x_859:
[----:B------:R-:W-:Y:S05]  /*3970*/  BSYNC B0 ;  /* 0x0000000000007941 */ /* 0x000fea0003800000 */
.L_x_858:
[----:B------:R-:W0:Y:S01]  /*3980*/  LDGDEPBAR ;  /* 0x00000000000079af */ /* 0x000e220000000000 */
[----:B-1-3--:R-:W-:Y:S01]  /*3990*/  IMAD.MOV.U32 R5, RZ, RZ, 0x4 ;  /* 0x00000004ff057424 */ /* 0x00afe200078e00ff */
[----:B------:R-:W1:Y:S01]  /*39a0*/  LDC.64 R14, c[0x0][0x3b8] ;  /* 0x0000ee00ff0e7b82 */ /* 0x000e620000000a00 */
[----:B------:R-:W-:Y:S02]  /*39b0*/  IMAD.MOV.U32 R237, RZ, RZ, 0x7f800000 ;  /* 0x7f800000ffed7424 */ /* 0x000fe400078e00ff */
[----:B------:R-:W-:-:S05]  /*39c0*/  IMAD.MOV.U32 R238, RZ, RZ, 0x7f800000 ;  /* 0x7f800000ffee7424 */ /* 0x000fca00078e00ff */
[----:B------:R-:W-:Y:S01]  /*39d0*/  S2UR UR12, SR_CTAID.Y ;  /* 0x00000000000c79c3 */ /* 0x000fe20000002600 */
[----:B------:R-:W-:Y:S01]  /*39e0*/  IMAD.WIDE R16, R220, R5, UR8 ;  /* 0x00000008dc107e25 */ /* 0x000fe2000f8e0205 */
[----:B------:R-:W-:-:S06]  /*39f0*/  LEA.HI R7, R9, R10, RZ, 0x4 ;  /* 0x0000000a09077211 */ /* 0x000fcc00078f20ff */
[----:B------:R-:W3:Y:S01]  /*3a00*/  S2UR UR15, SR_CTAID.Z ;  /* 0x00000000000f79c3 */ /* 0x000ee20000002700 */
[----:B------:R1:W5:Y:S01]  /*3a10*/  @!P6 LDG.E R237, desc[UR10][R16.64] ;  /* 0x0000000a10ede981 */ /* 0x000362000c1e1900 */
[----:B------:R-:W-:Y:S02]  /*3a20*/  USHF.L.U32 UR23, UR7, 0x4, URZ ;  /* 0x0000000407177899 */ /* 0x000fe4000800063f */
[----:B------:R-:W-:Y:S01]  /*3a30*/  USHF.L.U32 UR18, UR7, 0x3, URZ ;  /* 0x0000000307127899 */ /* 0x000fe2000800063f */
[----:B------:R1:W5:Y:S01]  /*3a40*/  @!P5 LDG.E R238, desc[UR10][R16.64+0x20] ;  /* 0x0000200a10eed981 */ /* 0x000362000c1e1900 */
[----:B------:R-:W-:-:S04]  /*3a50*/  DEPBAR.LE SB0, 0x1 ;  /* 0x000080400000791a */ /* 0x000fc80000000000 */
[----:B------:R-:W-:Y:S01]  /*3a60*/  BAR.SYNC.DEFER_BLOCKING 0x0 ;  /* 0x0000000000007b1d */ /* 0x000fe20000010000 */
[----:B------:R-:W-:Y:S02]  /*3a70*/  UIMAD UR47, UR7, 0x18, URZ ;  /* 0x00000018072f78a4 */ /* 0x000fe4000f8e023f */
[----:B------:R-:W-:Y:S02]  /*3a80*/  USHF.L.U32 UR46, UR7, 0x5, URZ ;  /* 0x00000005072e7899 */ /* 0x000fe4000800063f */
[----:B------:R-:W-:Y:S02]  /*3a90*/  UIMAD UR45, UR7, 0x28, URZ ;  /* 0x00000028072d78a4 */ /* 0x000fe4000f8e023f */
[----:B------:R-:W-:Y:S02]  /*3aa0*/  UIMAD UR44, UR7, 0x30, URZ ;  /* 0x00000030072c78a4 */ /* 0x000fe4000f8e023f */
[----:B------:R-:W-:Y:S01]  /*3ab0*/  UIMAD UR43, UR7, 0x38, URZ ;  /* 0x00000038072b78a4 */ /* 0x000fe2000f8e023f */
[----:B------:R-:W-:-:S02]  /*3ac0*/  IMAD.MOV.U32 R206, RZ, RZ, 0x20 ;  /* 0x00000020ffce7424 */ /* 0x000fc400078e00ff */
[----:B------:R-:W-:Y:S01]  /*3ad0*/  IMAD.MOV.U32 R205, RZ, RZ, 0x40 ;  /* 0x00000040ffcd7424 */ /* 0x000fe200078e00ff */
[----:B------:R-:W-:Y:S01]  /*3ae0*/  UIADD3 UR50, -UR6, 0x40, UR21 ;  /* 0x0000004006327890 */ /* 0x000fe2000fffe115 */
[----:B------:R-:W-:Y:S01]  /*3af0*/  IMAD.MOV.U32 R236, RZ, RZ, R239 ;  /* 0x000000ffffec7224 */ /* 0x000fe200078e00ef */
[----:B------:R-:W-:Y:S01]  /*3b00*/  CS2R R94, SRZ ;  /* 0x00000000005e7805 */ /* 0x000fe2000001ff00 */
[----:B------:R-:W-:Y:S01]  /*3b10*/  IMAD.MOV.U32 R231, RZ, RZ, 0x4 ;  /* 0x00000004ffe77424 */ /* 0x000fe200078e00ff */
[----:B------:R-:W-:Y:S02]  /*3b20*/  CS2R R92, SRZ ;  /* 0x00000000005c7805 */ /* 0x000fe4000001ff00 */
[----:B------:R-:W-:Y:S02]  /*3b30*/  CS2R R98, SRZ ;  /* 0x0000000000627805 */ /* 0x000fe4000001ff00 */
[----:B------:R-:W-:Y:S02]  /*3b40*/  CS2R R96, SRZ ;  /* 0x0000000000607805 */ /* 0x000fe4000001ff00 */
[----:B------:R-:W-:-:S02]  /*3b50*/  CS2R R90, SRZ ;  /* 0x00000000005a7805 */ /* 0x000fc4000001ff00 */
[----:B------:R-:W-:Y:S02]  /*3b60*/  CS2R R88, SRZ ;  /* 0x0000000000587805 */ /* 0x000fe4000001ff00 */
[----:B------:R-:W-:Y:S02]  /*3b70*/  CS2R R86, SRZ ;  /* 0x0000000000567805 */ /* 0x000fe4000001ff00 */
[----:B------:R-:W-:Y:S01]  /*3b80*/  CS2R R84, SRZ ;  /* 0x0000000000547805 */ /* 0x000fe2000001ff00 */
[----:B-1----:R-:W2:Y:S01]  /*3b90*/  LDG.E.64 R4, desc[UR10][R14.64] ;  /* 0x0000000a0e047981 */ /* 0x002ea2000c1e1b00 */
[----:B------:R-:W-:Y:S02]  /*3ba0*/  CS2R R78, SRZ ;  /* 0x00000000004e7805 */ /* 0x000fe4000001ff00 */
[----:B------:R-:W-:Y:S02]  /*3bb0*/  CS2R R76, SRZ ;  /* 0x00000000004c7805 */ /* 0x000fe4000001ff00 */
[----:B------:R-:W-:Y:S01]  /*3bc0*/  CS2R R82, SRZ ;  /* 0x0000000000527805 */ /* 0x000fe2000001ff00 */
[----:B------:R-:W4:Y:S01]  /*3bd0*/  LDG.E.64 R12, desc[UR10][R14.64+0x8] ;  /* 0x0000080a0e0c7981 */ /* 0x000f22000c1e1b00 */
[----:B------:R-:W-:-:S02]  /*3be0*/  LOP3.LUT R7, R7, 0xfffffff0, RZ, 0xc0, !PT ;  /* 0xfffffff007077812 */ /* 0x000fc400078ec0ff */
[----:B------:R-:W-:Y:S02]  /*3bf0*/  CS2R R80, SRZ ;  /* 0x0000000000507805 */ /* 0x000fe4000001ff00 */
[----:B------:R-:W-:Y:S01]  /*3c00*/  CS2R R74, SRZ ;  /* 0x00000000004a7805 */ /* 0x000fe2000001ff00 */
[----:B------:R-:W1:Y:S01]  /*3c10*/  LDSM.16.M88.4 R108, [R201+0x10000] ;  /* 0x01000000c96c783b */ /* 0x000e620000000200 */
[----:B------:R-:W-:Y:S01]  /*3c20*/  CS2R R72, SRZ ;  /* 0x0000000000487805 */ /* 0x000fe2000001ff00 */
[----:B------:R-:W-:Y:S01]  /*3c30*/  IMAD.IADD R7, R10, 0x1, -R7 ;  /* 0x000000010a077824 */ /* 0x000fe200078e0a07 */
[----:B------:R-:W-:Y:S01]  /*3c40*/  CS2R R70, SRZ ;  /* 0x0000000000467805 */ /* 0x000fe2000001ff00 */
[----:B------:R-:W1:Y:S01]  /*3c50*/  LDSM.16.M88.4 R112, [R201+0x10800] ;  /* 0x01080000c970783b */ /* 0x000e620000000200 */
[----:B------:R-:W-:Y:S02]  /*3c60*/  CS2R R68, SRZ ;  /* 0x0000000000447805 */ /* 0x000fe4000001ff00 */
[----:B------:R-:W-:-:S02]  /*3c70*/  CS2R R62, SRZ ;  /* 0x00000000003e7805 */ /* 0x000fc4000001ff00 */
[----:B------:R-:W-:Y:S01]  /*3c80*/  CS2R R60, SRZ ;  /* 0x00000000003c7805 */ /* 0x000fe2000001ff00 */
[----:B------:R-:W1:Y:S01]  /*3c90*/  LDSM.16.M88.4 R116, [R200+0x10000] ;  /* 0x01000000c874783b */ /* 0x000e620000000200 */
[----:B------:R-:W-:Y:S02]  /*3ca0*/  SHF.R.S32.HI R6, RZ, 0x1f, R7 ;  /* 0x0000001fff067819 */ /* 0x000fe40000011407 */
        /* <DEDUP_REMOVED lines=19> */
[----:B------:R-:W-:Y:S01]  /*3de0*/  ULDC UR16, c[0x0][0x394] ;  /* 0x0000e50000107ab9 */ /* 0x000fe20000000800 */
[----:B------:R-:W-:Y:S02]  /*3df0*/  ULDC.U8 UR22, c[0x0][0x388] ;  /* 0x0000e20000167ab9 */ /* 0x000fe40000000000 */
[----:B------:R-:W1:Y:S04]  /*3e00*/  LDSM.16.M88.4 R152, [R200+0x12000] ;  /* 0x01200000c898783b */ /* 0x000e680000000200 */
[----:B------:R-:W1:Y:S04]  /*3e10*/  LDSM.16.M88.4 R156, [R200+0x12800] ;  /* 0x01280000c89c783b */ /* 0x000e680000000200 */
[----:B------:R-:W1:Y:S04]  /*3e20*/  LDSM.16.M88.4 R160, [R3+0x12000] ;  /* 0x0120000003a0783b */ /* 0x000e680000000200 */
[----:B------:R-:W1:Y:S01]  /*3e30*/  LDSM.16.M88.4 R164, [R3+0x12800] ;  /* 0x0128000003a4783b */ /* 0x000e620000000200 */
[----:B------:R-:W-:Y:S01]  /*3e40*/  LEA.HI R6, R6, R7, RZ, 0x3 ;  /* 0x0000000706067211 */ /* 0x000fe200078f18ff */
[----:B---3--:R-:W-:Y:S01]  /*3e50*/  UIMAD UR12, UR12, UR54, UR15 ;  /* 0x000000360c0c72a4 */ /* 0x008fe2000f8e020f */
[----:B------:R-:W-:Y:S01]  /*3e60*/  LOP3.LUT R9, R8, 0xfffffff8, RZ, 0xc0, !PT ;  /* 0xfffffff808097812 */ /* 0x000fe200078ec0ff */
[----:B------:R-:W-:Y:S01]  /*3e70*/  UIADD3 UR7, UR23, 0x20, URZ ;  /* 0x0000002017077890 */ /* 0x000fe2000fffe03f */
[----:B------:R-:W-:Y:S01]  /*3e80*/  LOP3.LUT R6, R6, 0xfffffff8, RZ, 0xc0, !PT ;  /* 0xfffffff806067812 */ /* 0x000fe200078ec0ff */
[----:B------:R-:W-:-:S02]  /*3e90*/  USHF.L.U32 UR12, UR12, 0x5, URZ ;  /* 0x000000050c0c7899 */ /* 0x000fc4000800063f */
[----:B------:R-:W-:Y:S01]  /*3ea0*/  IMAD.IADD R9, R10, 0x1, -R9 ;  /* 0x000000010a097824 */ /* 0x000fe200078e0a09 */
[----:B------:R-:W-:Y:S01]  /*3eb0*/  UIADD3 UR33, UR23, 0x40, URZ ;  /* 0x0000004017217890 */ /* 0x000fe2000fffe03f */
[----:B------:R-:W-:Y:S01]  /*3ec0*/  IMAD.IADD R6, R7, 0x1, -R6 ;  /* 0x0000000107067824 */ /* 0x000fe200078e0a06 */
[----:B------:R-:W-:Y:S01]  /*3ed0*/  SHF.R.S32.HI R7, RZ, 0x1f, R235 ;  /* 0x0000001fff077819 */ /* 0x000fe200000114eb */
[----:B------:R-:W-:Y:S01]  /*3ee0*/  UIADD3 UR31, UR23, 0x60, URZ ;  /* 0x00000060171f7890 */ /* 0x000fe2000fffe03f */
[----:B------:R-:W-:Y:S01]  /*3ef0*/  LOP3.LUT P3, RZ, R9, 0x2, RZ, 0xc0, !PT ;  /* 0x0000000209ff7812 */ /* 0x000fe2000786c0ff */
[----:B------:R-:W-:Y:S02]  /*3f00*/  UIADD3 UR7, UR18, UR7, URZ ;  /* 0x0000000712077290 */ /* 0x000fe4000fffe03f */
[----:B------:R-:W-:Y:S02]  /*3f10*/  UIADD3 UR32, UR18, UR33, URZ ;  /* 0x0000002112207290 */ /* 0x000fe4000fffe03f */
[----:B------:R-:W-:-:S02]  /*3f20*/  UIADD3 UR30, UR18, UR31, URZ ;  /* 0x0000001f121e7290 */ /* 0x000fc4000fffe03f */
[----:B------:R-:W-:Y:S02]  /*3f30*/  UIADD3 UR7, UR18, UR7, URZ ;  /* 0x0000000712077290 */ /* 0x000fe4000fffe03f */
[----:B------:R-:W-:Y:S02]  /*3f40*/  UIADD3 UR29, UR18, UR30, URZ ;  /* 0x0000001e121d7290 */ /* 0x000fe4000fffe03f */
[----:B------:R-:W-:Y:S02]  /*3f50*/  UIADD3 UR26, UR18, UR32, URZ ;  /* 0x00000020121a7290 */ /* 0x000fe4000fffe03f */
[----:B------:R-:W-:Y:S02]  /*3f60*/  UIADD3 UR37, UR18, UR7, URZ ;  /* 0x0000000712257290 */ /* 0x000fe4000fffe03f */
[----:B------:R-:W-:Y:S02]  /*3f70*/  USHF.R.S32.HI UR15, URZ, 0x1f, UR12 ;  /* 0x0000001f3f0f7899 */ /* 0x000fe4000801140c */
[----:B------:R-:W-:-:S02]  /*3f80*/  UIADD3 UR36, UR23, 0x20, URZ ;  /* 0x0000002017247890 */ /* 0x000fc4000fffe03f */
[----:B------:R-:W-:Y:S02]  /*3f90*/  UIADD3 UR28, UR18, UR29, URZ ;  /* 0x0000001d121c7290 */ /* 0x000fe4000fffe03f */
[----:B------:R-:W-:Y:S02]  /*3fa0*/  UIADD3 UR25, UR18, UR26, URZ ;  /* 0x0000001a12197290 */ /* 0x000fe4000fffe03f */
[----:B------:R-:W-:Y:S02]  /*3fb0*/  UIADD3 UR35, UR18, UR36, URZ ;  /* 0x0000002412237290 */ /* 0x000fe4000fffe03f */
[----:B------:R-:W-:Y:S02]  /*3fc0*/  UIADD3 UR34, UR18, UR37, URZ ;  /* 0x0000002512227290 */ /* 0x000fe4000fffe03f */
[----:B------:R-:W-:Y:S02]  /*3fd0*/  UIADD3 UR27, UR18, UR28, URZ ;  /* 0x0000001c121b7290 */ /* 0x000fe4000fffe03f */
[----:B------:R-:W-:-:S02]  /*3fe0*/  UIADD3 UR24, UR18, UR25, URZ ;  /* 0x0000001912187290 */ /* 0x000fc4000fffe03f */
[----:B------:R-:W-:Y:S02]  /*3ff0*/  UIADD3 UR50, UR50, -UR40, URZ ;  /* 0x8000002832327290 */ /* 0x000fe4000fffe03f */
[----:B------:R-:W-:Y:S02]  /*4000*/  UIADD3 UR42, UR18, UR35, URZ ;  /* 0x00000023122a7290 */ /* 0x000fe4000fffe03f */
[----:B------:R-:W-:Y:S02]  /*4010*/  UIADD3 UR41, UR18, UR27, URZ ;  /* 0x0000001b12297290 */ /* 0x000fe4000fffe03f */
[----:B------:R-:W-:Y:S02]  /*4020*/  UIADD3 UR40, UR18, UR24, URZ ;  /* 0x0000001812287290 */ /* 0x000fe4000fffe03f */
[----:B------:R-:W-:Y:S01]  /*4030*/  UIADD3 UR39, UR18, UR34, URZ ;  /* 0x0000002212277290 */ /* 0x000fe2000fffe03f */
[----:B------:R-:W-:Y:S01]  /*4040*/  UMOV UR17, UR16 ;  /* 0x0000001000117c82 */ /* 0x000fe20008000000 */
[----:B------:R-:W-:Y:S01]  /*4050*/  ULDC UR21, c[0x0][0x2ec] ;  /* 0x0000bb0000157ab9 */ /* 0x000fe20000000800 */
[----:B--2---:R-:W-:Y:S01]  /*4060*/  R2UR UR49, R4 ;  /* 0x00000000043172ca */ /* 0x004fe200000e0000 */
[----:B------:R-:W-:Y:S01]  /*4070*/  IMAD.MOV.U32 R4, RZ, RZ, 0x20 ;  /* 0x00000020ff047424 */ /* 0x000fe200078e00ff */
[----:B----4-:R-:W-:-:S04]  /*4080*/  IADD3 R235, P5, P4, R12, UR12, R235 ;  /* 0x0000000c0ceb7c10 */ /* 0x010fc8000fcbe0eb */
[----:B------:R-:W-:Y:S02]  /*4090*/  R2P PR, R6, 0x6 ;  /* 0x0000000606007804 */ /* 0x000fe40000000000 */
[----:B------:R-:W-:Y:S01]  /*40a0*/  SEL R4, R4, 0xffffffe0, !P3 ;  /* 0xffffffe004047807 */ /* 0x000fe20005800000 */
[----:B------:R-:W-:Y:S01]  /*40b0*/  VIADD R6, R211, 0x2000 ;  /* 0x00002000d3067836 */ /* 0x000fe20000000000 */
[----:B------:R-:W-:Y:S01]  /*40c0*/  R2UR UR48, R5 ;  /* 0x00000000053072ca */ /* 0x000fe200000e0000 */
[----:B------:R-:W-:Y:S01]  /*40d0*/  VIADD R5, R212, 0x2000 ;  /* 0x00002000d4057836 */ /* 0x000fe20000000000 */
[----:B------:R-:W-:Y:S01]  /*40e0*/  SEL R206, R206, 0xffffffe0, !P1 ;  /* 0xffffffe0cece7807 */ /* 0x000fe20004800000 */
[----:B------:R-:W-:Y:S01]  /*40f0*/  IMAD.IADD R4, R4, 0x1, R3 ;  /* 0x0000000104047824 */ /* 0x000fe200078e0203 */
[----:B------:R-:W-:Y:S01]  /*4100*/  UIADD3 UR7, UR49, -0x61c88647, URZ ;  /* 0x9e3779b931077890 */ /* 0x000fe2000fffe03f */
[----:B------:R-:W-:Y:S02]  /*4110*/  SEL R205, R205, 0xffffffc0, !P2 ;  /* 0xffffffc0cdcd7807 */ /* 0x000fe40005000000 */
[----:B------:R-:W-:Y:S01]  /*4120*/  SEL R5, R5, R212, !P0 ;  /* 0x000000d405057207 */ /* 0x000fe20004000000 */
[----:B------:R-:W-:Y:S01]  /*4130*/  IMAD.IADD R204, R209, 0x1, R206 ;  /* 0x00000001d1cc7824 */ /* 0x000fe200078e02ce */
[----:B------:R-:W-:Y:S01]  /*4140*/  SEL R6, R6, R211, !P0 ;  /* 0x000000d306067207 */ /* 0x000fe20004000000 */
[----:B------:R-:W2:Y:S01]  /*4150*/  LDSM.16.M88.4 R136, [R4+0x10000] ;  /* 0x010000000488783b */ /* 0x000ea20000000200 */
[----:B------:R-:W-:Y:S01]  /*4160*/  IADD3.X R234, R13, UR15, R7, P5, P4 ;  /* 0x0000000f0dea7c10 */ /* 0x000fe2000afe8407 */
[----:B------:R-:W-:Y:S01]  /*4170*/  IMAD.IADD R202, R209, 0x1, R205 ;  /* 0x00000001d1ca7824 */ /* 0x000fe200078e02cd */
[----:B------:R-:W-:Y:S01]  /*4180*/  LEA R208, R5, UR4, 0x1 ;  /* 0x0000000405d07c11 */ /* 0x000fe2000f8e08ff */
[----:B------:R-:W3:Y:S01]  /*4190*/  LDSM.16.M88.4 R140, [R4+0x10800] ;  /* 0x01080000048c783b */ /* 0x000ee20000000200 */
[----:B------:R-:W-:Y:S01]  /*41a0*/  LEA R207, R6, UR4, 0x1 ;  /* 0x0000000406cf7c11 */ /* 0x000fe2000f8e08ff */
[----:B------:R-:W-:-:S02]  /*41b0*/  IMAD.IADD R203, R205, 0x1, R204 ;  /* 0x00000001cdcb7824 */ /* 0x000fc400078e02cc */
[----:B------:R-:W4:Y:S04]  /*41c0*/  LDSM.16.M88.4 R168, [R4+0x12000] ;  /* 0x0120000004a8783b */ /* 0x000f280000000200 */
[----:B------:R1:W2:Y:S01]  /*41d0*/  LDSM.16.M88.4 R172, [R4+0x12800] ;  /* 0x0128000004ac783b */ /* 0x0002a20000000200 */
[----:B------:R-:W-:Y:S02]  /*41e0*/  UIADD3 UR61, UR48, -0x4498517b, URZ ;  /* 0xbb67ae85303d7890 */ /* 0x000fe4000fffe03f */
[----:B------:R-:W-:Y:S02]  /*41f0*/  UIADD3 UR60, UR49, 0x3c6ef372, URZ ;  /* 0x3c6ef372313c7890 */ /* 0x000fe4000fffe03f */
[----:B------:R-:W-:Y:S02]  /*4200*/  UIADD3 UR59, UR48, 0x76cf5d0a, URZ ;  /* 0x76cf5d0a303b7890 */ /* 0x000fe4000fffe03f */
[----:B------:R-:W-:-:S02]  /*4210*/  UIADD3 UR58, UR49, -0x255992d5, URZ ;  /* 0xdaa66d2b313a7890 */ /* 0x000fc4000fffe03f */
[----:B------:R-:W-:Y:S02]  /*4220*/  UIADD3 UR57, UR48, 0x32370b8f, URZ ;  /* 0x32370b8f30397890 */ /* 0x000fe4000fffe03f */
[----:B------:R-:W-:Y:S02]  /*4230*/  UIADD3 UR56, UR49, 0x78dde6e4, URZ ;  /* 0x78dde6e431387890 */ /* 0x000fe4000fffe03f */
[----:B------:R-:W-:Y:S02]  /*4240*/  UIADD3 UR55, UR48, -0x126145ec, URZ ;  /* 0xed9eba1430377890 */ /* 0x000fe4000fffe03f */
[----:B------:R-:W-:Y:S02]  /*4250*/  UIADD3 UR54, UR49, 0x1715609d, URZ ;  /* 0x1715609d31367890 */ /* 0x000fe4000fffe03f */
[----:B------:R-:W-:Y:S02]  /*4260*/  UIADD3 UR53, UR48, -0x56f99767, URZ ;  /* 0xa906689930357890 */ /* 0x000fe4000fffe03f */
[----:B------:R-:W-:Y:S01]  /*4270*/  UIADD3 UR52, UR49, -0x4ab325aa, URZ ;  /* 0xb54cda5631347890 */ /* 0x000fe2000fffe03f */
[----:B-1----:R-:W-:Y:S01]  /*4280*/  IMAD.U32 R4, RZ, RZ, UR7 ;  /* 0x00000007ff047e24 */ /* 0x002fe2000f8e00ff */
[----:B------:R-:W-:-:S12]  /*4290*/  UIADD3 UR51, UR48, 0x646e171e, URZ ;  /* 0x646e171e30337890 */ /* 0x000fd8000fffe03f */
.L_x_864:
[----:B------:R-:W0:Y:S01]  /*42a0*/  LDGDEPBAR ;  /* 0x00000000000079af */ /* 0x000e220000000000 */
[----:B------:R-:W-:Y:S01]  /*42b0*/  IMAD.U32 R178, RZ, RZ, UR20 ;  /* 0x00000014ffb27e24 */ /* 0x000fe2000f8e00ff */
[C---:B------:R-:W-:Y:S01]  /*42c0*/  IADD3 R126, R208.reuse, R206, RZ ;  /* 0x000000ced07e7210 */ /* 0x040fe20007ffe0ff */
[----:B------:R-:W-:Y:S01]  /*42d0*/  IMAD.U32 R179, RZ, RZ, UR19 ;  /* 0x00000013ffb37e24 */ /* 0x000fe2000f8e00ff */
[----:B------:R-:W-:Y:S01]  /*42e0*/  USHF.L.U32 UR12, UR5, 0x6, URZ ;  /* 0x00000006050c7899 */ /* 0x000fe2000800063f */
[----:B------:R-:W-:Y:S01]  /*42f0*/  IMAD.IADD R125, R208, 0x1, R205 ;  /* 0x00000001d07d7824 */ /* 0x000fe200078e02cd */
[----:B------:R-:W-:Y:S01]  /*4300*/  LEA R176, P0, R220, R178, 0x2 ;  /* 0x000000b2dcb07211 */ /* 0x000fe200078010ff */
[----:B------:R-:W-:Y:S01]  /*4310*/  ULDC UR7, c[0x0][0x394] ;  /* 0x0000e50000077ab9 */ /* 0x000fe20000000800 */
[----:B------:R-:W-:Y:S01]  /*4320*/  IADD3 R124, R126, R205, RZ ;  /* 0x000000cd7e7c7210 */ /* 0x000fe20007ffe0ff */
[----:B------:R-:W-:Y:S01]  /*4330*/  UISETP.GE.AND UP0, UPT, UR12, UR50, UPT ;  /* 0x000000320c00728c */ /* 0x000fe2000bf06270 */
[----:B------:R-:W-:Y:S05]  /*4340*/  LEA.HI.X.SX32 R177, R220, R179, 0x2, P0 ;  /* 0x000000b3dcb17211 */ /* 0x000fea00000f16ff */
        /* <DEDUP_REMOVED lines=9> */
[----:B------:R-:W2:Y:S04]  /*43e0*/  LDSM.16.M88.4 R100, [R200+0xc000] ;  /* 0x00c00000c864783b */ /* 0x000ea80000000200 */
[----:B------:R-:W1:Y:S01]  /*43f0*/  LDSM.16.M88.4 R104, [R200+0xc800] ;  /* 0x00c80000c868783b */ /* 0x000e620000000200 */
[C---:B---3--:R-:W-:Y:S06]  /*4400*/  HMMA.16816.F32.BF16 R4, R20.reuse, R24, RZ ;  /* 0x000000181404723c */ /* 0x048fec00000418ff */
[C---:B------:R-:W-:Y:S01]  /*4410*/  HMMA.16816.F32.BF16 R8, R20.reuse, R26, RZ ;  /* 0x0000001a1408723c */ /* 0x040fe200000418ff */
[----:B------:R-:W-:Y:S05]  /*4420*/  LDSM.16.M88.4 R24, [R3+0xc000] ;  /* 0x00c000000318783b */ /* 0x000fea0000000200 */
[C---:B----4-:R-:W-:Y:S06]  /*4430*/  HMMA.16816.F32.BF16 R12, R20.reuse, R28, RZ ;  /* 0x0000001c140c723c */ /* 0x050fec00000418ff */
[----:B------:R-:W-:Y:S01]  /*4440*/  HMMA.16816.F32.BF16 R16, R20, R30, RZ ;  /* 0x0000001e1410723c */ /* 0x000fe200000418ff */
[----:B------:R-:W3:Y:S04]  /*4450*/  LDSM.16.M88.4 R20, [R125] ;  /* 0x000000007d14783b */ /* 0x000ee80000000200 */
[----:B------:R-:W4:Y:S01]  /*4460*/  LDSM.16.M88.4 R28, [R3+0xc800] ;  /* 0x00c80000031c783b */ /* 0x000f220000000200 */
[C---:B--2---:R-:W-:Y:S06]  /*4470*/  HMMA.16816.F32.BF16 R4, R32.reuse, R100, R4 ;  /* 0x000000642004723c */ /* 0x044fec0000041804 */
[C---:B------:R-:W-:Y:S01]  /*4480*/  HMMA.16816.F32.BF16 R8, R32.reuse, R102, R8 ;  /* 0x000000662008723c */ /* 0x040fe20000041808 */
[----:B------:R-:W-:Y:S05]  /*4490*/  LDSM.16.M88.4 R100, [R2+0xc000] ;  /* 0x00c000000264783b */ /* 0x000fea0000000200 */
[C---:B-1----:R-:W-:Y:S06]  /*44a0*/  HMMA.16816.F32.BF16 R12, R32.reuse, R104, R12 ;  /* 0x00000068200c723c */ /* 0x042fec000004180c */
        /* <DEDUP_REMOVED lines=42> */
[----:B------:R-:W-:Y:S04]  /*4750*/  USHF.L.U32 UR7, UR14, 0x6, URZ ;  /* 0x000000060e077899 */ /* 0x000fe8000800063f */
[----:B------:R-:W-:Y:S02]  /*4760*/  UIADD3 UR15, UR7, UR13, URZ ;  /* 0x0000000d070f7290 */ /* 0x000fe4000fffe03f */
[----:B------:R-:W-:Y:S02]  /*4770*/  UIADD3 UR7, UR7, 0x40, URZ ;  /* 0x0000004007077890 */ /* 0x000fe4000fffe03f */
[----:B------:R-:W-:Y:S02]  /*4780*/  UIADD3 UR16, UR17, UR15, -UR6 ;  /* 0x0000000f11107290 */ /* 0x000fe4000fffe806 */
[----:B------:R-:W-:Y:S02]  /*4790*/  UIADD3 UR15, UR12, 0x40, URZ ;  /* 0x000000400c0f7890 */ /* 0x000fe4000fffe03f */
[----:B------:R-:W-:Y:S01]  /*47a0*/  IMAD.U32 R20, RZ, RZ, UR7 ;  /* 0x00000007ff147e24 */ /* 0x000fe2000f8e00ff */
[----:B------:R-:W-:Y:S01]  /*47b0*/  UMOV UR7, UR17 ;  /* 0x0000001100077c82 */ /* 0x000fe20008000000 */
[----:B------:R-:W-:Y:S03]  /*47c0*/  UISETP.GE.AND UP0, UPT, UR15, UR16, UPT ;  /* 0x000000100f00728c */ /* 0x000fe6000bf06270 */
[----:B------:R-:W-:Y:S03]  /*47d0*/  ISETP.LT.AND P0, PT, R20, UR6, PT ;  /* 0x0000000614007c0c */ /* 0x000fe6000bf01270 */
[----:B------:R-:W-:Y:S11]  /*47e0*/  PLOP3.LUT P1, PT, PT, PT, UP0, 0x80, 0x0 ;  /* 0x000000000000781c */ /* 0x000ff60003f2f008 */
[----:B------:R-:W-:Y:S02]  /*47f0*/  @!UPT UIADD3 URZ, URZ, URZ, URZ ;  /* 0x0000003f3f3ff290 */ /* 0x000fe4000fffe03f */
[----:B------:R-:W-:Y:S05]  /*4800*/  @!P1 BRA P0, `(.L_x_861) ;  /* 0x00000004002c9947 */ /* 0x000fea0000000000 */
.L_x_860:
[----:B------:R-:W-:Y:S01]  /*4810*/  ULDC UR15, c[0x0][0x398] ;  /* 0x0000e600000f7ab9 */ /* 0x000fe20000000800 */
[----:B------:R-:W-:Y:S02]  /*4820*/  VIADD R24, R220, UR12 ;  /* 0x0000000cdc187c36 */ /* 0x000fe40008000000 */
[----:B------:R-:W-:Y:S01]  /*4830*/  IMAD.U32 R20, RZ, RZ, UR15 ;  /* 0x0000000fff147e24 */ /* 0x000fe2000f8e00ff */
[----:B------:R-:W-:Y:S01]  /*4840*/  UIADD3 UR12, -UR7, UR6, -UR13 ;  /* 0x00000006070c7290 */ /* 0x000fe2000fffe90d */
[----:B------:R-:W-:Y:S01]  /*4850*/  VIADD R23, R24, 0x8 ;  /* 0x0000000818177836 */ /* 0x000fe20000000000 */
[----:B------:R-:W-:Y:S01]  /*4860*/  UMOV UR17, UR7 ;  /* 0x0000000700117c82 */ /* 0x000fe20008000000 */
[----:B------:R-:W-:Y:S03]  /*4870*/  IMAD.SHL.U32 R22, R214, 0x20, RZ ;  /* 0x00000020d6167824 */ /* 0x000fe600078e00ff */
[----:B------:R-:W-:Y:S02]  /*4880*/  VIADDMNMX R31, R24, UR12, RZ, !PT ;  /* 0x0000000c181f7c46 */ /* 0x000fe4000f8001ff */
[C---:B------:R-:W-:Y:S01]  /*4890*/  VIADDMNMX R21, R23.reuse, UR12, RZ, !PT ;  /* 0x0000000c17157c46 */ /* 0x040fe2000f8001ff */
[----:B------:R-:W-:Y:S06]  /*48a0*/  UIADD3 UR12, UR6, 0x1, -UR13 ;  /* 0x00000001060c7890 */ /* 0x000fec000fffe80d */
[----:B------:R-:W-:Y:S01]  /*48b0*/  IADD3 R20, R23, UR12, R20 ;  /* 0x0000000c17147c10 */ /* 0x000fe2000fffe014 */
[----:B------:R-:W-:Y:S01]  /*48c0*/  UIADD3 UR12, UR12, UR15, URZ ;  /* 0x0000000f0c0c7290 */ /* 0x000fe2000fffe03f */
[----:B------:R-:W1:Y:S02]  /*48d0*/  S2R R23, SR_TID.X ;  /* 0x0000000000177919 */ /* 0x000e640000002100 */
[----:B------:R-:W-:Y:S03]  /*48e0*/  VIMNMX R20, R20, UR6, PT ;  /* 0x0000000614147c48 */ /* 0x000fe6000bfe0100 */
[----:B------:R-:W-:Y:S05]  /*48f0*/  IMAD.U32 R29, RZ, RZ, UR12 ;  /* 0x0000000cff1d7e24 */ /* 0x000fea000f8e00ff */
[----:B------:R-:W-:Y:S01]  /*4900*/  VIADDMNMX R29, R24, R29, UR6, PT ;  /* 0x00000006181d7e46 */ /* 0x000fe2000b80011d */
[----:B-1----:R-:W-:Y:S05]  /*4910*/  IMAD.SHL.U32 R23, R23, 0x2, RZ ;  /* 0x0000000217177824 */ /* 0x002fea00078e00ff */
[----:B------:R-:W-:Y:S01]  /*4920*/  LOP3.LUT R23, R22, 0x6, R23, 0xf8, !PT ;  /* 0x0000000616177812 */ /* 0x000fe200078ef817 */
[----:B------:R-:W-:Y:S04]  /*4930*/  IMAD.U32 R22, RZ, RZ, UR14 ;  /* 0x0000000eff167e24 */ /* 0x000fe8000f8e00ff */
[----:B------:R-:W-:Y:S04]  /*4940*/  IMAD R22, R22, 0x40, R23 ;  /* 0x0000004016167824 */ /* 0x000fe800078e0217 */
[C---:B------:R-:W-:Y:S01]  /*4950*/  VIADD R28, R22.reuse, 0x1 ;  /* 0x00000001161c7836 */ /* 0x040fe20000000000 */
[C---:B------:R-:W-:Y:S01]  /*4960*/  ISETP.GE.AND P1, PT, R22.reuse, R31, PT ;  /* 0x0000001f1600720c */ /* 0x040fe20003f26270 */
[C---:B------:R-:W-:Y:S01]  /*4970*/  VIADD R27, R22.reuse, 0x8 ;  /* 0x00000008161b7836 */ /* 0x040fe20000000000 */
[C---:B------:R-:W-:Y:S01]  /*4980*/  ISETP.GE.AND P0, PT, R22.reuse, R21, PT ;  /* 0x000000151600720c */ /* 0x040fe20003f06270 */
[C---:B------:R-:W-:Y:S01]  /*4990*/  VIADD R26, R22.reuse, 0x9 ;  /* 0x00000009161a7836 */ /* 0x040fe20000000000 */
[C---:B------:R-:W-:Y:S01]  /*49a0*/  ISETP.GE.OR P1, PT, R22.reuse, R29, !P1 ;  /* 0x0000001d1600720c */ /* 0x040fe20004f26670 */
[C---:B------:R-:W-:Y:S01]  /*49b0*/  VIADD R25, R22.reuse, 0x10 ;  /* 0x0000001016197836 */ /* 0x040fe20000000000 */
[CC--:B------:R-:W-:Y:S01]  /*49c0*/  ISETP.GE.OR P0, PT, R22.reuse, R20.reuse, !P0 ;  /* 0x000000141600720c */ /* 0x0c0fe20004706670 */
[----:B------:R-:W-:Y:S01]  /*49d0*/  VIADD R24, R22, 0x11 ;  /* 0x0000001116187836 */ /* 0x000fe20000000000 */
[----:B------:R-:W-:Y:S01]  /*49e0*/  FSEL R4, R4, -INF , !P1 ;  /* 0xff80000004047808 */ /* 0x000fe20004800000 */
        /* <DEDUP_REMOVED lines=45> */
.L_x_861:
[----:B------:R-:W-:Y:S01]  /*4cc0*/  LEA R179, R212, UR4, 0x1 ;  /* 0x00000004d4b37c11 */ /* 0x000fe2000f8e08ff */
[----:B------:R-:W-:Y:S01]  /*4cd0*/  IMAD.U32 R191, RZ, RZ, UR14 ;  /* 0x0000000effbf7e24 */ /* 0x000fe2000f8e00ff */
[----:B------:R-:W-:Y:S01]  /*4ce0*/  FSETP.NEU.FTZ.AND P0, PT, R237, -INF , PT ;  /* 0xff800000ed00780b */ /* 0x000fe20003f1d000 */
[----:B------:R-:W-:Y:S01]  /*4cf0*/  IMAD.U32 R184, RZ, RZ, UR5 ;  /* 0x00000005ffb87e24 */ /* 0x000fe2000f8e00ff */
[----:B------:R-:W-:Y:S01]  /*4d00*/  UIADD3 UR7, UR49, -0x61c88647, URZ ;  /* 0x9e3779b931077890 */ /* 0x000fe2000fffe03f */
[----:B------:R-:W-:Y:S04]  /*4d10*/  IMAD.WIDE.U32 R188, R235, -0x2daee0ad, RZ ;  /* 0xd2511f53ebbc7825 */ /* 0x000fe800078e00ff */
[----:B------:R-:W-:Y:S01]  /*4d20*/  FMUL.FTZ R187, R237, 1.4426950216293334961 ;  /* 0x3fb8aa3bedbb7820 */ /* 0x000fe20000410000 */
[----:B------:R-:W-:Y:S01]  /*4d30*/  UISETP.GT.AND UP2, UPT, UR5, UR38, UPT ;  /* 0x000000260500728c */ /* 0x000fe2000bf44270 */
[----:B------:R-:W-:Y:S01]  /*4d40*/  FMUL.FTZ R185, R238, 1.4426950216293334961 ;  /* 0x3fb8aa3beeb97820 */ /* 0x000fe20000410000 */
[----:B------:R-:W-:Y:S02]  /*4d50*/  IMAD R191, R191, 0x2, R214 ;  /* 0x00000002bfbf7824 */ /* 0x000fe400078e02d6 */
[----:B------:R-:W-:Y:S01]  /*4d60*/  FSEL R187, R187, RZ, P0 ;  /* 0x000000ffbbbb7208 */ /* 0x000fe20000000000 */
[----:B------:R-:W-:Y:S01]  /*4d70*/  IMAD R184, R184, 0x4, R215 ;  /* 0x00000004b8b87824 */ /* 0x000fe200078e02d7 */
[----:B------:R-:W-:Y:S01]  /*4d80*/  FSETP.NEU.FTZ.AND P0, PT, R238, -INF , PT ;  /* 0xff800000ee00780b */ /* 0x000fe20003f1d000 */
[----:B------:R-:W-:Y:S01]  /*4d90*/  IMAD.IADD R178, R206, 0x1, R179 ;  /* 0x00000001ceb27824 */ /* 0x000fe200078e02b3 */
[----:B------:R-:W-:Y:S01]  /*4da0*/  LOP3.LUT R190, R189, UR48, R191, 0x96, !PT ;  /* 0x00000030bdbe7c12 */ /* 0x000fe2000f8e96bf */
[----:B------:R-:W-:Y:S01]  /*4db0*/  IMAD.WIDE.U32 R198, R184, -0x326172a9, RZ ;  /* 0xcd9e8d57b8c67825 */ /* 0x000fe200078e00ff */
[----:B------:R-:W-:Y:S03]  /*4dc0*/  FSEL R189, R185, RZ, P0 ;  /* 0x000000ffb9bd7208 */ /* 0x000fe60000000000 */
[----:B------:R-:W-:Y:S01]  /*4dd0*/  FFMA.FTZ R186, R4, UR21, -R187 ;  /* 0x0000001504ba7c23 */ /* 0x000fe200080108bb */
[----:B------:R-:W-:Y:S01]  /*4de0*/  IMAD.IADD R177, R205, 0x1, R179 ;  /* 0x00000001cdb17824 */ /* 0x000fe200078e02b3 */
[----:B------:R-:W-:Y:S01]  /*4df0*/  LOP3.LUT R184, R199, UR49, R234, 0x96, !PT ;  /* 0x00000031c7b87c12 */ /* 0x000fe2000f8e96ea */
[----:B------:R-:W-:Y:S04]  /*4e00*/  IMAD.WIDE.U32 R190, R190, -0x326172a9, RZ ;  /* 0xcd9e8d57bebe7825 */ /* 0x000fe800078e00ff */
[--C-:B------:R-:W-:Y:S01]  /*4e10*/  FFMA.FTZ R192, R11, UR21, -R189.reuse ;  /* 0x000000150bc07c23 */ /* 0x100fe200080108bd */
[----:B------:R-:W-:Y:S01]  /*4e20*/  MUFU.EX2 R186, R186 ;  /* 0x000000ba00ba7308 */ /* 0x000fe20000000800 */
[----:B------:R-:W-:Y:S01]  /*4e30*/  IMAD.IADD R176, R205, 0x1, R178 ;  /* 0x00000001cdb07824 */ /* 0x000fe200078e02b2 */
[----:B------:R-:W-:Y:S01]  /*4e40*/  LOP3.LUT R198, R191, UR7, R198, 0x96, !PT ;  /* 0x00000007bfc67c12 */ /* 0x000fe2000f8e96c6 */
[----:B------:R-:W-:Y:S04]  /*4e50*/  IMAD.WIDE.U32 R196, R184, -0x2daee0ad, RZ ;  /* 0xd2511f53b8c47825 */ /* 0x000fe800078e00ff */
[--C-:B------:R-:W-:Y:S01]  /*4e60*/  FFMA.FTZ R193, R6, UR21, -R189.reuse ;  /* 0x0000001506c17c23 */ /* 0x100fe200080108bd */
[--C-:B------:R-:W-:Y:S01]  /*4e70*/  FFMA.FTZ R250, R19, UR21, -R189.reuse ;  /* 0x0000001513fa7c23 */ /* 0x100fe200080108bd */
[----:B------:R-:W-:Y:S01]  /*4e80*/  IMAD.WIDE.U32 R198, R198, -0x2daee0ad, RZ ;  /* 0xd2511f53c6c67825 */ /* 0x000fe200078e00ff */
[----:B------:R-:W-:Y:S01]  /*4e90*/  LOP3.LUT R188, R197, UR61, R188, 0x96, !PT ;  /* 0x0000003dc5bc7c12 */ /* 0x000fe2000f8e96bc */
[----:B------:R1:W-:Y:S02]  /*4ea0*/  MUFU.EX2 R184, R192 ;  /* 0x000000c000b87308 */ /* 0x0003e40000000800 */
[--C-:B------:R-:W-:Y:S01]  /*4eb0*/  FFMA.FTZ R185, R7, UR21, -R189.reuse ;  /* 0x0000001507b97c23 */ /* 0x100fe200080108bd */
[----:B------:R-:W-:Y:S01]  /*4ec0*/  FFMA.FTZ R213, R18, UR21, -R189 ;  /* 0x0000001512d57c23 */ /* 0x000fe200080108bd */
[----:B------:R-:W-:Y:S01]  /*4ed0*/  LOP3.LUT R196, R199, UR59, R196, 0x96, !PT ;  /* 0x0000003bc7c47c12 */ /* 0x000fe2000f8e96c4 */
[----:B------:R-:W-:Y:S04]  /*4ee0*/  IMAD.WIDE.U32 R194, R188, -0x326172a9, RZ ;  /* 0xcd9e8d57bcc27825 */ /* 0x000fe800078e00ff */
[--C-:B------:R-:W-:Y:S01]  /*4ef0*/  FFMA.FTZ R182, R16, UR21, -R187.reuse ;  /* 0x0000001510b67c23 */ /* 0x100fe200080108bb */
[--C-:B------:R-:W-:Y:S01]  /*4f00*/  FFMA.FTZ R183, R8, UR21, -R187.reuse ;  /* 0x0000001508b77c23 */ /* 0x100fe200080108bb */
[----:B------:R-:W-:Y:S01]  /*4f10*/  MUFU.EX2 R185, R185 ;  /* 0x000000b900b97308 */ /* 0x000fe20000000800 */
[----:B------:R-:W-:Y:S01]  /*4f20*/  LOP3.LUT R188, R195, UR60, R190, 0x96, !PT ;  /* 0x0000003cc3bc7c12 */ /* 0x000fe2000f8e96be */
[----:B------:R-:W-:Y:S04]  /*4f30*/  IMAD.WIDE.U32 R196, R196, -0x326172a9, RZ ;  /* 0xcd9e8d57c4c47825 */ /* 0x000fe800078e00ff */
[--C-:B------:R-:W-:Y:S01]  /*4f40*/  FFMA.FTZ R190, R9, UR21, -R187.reuse ;  /* 0x0000001509be7c23 */ /* 0x100fe200080108bb */
[----:B------:R-:W-:Y:S01]  /*4f50*/  IMAD.WIDE.U32 R248, R188, -0x2daee0ad, RZ ;  /* 0xd2511f53bcf87825 */ /* 0x000fe200078e00ff */
[----:B------:R-:W-:Y:S02]  /*4f60*/  LOP3.LUT R194, R197, UR58, R194, 0x96, !PT ;  /* 0x0000003ac5c27c12 */ /* 0x000fe4000f8e96c2 */
[----:B------:R2:W-:Y:S01]  /*4f70*/  MUFU.EX2 R188, R193 ;  /* 0x000000c100bc7308 */ /* 0x0005e20000000800 */
[--C-:B-1----:R-:W-:Y:S01]  /*4f80*/  FFMA.FTZ R192, R5, UR21, -R187.reuse ;  /* 0x0000001505c07c23 */ /* 0x102fe200080108bb */
[--C-:B------:R-:W-:Y:S01]  /*4f90*/  FFMA.FTZ R197, R12, UR21, -R187.reuse ;  /* 0x000000150cc57c23 */ /* 0x100fe200080108bb */
[----:B------:R-:W-:Y:S01]  /*4fa0*/  LOP3.LUT R198, R249, UR57, R198, 0x96, !PT ;  /* 0x00000039f9c67c12 */ /* 0x000fe2000f8e96c6 */
[----:B------:R-:W-:Y:S04]  /*4fb0*/  IMAD.WIDE.U32 R194, R194, -0x2daee0ad, RZ ;  /* 0xd2511f53c2c27825 */ /* 0x000fe800078e00ff */
[----:B------:R-:W-:Y:S01]  /*4fc0*/  IMAD.WIDE.U32 R198, R198, -0x326172a9, RZ ;  /* 0xcd9e8d57c6c67825 */ /* 0x000fe200078e00ff */
[----:B------:R-:W-:Y:S01]  /*4fd0*/  LOP3.LUT R248, R195, UR55, R248, 0x96, !PT ;  /* 0x00000037c3f87c12 */ /* 0x000fe2000f8e96f8 */
[----:B------:R-:W-:Y:S02]  /*4fe0*/  MUFU.EX2 R182, R182 ;  /* 0x000000b600b67308 */ /* 0x000fe40000000800 */
[----:B------:R-:W-:Y:S01]  /*4ff0*/  FFMA.FTZ R195, R17, UR21, -R187 ;  /* 0x0000001511c37c23 */ /* 0x000fe200080108bb */
[----:B------:R-:W-:Y:S01]  /*5000*/  LOP3.LUT R191, R199, UR56, R196, 0x96, !PT ;  /* 0x00000038c7bf7c12 */ /* 0x000fe2000f8e96c4 */
[----:B------:R-:W-:Y:S04]  /*5010*/  IMAD.WIDE.U32 R248, R248, -0x326172a9, RZ ;  /* 0xcd9e8d57f8f87825 */ /* 0x000fe800078e00ff */
[----:B------:R-:W-:Y:S01]  /*5020*/  FFMA.FTZ R199, R10, UR21, -R189 ;  /* 0x000000150ac77c23 */ /* 0x000fe200080108bd */
[----:B------:R-:W-:Y:S01]  /*5030*/  FFMA.FTZ R196, R13, UR21, -R187 ;  /* 0x000000150dc47c23 */ /* 0x000fe200080108bb */
[----:B------:R-:W-:Y:S01]  /*5040*/  IMAD.WIDE.U32 R4, R191, -0x2daee0ad, RZ ;  /* 0xd2511f53bf047825 */ /* 0x000fe200078e00ff */
[----:B--2---:R-:W-:Y:S01]  /*5050*/  LOP3.LUT R193, R249, UR54, R198, 0x96, !PT ;  /* 0x00000036f9c17c12 */ /* 0x004fe2000f8e96c6 */
[----:B------:R1:W-:Y:S02]  /*5060*/  MUFU.EX2 R187, R192 ;  /* 0x000000c000bb7308 */ /* 0x0003e40000000800 */
[--C-:B------:R-:W-:Y:S01]  /*5070*/  FFMA.FTZ R198, R14, UR21, -R189.reuse ;  /* 0x000000150ec67c23 */ /* 0x100fe200080108bd */
[----:B------:R-:W-:Y:S01]  /*5080*/  FFMA.FTZ R191, R15, UR21, -R189 ;  /* 0x000000150fbf7c23 */ /* 0x000fe200080108bd */
[----:B------:R-:W-:Y:S01]  /*5090*/  LOP3.LUT R194, R5, UR53, R194, 0x96, !PT ;  /* 0x0000003505c27c12 */ /* 0x000fe2000f8e96c2 */
[----:B------:R-:W-:Y:S05]  /*50a0*/  IMAD.WIDE.U32 R6, R193, -0x2daee0ad, RZ ;  /* 0xd2511f53c1067825 */ /* 0x000fea00078e00ff */
[----:B------:R2:W-:Y:S01]  /*50b0*/  MUFU.EX2 R189, R250 ;  /* 0x000000fa00bd7308 */ /* 0x0005e20000000800 */
[----:B------:R-:W-:Y:S01]  /*50c0*/  IMAD.WIDE.U32 R10, R194, -0x326172a9, RZ ;  /* 0xcd9e8d57c20a7825 */ /* 0x000fe200078e00ff */
[----:B------:R-:W-:Y:S02]  /*50d0*/  LOP3.LUT R252, R6, 0xff, RZ, 0xc0, !PT ;  /* 0x000000ff06fc7812 */ /* 0x000fe400078ec0ff */
[----:B------:R-:W-:Y:S02]  /*50e0*/  SHF.R.U32.HI R251, RZ, 0x18, R6 ;  /* 0x00000018fffb7819 */ /* 0x000fe40000011606 */
[----:B------:R-:W-:Y:S02]  /*50f0*/  ISETP.LE.U32.AND P2, PT, R252, UR22, PT ;  /* 0x00000016fc007c0c */ /* 0x000fe4000bf43070 */
[----:B------:R-:W-:Y:S02]  /*5100*/  LOP3.LUT R248, R11, UR52, R248, 0x96, !PT ;  /* 0x000000340bf87c12 */ /* 0x000fe4000f8e96f8 */
[----:B------:R-:W-:Y:S01]  /*5110*/  MUFU.EX2 R183, R183 ;  /* 0x000000b700b77308 */ /* 0x000fe20000000800 */
[----:B------:R-:W-:Y:S02]  /*5120*/  LOP3.LUT R249, R7, UR51, R4, 0x96, !PT ;  /* 0x0000003307f97c12 */ /* 0x000fe4000f8e9604 */
[----:B------:R-:W-:Y:S02]  /*5130*/  ISETP.LE.U32.AND P0, PT, R251, UR22, PT ;  /* 0x00000016fb007c0c */ /* 0x000fe4000bf03070 */
[----:B------:R-:W-:Y:S02]  /*5140*/  SHF.R.U32.HI R194, RZ, 0x10, R6 ;  /* 0x00000010ffc27819 */ /* 0x000fe40000011606 */
[----:B-1----:R-:W-:Y:S03]  /*5150*/  LOP3.LUT R192, R6, 0xffff, RZ, 0xc0, !PT ;  /* 0x0000ffff06c07812 */ /* 0x002fe600078ec0ff */
[----:B------:R1:W-:Y:S01]  /*5160*/  MUFU.EX2 R193, R199 ;  /* 0x000000c700c17308 */ /* 0x0003e20000000800 */
[----:B--2---:R-:W-:Y:S02]  /*5170*/  SHF.R.U32.HI R250, RZ, 0x18, R248 ;  /* 0x00000018fffa7819 */ /* 0x004fe400000116f8 */
[----:B------:R-:W-:Y:S02]  /*5180*/  LOP3.LUT R6, R10, 0xff, RZ, 0xc0, !PT ;  /* 0x000000ff0a067812 */ /* 0x000fe400078ec0ff */
[----:B------:R-:W-:Y:S02]  /*5190*/  ISETP.LE.U32.AND P4, PT, R250, UR22, PT ;  /* 0x00000016fa007c0c */ /* 0x000fe4000bf83070 */
[----:B------:R-:W-:Y:S03]  /*51a0*/  LOP3.LUT R250, R248, 0xff, RZ, 0xc0, !PT ;  /* 0x000000fff8fa7812 */ /* 0x000fe600078ec0ff */
[----:B------:R-:W-:Y:S01]  /*51b0*/  MUFU.EX2 R190, R190 ;  /* 0x000000be00be7308 */ /* 0x000fe20000000800 */
[--C-:B------:R-:W-:Y:S02]  /*51c0*/  SHF.R.U32.HI R251, RZ, 0x18, R249.reuse ;  /* 0x00000018fffb7819 */ /* 0x100fe400000116f9 */
[----:B------:R-:W-:Y:S02]  /*51d0*/  SHF.R.U32.HI R5, RZ, 0x18, R10 ;  /* 0x00000018ff057819 */ /* 0x000fe4000001160a */
[----:B------:R-:W-:Y:S02]  /*51e0*/  ISETP.LE.U32.AND P6, PT, R6, UR22, PT ;  /* 0x0000001606007c0c */ /* 0x000fe4000bfc3070 */
[----:B------:R-:W-:Y:S03]  /*51f0*/  ISETP.LE.U32.AND P3, PT, R251, UR22, PT ;  /* 0x00000016fb007c0c */ /* 0x000fe6000bf63070 */
[----:B------:R-:W2:Y:S01]  /*5200*/  MUFU.EX2 R197, R197 ;  /* 0x000000c500c57308 */ /* 0x000ea20000000800 */
[----:B------:R-:W-:Y:S02]  /*5210*/  SHF.R.U32.HI R251, RZ, 0x10, R248 ;  /* 0x00000010fffb7819 */ /* 0x000fe400000116f8 */
[----:B------:R-:W-:Y:S02]  /*5220*/  LOP3.LUT R248, R248, 0xffff, RZ, 0xc0, !PT ;  /* 0x0000fffff8f87812 */ /* 0x000fe400078ec0ff */
[----:B------:R-:W-:Y:S02]  /*5230*/  ISETP.LE.U32.AND P1, PT, R5, UR22, PT ;  /* 0x0000001605007c0c */ /* 0x000fe4000bf23070 */
[----:B------:R-:W-:Y:S03]  /*5240*/  SHF.R.U32.HI R248, RZ, 0x8, R248 ;  /* 0x00000008fff87819 */ /* 0x000fe600000116f8 */
[----:B------:R-:W3:Y:S01]  /*5250*/  MUFU.EX2 R191, R191 ;  /* 0x000000bf00bf7308 */ /* 0x000ee20000000800 */
[----:B------:R-:W-:Y:S02]  /*5260*/  LOP3.LUT R252, R10, 0xffff, RZ, 0xc0, !PT ;  /* 0x0000ffff0afc7812 */ /* 0x000fe400078ec0ff */
[----:B------:R-:W-:Y:S02]  /*5270*/  LOP3.LUT R248, R248, 0xffff, RZ, 0xc0, !PT ;  /* 0x0000fffff8f87812 */ /* 0x000fe400078ec0ff */
[----:B------:R-:W-:Y:S02]  /*5280*/  SHF.R.U32.HI R252, RZ, 0x8, R252 ;  /* 0x00000008fffc7819 */ /* 0x000fe400000116fc */
[----:B------:R-:W-:Y:S03]  /*5290*/  LOP3.LUT R251, R251, 0xff, RZ, 0xc0, !PT ;  /* 0x000000fffbfb7812 */ /* 0x000fe600078ec0ff */
[----:B------:R-:W-:Y:S01]  /*52a0*/  MUFU.EX2 R196, R196 ;  /* 0x000000c400c47308 */ /* 0x000fe20000000800 */
[----:B------:R-:W-:Y:S02]  /*52b0*/  LOP3.LUT R194, R194, 0xff, RZ, 0xc0, !PT ;  /* 0x000000ffc2c27812 */ /* 0x000fe400078ec0ff */
[----:B------:R-:W-:Y:S02]  /*52c0*/  LOP3.LUT R252, R252, 0xffff, RZ, 0xc0, !PT ;  /* 0x0000fffffcfc7812 */ /* 0x000fe400078ec0ff */
[----:B-1----:R-:W-:Y:S02]  /*52d0*/  SHF.R.U32.HI R199, RZ, 0x10, R10 ;  /* 0x00000010ffc77819 */ /* 0x002fe4000001160a */
[----:B------:R-:W-:Y:S03]  /*52e0*/  LOP3.LUT R6, R249, 0xff, RZ, 0xc0, !PT ;  /* 0x000000fff9067812 */ /* 0x000fe600078ec0ff */
[----:B------:R-:W1:Y:S01]  /*52f0*/  MUFU.EX2 R195, R195 ;  /* 0x000000c300c37308 */ /* 0x000e620000000800 */
[----:B------:R-:W-:Y:S02]  /*5300*/  LOP3.LUT R199, R199, 0xff, RZ, 0xc0, !PT ;  /* 0x000000ffc7c77812 */ /* 0x000fe400078ec0ff */
[----:B------:R-:W-:Y:S02]  /*5310*/  SHF.R.U32.HI R192, RZ, 0x8, R192 ;  /* 0x00000008ffc07819 */ /* 0x000fe400000116c0 */
[----:B------:R-:W-:Y:S02]  /*5320*/  ISETP.LE.U32.AND P5, PT, R6, UR22, PT ;  /* 0x0000001606007c0c */ /* 0x000fe4000bfa3070 */
[----:B------:R-:W-:Y:S11]  /*5330*/  LOP3.LUT R192, R192, 0xffff, RZ, 0xc0, !PT ;  /* 0x0000ffffc0c07812 */ /* 0x000ff600078ec0ff */
[----:B--2---:R-:W-:Y:S01]  /*5340*/  @!P5 FADD.FTZ R197, -R197, -RZ ;  /* 0x800000ffc5c5d221 */ /* 0x004fe20000010100 */
[----:B------:R-:W-:Y:S01]  /*5350*/  @!P2 FADD.FTZ R182, -R182, -RZ ;  /* 0x800000ffb6b6a221 */ /* 0x000fe20000010100 */
[----:B------:R-:W-:Y:S01]  /*5360*/  ISETP.LE.U32.AND P2, PT, R250, UR22, PT ;  /* 0x00000016fa007c0c */ /* 0x000fe2000bf43070 */
[----:B------:R-:W-:Y:S01]  /*5370*/  @!P6 FADD.FTZ R183, -R183, -RZ ;  /* 0x800000ffb7b7e221 */ /* 0x000fe20000010100 */
[----:B------:R-:W-:Y:S01]  /*5380*/  ISETP.LE.U32.AND P6, PT, R251, UR22, PT ;  /* 0x00000016fb007c0c */ /* 0x000fe2000bfc3070 */
[----:B------:R-:W-:Y:S01]  /*5390*/  @!P1 FADD.FTZ R184, -R184, -RZ ;  /* 0x800000ffb8b89221 */ /* 0x000fe20000010100 */
[----:B------:R-:W-:Y:S01]  /*53a0*/  @!P4 FADD.FTZ R185, -R185, -RZ ;  /* 0x800000ffb9b9c221 */ /* 0x000fe20000010100 */
[----:B------:R-:W-:Y:S01]  /*53b0*/  ISETP.LE.U32.AND P1, PT, R194, UR22, PT ;  /* 0x00000016c2007c0c */ /* 0x000fe2000bf23070 */
[----:B---3--:R-:W-:Y:S01]  /*53c0*/  @!P3 FADD.FTZ R191, -R191, -RZ ;  /* 0x800000ffbfbfb221 */ /* 0x008fe20000010100 */
[----:B------:R-:W-:Y:S01]  /*53d0*/  ISETP.LE.U32.AND P4, PT, R252, UR22, PT ;  /* 0x00000016fc007c0c */ /* 0x000fe2000bf83070 */
[----:B------:R2:W3:Y:S01]  /*53e0*/  MUFU.EX2 R194, R198 ;  /* 0x000000c600c27308 */ /* 0x0004e20000000800 */
[----:B------:R-:W-:Y:S01]  /*53f0*/  @!P0 FADD.FTZ R189, -R189, -RZ ;  /* 0x800000ffbdbd8221 */ /* 0x000fe20000010100 */
[----:B------:R-:W-:Y:S03]  /*5400*/  FSETP.GE.FTZ.AND P0, PT, R185, RZ, PT ;  /* 0x000000ffb900720b */ /* 0x000fe60003f16000 */
[----:B------:R-:W-:Y:S01]  /*5410*/  @!P2 FADD.FTZ R186, -R186, -RZ ;  /* 0x800000ffbabaa221 */ /* 0x000fe20000010100 */
[----:B------:R-:W-:Y:S01]  /*5420*/  ISETP.LE.U32.AND P2, PT, R248, UR22, PT ;  /* 0x00000016f8007c0c */ /* 0x000fe2000bf43070 */
[----:B------:R-:W-:Y:S01]  /*5430*/  @!P6 FADD.FTZ R188, -R188, -RZ ;  /* 0x800000ffbcbce221 */ /* 0x000fe20000010100 */
[----:B------:R-:W-:Y:S02]  /*5440*/  ISETP.LE.U32.AND P6, PT, R199, UR22, PT ;  /* 0x00000016c7007c0c */ /* 0x000fe4000bfc3070 */
[----:B------:R-:W-:Y:S02]  /*5450*/  SHF.R.U32.HI R199, RZ, 0x10, R249 ;  /* 0x00000010ffc77819 */ /* 0x000fe400000116f9 */
[----:B------:R-:W-:Y:S01]  /*5460*/  @!P4 FADD.FTZ R190, -R190, -RZ ;  /* 0x800000ffbebec221 */ /* 0x000fe20000010100 */
[----:B------:R-:W-:Y:S02]  /*5470*/  F2FP.RELU.BF16.F32.PACK_AB R248, R185, R188 ;  /* 0x000000bcb9f8723e */ /* 0x000fe400000018ff */
[----:B------:R-:W-:Y:S02]  /*5480*/  LOP3.LUT R249, R249, 0xffff, RZ, 0xc0, !PT ;  /* 0x0000fffff9f97812 */ /* 0x000fe400078ec0ff */
[----:B--2---:R-:W-:Y:S01]  /*5490*/  F2FP.RELU.BF16.F32.PACK_AB R198, R190, R183 ;  /* 0x000000b7bec6723e */ /* 0x004fe200000018ff */
[----:B------:R2:W-:Y:S01]  /*54a0*/  STS [R225+0x12400], R248 ;  /* 0x012400f8e1007388 */ /* 0x0005e20000000800 */
[----:B------:R-:W-:Y:S01]  /*54b0*/  @!P2 FADD.FTZ R187, -R187, -RZ ;  /* 0x800000ffbbbba221 */ /* 0x000fe20000010100 */
[----:B------:R-:W-:Y:S01]  /*54c0*/  SHF.R.U32.HI R249, RZ, 0x8, R249 ;  /* 0x00000008fff97819 */ /* 0x000fe200000116f9 */
[----:B------:R-:W-:Y:S01]  /*54d0*/  @!P6 FADD.FTZ R193, -R193, -RZ ;  /* 0x800000ffc1c1e221 */ /* 0x000fe20000010100 */
[----:B------:R-:W-:Y:S02]  /*54e0*/  LOP3.LUT R199, R199, 0xff, RZ, 0xc0, !PT ;  /* 0x000000ffc7c77812 */ /* 0x000fe400078ec0ff */
[----:B------:R-:W-:Y:S02]  /*54f0*/  F2FP.RELU.BF16.F32.PACK_AB R250, R187, R186 ;  /* 0x000000babbfa723e */ /* 0x000fe400000018ff */
[----:B------:R-:W-:Y:S02]  /*5500*/  LOP3.LUT R249, R249, 0xffff, RZ, 0xc0, !PT ;  /* 0x0000fffff9f97812 */ /* 0x000fe400078ec0ff */
[----:B------:R-:W-:Y:S01]  /*5510*/  ISETP.LE.U32.AND P2, PT, R192, UR22, PT ;  /* 0x00000016c0007c0c */ /* 0x000fe2000bf43070 */
[----:B------:R4:W-:Y:S01]  /*5520*/  STS [R225+0x12000], R250 ;  /* 0x012000fae1007388 */ /* 0x0009e20000000800 */
[----:B------:R-:W-:Y:S01]  /*5530*/  ISETP.LE.U32.AND P4, PT, R199, UR22, PT ;  /* 0x00000016c7007c0c */ /* 0x000fe2000bf83070 */
[----:B------:R-:W2:Y:S01]  /*5540*/  MUFU.EX2 R192, R213 ;  /* 0x000000d500c07308 */ /* 0x000ea20000000800 */
[----:B------:R-:W-:Y:S01]  /*5550*/  ISETP.LE.U32.AND P6, PT, R249, UR22, PT ;  /* 0x00000016f9007c0c */ /* 0x000fe2000bfc3070 */
[----:B------:R4:W-:Y:S01]  /*5560*/  STS [R229+0x12000], R198 ;  /* 0x012000c6e5007388 */ /* 0x0009e20000000800 */
[----:B------:R-:W-:Y:S02]  /*5570*/  F2FP.RELU.BF16.F32.PACK_AB R199, R184, R193 ;  /* 0x000000c1b8c7723e */ /* 0x000fe400000018ff */
[----:B------:R-:W-:Y:S03]  /*5580*/  FSETP.GE.FTZ.AND P3, PT, R186, RZ, PT ;  /* 0x000000ffba00720b */ /* 0x000fe60003f76000 */
[----:B------:R-:W-:Y:S02]  /*5590*/  STS [R229+0x12400], R199 ;  /* 0x012400c7e5007388 */ /* 0x000fe40000000800 */
[----:B-1----:R-:W-:Y:S01]  /*55a0*/  @!P2 FADD.FTZ R195, -R195, -RZ ;  /* 0x800000ffc3c3a221 */ /* 0x002fe20000010100 */
[----:B------:R-:W-:Y:S01]  /*55b0*/  FSETP.GE.FTZ.AND P2, PT, R187, RZ, PT ;  /* 0x000000ffbb00720b */ /* 0x000fe20003f56000 */
[----:B---3--:R-:W-:Y:S02]  /*55c0*/  @!P4 FADD.FTZ R194, -R194, -RZ ;  /* 0x800000ffc2c2c221 */ /* 0x008fe40000010100 */
[----:B------:R-:W-:Y:S01]  /*55d0*/  @!P6 FADD.FTZ R196, -R196, -RZ ;  /* 0x800000ffc4c4e221 */ /* 0x000fe20000010100 */
[----:B--2---:R-:W-:Y:S01]  /*55e0*/  F2FP.RELU.BF16.F32.PACK_AB R248, R195, R182 ;  /* 0x000000b6c3f8723e */ /* 0x004fe200000018ff */
[----:B------:R-:W-:Y:S01]  /*55f0*/  @!P1 FADD.FTZ R192, -R192, -RZ ;  /* 0x800000ffc0c09221 */ /* 0x000fe20000010100 */
[----:B------:R-:W-:Y:S02]  /*5600*/  FSETP.GE.FTZ.AND P1, PT, R188, RZ, PT ;  /* 0x000000ffbc00720b */ /* 0x000fe40003f36000 */
[----:B------:R-:W-:Y:S02]  /*5610*/  F2FP.RELU.BF16.F32.PACK_AB R252, R196, R197 ;  /* 0x000000c5c4fc723e */ /* 0x000fe400000018ff */
[----:B----4-:R-:W-:Y:S03]  /*5620*/  F2FP.RELU.BF16.F32.PACK_AB R250, R191, R194 ;  /* 0x000000c2bffa723e */ /* 0x010fe600000018ff */
[----:B------:R-:W-:Y:S01]  /*5630*/  STS [R227+0x12000], R252 ;  /* 0x012000fce3007388 */ /* 0x000fe20000000800 */
[----:B------:R-:W-:Y:S03]  /*5640*/  F2FP.RELU.BF16.F32.PACK_AB R198, R189, R192 ;  /* 0x000000c0bdc6723e */ /* 0x000fe600000018ff */
        /* <DEDUP_REMOVED lines=45> */
[----:B------:R-:W-:Y:S03]  /*5920*/  FADD.FTZ R252, -R181, R21 ;  /* 0x00000015b5fc7221 */ /* 0x000fe60000010100 */
[-C--:B------:R-:W-:Y:S01]  /*5930*/  FSEL R248, R248, R181.reuse, P3 ;  /* 0x000000b5f8f87208 */ /* 0x080fe20001800000 */
[----:B------:R-:W-:Y:S01]  /*5940*/  FADD.FTZ R199, -R180, R22 ;  /* 0x00000016b4c77221 */ /* 0x000fe20000010100 */
[-C--:B------:R-:W-:Y:S01]  /*5950*/  FSEL R213, R213, R180.reuse, P0 ;  /* 0x000000b4d5d57208 */ /* 0x080fe20000000000 */
[----:B------:R-:W-:Y:S01]  /*5960*/  FADD.FTZ R250, -R181, R25 ;  /* 0x00000019b5fa7221 */ /* 0x000fe20000010100 */
[----:B------:R-:W-:Y:S01]  /*5970*/  FSEL R252, R252, R181, P2 ;  /* 0x000000b5fcfc7208 */ /* 0x000fe20001000000 */
[----:B------:R-:W-:Y:S01]  /*5980*/  FADD.FTZ R251, -R180, R27 ;  /* 0x0000001bb4fb7221 */ /* 0x000fe20000010100 */
[----:B------:R-:W-:Y:S01]  /*5990*/  FSETP.GE.FTZ.AND P2, PT, R190, RZ, PT ;  /* 0x000000ffbe00720b */ /* 0x000fe20003f56000 */
[----:B------:R-:W-:Y:S01]  /*59a0*/  FADD.FTZ R249, -R180, R26 ;  /* 0x0000001ab4f97221 */ /* 0x000fe20000010100 */
[----:B------:R-:W-:Y:S01]  /*59b0*/  FSEL R199, R199, R180, P1 ;  /* 0x000000b4c7c77208 */ /* 0x000fe20000800000 */
[----:B------:R-:W-:Y:S01]  /*59c0*/  FMUL.FTZ R248, R186, R248 ;  /* 0x000000f8baf87220 */ /* 0x000fe20000410000 */
[----:B------:R-:W-:Y:S01]  /*59d0*/  FSETP.GE.FTZ.AND P0, PT, R184, RZ, PT ;  /* 0x000000ffb800720b */ /* 0x000fe20003f16000 */
[----:B------:R-:W-:Y:S01]  /*59e0*/  FMUL.FTZ R186, R185, R213 ;  /* 0x000000d5b9ba7220 */ /* 0x000fe20000410000 */
[----:B------:R-:W-:Y:S01]  /*59f0*/  FSETP.GE.FTZ.AND P1, PT, R193, RZ, PT ;  /* 0x000000ffc100720b */ /* 0x000fe20003f36000 */
[C---:B------:R-:W-:Y:S01]  /*5a00*/  FADD.FTZ R198, -R181.reuse, R24 ;  /* 0x00000018b5c67221 */ /* 0x040fe20000010100 */
[----:B------:R-:W-:Y:S01]  /*5a10*/  FSEL R185, R250, R181, P2 ;  /* 0x000000b5fab97208 */ /* 0x000fe20001000000 */
[----:B------:R-:W-:Y:S01]  /*5a20*/  FADD.FTZ R250, -R181, R28 ;  /* 0x0000001cb5fa7221 */ /* 0x000fe20000010100 */
[----:B------:R-:W-:Y:S01]  /*5a30*/  FSETP.GE.FTZ.AND P3, PT, R183, RZ, PT ;  /* 0x000000ffb700720b */ /* 0x000fe20003f76000 */
[----:B------:R-:W-:Y:S01]  /*5a40*/  FMUL.FTZ R187, R187, R252 ;  /* 0x000000fcbbbb7220 */ /* 0x000fe20000410000 */
[-C--:B------:R-:W-:Y:S01]  /*5a50*/  FSEL R251, R251, R180.reuse, P0 ;  /* 0x000000b4fbfb7208 */ /* 0x080fe20000000000 */
[----:B------:R-:W-:Y:S01]  /*5a60*/  FMUL.FTZ R199, R188, R199 ;  /* 0x000000c7bcc77220 */ /* 0x000fe20000410000 */
[----:B------:R-:W-:Y:S01]  /*5a70*/  FSETP.GE.FTZ.AND P0, PT, R197, RZ, PT ;  /* 0x000000ffc500720b */ /* 0x000fe20003f16000 */
[----:B------:R-:W-:Y:S01]  /*5a80*/  FADD.FTZ R213, -R180, R30 ;  /* 0x0000001eb4d57221 */ /* 0x000fe20000010100 */
[----:B------:R-:W-:Y:S01]  /*5a90*/  FSEL R188, R249, R180, P1 ;  /* 0x000000b4f9bc7208 */ /* 0x000fe20000800000 */
[----:B------:R-:W-:Y:S01]  /*5aa0*/  FADD.FTZ R252, -R181, R29 ;  /* 0x0000001db5fc7221 */ /* 0x000fe20000010100 */
[----:B------:R-:W-:Y:S01]  /*5ab0*/  FSETP.GE.FTZ.AND P1, PT, R194, RZ, PT ;  /* 0x000000ffc200720b */ /* 0x000fe20003f36000 */
[----:B------:R-:W-:Y:S01]  /*5ac0*/  FADD.FTZ R249, -R180, R31 ;  /* 0x0000001fb4f97221 */ /* 0x000fe20000010100 */
[----:B------:R-:W-:Y:S01]  /*5ad0*/  FSEL R198, R198, R181, P3 ;  /* 0x000000b5c6c67208 */ /* 0x000fe20001800000 */
[----:B------:R-:W-:Y:S01]  /*5ae0*/  FMUL.FTZ R251, R184, R251 ;  /* 0x000000fbb8fb7220 */ /* 0x000fe20000410000 */
[----:B------:R-:W-:Y:S01]  /*5af0*/  FSEL R250, R250, R181, P0 ;  /* 0x000000b5fafa7208 */ /* 0x000fe20000000000 */
[----:B------:R-:W-:Y:S01]  /*5b00*/  FMUL.FTZ R185, R190, R185 ;  /* 0x000000b9beb97220 */ /* 0x000fe20000410000 */
[----:B------:R-:W-:Y:S01]  /*5b10*/  F2FP.BF16.F32.PACK_AB R248, R187, R248 ;  /* 0x000000f8bbf8723e */ /* 0x000fe200000010ff */
[----:B------:R-:W-:Y:S01]  /*5b20*/  FADD.FTZ R187, -R180, R34 ;  /* 0x00000022b4bb7221 */ /* 0x000fe20000010100 */
[----:B------:R-:W-:Y:S01]  /*5b30*/  FSETP.GE.FTZ.AND P2, PT, R196, RZ, PT ;  /* 0x000000ffc400720b */ /* 0x000fe20003f56000 */
[----:B------:R-:W-:Y:S01]  /*5b40*/  FMUL.FTZ R198, R183, R198 ;  /* 0x000000c6b7c67220 */ /* 0x000fe20000410000 */
[----:B------:R-:W-:Y:S01]  /*5b50*/  FSETP.GE.FTZ.AND P0, PT, R191, RZ, PT ;  /* 0x000000ffbf00720b */ /* 0x000fe20003f16000 */
[----:B------:R-:W-:Y:S01]  /*5b60*/  FADD.FTZ R190, -R181, R32 ;  /* 0x00000020b5be7221 */ /* 0x000fe20000010100 */
[----:B------:R-:W-:Y:S01]  /*5b70*/  FSEL R213, R213, R180, P1 ;  /* 0x000000b4d5d57208 */ /* 0x000fe20000800000 */
[----:B------:R-:W-:Y:S01]  /*5b80*/  FMUL.FTZ R188, R193, R188 ;  /* 0x000000bcc1bc7220 */ /* 0x000fe20000410000 */
[----:B------:R-:W-:Y:S01]  /*5b90*/  FSETP.GE.FTZ.AND P1, PT, R192, RZ, PT ;  /* 0x000000ffc000720b */ /* 0x000fe20003f36000 */
[----:B------:R-:W-:Y:S01]  /*5ba0*/  FMUL.FTZ R250, R197, R250 ;  /* 0x000000fac5fa7220 */ /* 0x000fe20000410000 */
[----:B------:R-:W-:Y:S01]  /*5bb0*/  FSEL R183, R252, R181, P2 ;  /* 0x000000b5fcb77208 */ /* 0x000fe20001000000 */
[----:B------:R-:W-:Y:S01]  /*5bc0*/  FMUL.FTZ R213, R194, R213 ;  /* 0x000000d5c2d57220 */ /* 0x000fe20000410000 */
[----:B------:R-:W-:Y:S02]  /*5bd0*/  FSEL R184, R249, R180, P0 ;  /* 0x000000b4f9b87208 */ /* 0x000fe40000000000 */
[----:B------:R-:W-:Y:S01]  /*5be0*/  FSETP.GE.FTZ.AND P2, PT, R195, RZ, PT ;  /* 0x000000ffc300720b */ /* 0x000fe20003f56000 */
[----:B------:R-:W-:Y:S01]  /*5bf0*/  FMUL.FTZ R183, R196, R183 ;  /* 0x000000b7c4b77220 */ /* 0x000fe20000410000 */
[----:B------:R-:W-:Y:S01]  /*5c00*/  FSETP.GE.FTZ.AND P0, PT, R189, RZ, PT ;  /* 0x000000ffbd00720b */ /* 0x000fe20003f16000 */
[----:B------:R-:W-:Y:S01]  /*5c10*/  FMUL.FTZ R184, R191, R184 ;  /* 0x000000b8bfb87220 */ /* 0x000fe20000410000 */
[----:B------:R-:W-:Y:S02]  /*5c20*/  FSEL R187, R187, R180, P1 ;  /* 0x000000b4bbbb7208 */ /* 0x000fe40000800000 */
[----:B------:R-:W-:Y:S02]  /*5c30*/  PLOP3.LUT P1, PT, PT, PT, UP2, 0x80, 0x0 ;  /* 0x000000000000781c */ /* 0x000fe40003f2f028 */
[----:B------:R-:W-:Y:S01]  /*5c40*/  FSETP.GE.FTZ.AND P3, PT, R182, RZ, PT ;  /* 0x000000ffb600720b */ /* 0x000fe20003f76000 */
[----:B------:R-:W-:Y:S01]  /*5c50*/  FMUL.FTZ R187, R192, R187 ;  /* 0x000000bbc0bb7220 */ /* 0x000fe20000410000 */
[----:B------:R-:W-:Y:S02]  /*5c60*/  F2FP.BF16.F32.PACK_AB R198, R185, R198 ;  /* 0x000000c6b9c6723e */ /* 0x000fe400000010ff */
[----:B------:R-:W-:Y:S01]  /*5c70*/  FSEL R185, R190, R181, P3 ;  /* 0x000000b5beb97208 */ /* 0x000fe20001800000 */
[----:B------:R-:W-:Y:S01]  /*5c80*/  @P2 FADD.FTZ R181, -R181, R33 ;  /* 0x00000021b5b52221 */ /* 0x000fe20000010100 */
[----:B------:R-:W-:Y:S01]  /*5c90*/  F2FP.BF16.F32.PACK_AB R186, R186, R199 ;  /* 0x000000c7baba723e */ /* 0x000fe200000010ff */
[----:B------:R-:W-:Y:S01]  /*5ca0*/  @P0 FADD.FTZ R180, -R180, R35 ;  /* 0x00000023b4b40221 */ /* 0x000fe20000010100 */
[----:B------:R-:W-:Y:S01]  /*5cb0*/  F2FP.BF16.F32.PACK_AB R188, R251, R188 ;  /* 0x000000bcfbbc723e */ /* 0x000fe200000010ff */
[----:B------:R-:W-:Y:S01]  /*5cc0*/  FMUL.FTZ R185, R182, R185 ;  /* 0x000000b9b6b97220 */ /* 0x000fe20000410000 */
[----:B------:R-:W-:Y:S01]  /*5cd0*/  F2FP.BF16.F32.PACK_AB R250, R183, R250 ;  /* 0x000000fab7fa723e */ /* 0x000fe200000010ff */
[----:B------:R-:W-:Y:S01]  /*5ce0*/  FMUL.FTZ R182, R195, R181 ;  /* 0x000000b5c3b67220 */ /* 0x000fe20000410000 */
[----:B------:R-:W-:Y:S01]  /*5cf0*/  F2FP.BF16.F32.PACK_AB R184, R184, R213 ;  /* 0x000000d5b8b8723e */ /* 0x000fe200000010ff */
[----:B------:R-:W-:Y:S01]  /*5d00*/  FMUL.FTZ R180, R189, R180 ;  /* 0x000000b4bdb47220 */ /* 0x000fe20000410000 */
[----:B------:R-:W-:Y:S06]  /*5d10*/  @!P1 BRA `(.L_x_862) ;  /* 0x0000000000e49947 */ /* 0x000fec0003800000 */
[----:B------:R-:W1:Y:S01]  /*5d20*/  LDC R5, c[0x0][0x240] ;  /* 0x00009000ff057b82 */ /* 0x000e620000000800 */
[----:B------:R-:W-:Y:S01]  /*5d30*/  UMOV UR12, 0xffffc000 ;  /* 0xffffc000000c7882 */ /* 0x000fe20000000000 */
[----:B------:R-:W-:Y:S04]  /*5d40*/  ULOP3.LUT UR7, UR5, 0x1, URZ, 0xc0, !UPT ;  /* 0x0000000105077892 */ /* 0x000fe8000f8ec03f */
[----:B------:R-:W-:Y:S02]  /*5d50*/  UISETP.NE.U32.AND UP0, UPT, UR7, 0x1, UPT ;  /* 0x000000010700788c */ /* 0x000fe4000bf05070 */
[----:B------:R-:W2:Y:S02]  /*5d60*/  LDC R4, c[0x0][0x244] ;  /* 0x00009100ff047b82 */ /* 0x000ea40000000800 */
[----:B------:R-:W-:Y:S03]  /*5d70*/  USEL UR7, UR12, 0x4000, !UP0 ;  /* 0x000040000c077887 */ /* 0x000fe6000c000000 */
[----:B------:R-:W-:Y:S02]  /*5d80*/  ULDC UR12, c[0x0][0x2d0] ;  /* 0x0000b400000c7ab9 */ /* 0x000fe40000000800 */
[----:B------:R-:W-:Y:S01]  /*5d90*/  ISETP.GE.AND P3, PT, R218, UR12, PT ;  /* 0x0000000cda007c0c */ /* 0x000fe2000bf66270 */
[----:B------:R-:W-:Y:S01]  /*5da0*/  VIADD R239, R239, UR7 ;  /* 0x00000007efef7c36 */ /* 0x000fe20008000000 */
[----:B------:R-:W-:Y:S01]  /*5db0*/  ISETP.GE.AND P2, PT, R232, UR12, PT ;  /* 0x0000000ce8007c0c */ /* 0x000fe2000bf46270 */
[----:B------:R-:W-:Y:S02]  /*5dc0*/  VIADD R236, R236, UR7 ;  /* 0x00000007ecec7c36 */ /* 0x000fe40008000000 */
[----:B------:R-:W-:Y:S08]  /*5dd0*/  VIADD R208, R208, UR7 ;  /* 0x00000007d0d07c36 */ /* 0x000ff00008000000 */
[----:B------:R3:W-:Y:S04]  /*5de0*/  @P3 STS [R239], RZ ;  /* 0x000000ffef003388 */ /* 0x0007e80000000800 */
[----:B------:R3:W-:Y:S01]  /*5df0*/  @P3 STS [R239+0x4], RZ ;  /* 0x000004ffef003388 */ /* 0x0007e20000000800 */
[----:B-1----:R-:W-:Y:S03]  /*5e00*/  IMAD.U32 R7, R5, -0x40, RZ ;  /* 0xffffffc005077824 */ /* 0x002fe600078e00ff */
[----:B------:R3:W-:Y:S02]  /*5e10*/  @P3 STS [R239+0x8], RZ ;  /* 0x000008ffef003388 */ /* 0x0007e40000000800 */
[-C--:B------:R-:W-:Y:S02]  /*5e20*/  LEA R10, P0, R7, R246.reuse, 0x1 ;  /* 0x000000f6070a7211 */ /* 0x080fe400078008ff */
[----:B------:R3:W-:Y:S01]  /*5e30*/  @P3 STS [R239+0xc], RZ ;  /* 0x00000cffef003388 */ /* 0x0007e20000000800 */
[----:B------:R-:W-:Y:S02]  /*5e40*/  LEA R9, P4, R5, R7, 0x5 ;  /* 0x0000000705097211 */ /* 0x000fe400078828ff */
[-C--:B------:R-:W-:Y:S02]  /*5e50*/  LEA.HI.X.SX32 R11, R7, R247.reuse, 0x1, P0 ;  /* 0x000000f7070b7211 */ /* 0x080fe400000f0eff */
[----:B------:R-:W-:Y:S02]  /*5e60*/  @!P2 LEA R8, P0, R9, R246, 0x1 ;  /* 0x000000f60908a211 */ /* 0x000fe400078008ff */
[----:B------:R-:W-:Y:S01]  /*5e70*/  SHF.R.S32.HI R6, RZ, 0x1f, R7 ;  /* 0x0000001fff067819 */ /* 0x000fe20000011407 */
[----:B------:R-:W-:Y:S01]  /*5e80*/  @!PT LDS RZ, [RZ] ;  /* 0x00000000fffff984 */ /* 0x000fe20000000800 */
[----:B------:R-:W-:Y:S01]  /*5e90*/  @!PT LDS RZ, [RZ] ;  /* 0x00000000fffff984 */ /* 0x000fe20000000800 */
[----:B------:R-:W-:Y:S01]  /*5ea0*/  @!PT LDS RZ, [RZ] ;  /* 0x00000000fffff984 */ /* 0x000fe20000000800 */
[----:B------:R3:W-:Y:S03]  /*5eb0*/  @!P3 LDGSTS.E.BYPASS.LTC128B.128 [R236], desc[UR10][R10.64] ;  /* 0x000000000aecbfae */ /* 0x0007e6000b901d4a */
[C---:B--2---:R-:W-:Y:S01]  /*5ec0*/  LEA.HI.X R246, R5.reuse, R6, R4, 0x5, P4 ;  /* 0x0000000605f67211 */ /* 0x044fe200020f2c04 */
[----:B------:R3:W-:Y:S01]  /*5ed0*/  @P2 STS [R239+0x2000], RZ ;  /* 0x002000ffef002388 */ /* 0x0007e20000000800 */
        /* <DEDUP_REMOVED lines=29> */
.L_x_862:
[----:B------:R-:W-:Y:S01]  /*60b0*/  STS [R225+0x10000], R248 ;  /* 0x010000f8e1007388 */ /* 0x000fe20000000800 */
[----:B------:R-:W-:Y:S01]  /*60c0*/  F2FP.BF16.F32.PACK_AB R182, R182, R185 ;  /* 0x000000b9b6b6723e */ /* 0x000fe200000010ff */
[----:B------:R-:W-:Y:S01]  /*60d0*/  ULDC UR7, c[0x0][0x2dc] ;  /* 0x0000b70000077ab9 */ /* 0x000fe20000000800 */
        /* <DEDUP_REMOVED lines=67> */
[----:B------:R-:W1:Y:S01]  /*6510*/  LDC R6, c[0x0][0x420] ;  /* 0x00010800ff067b82 */ /* 0x000e620000000800 */
[----:B------:R-:W-:Y:S02]  /*6520*/  ULDC UR7, c[0x0][0x2d0] ;  /* 0x0000b40000077ab9 */ /* 0x000fe40000000800 */
        /* <DEDUP_REMOVED lines=37> */
.L_x_863:
[----:B------:R-:W-:Y:S01]  /*6780*/  LDSM.16.M88.4 R32, [R209] ;  /* 0x00000000d120783b */ /* 0x000fe20000000200 */
[----:B------:R-:W-:Y:S02]  /*6790*/  @UP2 UIADD3 UR12, UP0, UR8, -0x100, URZ ;  /* 0xffffff00080c2890 */ /* 0x000fe4000ff1e03f */
[----:B------:R-:W-:Y:S01]  /*67a0*/  UISETP.GT.AND UP1, UPT, UR5, UR38, UPT ;  /* 0x000000260500728c */ /* 0x000fe2000bf24270 */
[----:B------:R-:W1:Y:S01]  /*67b0*/  LDSM.16.MT88.4 R16, [R213+0xc000] ;  /* 0x00c00000d510783b */ /* 0x000e620000004200 */
[----:B------:R-:W-:Y:S03]  /*67c0*/  @UP2 UIADD3.X UR7, UR9, -0x1, URZ, UP0, !UPT ;  /* 0xffffffff09072890 */ /* 0x000fe600087fe43f */
[----:B------:R-:W3:Y:S01]  /*67d0*/  LDSM.16.M88.4 R28, [R209+0x1000] ;  /* 0x00100000d11c783b */ /* 0x000ee20000000200 */
[----:B------:R-:W-:Y:S03]  /*67e0*/  @UP2 UMOV UR8, UR12 ;  /* 0x0000000c00082c82 */ /* 0x000fe60008000000 */
[----:B------:R-:W2:Y:S01]  /*67f0*/  LDSM.16.MT88.4 R100, [R213+0xe000] ;  /* 0x00e00000d564783b */ /* 0x000ea20000004200 */
[----:B------:R-:W-:Y:S01]  /*6800*/  @UP2 UMOV UR9, UR7 ;  /* 0x0000000700092c82 */ /* 0x000fe20008000000 */
[----:B------:R-:W-:Y:S02]  /*6810*/  ULOP3.LUT UR7, UR5, 0x1, URZ, 0xc0, !UPT ;  /* 0x0000000105077892 */ /* 0x000fe4000f8ec03f */
[----:B------:R-:W-:Y:S01]  /*6820*/  LDSM.16.M88.4 R104, [R204] ;  /* 0x00000000cc68783b */ /* 0x000fe20000000200 */
[----:B------:R-:W-:Y:S02]  /*6830*/  UIADD3 UR5, UR5, -0x1, URZ ;  /* 0xffffffff05057890 */ /* 0x000fe4000fffe03f */
[----:B------:R-:W-:Y:S01]  /*6840*/  UISETP.NE.U32.AND UP0, UPT, UR7, 0x1, UPT ;  /* 0x000000010700788c */ /* 0x000fe2000bf05070 */
[----:B------:R-:W4:Y:S04]  /*6850*/  LDSM.16.MT88.4 R124, [R213+0xc800] ;  /* 0x00c80000d57c783b */ /* 0x000f280000004200 */
[----:B------:R-:W4:Y:S04]  /*6860*/  LDSM.16.M88.4 R176, [R204+0x1000] ;  /* 0x00100000ccb0783b */ /* 0x000f280000000200 */
[----:B------:R-:W4:Y:S04]  /*6870*/  LDSM.16.MT88.4 R180, [R213+0xe800] ;  /* 0x00e80000d5b4783b */ /* 0x000f280000004200 */
[----:B------:R-:W-:Y:S04]  /*6880*/  LDSM.16.M88.4 R184, [R202] ;  /* 0x00000000cab8783b */ /* 0x000fe80000000200 */
[----:B------:R-:W4:Y:S04]  /*6890*/  LDSM.16.MT88.4 R188, [R213+0xd000] ;  /* 0x00d00000d5bc783b */ /* 0x000f280000004200 */
[----:B------:R-:W4:Y:S01]  /*68a0*/  LDSM.16.M88.4 R192, [R202+0x1000] ;  /* 0x00100000cac0783b */ /* 0x000f220000000200 */
[-C--:B-1----:R-:W-:Y:S03]  /*68b0*/  HMMA.16816.F32.BF16 R4, R32, R16.reuse, RZ ;  /* 0x000000102004723c */ /* 0x082fe600000418ff */
[----:B------:R-:W-:Y:S03]  /*68c0*/  LDSM.16.MT88.4 R196, [R213+0xd800] ;  /* 0x00d80000d5c4783b */ /* 0x000fe60000004200 */
        /* <DEDUP_REMOVED lines=76> */
[----:B------:R2:W-:Y:S01]  /*6d90*/  REDG.E.ADD.F32.FTZ.RN.STRONG.GPU desc[UR10][R126.64], R10 ;  /* 0x0000000a7e0079a6 */ /* 0x0005e2000c10f38a */
        /* <DEDUP_REMOVED lines=20> */
[-C--:B--2---:R-:W-:Y:S02]  /*6ee0*/  LEA R10, P0, R5, R242.reuse, 0x2 ;  /* 0x000000f2050a7211 */ /* 0x084fe400078010ff */
[-C--:B------:R-:W-:Y:S01]  /*6ef0*/  LEA.HI.X.SX32 R9, R9, R243.reuse, 0x2, P1 ;  /* 0x000000f309097211 */ /* 0x080fe200008f16ff */
[----:B---3--:R-:W-:Y:S01]  /*6f00*/  IMAD.U32 R11, RZ, RZ, UR37 ;  /* 0x00000025ff0b7e24 */ /* 0x008fe2000f8e00ff */
[----:B------:R2:W-:Y:S01]  /*6f10*/  REDG.E.ADD.F32.FTZ.RN.STRONG.GPU desc[UR10][R100.64], R12 ;  /* 0x0000000c640079a6 */ /* 0x0005e2000c10f38a */
[----:B------:R-:W-:Y:S03]  /*6f20*/  IMAD.U32 R107, RZ, RZ, UR33 ;  /* 0x00000021ff6b7e24 */ /* 0x000fe6000f8e00ff */
[-C--:B------:R-:W-:Y:S01]  /*6f30*/  LEA.HI.X.SX32 R5, R11, R243.reuse, 0x2, P2 ;  /* 0x000000f30b057211 */ /* 0x080fe200010f16ff */
[----:B----4-:R-:W-:Y:S04]  /*6f40*/  IMAD.U32 R17, RZ, RZ, UR26 ;  /* 0x0000001aff117e24 */ /* 0x010fe8000f8e00ff */
[----:B------:R3:W-:Y:S01]  /*6f50*/  REDG.E.ADD.F32.FTZ.RN.STRONG.GPU desc[UR10][R4.64], R13 ;  /* 0x0000000d040079a6 */ /* 0x0007e2000c10f38a */
[----:B------:R-:W-:Y:S01]  /*6f60*/  IMAD.U32 R7, RZ, RZ, UR39 ;  /* 0x00000027ff077e24 */ /* 0x000fe2000f8e00ff */
[-C--:B------:R-:W-:Y:S02]  /*6f70*/  LEA R18, P1, R105, R242.reuse, 0x2 ;  /* 0x000000f269127211 */ /* 0x080fe400078210ff */
[----:B------:R4:W-:Y:S01]  /*6f80*/  REDG.E.ADD.F32.FTZ.RN.STRONG.GPU desc[UR10][R8.64], R14 ;  /* 0x0000000e080079a6 */ /* 0x0009e2000c10f38a */
[----:B-1----:R-:W-:Y:S01]  /*6f90*/  IMAD.U32 R19, RZ, RZ, UR32 ;  /* 0x00000020ff137e24 */ /* 0x002fe2000f8e00ff */
[-C--:B------:R-:W-:Y:S02]  /*6fa0*/  LEA.HI.X.SX32 R11, R7, R243.reuse, 0x2, P0 ;  /* 0x000000f3070b7211 */ /* 0x080fe400000f16ff */
[----:B------:R-:W-:Y:S02]  /*6fb0*/  MOV R7, UR33 ;  /* 0x0000002100077c02 */ /* 0x000fe40008000f00 */
[-C--:B------:R-:W-:Y:S01]  /*6fc0*/  LEA.HI.X.SX32 R19, R19, R243.reuse, 0x2, P1 ;  /* 0x000000f313137211 */ /* 0x080fe200008f16ff */
[----:B------:R1:W-:Y:S01]  /*6fd0*/  REDG.E.ADD.F32.FTZ.RN.STRONG.GPU desc[UR10][R10.64], R15 ;  /* 0x0000000f0a0079a6 */ /* 0x0003e2000c10f38a */
[-C--:B------:R-:W-:Y:S01]  /*6fe0*/  LEA R16, P2, R7, R242.reuse, 0x2 ;  /* 0x000000f207107211 */ /* 0x080fe200078410ff */
[----:B------:R-:W-:Y:S02]  /*6ff0*/  IMAD.U32 R7, RZ, RZ, UR26 ;  /* 0x0000001aff077e24 */ /* 0x000fe4000f8e00ff */
[----:B------:R-:W-:Y:S01]  /*7000*/  REDG.E.ADD.F32.FTZ.RN.STRONG.GPU desc[UR10][R242.64+0x100], R20 ;  /* 0x00010014f20079a6 */ /* 0x000fe2000c10f38a */
[-C--:B--2---:R-:W-:Y:S02]  /*7010*/  LEA R100, P0, R17, R242.reuse, 0x2 ;  /* 0x000000f211647211 */ /* 0x084fe400078010ff */
[-C--:B------:R-:W-:Y:S01]  /*7020*/  LEA.HI.X.SX32 R17, R107, R243.reuse, 0x2, P2 ;  /* 0x000000f36b117211 */ /* 0x080fe200010f16ff */
[----:B------:R2:W-:Y:S01]  /*7030*/  REDG.E.ADD.F32.FTZ.RN.STRONG.GPU desc[UR10][R102.64+0x100], R21 ;  /* 0x00010015660079a6 */ /* 0x0005e2000c10f38a */
[-C--:B------:R-:W-:Y:S01]  /*7040*/  LEA.HI.X.SX32 R101, R7, R243.reuse, 0x2, P0 ;  /* 0x000000f307657211 */ /* 0x080fe200000f16ff */
[----:B------:R-:W-:Y:S02]  /*7050*/  IMAD.U32 R7, RZ, RZ, UR25 ;  /* 0x00000019ff077e24 */ /* 0x000fe4000f8e00ff */
[----:B------:R2:W-:Y:S01]  /*7060*/  REDG.E.ADD.F32.FTZ.RN.STRONG.GPU desc[UR10][R16.64], R22 ;  /* 0x00000016100079a6 */ /* 0x0005e2000c10f38a */
[----:B---3--:R-:W-:Y:S02]  /*7070*/  IMAD.U32 R13, RZ, RZ, UR24 ;  /* 0x00000018ff0d7e24 */ /* 0x008fe4000f8e00ff */
[-C--:B------:R-:W-:Y:S01]  /*7080*/  LEA R12, P2, R7, R242.reuse, 0x2 ;  /* 0x000000f2070c7211 */ /* 0x080fe200078410ff */
[----:B------:R3:W-:Y:S01]  /*7090*/  REDG.E.ADD.F32.FTZ.RN.STRONG.GPU desc[UR10][R18.64], R23 ;  /* 0x00000017120079a6 */ /* 0x0007e2000c10f38a */
[----:B------:R-:W-:Y:S02]  /*70a0*/  IMAD.U32 R5, RZ, RZ, UR31 ;  /* 0x0000001fff057e24 */ /* 0x000fe4000f8e00ff */
[----:B----4-:R-:W-:Y:S01]  /*70b0*/  IMAD.U32 R9, RZ, RZ, UR40 ;  /* 0x00000028ff097e24 */ /* 0x010fe2000f8e00ff */
[----:B------:R4:W-:Y:S01]  /*70c0*/  REDG.E.ADD.F32.FTZ.RN.STRONG.GPU desc[UR10][R100.64], R24 ;  /* 0x00000018640079a6 */ /* 0x0009e2000c10f38a */
[----:B------:R-:W-:Y:S03]  /*70d0*/  IMAD.U32 R7, RZ, RZ, UR40 ;  /* 0x00000028ff077e24 */ /* 0x000fe6000f8e00ff */
[-C--:B------:R-:W-:Y:S01]  /*70e0*/  LEA R4, P0, R9, R242.reuse, 0x2 ;  /* 0x000000f209047211 */ /* 0x080fe200078010ff */
[----:B------:R-:W-:Y:S01]  /*70f0*/  IMAD.U32 R9, RZ, RZ, UR31 ;  /* 0x0000001fff097e24 */ /* 0x000fe2000f8e00ff */
[-C--:B-1----:R-:W-:Y:S01]  /*7100*/  LEA R10, P1, R13, R242.reuse, 0x2 ;  /* 0x000000f20d0a7211 */ /* 0x082fe200078210ff */
[----:B------:R-:W-:Y:S02]  /*7110*/  IMAD.U32 R15, RZ, RZ, UR25 ;  /* 0x00000019ff0f7e24 */ /* 0x000fe4000f8e00ff */
[----:B------:R-:W-:Y:S03]  /*7120*/  IMAD.U32 R11, RZ, RZ, UR24 ;  /* 0x00000018ff0b7e24 */ /* 0x000fe6000f8e00ff */
[-C--:B------:R-:W-:Y:S01]  /*7130*/  LEA.HI.X.SX32 R13, R15, R243.reuse, 0x2, P2 ;  /* 0x000000f30f0d7211 */ /* 0x080fe200010f16ff */
[----:B------:R-:W-:Y:S01]  /*7140*/  IMAD.U32 R15, RZ, RZ, UR28 ;  /* 0x0000001cff0f7e24 */ /* 0x000fe2000f8e00ff */
[-C--:B------:R-:W-:Y:S01]  /*7150*/  LEA.HI.X.SX32 R11, R11, R243.reuse, 0x2, P1 ;  /* 0x000000f30b0b7211 */ /* 0x080fe200008f16ff */
[----:B--2---:R-:W-:Y:S01]  /*7160*/  IMAD.U32 R21, RZ, RZ, UR30 ;  /* 0x0000001eff157e24 */ /* 0x004fe2000f8e00ff */
[-C--:B------:R-:W-:Y:S01]  /*7170*/  LEA R6, P1, R5, R242.reuse, 0x2 ;  /* 0x000000f205067211 */ /* 0x080fe200078210ff */
[----:B------:R1:W-:Y:S01]  /*7180*/  REDG.E.ADD.F32.FTZ.RN.STRONG.GPU desc[UR10][R12.64], R25 ;  /* 0x000000190c0079a6 */ /* 0x0003e2000c10f38a */
[-C--:B------:R-:W-:Y:S01]  /*7190*/  LEA.HI.X.SX32 R5, R7, R243.reuse, 0x2, P0 ;  /* 0x000000f307057211 */ /* 0x080fe200000f16ff */
[----:B------:R-:W-:Y:S01]  /*71a0*/  IMAD.U32 R17, RZ, RZ, UR29 ;  /* 0x0000001dff117e24 */ /* 0x000fe2000f8e00ff */
[-C--:B------:R-:W-:Y:S01]  /*71b0*/  LEA.HI.X.SX32 R7, R9, R243.reuse, 0x2, P1 ;  /* 0x000000f309077211 */ /* 0x080fe200008f16ff */
[----:B------:R2:W-:Y:S01]  /*71c0*/  REDG.E.ADD.F32.FTZ.RN.STRONG.GPU desc[UR10][R10.64], R26 ;  /* 0x0000001a0a0079a6 */ /* 0x0005e2000c10f38a */
[----:B------:R-:W-:Y:S01]  /*71d0*/  MOV R9, UR30 ;  /* 0x0000001e00097c02 */ /* 0x000fe20008000f00 */
[----:B---3--:R-:W-:Y:S01]  /*71e0*/  IMAD.U32 R19, RZ, RZ, UR29 ;  /* 0x0000001dff137e24 */ /* 0x008fe2000f8e00ff */
[-C--:B------:R-:W-:Y:S01]  /*71f0*/  LEA R104, P2, R15, R242.reuse, 0x2 ;  /* 0x000000f20f687211 */ /* 0x080fe200078410ff */
[----:B------:R3:W-:Y:S01]  /*7200*/  REDG.E.ADD.F32.FTZ.RN.STRONG.GPU desc[UR10][R4.64], R27 ;  /* 0x0000001b040079a6 */ /* 0x0007e2000c10f38a */
[-C--:B------:R-:W-:Y:S01]  /*7210*/  LEA R18, P0, R9, R242.reuse, 0x2 ;  /* 0x000000f209127211 */ /* 0x080fe200078010ff */
[----:B------:R-:W-:Y:S01]  /*7220*/  IMAD.U32 R23, RZ, RZ, UR27 ;  /* 0x0000001bff177e24 */ /* 0x000fe2000f8e00ff */
[-C--:B----4-:R-:W-:Y:S01]  /*7230*/  LEA R100, P3, R19, R242.reuse, 0x2 ;  /* 0x000000f213647211 */ /* 0x090fe200078610ff */
[----:B------:R-:W-:Y:S01]  /*7240*/  REDG.E.ADD.F32.FTZ.RN.STRONG.GPU desc[UR10][R242.64+0x180], R32 ;  /* 0x00018020f20079a6 */ /* 0x000fe2000c10f38a */
[-C--:B------:R-:W-:Y:S01]  /*7250*/  LEA.HI.X.SX32 R19, R21, R243.reuse, 0x2, P0 ;  /* 0x000000f315137211 */ /* 0x080fe200000f16ff */
[----:B------:R-:W-:Y:S01]  /*7260*/  IMAD.U32 R9, RZ, RZ, UR41 ;  /* 0x00000029ff097e24 */ /* 0x000fe2000f8e00ff */
[-C--:B------:R-:W-:Y:S01]  /*7270*/  LEA.HI.X.SX32 R101, R17, R243.reuse, 0x2, P3 ;  /* 0x000000f311657211 */ /* 0x080fe200018f16ff */
[----:B------:R-:W-:Y:S04]  /*7280*/  REDG.E.ADD.F32.FTZ.RN.STRONG.GPU desc[UR10][R102.64+0x180], R33 ;  /* 0x00018021660079a6 */ /* 0x000fe8000c10f38a */
[----:B------:R-:W-:Y:S04]  /*7290*/  REDG.E.ADD.F32.FTZ.RN.STRONG.GPU desc[UR10][R6.64], R34 ;  /* 0x00000022060079a6 */ /* 0x000fe8000c10f38a */
[----:B------:R-:W-:Y:S01]  /*72a0*/  REDG.E.ADD.F32.FTZ.RN.STRONG.GPU desc[UR10][R18.64], R35 ;  /* 0x00000023120079a6 */ /* 0x000fe2000c10f38a */
[----:B-1----:R-:W-:Y:S03]  /*72b0*/  IMAD.U32 R13, RZ, RZ, UR27 ;  /* 0x0000001bff0d7e24 */ /* 0x002fe6000f8e00ff */
[----:B------:R-:W-:Y:S01]  /*72c0*/  REDG.E.ADD.F32.FTZ.RN.STRONG.GPU desc[UR10][R100.64], R28 ;  /* 0x0000001c640079a6 */ /* 0x000fe2000c10f38a */
[----:B--2---:R-:W-:Y:S01]  /*72d0*/  IMAD.U32 R11, RZ, RZ, UR41 ;  /* 0x00000029ff0b7e24 */ /* 0x004fe2000f8e00ff */
[-C--:B------:R-:W-:Y:S02]  /*72e0*/  LEA R106, P1, R13, R242.reuse, 0x2 ;  /* 0x000000f20d6a7211 */ /* 0x080fe400078210ff */
[----:B------:R-:W-:Y:S01]  /*72f0*/  LDSM.16.MT88.4 R16, [R207+0x2000] ;  /* 0x00200000cf10783b */ /* 0x000fe20000004200 */
[----:B---3--:R-:W-:Y:S01]  /*7300*/  IMAD.U32 R5, RZ, RZ, UR28 ;  /* 0x0000001cff057e24 */ /* 0x008fe2000f8e00ff */
[----:B------:R-:W-:Y:S02]  /*7310*/  LEA R124, P0, R11, R242, 0x2 ;  /* 0x000000f20b7c7211 */ /* 0x000fe400078010ff */
[----:B------:R-:W-:Y:S01]  /*7320*/  LDSM.16.MT88.4 R12, [R0+0x10000] ;  /* 0x01000000000c783b */ /* 0x000fe20000004200 */
[-C--:B------:R-:W-:Y:S02]  /*7330*/  LEA.HI.X.SX32 R107, R23, R243.reuse, 0x2, P1 ;  /* 0x000000f3176b7211 */ /* 0x080fe400008f16ff */
[-C--:B------:R-:W-:Y:S01]  /*7340*/  LEA.HI.X.SX32 R105, R5, R243.reuse, 0x2, P2 ;  /* 0x000000f305697211 */ /* 0x080fe200010f16ff */
[----:B------:R-:W-:Y:S01]  /*7350*/  LDSM.16.MT88.4 R20, [R210+0x10800] ;  /* 0x01080000d214783b */ /* 0x000fe20000004200 */
[----:B------:R-:W-:Y:S02]  /*7360*/  LEA.HI.X.SX32 R125, R9, R243, 0x2, P0 ;  /* 0x000000f3097d7211 */ /* 0x000fe400000f16ff */
[----:B------:R-:W-:Y:S01]  /*7370*/  PLOP3.LUT P1, PT, PT, PT, UP0, 0x80, 0x0 ;  /* 0x000000000000781c */ /* 0x000fe20003f2f008 */
        /* <DEDUP_REMOVED lines=58> */
[----:B------:R-:W-:Y:S02]  /*7720*/  R2UR UR9, R241 ;  /* 0x00000000f10972ca */ /* 0x000fe400000e0000 */
[----:B------:R-:W-:-:S03]  /*7730*/  R2UR UR8, R240 ;  /* 0x00000000f00872ca */ /* 0x000fc600000e0000 */
        /* <DEDUP_REMOVED lines=99> */
[----:B------:R-:W-:Y:S01]  /*7d70*/  UISETP.NE.AND UP0, UPT, UR9, -0x1, UPT ;  /* 0xffffffff0900788c */ /* 0x000fe2000bf05270 */
        /* <DEDUP_REMOVED lines=18> */
[----:B------:R-:W-:Y:S01]  /*7ea0*/  PLOP3.LUT P0, PT, PT, PT, UP0, 0x80, 0x0 ;  /* 0x000000000000781c */ /* 0x000fe20003f0f008 */
[----:B------:R1:W-:Y:S01]  /*7eb0*/  STS [R226+0x4000], R37 ;  /* 0x00400025e2007388 */ /* 0x0003e20000000800 */
[----:B------:R-:W-:-:S03]  /*7ec0*/  @UP0 UIMAD UR5, UR5, UR9, URZ ;  /* 0x00000009050502a4 */ /* 0x000fc6000f8e023f */
[----:B------:R1:W-:Y:S01]  /*7ed0*/  STS [R226+0x4400], R39 ;  /* 0x00440027e2007388 */ /* 0x0003e20000000800 */
[----:B------:R-:W-:Y:S01]  /*7ee0*/  @UP0 UIADD3 UR21, UR13, UR5, URZ ;  /* 0x000000050d150290 */ /* 0x000fe2000fffe03f */
[----:B------:R-:W-:Y:S02]  /*7ef0*/  @UP0 UMOV UR20, UR12 ;  /* 0x0000000c00140c82 */ /* 0x000fe40008000000 */
        /* <DEDUP_REMOVED lines=12> */
[----:B------:R-:W2:Y:S03]  /*7fc0*/  S2R R4, SR_TID.X ;  /* 0x0000000000047919 */ /* 0x000ea60000002100 */
[----:B------:R1:W-:Y:S04]  /*7fd0*/  STS [R228+0x7000], R61 ;  /* 0x0070003de4007388 */ /* 0x0003e80000000800 */
[----:B------:R1:W-:Y:S01]  /*7fe0*/  STS [R228+0x7400], R63 ;  /* 0x0074003fe4007388 */ /* 0x0003e20000000800 */
[----:B------:R-:W-:Y:S05]  /*7ff0*/  @P0 BRA `(.L_x_865) ;  /* 0x0000000000400947 */ /* 0x000fea0003800000 */
[----:B------:R-:W3:Y:S01]  /*8000*/  S2UR UR7, SR_CTAID.Y ;  /* 0x00000000000779c3 */ /* 0x000ee20000002600 */
[----:B------:R-:W-:Y:S01]  /*8010*/  R2UR UR15, R240 ;  /* 0x00000000f00f72ca */ /* 0x000fe200000e0000 */
[----:B------:R-:W-:Y:S01]  /*8020*/  ULDC.64 UR8, c[0x0][0x450] ;  /* 0x0001140000087ab9 */ /* 0x000fe20000000a00 */
[----:B------:R-:W-:-:S11]  /*8030*/  ULDC.64 UR16, c[0x0][0x438] ;  /* 0x00010e0000107ab9 */ /* 0x000fd60000000a00 */
[----:B------:R-:W-:Y:S02]  /*8040*/  USHF.R.S32.HI UR5, URZ, 0x1f, UR15 ;  /* 0x0000001f3f057899 */ /* 0x000fe4000801140f */
[----:B------:R-:W-:Y:S02]  /*8050*/  UIMAD.WIDE.U32 UR12, UR15, UR8, URZ ;  /* 0x000000080f0c72a5 */ /* 0x000fe4000f8e003f */
[----:B------:R-:W-:-:S04]  /*8060*/  UIMAD UR5, UR5, UR8, URZ ;  /* 0x00000008050572a4 */ /* 0x000fc8000f8e023f */
[----:B------:R-:W-:Y:S02]  /*8070*/  UIMAD UR5, UR15, UR9, UR5 ;  /* 0x000000090f0572a4 */ /* 0x000fe4000f8e0205 */
[----:B---3--:R-:W-:Y:S01]  /*8080*/  USHF.R.S32.HI UR15, URZ, 0x1f, UR7 ;  /* 0x0000001f3f0f7899 */ /* 0x008fe20008011407 */
[----:B------:R-:W3:Y:S01]  /*8090*/  S2UR UR7, SR_CTAID.Y ;  /* 0x00000000000779c3 */ /* 0x000ee20000002600 */
[----:B------:R-:W-:Y:S02]  /*80a0*/  UIADD3 UR13, UR13, UR5, URZ ;  /* 0x000000050d0d7290 */ /* 0x000fe4000fffe03f */
[----:B------:R-:W-:Y:S02]  /*80b0*/  UIMAD UR5, UR15, UR16, URZ ;  /* 0x000000100f0572a4 */ /* 0x000fe4000f8e023f */
[----:B---3--:R-:W-:Y:S02]  /*80c0*/  UIMAD.WIDE.U32 UR12, UR7, UR16, UR12 ;  /* 0x00000010070c72a5 */ /* 0x008fe4000f8e000c */
[----:B------:R-:W-:-:S04]  /*80d0*/  UIMAD UR5, UR7, UR17, UR5 ;  /* 0x00000011070572a4 */ /* 0x000fc8000f8e0205 */
[----:B------:R-:W-:Y:S01]  /*80e0*/  UIADD3 UR21, UR13, UR5, URZ ;  /* 0x000000050d157290 */ /* 0x000fe2000fffe03f */
[----:B------:R-:W-:-:S11]  /*80f0*/  UMOV UR20, UR12 ;  /* 0x0000000c00147c82 */ /* 0x000fd60008000000 */
.L_x_865:
[----:B------:R-:W-:Y:S01]  /*8100*/  R2UR UR7, R241 ;  /* 0x00000000f10772ca */ /* 0x000fe200000e0000 */
[----:B------:R-:W-:Y:S01]  /*8110*/  @UP0 ULDC.64 UR12, c[0x0][0x458] ;  /* 0x00011600000c0ab9 */ /* 0x000fe20000000a00 */
[----:B------:R-:W-:Y:S02]  /*8120*/  R2UR UR5, R240 ;  /* 0x00000000f00572ca */ /* 0x000fe400000e0000 */
[----:B------:R-:W-:-:S11]  /*8130*/  LEA R31, R216, UR4, 0x1 ;  /* 0x00000004d81f7c11 */ /* 0x000fd6000f8e08ff */
[----:B------:R-:W-:Y:S02]  /*8140*/  @UP0 UIADD3 UR7, UR5, UR7, URZ ;  /* 0x0000000705070290 */ /* 0x000fe4000fffe03f */
[----:B------:R-:W-:Y:S02]  /*8150*/  USHF.L.U32 UR5, UR14, 0x6, URZ ;  /* 0x000000060e057899 */ /* 0x000fe4000800063f */
[----:B------:R-:W-:Y:S02]  /*8160*/  @UP0 UIMAD.WIDE.U32 UR16, UR7, UR12, URZ ;  /* 0x0000000c071002a5 */ /* 0x000fe4000f8e003f */
[----:B------:R-:W-:-:S04]  /*8170*/  @UP0 UIMAD UR7, UR7, UR13, URZ ;  /* 0x0000000d070702a4 */ /* 0x000fc8000f8e023f */
[----:B------:R-:W-:Y:S01]  /*8180*/  @UP0 UIADD3 UR17, UR17, UR7, URZ ;  /* 0x0000000711110290 */ /* 0x000fe2000fffe03f */
[----:B------:R-:W-:Y:S11]  /*8190*/  @P0 BRA `(.L_x_866) ;  /* 0x00000000003c0947 */ /* 0x000ff60003800000 */
[----:B------:R-:W3:Y:S01]  /*81a0*/  S2UR UR15, SR_CTAID.Y ;  /* 0x00000000000f79c3 */ /* 0x000ee20000002600 */
[----:B------:R-:W-:Y:S01]  /*81b0*/  R2UR UR18, R240 ;  /* 0x00000000f01272ca */ /* 0x000fe200000e0000 */
[----:B------:R-:W-:-:S12]  /*81c0*/  ULDC.64 UR12, c[0x0][0x458] ;  /* 0x00011600000c7ab9 */ /* 0x000fd80000000a00 */
[----:B------:R-:W-:Y:S02]  /*81d0*/  USHF.R.S32.HI UR7, URZ, 0x1f, UR18 ;  /* 0x0000001f3f077899 */ /* 0x000fe40008011412 */
[----:B------:R-:W-:Y:S02]  /*81e0*/  UIMAD.WIDE.U32 UR16, UR18, UR12, URZ ;  /* 0x0000000c121072a5 */ /* 0x000fe4000f8e003f */
[----:B------:R-:W-:-:S04]  /*81f0*/  UIMAD UR7, UR7, UR12, URZ ;  /* 0x0000000c070772a4 */ /* 0x000fc8000f8e023f */
[----:B------:R-:W-:Y:S02]  /*8200*/  UIMAD UR7, UR18, UR13, UR7 ;  /* 0x0000000d120772a4 */ /* 0x000fe4000f8e0207 */
[----:B---3--:R-:W-:Y:S01]  /*8210*/  USHF.R.S32.HI UR22, URZ, 0x1f, UR15 ;  /* 0x0000001f3f167899 */ /* 0x008fe2000801140f */
[----:B------:R-:W3:Y:S01]  /*8220*/  S2UR UR15, SR_CTAID.Y ;  /* 0x00000000000f79c3 */ /* 0x000ee20000002600 */
[----:B------:R-:W-:Y:S01]  /*8230*/  ULDC.64 UR18, c[0x0][0x440] ;  /* 0x0001100000127ab9 */ /* 0x000fe20000000a00 */
[----:B------:R-:W-:Y:S02]  /*8240*/  UIADD3 UR17, UR17, UR7, URZ ;  /* 0x0000000711117290 */ /* 0x000fe4000fffe03f */
[----:B------:R-:W-:-:S04]  /*8250*/  UIMAD UR7, UR22, UR18, URZ ;  /* 0x00000012160772a4 */ /* 0x000fc8000f8e023f */
[----:B---3--:R-:W-:Y:S02]  /*8260*/  UIMAD UR7, UR15, UR19, UR7 ;  /* 0x000000130f0772a4 */ /* 0x008fe4000f8e0207 */
[----:B------:R-:W-:-:S04]  /*8270*/  UIMAD.WIDE.U32 UR16, UR15, UR18, UR16 ;  /* 0x000000120f1072a5 */ /* 0x000fc8000f8e0010 */
[----:B------:R-:W-:-:S12]  /*8280*/  UIADD3 UR17, UR17, UR7, URZ ;  /* 0x0000000711117290 */ /* 0x000fd8000fffe03f */
.L_x_866:
[----:B------:R-:W3:Y:S08]  /*8290*/  S2UR UR18, SR_CTAID.Z ;  /* 0x00000000001279c3 */ /* 0x000ef00000002700 */
[----:B------:R-:W-:Y:S01]  /*82a0*/  BAR.SYNC.DEFER_BLOCKING 0x0 ;  /* 0x0000000000007b1d */ /* 0x000fe20000010000 */
[----:B------:R-:W-:Y:S01]  /*82b0*/  USHF.R.S32.HI UR7, URZ, 0x1f, UR5 ;  /* 0x0000001f3f077899 */ /* 0x000fe20008011405 */
[----:B-1----:R-:W-:Y:S01]  /*82c0*/  SHF.R.S32.HI R37, RZ, 0x1f, R218 ;  /* 0x0000001fff257819 */ /* 0x002fe200000114da */
[----:B------:R-:W-:Y:S01]  /*82d0*/  IMAD.U32 R5, RZ, RZ, UR8 ;  /* 0x00000008ff057e24 */ /* 0x000fe2000f8e00ff */
[----:B--2---:R-:W-:Y:S01]  /*82e0*/  SHF.R.S32.HI R7, RZ, 0x1f, R4 ;  /* 0x0000001fff077819 */ /* 0x004fe20000011404 */
[----:B------:R-:W-:Y:S01]  /*82f0*/  UIMAD UR15, UR7, UR8, URZ ;  /* 0x00000008070f72a4 */ /* 0x000fe2000f8e023f */
[----:B------:R-:W-:Y:S01]  /*8300*/  IMAD.MOV.U32 R36, RZ, RZ, R218 ;  /* 0x000000ffff247224 */ /* 0x000fe200078e00da */
[----:B------:R-:W-:Y:S01]  /*8310*/  UIMAD UR6, UR14, -0x40, UR6 ;  /* 0xffffffc00e0678a4 */ /* 0x000fe2000f8e0206 */
[----:B------:R-:W-:Y:S01]  /*8320*/  LEA.HI R7, R7, R4, RZ, 0x3 ;  /* 0x0000000407077211 */ /* 0x000fe200078f18ff */
[----:B------:R-:W-:Y:S01]  /*8330*/  UIMAD UR15, UR5, UR9, UR15 ;  /* 0x00000009050f72a4 */ /* 0x000fe2000f8e020f */
[----:B------:R-:W-:Y:S01]  /*8340*/  IMAD.WIDE.U32 R8, R5, UR5, R36 ;  /* 0x0000000505087c25 */ /* 0x000fe2000f8e0024 */
[----:B------:R-:W-:Y:S01]  /*8350*/  BSSY B0, `(.L_x_867) ;  /* 0x0000026000007945 */ /* 0x000fe20003800000 */
[----:B------:R-:W-:-:S02]  /*8360*/  SHF.R.S32.HI R30, RZ, 0x3, R7 ;  /* 0x00000003ff1e7819 */ /* 0x000fc40000011407 */
[----:B------:R-:W-:Y:S01]  /*8370*/  VIADD R28, R218, 0x40 ;  /* 0x00000040da1c7836 */ /* 0x000fe20000000000 */
[----:B------:R-:W-:Y:S01]  /*8380*/  IADD3 R6, P0, R8, UR20, RZ ;  /* 0x0000001408067c10 */ /* 0x000fe2000ff1e0ff */
[----:B------:R-:W-:Y:S01]  /*8390*/  IMAD.U32 R5, RZ, RZ, UR15 ;  /* 0x0000000fff057e24 */ /* 0x000fe2000f8e00ff */
[C---:B------:R-:W-:Y:S01]  /*83a0*/  ISETP.GE.AND P3, PT, R30.reuse, UR6, PT ;  /* 0x000000061e007c0c */ /* 0x040fe2000bf66270 */
[----:B------:R-:W-:Y:S01]  /*83b0*/  VIADD R4, R30, 0x20 ;  /* 0x000000201e047836 */ /* 0x000fe20000000000 */
[----:B------:R-:W-:Y:S02]  /*83c0*/  SHF.R.S32.HI R29, RZ, 0x1f, R30 ;  /* 0x0000001fff1d7819 */ /* 0x000fe4000001141e */
[----:B------:R-:W-:Y:S01]  /*83d0*/  IADD3.X R7, R9, UR21, R5, P0, !PT ;  /* 0x0000001509077c10 */ /* 0x000fe200087fe405 */
[----:B---3--:R-:W-:Y:S01]  /*83e0*/  USHF.R.S32.HI UR22, URZ, 0x1f, UR18 ;  /* 0x0000001f3f167899 */ /* 0x008fe20008011412 */
[----:B------:R1:W2:Y:S01]  /*83f0*/  LDS.128 R24, [R31+0xd000] ;  /* 0x00d000001f187984 */ /* 0x0002a20000000c00 */
[----:B------:R-:W-:Y:S01]  /*8400*/  ISETP.GE.AND P2, PT, R4, UR6, PT ;  /* 0x0000000604007c0c */ /* 0x000fe2000bf46270 */
[----:B------:R-:W-:-:S02]  /*8410*/  ULDC.64 UR18, c[0x0][0x468] ;  /* 0x00011a0000127ab9 */ /* 0x000fc40000000a00 */
[----:B------:R1:W3:Y:S01]  /*8420*/  LDS.128 R20, [R31+0xf000] ;  /* 0x00f000001f147984 */ /* 0x0002e20000000c00 */
[----:B------:R-:W-:Y:S01]  /*8430*/  UIMAD UR15, UR22, UR18, URZ ;  /* 0x00000012160f72a4 */ /* 0x000fe2000f8e023f */
[----:B------:R-:W-:Y:S02]  /*8440*/  IMAD.U32 R38, RZ, RZ, UR18 ;  /* 0x00000012ff267e24 */ /* 0x000fe4000f8e00ff */
[----:B------:R1:W4:Y:S02]  /*8450*/  LDS.128 R16, [R31+0x11000] ;  /* 0x011000001f107984 */ /* 0x0003240000000c00 */
[----:B------:R-:W1:Y:S02]  /*8460*/  S2UR UR22, SR_CTAID.Z ;  /* 0x00000000001679c3 */ /* 0x000e640000002700 */
[----:B------:R2:W2:Y:S01]  /*8470*/  LDS.128 R12, [R31+0x13000] ;  /* 0x013000001f0c7984 */ /* 0x0004a20000000c00 */
[----:B-1----:R-:W-:Y:S01]  /*8480*/  UIMAD UR19, UR22, UR19, UR15 ;  /* 0x00000013161372a4 */ /* 0x002fe2000f8e020f */
[----:B------:R-:W-:-:S05]  /*8490*/  IMAD.WIDE.U32 R38, R38, UR22, R6 ;  /* 0x0000001626267c25 */ /* 0x000fca000f8e0006 */
[----:B------:R-:W-:Y:S01]  /*84a0*/  VIADD R33, R39, UR19 ;  /* 0x0000001327217c36 */ /* 0x000fe20008000000 */
[----:B------:R-:W-:Y:S06]  /*84b0*/  @P3 BRA `(.L_x_868) ;  /* 0x00000000003c3947 */ /* 0x000fec0003800000 */
[----:B------:R-:W-:Y:S01]  /*84c0*/  ULDC UR15, c[0x0][0x2d0] ;  /* 0x0000b400000f7ab9 */ /* 0x000fe20000000800 */
[----:B------:R-:W1:Y:S01]  /*84d0*/  LDS.128 R8, [R31+0xe000] ;  /* 0x00e000001f087984 */ /* 0x000e620000000c00 */
[----:B------:R-:W-:Y:S01]  /*84e0*/  ISETP.GE.AND P1, PT, R218, UR15, PT ;  /* 0x0000000fda007c0c */ /* 0x000fe2000bf26270 */
[----:B------:R-:W-:Y:S01]  /*84f0*/  IMAD.MOV.U32 R32, RZ, RZ, R38 ;  /* 0x000000ffff207224 */ /* 0x000fe200078e0026 */
[----:B------:R-:W-:Y:S01]  /*8500*/  ISETP.GE.AND P0, PT, R28, UR15, PT ;  /* 0x0000000f1c007c0c */ /* 0x000fe2000bf06270 */
[----:B------:R-:W-:Y:S01]  /*8510*/  IMAD R35, R29, UR8, RZ ;  /* 0x000000081d237c24 */ /* 0x000fe2000f8e02ff */
[----:B------:R-:W-:Y:S01]  /*8520*/  ULDC.64 UR18, c[0x0][0x3f0] ;  /* 0x0000fc0000127ab9 */ /* 0x000fe20000000a00 */
[----:B------:R-:W-:-:S04]  /*8530*/  IMAD.WIDE.U32 R40, R30, UR8, R32 ;  /* 0x000000081e287c25 */ /* 0x000fc8000f8e0020 */
[----:B------:R-:W-:Y:S01]  /*8540*/  IMAD R32, R30, UR9, R35 ;  /* 0x000000091e207c24 */ /* 0x000fe2000f8e0223 */
[----:B------:R-:W-:-:S03]  /*8550*/  LEA R34, P4, R40, UR18, 0x1 ;  /* 0x0000001228227c11 */ /* 0x000fc6000f8808ff */
[----:B------:R-:W3:Y:S01]  /*8560*/  @!P1 LDS.128 R4, [R31+0xc000] ;  /* 0x00c000001f049984 */ /* 0x000ee20000000c00 */
[----:B------:R-:W-:-:S04]  /*8570*/  IADD3 R32, R32, R41, RZ ;  /* 0x0000002920207210 */ /* 0x000fc80007ffe0ff */
[----:B------:R-:W-:-:S05]  /*8580*/  LEA.HI.X R35, R40, UR19, R32, 0x1, P4 ;  /* 0x0000001328237c11 */ /* 0x000fca000a0f0c20 */
[----:B-1----:R1:W-:Y:S04]  /*8590*/  @!P0 STG.E.128 desc[UR10][R34.64+0x80], R8 ;  /* 0x0000800822008986 */ /* 0x0023e8000c101d0a */
[----:B---3--:R1:W-:Y:S02]  /*85a0*/  @!P1 STG.E.128 desc[UR10][R34.64], R4 ;  /* 0x0000000422009986 */ /* 0x0083e4000c101d0a */
.L_x_868:
[----:B------:R-:W-:Y:S05]  /*85b0*/  BSYNC B0 ;  /* 0x0000000000007941 */ /* 0x000fea0003800000 */
.L_x_867:
        /* <DEDUP_REMOVED lines=15> */
[----:B--2---:R1:W-:Y:S04]  /*86b0*/  @!P1 STG.E.128 desc[UR10][R8.64], R24 ;  /* 0x0000001808009986 */ /* 0x0043e8000c101d0a */
[----:B---3--:R1:W-:Y:S02]  /*86c0*/  @!P0 STG.E.128 desc[UR10][R8.64+0x80], R20 ;  /* 0x0000801408008986 */ /* 0x0083e4000c101d0a */
.L_x_870:
[----:B------:R-:W-:Y:S05]  /*86d0*/  BSYNC B0 ;  /* 0x0000000000007941 */ /* 0x000fea0003800000 */
.L_x_869:
[----:B------:R-:W4:Y:S01]  /*86e0*/  S2UR UR6, SR_CTAID.Z ;  /* 0x00000000000679c3 */ /* 0x000f220000002700 */
[----:B-1----:R1:W1:Y:S01]  /*86f0*/  LDS.128 R8, [R31+0x10000] ;  /* 0x010000001f087984 */ /* 0x0022620000000c00 */
[----:B---3--:R-:W-:Y:S01]  /*8700*/  IMAD.U32 R21, RZ, RZ, UR12 ;  /* 0x0000000cff157e24 */ /* 0x008fe2000f8e00ff */
[----:B------:R-:W-:Y:S01]  /*8710*/  UIMAD UR7, UR7, UR12, URZ ;  /* 0x0000000c070772a4 */ /* 0x000fe2000f8e023f */
[----:B------:R-:W-:Y:S01]  /*8720*/  BSSY B0, `(.L_x_871) ;  /* 0x000001d000007945 */ /* 0x000fe20003800000 */
[----:B------:R3:W1:Y:S01]  /*8730*/  LDS.128 R4, [R31+0x12000] ;  /* 0x012000001f047984 */ /* 0x0006620000000c00 */
[----:B------:R-:W-:Y:S01]  /*8740*/  IMAD.WIDE.U32 R20, R21, UR5, R36 ;  /* 0x0000000515147c25 */ /* 0x000fe2000f8e0024 */
[----:B------:R-:W-:Y:S01]  /*8750*/  UIMAD UR5, UR5, UR13, UR7 ;  /* 0x0000000d050572a4 */ /* 0x000fe2000f8e0207 */
[----:B------:R-:W3:Y:S01]  /*8760*/  S2UR UR8, SR_CTAID.Z ;  /* 0x00000000000879c3 */ /* 0x000ee20000002700 */
[----:B--2---:R-:W-:-:S04]  /*8770*/  IADD3 R24, P0, R20, UR16, RZ ;  /* 0x0000001014187c10 */ /* 0x004fc8000ff1e0ff */
[----:B------:R-:W-:-:S05]  /*8780*/  IMAD.U32 R20, RZ, RZ, UR5 ;  /* 0x00000005ff147e24 */ /* 0x000fca000f8e00ff */
[----:B------:R-:W-:Y:S01]  /*8790*/  IADD3.X R25, R21, UR17, R20, P0, !PT ;  /* 0x0000001115197c10 */ /* 0x000fe200087fe414 */
[----:B----4-:R-:W-:-:S03]  /*87a0*/  USHF.R.S32.HI UR9, URZ, 0x1f, UR6 ;  /* 0x0000001f3f097899 */ /* 0x010fc60008011406 */
[----:B------:R-:W-:Y:S02]  /*87b0*/  ULDC.64 UR6, c[0x0][0x470] ;  /* 0x00011c0000067ab9 */ /* 0x000fe40000000a00 */
[----:B------:R-:W-:Y:S01]  /*87c0*/  UIMAD UR5, UR9, UR6, URZ ;  /* 0x00000006090572a4 */ /* 0x000fe2000f8e023f */
[----:B------:R-:W-:-:S03]  /*87d0*/  MOV R20, UR6 ;  /* 0x0000000600147c02 */ /* 0x000fc60008000f00 */
[----:B---3--:R-:W-:Y:S02]  /*87e0*/  UIMAD UR7, UR8, UR7, UR5 ;  /* 0x00000007080772a4 */ /* 0x008fe4000f8e0205 */
        /* <DEDUP_REMOVED lines=14> */
[----:B-1----:R2:W-:Y:S04]  /*88d0*/  @!P1 STG.E.128 desc[UR10][R22.64], R8 ;  /* 0x0000000816009986 */ /* 0x0025e8000c101d0a */
[----:B------:R2:W-:Y:S02]  /*88e0*/  @!P0 STG.E.128 desc[UR10][R22.64+0x80], R4 ;  /* 0x0000800416008986 */ /* 0x0005e4000c101d0a */
.L_x_872:
[----:B------:R-:W-:Y:S05]  /*88f0*/  BSYNC B0 ;  /* 0x0000000000007941 */ /* 0x000fea0003800000 */
.L_x_871:
[----:B------:R-:W-:Y:S05]  /*8900*/  @P2 BRA `(.L_x_841) ;  /* 0x00000000003c2947 */ /* 0x000fea0003800000 */
[----:B------:R-:W-:Y:S01]  /*8910*/  IADD3 R30, P0, R30, 0x20, RZ ;  /* 0x000000201e1e7810 */ /* 0x000fe20007f1e0ff */
[----:B------:R-:W-:Y:S01]  /*8920*/  ULDC UR5, c[0x0][0x2d0] ;  /* 0x0000b40000057ab9 */ /* 0x000fe20000000800 */
[----:B------:R-:W-:Y:S01]  /*8930*/  MOV R20, R24 ;  /* 0x0000001800147202 */ /* 0x000fe20000000f00 */
[----:B------:R-:W-:Y:S01]  /*8940*/  ULDC.64 UR6, c[0x0][0x3f8] ;  /* 0x0000fe0000067ab9 */ /* 0x000fe20000000a00 */
[----:B------:R-:W-:Y:S01]  /*8950*/  ISETP.GE.AND P1, PT, R218, UR5, PT ;  /* 0x00000005da007c0c */ /* 0x000fe2000bf26270 */
[----:B-12---:R-:W-:Y:S01]  /*8960*/  IMAD.X R5, RZ, RZ, R29, P0 ;  /* 0x000000ffff057224 */ /* 0x006fe200000e061d */
[----:B------:R-:W-:Y:S01]  /*8970*/  ISETP.GE.AND P0, PT, R28, UR5, PT ;  /* 0x000000051c007c0c */ /* 0x000fe2000bf06270 */
[----:B------:R-:W-:-:S04]  /*8980*/  IMAD.WIDE.U32 R6, R30, UR12, R20 ;  /* 0x0000000c1e067c25 */ /* 0x000fc8000f8e0014 */
[----:B------:R-:W-:Y:S01]  /*8990*/  IMAD R5, R5, UR12, RZ ;  /* 0x0000000c05057c24 */ /* 0x000fe2000f8e02ff */
[----:B------:R-:W-:-:S03]  /*89a0*/  LEA R4, P2, R6, UR6, 0x1 ;  /* 0x0000000606047c11 */ /* 0x000fc6000f8408ff */
[----:B------:R-:W-:-:S04]  /*89b0*/  IMAD R5, R30, UR13, R5 ;  /* 0x0000000d1e057c24 */ /* 0x000fc8000f8e0205 */
[----:B------:R-:W-:-:S05]  /*89c0*/  IMAD.IADD R5, R5, 0x1, R7 ;  /* 0x0000000105057824 */ /* 0x000fca00078e0207 */
[----:B------:R-:W-:-:S05]  /*89d0*/  LEA.HI.X R5, R6, UR7, R5, 0x1, P2 ;  /* 0x0000000706057c11 */ /* 0x000fca00090f0c05 */
[----:B------:R3:W-:Y:S04]  /*89e0*/  @!P1 STG.E.128 desc[UR10][R4.64], R16 ;  /* 0x0000001004009986 */ /* 0x0007e8000c101d0a */
[----:B------:R3:W-:Y:S02]  /*89f0*/  @!P0 STG.E.128 desc[UR10][R4.64+0x80], R12 ;  /* 0x0000800c04008986 */ /* 0x0007e4000c101d0a */
.L_x_841:
[----:B------:R-:W-:Y:S05]  /*8a00*/  BSYNC B1 ;  /* 0x0000000000017941 */ /* 0x000fea0003800000 */
.L_x_827:
[----:B------:R-:W-:Y:S01]  /*8a10*/  R2UR UR6, R217 ;  /* 0x00000000d90672ca */ /* 0x000fe200000e0000 */
[----:B------:R-:W-:Y:S02]  /*8a20*/  ULDC UR5, c[0x0][0xc] ;  /* 0x0000030000057ab9 */ /* 0x000fe40000000800 */
[----:B------:R-:W-:-:S10]  /*8a30*/  UIADD3 UR14, UR5, UR14, URZ ;  /* 0x0000000e050e7290 */ /* 0x000fd4000fffe03f */
[----:B------:R-:W-:-:S06]  /*8a40*/  UISETP.GE.AND UP0, UPT, UR14, UR6, UPT ;  /* 0x000000060e00728c */ /* 0x000fcc000bf06270 */
[----:B------:R-:W-:-:S13]  /*8a50*/  PLOP3.LUT P0, PT, PT, PT, UP0, 0x80, 0x0 ;  /* 0x000000000000781c */ /* 0x000fda0003f0f008 */
[----:B------:R-:W-:Y:S05]  /*8a60*/  @P0 BRA `(.L_x_873) ;  /* 0x0000000000040947 */ /* 0x000fea0003800000 */
[----:B------:R-:W-:Y:S05]  /*8a70*/  BRA `(.L_x_874) ;  /* 0xffffff7c00a87947 */ /* 0x000fea000383ffff */
.L_x_873:
[----:B------:R-:W-:Y:S05]  /*8a80*/  EXIT ;  /* 0x000000000000794d */ /* 0x000fea0003800000 */
.L_x_875:
        /* <DEDUP_REMOVED lines=15> */
.L_x_2069:


//--------------------- .text._ZN5flash44flash_bwd_dq_dk_dv_loop_seqk_parallel_kernelI23Flash_bwd_kernel_traitsILi128ELi64ELi64ELi8ELi4ELi2ELi2ELb1ELb0EN7cutlass10bfloat16_tE19Flash_kernel_traitsILi128ELi64ELi64ELi8ES3_EELb0ELb0ELb1ELb0ELb0ELb0ELb1EEEvNS_16Flash_bwd_paramsE --------------------------
	.section	.text._ZN5flash44flash_bwd_dq_dk_dv_loop_seqk_parallel_kernelI23Flash_bwd_kernel_traitsILi128ELi64ELi64ELi8ELi4ELi2ELi2ELb1ELb0EN7cutlass10bfloat16_tE19Flash_kernel_traitsILi128ELi64ELi64ELi8ES3_EELb0ELb0ELb1ELb0ELb0ELb0ELb1EEEvNS_16Flash_bwd_paramsE,"ax",@progbits
	.align	128
        .global         _ZN5flash44flash_bwd_dq_dk_dv_loop_seqk_parallel_kernelI23Flash_bwd_kernel_traitsILi128ELi64ELi64ELi8ELi4ELi2ELi2ELb1ELb0EN7cutlass10bfloat16_tE19Flash_kernel_traitsILi128ELi64ELi64ELi8ES3_EELb0ELb0ELb1ELb0ELb0ELb0ELb1EEEvNS_16Flash_bwd_paramsE
        .type           _ZN5flash44flash_bwd_dq_dk_dv_loop_seqk_parallel_kernelI23Flash_bwd_kernel_traitsILi128ELi64ELi64ELi8ELi4ELi2ELi2ELb1ELb0EN7cutlass10bfloat16_tE19Flash_kernel_traitsILi128ELi64ELi64ELi8ES3_EELb0ELb0ELb1ELb0ELb0ELb0ELb1EEEvNS_16Flash_bwd_paramsE,@function
        .size           _ZN5flash44flash_bwd_dq_dk_dv_loop_seqk_parallel_kernelI23Flash_bwd_kernel_traitsILi128ELi64ELi64ELi8ELi4ELi2ELi2ELb1ELb0EN7cutlass10bfloat16_tE19Flash_kernel_traitsILi128ELi64ELi64ELi8ES3_EELb0ELb0ELb1ELb0ELb0ELb0ELb1EEEvNS_16Flash_bwd_paramsE,(.L_x_2070 - _ZN5flash44flash_bwd_dq_dk_dv_loop_seqk_parallel_kernelI23Flash_bwd_kernel_traitsILi128ELi64ELi64ELi8ELi4ELi2ELi2ELb1ELb0EN7cutlass10bfloat16_tE19Flash_kernel_traitsILi128ELi64ELi64ELi8ES3_EELb0ELb0ELb1ELb0ELb0ELb0ELb1EEEvNS_16Flash_bwd_paramsE)
        .other          _ZN5flash44flash_bwd_dq_dk_dv_loop_seqk_parallel_kernelI23Flash_bwd_kernel_traitsILi128ELi64ELi64ELi8ELi4ELi2ELi2ELb1ELb0EN7cutlass10bfloat16_tE19Flash_kernel_traitsILi128ELi64ELi64ELi8ES3_EELb0ELb0ELb1ELb0ELb0ELb0ELb1EEEvNS_16Flash_bwd_paramsE,@"STO_CUDA_ENTRY STV_DEFAULT"
_ZN5flash44flash_bwd_dq_dk_dv_loop_seqk_parallel_kernelI23Flash_bwd_kernel_traitsILi128ELi64ELi64ELi8ELi4ELi2ELi2ELb1ELb0EN7cutlass10bfloat16_tE19Flash_kernel_traitsILi128ELi64ELi64ELi8ES3_EELb0ELb0ELb1ELb0ELb0ELb0ELb1EEEvNS_16Flash_bwd_paramsE:
.text._ZN5flash44flash_bwd_dq_dk_dv_loop_seqk_parallel_kernelI23Flash_bwd_kernel_traitsILi128ELi64ELi64ELi8ELi4ELi2ELi2ELb1ELb0EN7cutlass10bfloat16_tE19Flash_kernel_traitsILi128ELi64ELi64ELi8ES3_EELb0ELb0ELb1ELb0ELb0ELb0ELb1EEEvNS_16Flash_bwd_paramsE:
        /* <DEDUP_REMOVED lines=38> */
[----:B------:R-:W-:Y:S01]  /*0260*/  LEA.HI R16, R15, R14, RZ, 0x3 ;  /* 0x0000000e0f107211 */ /* 0x000fe200078f18ff */
[----:B------:R-:W-:Y:S01]  /*0270*/  IMAD.IADD R11, R7, 0x1, -R3 ;  /* 0x00000001070b7824 */ /* 0x000fe200078e0a03 */
[----:B------:R-:W-:Y:S02]  /*0280*/  LOP3.LUT R2, R4, 0xffffffe0, RZ, 0xc0, !PT ;  /* 0xffffffe004027812 */ /* 0x000fe400078ec0ff */
[----:B------:R-:W-:Y:S02]  /*0290*/  LOP3.LUT R0, R0, 0xfffffff8, RZ, 0xc0, !PT ;  /* 0xfffffff800007812 */ /* 0x000fe400078ec0ff */
[----:B------:R-:W-:Y:S01]  /*02a0*/  SHF.R.S32.HI R3, RZ, 0x3, R16 ;  /* 0x00000003ff037819 */ /* 0x000fe20000011410 */
[----:B------:R-:W-:Y:S01]  /*02b0*/  IMAD.IADD R4, R14, 0x1, -R2 ;  /* 0x000000010e047824 */ /* 0x000fe200078e0a02 */
[----:B------:R-:W-:Y:S01]  /*02c0*/  LOP3.LUT R5, R16, 0xfffffff8, RZ, 0xc0, !PT ;  /* 0xfffffff810057812 */ /* 0x000fe200078ec0ff */
[----:B------:R-:W-:-:S02]  /*02d0*/  IMAD.IADD R9, R9, 0x1, -R0 ;  /* 0x0000000109097824 */ /* 0x000fc400078e0a00 */
[----:B------:R-:W-:Y:S01]  /*02e0*/  IMAD.SHL.U32 R2, R3, 0x40, RZ ;  /* 0x0000004003027824 */ /* 0x000fe200078e00ff */
[----:B------:R-:W-:Y:S01]  /*02f0*/  SHF.R.S32.HI R6, RZ, 0x1f, R4 ;  /* 0x0000001fff067819 */ /* 0x000fe20000011404 */
[----:B------:R-:W-:Y:S01]  /*0300*/  IMAD.IADD R0, R14, 0x1, -R5 ;  /* 0x000000010e007824 */ /* 0x000fe200078e0a05 */
[----:B------:R-:W-:Y:S02]  /*0310*/  LOP3.LUT R5, R10, 0xfffffff0, RZ, 0xc0, !PT ;  /* 0xfffffff00a057812 */ /* 0x000fe400078ec0ff */
[----:B------:R-:W-:Y:S01]  /*0320*/  LOP3.LUT R3, R2, 0x1c0, RZ, 0xc0, !PT ;  /* 0x000001c002037812 */ /* 0x000fe200078ec0ff */
[----:B------:R-:W-:Y:S01]  /*0330*/  IMAD.SHL.U32 R214, R0, 0x8, RZ ;  /* 0x0000000800d67824 */ /* 0x000fe200078e00ff */
[----:B------:R-:W-:Y:S01]  /*0340*/  LEA.HI R17, R6, R4, RZ, 0x2 ;  /* 0x0000000406117211 */ /* 0x000fe200078f10ff */
[----:B------:R-:W-:Y:S01]  /*0350*/  IMAD.IADD R2, R14, 0x1, -R5 ;  /* 0x000000010e027824 */ /* 0x000fe200078e0a05 */
[----:B------:R-:W-:Y:S01]  /*0360*/  LOP3.LUT P4, RZ, R0, 0x2, RZ, 0xc0, !PT ;  /* 0x0000000200ff7812 */ /* 0x000fe2000788c0ff */
[----:B------:R-:W-:Y:S01]  /*0370*/  VIADD R229, R214, 0x40 ;  /* 0x00000040d6e57836 */ /* 0x000fe20000000000 */
[----:B------:R-:W-:-:S02]  /*0380*/  LOP3.LUT R4, R3, 0x38, R214, 0xf8, !PT ;  /* 0x0000003803047812 */ /* 0x000fc400078ef8d6 */
[----:B------:R-:W-:Y:S02]  /*0390*/  SHF.R.U32.HI R3, RZ, 0x3, R3 ;  /* 0x00000003ff037819 */ /* 0x000fe40000011603 */
[C---:B------:R-:W-:Y:S01]  /*03a0*/  LOP3.LUT P3, RZ, R0.reuse, 0x4, RZ, 0xc0, !PT ;  /* 0x0000000400ff7812 */ /* 0x040fe2000786c0ff */
[----:B------:R-:W-:Y:S01]  /*03b0*/  IMAD.SHL.U32 R0, R0, 0x40, RZ ;  /* 0x0000004000007824 */ /* 0x000fe200078e00ff */
[----:B------:R-:W-:Y:S02]  /*03c0*/  SHF.R.S32.HI R5, RZ, 0x1f, R2 ;  /* 0x0000001fff057819 */ /* 0x000fe40000011402 */
[----:B------:R-:W-:Y:S01]  /*03d0*/  LOP3.LUT R10, R4, R3, RZ, 0x3c, !PT ;  /* 0x00000003040a7212 */ /* 0x000fe200078e3cff */
[----:B------:R-:W-:Y:S01]  /*03e0*/  IMAD.SHL.U32 R3, R194, 0x10, RZ ;  /* 0x00000010c2037824 */ /* 0x000fe200078e00ff */
[----:B------:R-:W-:Y:S02]  /*03f0*/  LEA.HI R12, R5, R2, RZ, 0x3 ;  /* 0x00000002050c7211 */ /* 0x000fe400078f18ff */
[----:B------:R-:W-:-:S02]  /*0400*/  LEA.HI R4, R15, R14, RZ, 0x7 ;  /* 0x0000000e0f047211 */ /* 0x000fc400078f38ff */
        /* <DEDUP_REMOVED lines=28> */
[----:B------:R-:W-:Y:S01]  /*05d0*/  LEA R186, R186, UR5, 0x1 ;  /* 0x00000005baba7c11 */ /* 0x000fe2000f8e08ff */
[----:B------:R-:W-:Y:S01]  /*05e0*/  IMAD.SHL.U32 R7, R3, 0x2, RZ ;  /* 0x0000000203077824 */ /* 0x000fe200078e00ff */
[----:B------:R-:W-:Y:S01]  /*05f0*/  LOP3.LUT R4, R4, 0x18, RZ, 0xc0, !PT ;  /* 0x0000001804047812 */ /* 0x000fe200078ec0ff */
[----:B------:R-:W-:Y:S01]  /*0600*/  IMAD.SHL.U32 R3, R11, 0x20, RZ ;  /* 0x000000200b037824 */ /* 0x000fe200078e00ff */
[----:B------:R-:W-:-:S04]  /*0610*/  LOP3.LUT R0, R0, 0x1c0, RZ, 0xc0, !PT ;  /* 0x000001c000007812 */ /* 0x000fc800078ec0ff */
[----:B------:R-:W-:Y:S02]  /*0620*/  LOP3.LUT R9, R4, 0x20, R3, 0xf8, !PT ;  /* 0x0000002004097812 */ /* 0x000fe400078ef803 */
[----:B------:R-:W-:Y:S02]  /*0630*/  LOP3.LUT R3, R6, 0x1c0, RZ, 0xc0, !PT ;  /* 0x000001c006037812 */ /* 0x000fe400078ec0ff */
[----:B------:R-:W-:-:S05]  /*0640*/  SHF.R.S32.HI R6, RZ, 0x2, R17 ;  /* 0x00000002ff067819 */ /* 0x000fca0000011411 */
[C---:B------:R-:W-:Y:S02]  /*0650*/  IMAD R6, R13.reuse, 0x10, R6 ;  /* 0x000000100d067824 */ /* 0x040fe400078e0206 */
[----:B-1----:R-:W-:Y:S02]  /*0660*/  IMAD.SHL.U32 R2, R8, 0x20, RZ ;  /* 0x0000002008027824 */ /* 0x002fe400078e00ff */
[----:B------:R-:W-:-:S03]  /*0670*/  IMAD R8, R13, 0x400, R7 ;  /* 0x000004000d087824 */ /* 0x000fc600078e0207 */
[----:B------:R-:W-:-:S05]  /*0680*/  LOP3.LUT R5, R2, 0x6, R14, 0xf8, !PT ;  /* 0x0000000602057812 */ /* 0x000fca00078ef80e */
[----:B------:R1:W-:Y:S04]  /*0690*/  STL [R1+0x14], R5 ;  /* 0x0000140501007387 */ /* 0x0003e80000100800 */
[----:B------:R2:W-:Y:S01]  /*06a0*/  STL [R1+0x8], R6 ;  /* 0x0000080601007387 */ /* 0x0005e20000100800 */
        /* <DEDUP_REMOVED lines=33> */
[C---:B------:R-:W-:Y:S02]  /*08c0*/  IMAD.IADD R191, R185.reuse, 0x1, R191 ;  /* 0x00000001b9bf7824 */ /* 0x040fe400078e02bf */
[----:B------:R-:W-:Y:S01]  /*08d0*/  IMAD.IADD R226, R224, 0x1, R225 ;  /* 0x00000001e0e27824 */ /* 0x000fe200078e02e1 */
[----:B------:R2:W-:Y:S01]  /*08e0*/  STL [R1+0x10], R2 ;  /* 0x0000100201007387 */ /* 0x0005e20000100800 */
[----:B------:R-:W-:Y:S02]  /*08f0*/  IMAD.IADD R185, R185, 0x1, R186 ;  /* 0x00000001b9b97824 */ /* 0x000fe400078e02ba */
[----:B------:R-:W-:-:S07]  /*0900*/  IMAD.IADD R225, R225, 0x1, R223 ;  /* 0x00000001e1e17824 */ /* 0x000fce00078e02df */
.L_x_924:
[----:B-12---:R-:W1:Y:S01]  /*0910*/  S2R R49, SR_CTAID.Y ;  /* 0x0000000000317919 */ /* 0x006e620000002600 */
[----:B--2---:R-:W2:Y:S01]  /*0920*/  LDC.64 R2, c[0x0][0x2f0] ;  /* 0x0000bc00ff027b82 */ /* 0x004ea20000000a00 */
[----:B------:R-:W-:Y:S01]  /*0930*/  ISETP.NE.U32.AND P3, PT, RZ, UR12, PT ;  /* 0x0000000cff007c0c */ /* 0x000fe2000bf65070 */
[----:B------:R-:W-:-:S03]  /*0940*/  IMAD.MOV.U32 R0, RZ, RZ, -0x1 ;  /* 0xffffffffff007424 */ /* 0x000fc600078e00ff */
[----:B------:R-:W-:-:S03]  /*0950*/  ISETP.NE.AND.EX P3, PT, RZ, UR13, PT, P3 ;  /* 0x0000000dff007c0c */ /* 0x000fc6000bf65330 */
[----:B---3--:R-:W3:Y:S08]  /*0960*/  LDC.64 R8, c[0x0][0x308] ;  /* 0x0000c200ff087b82 */ /* 0x008ef00000000a00 */
[----:B----4-:R-:W4:Y:S08]  /*0970*/  LDC.U8 R13, c[0x0][0x3c2] ;  /* 0x0000f080ff0d7b82 */ /* 0x010f300000000000 */
[----:B------:R-:W5:Y:S01]  /*0980*/  LDC.64 R4, c[0x0][0x2f8] ;  /* 0x0000be00ff047b82 */ /* 0x000f620000000a00 */
        /* <DEDUP_REMOVED lines=41> */
.L_x_876:
        /* <DEDUP_REMOVED lines=60> */
[-C--:B------:R-:W-:Y:S01]  /*0fe0*/  IMAD.WIDE.U32 R8, R49, R41.reuse, RZ ;  /* 0x0000002931087225 */ /* 0x080fe200078e00ff */
        /* <DEDUP_REMOVED lines=21> */
[----:B------:R-:W-:Y:S01]  /*1140*/  SHF.L.U32 R7, R49, 0x7, RZ ;  /* 0x0000000731077819 */ /* 0x000fe200000006ff */
[----:B------:R-:W-:Y:S01]  /*1150*/  IMAD.IADD R26, R5, 0x1, R9 ;  /* 0x00000001051a7824 */ /* 0x000fe200078e0209 */
[----:B------:R-:W-:Y:S01]  /*1160*/  @P1 MOV R28, R6 ;  /* 0x00000006001c1202 */ /* 0x000fe20000000f00 */
[----:B------:R-:W-:Y:S01]  /*1170*/  @P2 IMAD.IADD R26, R3, 0x1, R8 ;  /* 0x00000001031a2824 */ /* 0x000fe200078e0208 */
[----:B------:R-:W-:Y:S01]  /*1180*/  SHF.L.U64.HI R3, R49, 0x7, R40 ;  /* 0x0000000731037819 */ /* 0x000fe20000010228 */
        /* <DEDUP_REMOVED lines=12> */
[----:B------:R-:W-:Y:S01]  /*1250*/  @P3 SEL R8, R8, R0, !P2 ;  /* 0x0000000008083207 */ /* 0x000fe20005000000 */
[----:B------:R-:W-:-:S02]  /*1260*/  @!P2 IMAD R9, R49, R13, R2 ;  /* 0x0000000d3109a224 */ /* 0x000fc400078e0202 */
[----:B------:R-:W-:Y:S01]  /*1270*/  IMAD.X R5, R20, 0x1, R3, P0 ;  /* 0x0000000114057824 */ /* 0x000fe200000e0603 */
[----:B-1----:R-:W-:Y:S01]  /*1280*/  ISETP.NE.AND P0, PT, R35, RZ, PT ;  /* 0x000000ff2300720c */ /* 0x002fe20003f05270 */
[----:B------:R-:W-:Y:S02]  /*1290*/  IMAD R14, R17, R7, RZ ;  /* 0x00000007110e7224 */ /* 0x000fe400078e02ff */
[----:B------:R-:W-:-:S04]  /*12a0*/  @!P2 IMAD.WIDE.U32 R2, R49, R12, RZ ;  /* 0x0000000c3102a225 */ /* 0x000fc800078e00ff */
[----:B------:R-:W-:-:S04]  /*12b0*/  IMAD.WIDE.U32 R12, R16, R7, RZ ;  /* 0x00000007100c7225 */ /* 0x000fc800078e00ff */
[----:B------:R-:W-:Y:S01]  /*12c0*/  IMAD R16, R16, R5, R14 ;  /* 0x0000000510107224 */ /* 0x000fe200078e020e */
[----:B------:R-:W-:Y:S01]  /*12d0*/  @P2 MOV R14, R4 ;  /* 0x00000004000e2202 */ /* 0x000fe20000000f00 */
[----:B------:R-:W-:Y:S01]  /*12e0*/  @!P2 IMAD.IADD R15, R3, 0x1, R9 ;  /* 0x00000001030fa824 */ /* 0x000fe200078e0209 */
[----:B------:R-:W-:Y:S01]  /*12f0*/  @!P2 MOV R14, R2 ;  /* 0x00000002000ea202 */ /* 0x000fe20000000f00 */
[----:B-----5:R-:W-:-:S04]  /*1300*/  IMAD.WIDE.U32 R2, R34, R10, RZ ;  /* 0x0000000a22027225 */ /* 0x020fc800078e00ff */
[----:B------:R-:W-:Y:S01]  /*1310*/  @!P3 IMAD R5, R49, R244, R48 ;  /* 0x000000f43105b224 */ /* 0x000fe200078e0230 */
[----:B------:R-:W-:Y:S01]  /*1320*/  SEL R10, R2, RZ, P0 ;  /* 0x000000ff020a7207 */ /* 0x000fe20000000000 */
[----:B------:R-:W-:Y:S02]  /*1330*/  @P1 IMAD.IADD R4, R252, 0x1, R50 ;  /* 0x00000001fc041824 */ /* 0x000fe400078e0232 */
[----:B------:R-:W-:Y:S02]  /*1340*/  @P3 IMAD R9, R48, R27, R8 ;  /* 0x0000001b30093224 */ /* 0x000fe400078e0208 */
[----:B------:R-:W-:Y:S02]  /*1350*/  IMAD R7, R34, R11, R3 ;  /* 0x0000000b22077224 */ /* 0x000fe400078e0203 */
[----:B------:R-:W-:Y:S01]  /*1360*/  @!P3 IMAD R9, R5, R29, RZ ;  /* 0x0000001d0509b224 */ /* 0x000fe200078e02ff */
[----:B------:R-:W-:Y:S01]  /*1370*/  SHF.R.S32.HI R29, RZ, 0x1f, R23 ;  /* 0x0000001fff1d7819 */ /* 0x000fe20000011417 */
[----:B------:R-:W-:Y:S01]  /*1380*/  @P1 IMAD R3, R4, R25, RZ ;  /* 0x0000001904031224 */ /* 0x000fe200078e02ff */
[----:B------:R-:W-:Y:S01]  /*1390*/  SEL R27, R7, RZ, P0 ;  /* 0x000000ff071b7207 */ /* 0x000fe20000000000 */
[----:B------:R-:W-:-:S02]  /*13a0*/  IMAD R11, R48, R39, RZ ;  /* 0x00000027300b7224 */ /* 0x000fc400078e02ff */
        /* <DEDUP_REMOVED lines=17> */
.L_x_878:
        /* <DEDUP_REMOVED lines=13> */
.L_x_879:
        /* <DEDUP_REMOVED lines=10> */
.L_x_880:
[----:B------:R-:W-:-:S04]  /*1630*/  IMAD R3, R49, R244, R48 ;  /* 0x000000f431037224 */ /* 0x000fc800078e0230 */
[----:B------:R-:W-:-:S07]  /*1640*/  IMAD R3, R3, R41, RZ ;  /* 0x0000002903037224 */ /* 0x000fce00078e02ff */
.L_x_881:
[----:B------:R-:W1:Y:S01]  /*1650*/  S2R R41, SR_TID.X ;  /* 0x0000000000297919 */ /* 0x000e620000002100 */
[----:B------:R-:W2:Y:S01]  /*1660*/  LDC.64 R16, c[0x0][0x420] ;  /* 0x00010800ff107b82 */ /* 0x000ea20000000a00 */
[----:B------:R-:W-:Y:S01]  /*1670*/  IMAD R244, R39, R244, RZ ;  /* 0x000000f427f47224 */ /* 0x000fe200078e02ff */
[----:B------:R-:W-:Y:S01]  /*1680*/  IADD3 R0, -R203, R220, R23 ;  /* 0x000000dccb007210 */ /* 0x000fe20007ffe117 */
[----:B------:R-:W-:Y:S01]  /*1690*/  ULDC UR4, c[0x0][0x398] ;  /* 0x0000e60000047ab9 */ /* 0x000fe20000000800 */
[----:B------:R-:W-:Y:S01]  /*16a0*/  SHF.R.S32.HI R215, RZ, 0x1f, R214 ;  /* 0x0000001fffd77819 */ /* 0x000fe200000114d6 */
[----:B------:R-:W-:Y:S01]  /*16b0*/  IMAD.SHL.U32 R243, R244, 0x40, RZ ;  /* 0x00000040f4f37824 */ /* 0x000fe200078e00ff */
[----:B------:R-:W-:Y:S01]  /*16c0*/  ULDC.64 UR6, c[0x0][0x428] ;  /* 0x00010a0000067ab9 */ /* 0x000fe20000000a00 */
[----:B------:R-:W-:Y:S01]  /*16d0*/  VIADD R0, R0, -UR4 ;  /* 0x8000000400007c36 */ /* 0x000fe20008000000 */
[----:B------:R-:W3:Y:S01]  /*16e0*/  LDC.64 R46, c[0x0][0x2b0] ;  /* 0x0000ac00ff2e7b82 */ /* 0x000ee20000000a00 */
[----:B------:R-:W-:Y:S01]  /*16f0*/  ULDC.64 UR8, c[0x0][0x258] ;  /* 0x0000960000087ab9 */ /* 0x000fe20000000a00 */
[----:B------:R-:W-:Y:S01]  /*1700*/  IADD3 R2, P3, P2, R12, R243, R11 ;  /* 0x000000f30c027210 */ /* 0x000fe20007a7e00b */
[C---:B------:R-:W-:Y:S01]  /*1710*/  IMAD.IADD R12, R6.reuse, 0x1, R3 ;  /* 0x00000001060c7824 */ /* 0x040fe200078e0203 */
[----:B------:R-:W-:Y:S01]  /*1720*/  SHF.R.S32.HI R4, RZ, 0x1f, R243 ;  /* 0x0000001fff047819 */ /* 0x000fe200000114f3 */
[----:B------:R-:W-:Y:S01]  /*1730*/  IMAD.IADD R11, R6, 0x1, R9 ;  /* 0x00000001060b7824 */ /* 0x000fe200078e0209 */
[----:B------:R-:W-:Y:S01]  /*1740*/  SHF.R.S32.HI R5, RZ, 0x1f, R0 ;  /* 0x0000001fff057819 */ /* 0x000fe20000011400 */
[----:B------:R-:W-:Y:S01]  /*1750*/  ULDC.64 UR10, c[0x0][0x210] ;  /* 0x00008400000a7ab9 */ /* 0x000fe20000000a00 */
[----:B------:R-:W-:Y:S01]  /*1760*/  IADD3.X R8, R7, R4, R37, P3, P2 ;  /* 0x0000000407087210 */ /* 0x000fe20001fe4425 */
[----:B------:R-:W4:Y:S01]  /*1770*/  LDC.64 R44, c[0x0][0x478] ;  /* 0x00011e00ff2c7b82 */ /* 0x000f220000000a00 */
[----:B------:R-:W-:Y:S01]  /*1780*/  IADD3 R10, P3, P2, R10, R2, R21 ;  /* 0x000000020a0a7210 */ /* 0x000fe20007a7e015 */
[----:B------:R-:W-:Y:S01]  /*1790*/  BSSY B1, `(.L_x_877) ;  /* 0x000064f000017945 */ /* 0x000fe20003800000 */
[----:B------:R-:W-:-:S02]  /*17a0*/  IADD3 R2, P4, R214, R14, RZ ;  /* 0x0000000ed6027210 */ /* 0x000fc40007f9e0ff */
[----:B------:R-:W-:Y:S02]  /*17b0*/  LEA.HI R21, R5, R0, RZ, 0x6 ;  /* 0x0000000005157211 */ /* 0x000fe400078f30ff */
[----:B------:R-:W-:Y:S01]  /*17c0*/  IADD3.X R3, R215, R15, RZ, P4, !PT ;  /* 0x0000000fd7037210 */ /* 0x000fe200027fe4ff */
[----:B--2---:R-:W-:Y:S01]  /*17d0*/  IMAD R0, R20, R16, RZ ;  /* 0x0000001014007224 */ /* 0x004fe200078e02ff */
[----:B------:R-:W-:-:S03]  /*17e0*/  IADD3.X R8, R27, R8, R26, P3, P2 ;  /* 0x000000081b087210 */ /* 0x000fc60001fe441a */
[C---:B------:R-:W-:Y:S01]  /*17f0*/  IMAD R7, R6.reuse, R17, R0 ;  /* 0x0000001106077224 */ /* 0x040fe200078e0200 */
[----:B-1----:R-:W-:Y:S01]  /*1800*/  SHF.R.S32.HI R43, RZ, 0x1f, R41 ;  /* 0x0000001fff2b7819 */ /* 0x002fe20000011429 */
[----:B------:R-:W-:-:S03]  /*1810*/  IMAD.WIDE.U32 R2, R6, R16, R2 ;  /* 0x0000001006027225 */ /* 0x000fc600078e0002 */
[-C--:B------:R-:W-:Y:S01]  /*1820*/  LEA.HI R37, R43, R41.reuse, RZ, 0x3 ;  /* 0x000000292b257211 */ /* 0x080fe200078f18ff */
[----:B------:R-:W-:Y:S01]  /*1830*/  IMAD.IADD R3, R3, 0x1, R7 ;  /* 0x0000000103037824 */ /* 0x000fe200078e0207 */
[----:B------:R-:W-:Y:S02]  /*1840*/  LEA.HI R4, R43, R41, RZ, 0x5 ;  /* 0x000000292b047211 */ /* 0x000fe400078f28ff */
[----:B------:R-:W-:Y:S01]  /*1850*/  SHF.R.S32.HI R14, RZ, 0x3, R37 ;  /* 0x00000003ff0e7819 */ /* 0x000fe20000011425 */
[----:B------:R-:W-:Y:S01]  /*1860*/  IMAD.WIDE.U32 R2, R48, UR6, R2 ;  /* 0x0000000630027c25 */ /* 0x000fe2000f8e0002 */
[----:B------:R-:W-:Y:S02]  /*1870*/  LOP3.LUT R0, R4, 0xffffffe0, RZ, 0xc0, !PT ;  /* 0xffffffe004007812 */ /* 0x000fe400078ec0ff */
[----:B------:R-:W-:Y:S01]  /*1880*/  IADD3 R6, P4, R14, R6, RZ ;  /* 0x000000060e067210 */ /* 0x000fe20007f9e0ff */
[----:B----4-:R-:W-:Y:S01]  /*1890*/  IMAD.WIDE R12, R12, 0x4, R44 ;  /* 0x000000040c0c7825 */ /* 0x010fe200078e022c */
[----:B------:R-:W-:-:S02]  /*18a0*/  SHF.R.S32.HI R39, RZ, 0x1f, R14 ;  /* 0x0000001fff277819 */ /* 0x000fc4000001140e */
[----:B------:R-:W-:Y:S01]  /*18b0*/  SHF.R.S32.HI R4, RZ, 0x5, R4 ;  /* 0x00000005ff047819 */ /* 0x000fe20000011404 */
[----:B------:R-:W-:Y:S01]  /*18c0*/  IMAD.IADD R0, R41, 0x1, -R0 ;  /* 0x0000000129007824 */ /* 0x000fe200078e0a00 */
[----:B------:R-:W-:Y:S01]  /*18d0*/  MOV R227, R13 ;  /* 0x0000000d00e37202 */ /* 0x000fe20000000f00 */
[----:B------:R-:W-:Y:S02]  /*18e0*/  IMAD.X R5, R39, 0x1, R20, P4 ;  /* 0x0000000127057824 */ /* 0x000fe400020e0614 */
[----:B------:R-:W-:Y:S02]  /*18f0*/  IMAD R4, R4, R244, R0 ;  /* 0x000000f404047224 */ /* 0x000fe400078e0200 */
[----:B------:R-:W-:Y:S02]  /*1900*/  IMAD R5, R5, R30, RZ ;  /* 0x0000001e05057224 */ /* 0x000fe400078e02ff */
[----:B------:R-:W-:Y:S02]  /*1910*/  IMAD R0, R42, UR6, RZ ;  /* 0x000000062a007c24 */ /* 0x000fe4000f8e02ff */
[----:B------:R-:W-:-:S02]  /*1920*/  IMAD R9, R6, R31, R5 ;  /* 0x0000001f06097224 */ /* 0x000fc400078e0205 */
[----:B------:R-:W-:Y:S01]  /*1930*/  IMAD R5, R48, UR7, R0 ;  /* 0x0000000730057c24 */ /* 0x000fe2000f8e0200 */
[----:B------:R-:W-:Y:S01]  /*1940*/  IADD3 R0, P2, R4, R10, RZ ;  /* 0x0000000a04007210 */ /* 0x000fe20007f5e0ff */
[----:B------:R-:W-:Y:S01]  /*1950*/  ULDC.64 UR6, c[0x0][0x400] ;  /* 0x0001000000067ab9 */ /* 0x000fe20000000a00 */
[----:B------:R-:W-:Y:S02]  /*1960*/  IMAD.WIDE.U32 R6, R6, R30, R214 ;  /* 0x0000001e06067225 */ /* 0x000fe400078e00d6 */
[----:B------:R-:W-:Y:S02]  /*1970*/  LEA.HI.X.SX32 R4, R4, R8, 0x1, P2 ;  /* 0x0000000804047211 */ /* 0x000fe400010f0eff */
[----:B------:R-:W-:Y:S01]  /*1980*/  LEA R181, P2, R0, UR6, 0x2 ;  /* 0x0000000600b57c11 */ /* 0x000fe2000f8410ff */
[----:B------:R-:W-:Y:S01]  /*1990*/  IMAD.MOV.U32 R228, RZ, RZ, R12 ;  /* 0x000000ffffe47224 */ /* 0x000fe200078e000c */
[----:B------:R-:W-:Y:S02]  /*19a0*/  IADD3 R6, P3, R38, R6, RZ ;  /* 0x0000000626067210 */ /* 0x000fe40007f7e0ff */
[----:B------:R-:W-:Y:S01]  /*19b0*/  LEA.HI.X R180, R0, UR7, R4, 0x2, P2 ;  /* 0x0000000700b47c11 */ /* 0x000fe200090f1404 */
[----:B------:R-:W-:Y:S01]  /*19c0*/  IMAD.MOV.U32 R4, RZ, RZ, R2 ;  /* 0x000000ffff047224 */ /* 0x000fe200078e0002 */
[----:B------:R-:W-:Y:S01]  /*19d0*/  SHF.R.S32.HI R2, RZ, 0x6, R21 ;  /* 0x00000006ff027819 */ /* 0x000fe20000011415 */
[----:B------:R-:W-:Y:S01]  /*19e0*/  IMAD R0, R39, R16, RZ ;  /* 0x0000001027007224 */ /* 0x000fe200078e02ff */
[----:B------:R-:W-:Y:S01]  /*19f0*/  IADD3 R5, R3, R5, RZ ;  /* 0x0000000503057210 */ /* 0x000fe20007ffe0ff */
[----:B------:R-:W-:Y:S01]  /*1a00*/  IMAD R3, R42, UR8, RZ ;  /* 0x000000082a037c24 */ /* 0x000fe2000f8e02ff */
[----:B------:R-:W-:Y:S01]  /*1a10*/  VIMNMX R251, RZ, R2, !PT ;  /* 0x00000002fffb7248 */ /* 0x000fe20007fe0100 */
[----:B------:R-:W-:Y:S01]  /*1a20*/  IMAD R0, R14, R17, R0 ;  /* 0x000000110e007224 */ /* 0x000fe200078e0200 */
[----:B------:R-:W-:Y:S01]  /*1a30*/  IADD3.X R7, R32, R7, R9, P3, !PT ;  /* 0x0000000720077210 */ /* 0x000fe20001ffe409 */
[----:B---3--:R-:W-:Y:S01]  /*1a40*/  IMAD.WIDE R8, R11, 0x4, R46 ;  /* 0x000000040b087825 */ /* 0x008fe200078e022e */
[----:B------:R-:W-:-:S03]  /*1a50*/  ISETP.GT.AND P4, PT, R201, R251, PT ;  /* 0x000000fbc900720c */ /* 0x000fc60003f84270 */
[C---:B------:R-:W-:Y:S02]  /*1a60*/  IMAD R3, R48.reuse, UR9, R3 ;  /* 0x0000000930037c24 */ /* 0x040fe4000f8e0203 */
[----:B------:R-:W-:Y:S01]  /*1a70*/  IMAD.WIDE.U32 R10, R48, UR8, R6 ;  /* 0x00000008300a7c25 */ /* 0x000fe2000f8e0006 */
[----:B------:R-:W-:-:S03]  /*1a80*/  ULDC.64 UR8, c[0x0][0x3e0] ;  /* 0x0000f80000087ab9 */ /* 0x000fc60000000a00 */
[----:B------:R-:W-:Y:S01]  /*1a90*/  IMAD.WIDE.U32 R4, R14, R16, R4 ;  /* 0x000000100e047225 */ /* 0x000fe200078e0004 */
[----:B------:R-:W-:Y:S02]  /*1aa0*/  IADD3 R27, R11, R3, RZ ;  /* 0x000000030b1b7210 */ /* 0x000fe40007ffe0ff */
[----:B------:R-:W-:Y:S01]  /*1ab0*/  LEA R204, P3, R10, UR10, 0x1 ;  /* 0x0000000a0acc7c11 */ /* 0x000fe2000f8608ff */
[----:B------:R-:W-:Y:S01]  /*1ac0*/  IMAD.IADD R26, R5, 0x1, R0 ;  /* 0x00000001051a7824 */ /* 0x000fe200078e0200 */
[----:B------:R-:W-:Y:S01]  /*1ad0*/  LEA R206, P2, R4, UR8, 0x1 ;  /* 0x0000000804ce7c11 */ /* 0x000fe2000f8408ff */
[----:B------:R-:W-:Y:S01]  /*1ae0*/  IMAD.MOV.U32 R222, RZ, RZ, R8 ;  /* 0x000000ffffde7224 */ /* 0x000fe200078e0008 */
[----:B------:R-:W-:Y:S01]  /*1af0*/  LEA.HI.X R205, R10, UR11, R27, 0x1, P3 ;  /* 0x0000000b0acd7c11 */ /* 0x000fe200098f0c1b */
[----:B------:R-:W-:Y:S01]  /*1b00*/  IMAD.MOV.U32 R221, RZ, RZ, R9 ;  /* 0x000000ffffdd7224 */ /* 0x000fe200078e0009 */
[----:B------:R-:W-:Y:S01]  /*1b10*/  LEA.HI.X R207, R4, UR9, R26, 0x1, P2 ;  /* 0x0000000904cf7c11 */ /* 0x000fe200090f0c1a */
[----:B------:R-:W-:Y:S01]  /*1b20*/  VIADD R201, R201, 0xffffffff ;  /* 0xffffffffc9c97836 */ /* 0x000fe20000000000 */
[----:B------:R-:W-:Y:S07]  /*1b30*/  @P4 BRA `(.L_x_882) ;  /* 0x0000000800184947 */ /* 0x000fee0003800000 */
        /* <DEDUP_REMOVED lines=25> */
.L_x_883:
        /* <DEDUP_REMOVED lines=13> */
.L_x_884:
        /* <DEDUP_REMOVED lines=11> */
[C---:B------:R-:W-:Y:S01]  /*1e50*/  IMAD R10, R48.reuse, UR7, R10 ;  /* 0x00000007300a7c24 */ /* 0x040fe2000f8e020a */
        /* <DEDUP_REMOVED lines=18> */
.L_x_886:
[----:B------:R-:W-:Y:S05]  /*1f80*/  BSYNC B0 ;  /* 0x0000000000007941 */ /* 0x000fea0003800000 */
.L_x_885:
        /* <DEDUP_REMOVED lines=18> */
.L_x_888:
[----:B------:R-:W-:Y:S05]  /*20b0*/  BSYNC B0 ;  /* 0x0000000000007941 */ /* 0x000fea0003800000 */
.L_x_887:
        /* <DEDUP_REMOVED lines=26> */
.L_x_890:
[----:B------:R-:W-:Y:S05]  /*2260*/  BSYNC B0 ;  /* 0x0000000000007941 */ /* 0x000fea0003800000 */
.L_x_889:
        /* <DEDUP_REMOVED lines=19> */
.L_x_882:
[----:B------:R-:W2:Y:S01]  /*23a0*/  LDL R32, [R1+0x4] ;  /* 0x0000040001207983 */ /* 0x000ea20000100800 */
[----:B------:R-:W-:Y:S01]  /*23b0*/  IMAD R0, R239, -0x40, R203 ;  /* 0xffffffc0ef007824 */ /* 0x000fe200078e02cb */
[----:B------:R-:W-:Y:S01]  /*23c0*/  ULDC.64 UR6, c[0x0][0x268] ;  /* 0x00009a0000067ab9 */ /* 0x000fe20000000a00 */
[C---:B------:R-:W-:Y:S01]  /*23d0*/  VIADD R8, R14.reuse, 0x20 ;  /* 0x000000200e087836 */ /* 0x040fe20000000000 */
[----:B------:R-:W-:Y:S01]  /*23e0*/  BSSY B0, `(.L_x_892) ;  /* 0x0000030000007945 */ /* 0x000fe20003800000 */
[----:B------:R-:W-:Y:S01]  /*23f0*/  IMAD.WIDE.U32 R2, R23, R18, R214 ;  /* 0x0000001217027225 */ /* 0x000fe200078e00d6 */
[----:B------:R-:W-:Y:S01]  /*2400*/  @P0 BAR.SYNC.DEFER_BLOCKING 0x0 ;  /* 0x0000000000000b1d */ /* 0x000fe20000010000 */
[-C--:B------:R-:W-:Y:S02]  /*2410*/  ISETP.GE.AND P6, PT, R14, R0.reuse, PT ;  /* 0x000000000e00720c */ /* 0x080fe40003fc6270 */
[----:B------:R-:W-:Y:S01]  /*2420*/  ISETP.GE.AND P5, PT, R8, R0, PT ;  /* 0x000000000800720c */ /* 0x000fe20003fa6270 */
[----:B------:R-:W-:Y:S01]  /*2430*/  IMAD R7, R29, R18, RZ ;  /* 0x000000121d077224 */ /* 0x000fe200078e02ff */
[----:B------:R-:W-:Y:S01]  /*2440*/  IADD3 R6, P1, R28, R2, RZ ;  /* 0x000000021c067210 */ /* 0x000fe20007f3e0ff */
[----:B------:R-:W-:-:S02]  /*2450*/  IMAD R15, R201, -0x40, R220 ;  /* 0xffffffc0c90f7824 */ /* 0x000fc400078e02dc */
[----:B------:R-:W-:-:S03]  /*2460*/  IMAD R2, R23, R19, R7 ;  /* 0x0000001317027224 */ /* 0x000fc600078e0207 */
[----:B------:R-:W-:Y:S02]  /*2470*/  ISETP.GE.AND P3, PT, R8, R15, PT ;  /* 0x0000000f0800720c */ /* 0x000fe40003f66270 */
[----:B------:R-:W-:Y:S01]  /*2480*/  IADD3.X R7, R33, R3, R2, P1, !PT ;  /* 0x0000000321077210 */ /* 0x000fe20000ffe402 */
[----:B------:R-:W-:Y:S01]  /*2490*/  IMAD R2, R34, UR6, RZ ;  /* 0x0000000622027c24 */ /* 0x000fe2000f8e02ff */
[----:B------:R-:W-:Y:S02]  /*24a0*/  LEA.HI R3, R201, R201, RZ, 0x1 ;  /* 0x000000c9c9037211 */ /* 0x000fe400078f08ff */
[----:B------:R-:W-:Y:S01]  /*24b0*/  ISETP.GE.AND P4, PT, R14, R15, PT ;  /* 0x0000000f0e00720c */ /* 0x000fe20003f86270 */
[C---:B------:R-:W-:Y:S01]  /*24c0*/  IMAD R2, R22.reuse, UR7, R2 ;  /* 0x0000000716027c24 */ /* 0x040fe2000f8e0202 */
[----:B------:R-:W-:Y:S01]  /*24d0*/  LOP3.LUT R28, R3, 0xfffffffe, RZ, 0xc0, !PT ;  /* 0xfffffffe031c7812 */ /* 0x000fe200078ec0ff */
[----:B------:R-:W-:-:S05]  /*24e0*/  IMAD.WIDE.U32 R6, R22, UR6, R6 ;  /* 0x0000000616067c25 */ /* 0x000fca000f8e0006 */
        /* <DEDUP_REMOVED lines=31> */
.L_x_893:
[----:B------:R-:W-:Y:S05]  /*26e0*/  BSYNC B0 ;  /* 0x0000000000007941 */ /* 0x000fea0003800000 */
.L_x_892:
        /* <DEDUP_REMOVED lines=12> */
[----:B------:R-:W5:Y:S01]  /*27b0*/  @!P1 LDC.64 R20, c[0x0][0x220] ;  /* 0x00008800ff149b82 */ /* 0x000f620000000a00 */
[----:B--23--:R-:W-:Y:S01]  /*27c0*/  IMAD R8, R2, R19, R3 ;  /* 0x0000001302087224 */ /* 0x00cfe200078e0203 */
[----:B------:R2:W-:Y:S03]  /*27d0*/  @P1 STS.128 [R0+0x11000], RZ ;  /* 0x011000ff00001388 */ /* 0x0005e60000000c00 */
[----:B------:R-:W-:Y:S01]  /*27e0*/  IMAD.IADD R8, R7, 0x1, R8 ;  /* 0x0000000107087824 */ /* 0x000fe200078e0208 */
[----:B-----5:R-:W-:-:S04]  /*27f0*/  @!P1 LEA R2, P2, R6, R20, 0x1 ;  /* 0x0000001406029211 */ /* 0x020fc800078408ff */
        /* <DEDUP_REMOVED lines=14> */
.L_x_895:
[----:B------:R-:W-:Y:S05]  /*28e0*/  BSYNC B0 ;  /* 0x0000000000007941 */ /* 0x000fea0003800000 */
.L_x_894:
[----:B------:R-:W0:Y:S01]  /*28f0*/  LDGDEPBAR ;  /* 0x00000000000079af */ /* 0x000e220000000000 */
[----:B------:R-:W-:Y:S01]  /*2900*/  BSSY B0, `(.L_x_896) ;  /* 0x0000013000007945 */ /* 0x000fe20003800000 */
[----:B--2---:R-:W-:Y:S02]  /*2910*/  IADD3 R2, R201, -R28, RZ ;  /* 0x8000001cc9027210 */ /* 0x004fe40007ffe0ff */
        /* <DEDUP_REMOVED lines=17> */
.L_x_897:
[----:B------:R-:W-:Y:S05]  /*2a30*/  BSYNC B0 ;  /* 0x0000000000007941 */ /* 0x000fea0003800000 */
.L_x_896:
[----:B------:R1:W-:Y:S01]  /*2a40*/  @P3 STS.128 [R0+0x9000], RZ ;  /* 0x009000ff00003388 */ /* 0x0003e20000000c00 */
[----:B------:R-:W-:Y:S01]  /*2a50*/  ISETP.NE.AND P0, PT, R2, 0x1, PT ;  /* 0x000000010200780c */ /* 0x000fe20003f05270 */
[----:B------:R-:W-:Y:S01]  /*2a60*/  VIADD R2, R32, 0x2000 ;  /* 0x0000200020027836 */ /* 0x000fe20000000000 */
[----:B------:R-:W-:Y:S01]  /*2a70*/  BSSY B0, `(.L_x_898) ;  /* 0x0000018000007945 */ /* 0x000fe20003800000 */
[----:B------:R1:W-:Y:S03]  /*2a80*/  @P3 STS.128 [R0+0xb000], RZ ;  /* 0x00b000ff00003388 */ /* 0x0003e60000000c00 */
[----:B------:R-:W-:Y:S01]  /*2a90*/  SEL R200, R2, R32, !P0 ;  /* 0x0000002002c87207 */ /* 0x000fe20004000000 */
[----:B------:R-:W-:Y:S06]  /*2aa0*/  @P3 BRA `(.L_x_899) ;  /* 0x0000000000503947 */ /* 0x000fec0003800000 */
[----:B------:R-:W-:Y:S02]  /*2ab0*/  ULDC UR6, c[0x0][0x2d0] ;  /* 0x0000b40000067ab9 */ /* 0x000fe40000000800 */
[----:B------:R-:W-:-:S13]  /*2ac0*/  ISETP.GE.AND P2, PT, R214, UR6, PT ;  /* 0x00000006d6007c0c */ /* 0x000fda000bf46270 */
[C---:B------:R-:W-:Y:S01]  /*2ad0*/  @!P2 LEA R2, P1, R16.reuse, R206, 0x6 ;  /* 0x000000ce1002a211 */ /* 0x040fe200078230ff */
        /* <DEDUP_REMOVED lines=10> */
[----:B-1----:R-:W-:Y:S02]  /*2b80*/  LEA.HI.X R3, R16, R26, R17, 0x5, P1 ;  /* 0x0000001a10037211 */ /* 0x002fe400008f2c11 */
[----:B------:R-:W-:-:S04]  /*2b90*/  LEA R2, P1, R4, UR8, 0x1 ;  /* 0x0000000804027c11 */ /* 0x000fc8000f8208ff */
[----:B------:R-:W-:-:S05]  /*2ba0*/  LEA.HI.X R3, R4, UR9, R3, 0x1, P1 ;  /* 0x0000000904037c11 */ /* 0x000fca00088f0c03 */
[----:B------:R-:W-:Y:S01]  /*2bb0*/  @!PT LDS RZ, [RZ] ;  /* 0x00000000fffff984 */ /* 0x000fe20000000800 */
[----:B------:R-:W-:Y:S01]  /*2bc0*/  @!PT LDS RZ, [RZ] ;  /* 0x00000000fffff984 */ /* 0x000fe20000000800 */
[----:B------:R-:W-:Y:S01]  /*2bd0*/  @!PT LDS RZ, [RZ] ;  /* 0x00000000fffff984 */ /* 0x000fe20000000800 */
[----:B------:R1:W-:Y:S04]  /*2be0*/  LDGSTS.E.BYPASS.LTC128B.128 [R0+0xb000], desc[UR16][R2.64+0x80] ;  /* 0x0b00008002007fae */ /* 0x0003e8000b901d50 */
.L_x_899:
[----:B------:R-:W-:Y:S05]  /*2bf0*/  BSYNC B0 ;  /* 0x0000000000007941 */ /* 0x000fea0003800000 */
.L_x_898:
        /* <DEDUP_REMOVED lines=12> */
.L_x_901:
        /* <DEDUP_REMOVED lines=20> */
.L_x_902:
[----:B------:R-:W-:Y:S05]  /*2e00*/  BSYNC B0 ;  /* 0x0000000000007941 */ /* 0x000fea0003800000 */
.L_x_900:
        /* <DEDUP_REMOVED lines=13> */
.L_x_904:
[----:B------:R-:W-:Y:S02]  /*2ee0*/  ULDC UR6, c[0x0][0x2d0] ;  /* 0x0000b40000067ab9 */ /* 0x000fe40000000800 */
[----:B------:R-:W-:Y:S02]  /*2ef0*/  ISETP.GE.AND P2, PT, R214, UR6, PT ;  /* 0x00000006d6007c0c */ /* 0x000fe4000bf46270 */
[----:B------:R-:W-:-:S11]  /*2f00*/  ISETP.GE.AND P1, PT, R229, UR6, PT ;  /* 0x00000006e5007c0c */ /* 0x000fd6000bf26270 */
[C---:B-1----:R-:W-:Y:S01]  /*2f10*/  @!P2 LEA R2, P3, R30.reuse, R204, 0x6 ;  /* 0x000000cc1e02a211 */ /* 0x042fe200078630ff */
        /* <DEDUP_REMOVED lines=13> */
[----:B-----5:R-:W-:-:S04]  /*2ff0*/  IADD3 R3, P2, R10, R4, RZ ;  /* 0x000000040a037210 */ /* 0x020fc80007f5e0ff */
[----:B------:R-:W-:Y:S01]  /*3000*/  IADD3.X R4, R27, R5, R6, P2, !PT ;  /* 0x000000051b047210 */ /* 0x000fe200017fe406 */
[----:B------:R-:W-:Y:S08]  /*3010*/  @P1 BRA `(.L_x_905) ;  /* 0x0000000000181947 */ /* 0x000ff00003800000 */
[----:B------:R-:W-:-:S04]  /*3020*/  LEA R2, P1, R3, UR10, 0x1 ;  /* 0x0000000a03027c11 */ /* 0x000fc8000f8208ff */
[----:B------:R-:W-:-:S05]  /*3030*/  LEA.HI.X R3, R3, UR11, R4, 0x1, P1 ;  /* 0x0000000b03037c11 */ /* 0x000fca00088f0c04 */
[----:B------:R-:W-:Y:S01]  /*3040*/  @!PT LDS RZ, [RZ] ;  /* 0x00000000fffff984 */ /* 0x000fe20000000800 */
[----:B------:R-:W-:Y:S01]  /*3050*/  @!PT LDS RZ, [RZ] ;  /* 0x00000000fffff984 */ /* 0x000fe20000000800 */
[----:B------:R-:W-:Y:S01]  /*3060*/  @!PT LDS RZ, [RZ] ;  /* 0x00000000fffff984 */ /* 0x000fe20000000800 */
[----:B------:R1:W-:Y:S04]  /*3070*/  LDGSTS.E.BYPASS.LTC128B.128 [R200+0x3000], desc[UR16][R2.64+0x80] ;  /* 0x0300008002c87fae */ /* 0x0003e8000b901d50 */
.L_x_905:
[----:B------:R-:W-:Y:S05]  /*3080*/  BSYNC B0 ;  /* 0x0000000000007941 */ /* 0x000fea0003800000 */
.L_x_903:
[----:B------:R-:W5:Y:S01]  /*3090*/  LDL R7, [R1+0x8] ;  /* 0x0000080001077983 */ /* 0x000f620000100800 */
[-C--:B-1----:R-:W-:Y:S01]  /*30a0*/  IMAD.WIDE.U32 R2, R23, R24.reuse, R214 ;  /* 0x0000001817027225 */ /* 0x082fe200078e00d6 */
[----:B------:R-:W-:Y:S01]  /*30b0*/  ULDC.64 UR6, c[0x0][0x260] ;  /* 0x0000980000067ab9 */ /* 0x000fe20000000a00 */
[----:B------:R-:W-:Y:S01]  /*30c0*/  BSSY B0, `(.L_x_906) ;  /* 0x0000030000007945 */ /* 0x000fe20003800000 */
[----:B------:R1:W-:Y:S01]  /*30d0*/  @P6 STS.128 [R0+0xc000], RZ ;  /* 0x00c000ff00006388 */ /* 0x0003e20000000c00 */
[----:B------:R-:W-:Y:S01]  /*30e0*/  IMAD R4, R29, R24, RZ ;  /* 0x000000181d047224 */ /* 0x000fe200078e02ff */
[----:B------:R-:W-:Y:S01]  /*30f0*/  MOV R216, 0x7f800000 ;  /* 0x7f80000000d87802 */ /* 0x000fe20000000f00 */
[----:B------:R-:W-:Y:S01]  /*3100*/  IMAD.MOV.U32 R217, RZ, RZ, 0x7f800000 ;  /* 0x7f800000ffd97424 */ /* 0x000fe200078e00ff */
[----:B------:R1:W-:Y:S01]  /*3110*/  @P6 STS.128 [R0+0xe000], RZ ;  /* 0x00e000ff00006388 */ /* 0x0003e20000000c00 */
[----:B------:R-:W-:Y:S01]  /*3120*/  IMAD R5, R23, R25, R4 ;  /* 0x0000001917057224 */ /* 0x000fe200078e0204 */
[----:B------:R-:W-:Y:S01]  /*3130*/  IADD3 R4, P1, R35, R2, RZ ;  /* 0x0000000223047210 */ /* 0x000fe20007f3e0ff */
[----:B------:R-:W-:-:S03]  /*3140*/  IMAD R2, R34, UR6, RZ ;  /* 0x0000000622027c24 */ /* 0x000fc6000f8e02ff */
[----:B------:R-:W-:Y:S01]  /*3150*/  IADD3.X R5, R36, R3, R5, P1, !PT ;  /* 0x0000000324057210 */ /* 0x000fe20000ffe405 */
[C---:B------:R-:W-:Y:S02]  /*3160*/  IMAD R2, R22.reuse, UR7, R2 ;  /* 0x0000000716027c24 */ /* 0x040fe4000f8e0202 */
[----:B------:R-:W-:-:S05]  /*3170*/  IMAD.WIDE.U32 R4, R22, UR6, R4 ;  /* 0x0000000616047c25 */ /* 0x000fca000f8e0004 */
[----:B------:R-:W-:Y:S01]  /*3180*/  IADD3 R11, R5, R2, RZ ;  /* 0x00000002050b7210 */ /* 0x000fe20007ffe0ff */
[C---:B-----5:R-:W-:Y:S01]  /*3190*/  VIADD R6, R7.reuse, 0x8 ;  /* 0x0000000807067836 */ /* 0x060fe20000000000 */
[----:B------:R-:W-:Y:S01]  /*31a0*/  SHF.R.S32.HI R3, RZ, 0x1f, R7 ;  /* 0x0000001fff037819 */ /* 0x000fe20000011407 */
[C---:B------:R-:W-:Y:S01]  /*31b0*/  IMAD.SHL.U32 R250, R7.reuse, 0x4, RZ ;  /* 0x0000000407fa7824 */ /* 0x040fe200078e00ff */
[CC--:B------:R-:W-:Y:S02]  /*31c0*/  ISETP.GE.AND P2, PT, R7.reuse, R15.reuse, PT ;  /* 0x0000000f0700720c */ /* 0x0c0fe40003f46270 */
[----:B------:R-:W-:Y:S02]  /*31d0*/  ISETP.GE.AND P1, PT, R6, R15, PT ;  /* 0x0000000f0600720c */ /* 0x000fe40003f26270 */
[----:B------:R-:W-:Y:S02]  /*31e0*/  SHF.L.U64.HI R249, R7, 0x2, R3 ;  /* 0x0000000207f97819 */ /* 0x000fe40000010203 */
[----:B------:R-:W-:-:S04]  /*31f0*/  IADD3 R6, P3, R250, R222, RZ ;  /* 0x000000defa067210 */ /* 0x000fc80007f7e0ff */
[----:B------:R-:W-:Y:S01]  /*3200*/  IADD3.X R7, R249, R221, RZ, P3, !PT ;  /* 0x000000ddf9077210 */ /* 0x000fe20001ffe4ff */
[----:B-1----:R-:W-:Y:S08]  /*3210*/  @P6 BRA `(.L_x_907) ;  /* 0x0000000000686947 */ /* 0x002ff00003800000 */
        /* <DEDUP_REMOVED lines=9> */
[----:B---3--:R-:W1:Y:S01]  /*32b0*/  @!P4 LDC.64 R8, c[0x0][0x218] ;  /* 0x00008600ff08cb82 */ /* 0x008e620000000a00 */
        /* <DEDUP_REMOVED lines=16> */
.L_x_907:
[----:B------:R-:W-:Y:S05]  /*33c0*/  BSYNC B0 ;  /* 0x0000000000007941 */ /* 0x000fea0003800000 */
.L_x_906:
        /* <DEDUP_REMOVED lines=12> */
[----:B-1-3--:R-:W1:Y:S01]  /*3490*/  @!P4 LDC.64 R8, c[0x0][0x218] ;  /* 0x00008600ff08cb82 */ /* 0x00ae620000000a00 */
        /* <DEDUP_REMOVED lines=18> */
.L_x_909:
[----:B------:R-:W-:Y:S05]  /*35c0*/  BSYNC B0 ;  /* 0x0000000000007941 */ /* 0x000fea0003800000 */
.L_x_908:
[----:B-1234-:R-:W-:Y:S01]  /*35d0*/  LEA.HI R0, R43, R41, RZ, 0x4 ;  /* 0x000000292b007211 */ /* 0x01efe200078f20ff */
[----:B------:R-:W0:Y:S01]  /*35e0*/  LDGDEPBAR ;  /* 0x00000000000079af */ /* 0x000e220000000000 */
[----:B------:R-:W-:-:S03]  /*35f0*/  LOP3.LUT R3, R37, 0xfffffff8, RZ, 0xc0, !PT ;  /* 0xfffffff825037812 */ /* 0x000fc600078ec0ff */
[----:B------:R1:W5:Y:S01]  /*3600*/  @!P2 LDG.E R216, desc[UR16][R6.64] ;  /* 0x0000001006d8a981 */ /* 0x000362000c1e1900 */
[----:B------:R-:W-:-:S03]  /*3610*/  LOP3.LUT R0, R0, 0xfffffff0, RZ, 0xc0, !PT ;  /* 0xfffffff000007812 */ /* 0x000fc600078ec0ff */
[----:B------:R1:W5:Y:S01]  /*3620*/  @!P1 LDG.E R217, desc[UR16][R6.64+0x20] ;  /* 0x0000201006d99981 */ /* 0x000362000c1e1900 */
[----:B------:R-:W-:Y:S01]  /*3630*/  IMAD.IADD R3, R41, 0x1, -R3 ;  /* 0x0000000129037824 */ /* 0x000fe200078e0a03 */
[----:B------:R-:W-:Y:S01]  /*3640*/  LEA R144, R199, UR5, 0x1 ;  /* 0x00000005c7907c11 */ /* 0x000fe2000f8e08ff */
[----:B------:R-:W-:Y:S01]  /*3650*/  IMAD.IADD R0, R41, 0x1, -R0 ;  /* 0x0000000129007824 */ /* 0x000fe200078e0a00 */
[----:B------:R-:W2:Y:S01]  /*3660*/  LDC R218, c[0x0][0x394] ;  /* 0x0000e500ffda7b82 */ /* 0x000ea20000000800 */
[----:B------:R-:W-:Y:S01]  /*3670*/  IMAD.MOV.U32 R168, RZ, RZ, 0x20 ;  /* 0x00000020ffa87424 */ /* 0x000fe200078e00ff */
[----:B------:R-:W-:Y:S01]  /*3680*/  LOP3.LUT P3, RZ, R3, 0x2, RZ, 0xc0, !PT ;  /* 0x0000000203ff7812 */ /* 0x000fe2000786c0ff */
[C---:B------:R-:W-:Y:S01]  /*3690*/  IMAD.SHL.U32 R219, R244.reuse, 0x10, RZ ;  /* 0x00000010f4db7824 */ /* 0x040fe200078e00ff */
[----:B------:R-:W-:Y:S01]  /*36a0*/  SHF.R.S32.HI R2, RZ, 0x1f, R0 ;  /* 0x0000001fff027819 */ /* 0x000fe20000011400 */
[----:B------:R-:W-:Y:S01]  /*36b0*/  IMAD.SHL.U32 R211, R244, 0x8, RZ ;  /* 0x00000008f4d37824 */ /* 0x000fe200078e00ff */
[----:B------:R-:W-:Y:S01]  /*36c0*/  SEL R168, R168, 0xffffffe0, !P3 ;  /* 0xffffffe0a8a87807 */ /* 0x000fe20005800000 */
[C---:B------:R-:W-:Y:S01]  /*36d0*/  VIADD R5, R219.reuse, 0x40 ;  /* 0x00000040db057836 */ /* 0x040fe20000000000 */
[----:B------:R-:W-:Y:S01]  /*36e0*/  LEA.HI R2, R2, R0, RZ, 0x3 ;  /* 0x0000000002027211 */ /* 0x000fe200078f18ff */
[----:B------:R-:W-:Y:S01]  /*36f0*/  VIADD R4, R219, 0x60 ;  /* 0x00000060db047836 */ /* 0x000fe20000000000 */
[----:B------:R-:W-:Y:S01]  /*3700*/  CS2R R94, SRZ ;  /* 0x00000000005e7805 */ /* 0x000fe2000001ff00 */
[----:B------:R-:W-:Y:S01]  /*3710*/  IMAD.IADD R168, R168, 0x1, R188 ;  /* 0x00000001a8a87824 */ /* 0x000fe200078e02bc */
[----:B------:R-:W-:-:S04]  /*3720*/  DEPBAR.LE SB0, 0x1 ;  /* 0x000080400000791a */ /* 0x000fc80000000000 */
[----:B------:R-:W-:Y:S01]  /*3730*/  BAR.SYNC.DEFER_BLOCKING 0x0 ;  /* 0x0000000000007b1d */ /* 0x000fe20000010000 */
[----:B------:R-:W-:Y:S01]  /*3740*/  LOP3.LUT R2, R2, 0xfffffff8, RZ, 0xc0, !PT ;  /* 0xfffffff802027812 */ /* 0x000fe200078ec0ff */
[----:B------:R-:W-:Y:S01]  /*3750*/  VIADD R8, R219, 0x20 ;  /* 0x00000020db087836 */ /* 0x000fe20000000000 */
[----:B------:R-:W-:Y:S01]  /*3760*/  CS2R R92, SRZ ;  /* 0x00000000005c7805 */ /* 0x000fe2000001ff00 */
[C---:B------:R-:W-:Y:S01]  /*3770*/  IMAD.IADD R5, R211.reuse, 0x1, R5 ;  /* 0x00000001d3057824 */ /* 0x040fe200078e0205 */
[----:B------:R-:W-:Y:S01]  /*3780*/  CS2R R98, SRZ ;  /* 0x0000000000627805 */ /* 0x000fe2000001ff00 */
[----:B------:R-:W-:Y:S01]  /*3790*/  IMAD.IADD R0, R0, 0x1, -R2 ;  /* 0x0000000100007824 */ /* 0x000fe200078e0a02 */
[----:B------:R-:W-:Y:S01]  /*37a0*/  CS2R R96, SRZ ;  /* 0x0000000000607805 */ /* 0x000fe2000001ff00 */
[C---:B------:R-:W-:Y:S01]  /*37b0*/  IMAD.IADD R4, R211.reuse, 0x1, R4 ;  /* 0x00000001d3047824 */ /* 0x040fe200078e0204 */
[----:B------:R-:W-:Y:S01]  /*37c0*/  CS2R R90, SRZ ;  /* 0x00000000005a7805 */ /* 0x000fe2000001ff00 */
[----:B------:R-:W-:Y:S01]  /*37d0*/  IMAD.IADD R3, R211, 0x1, R8 ;  /* 0x00000001d3037824 */ /* 0x000fe200078e0208 */
[----:B------:R-:W-:Y:S01]  /*37e0*/  R2P PR, R0, 0x6 ;  /* 0x0000000600007804 */ /* 0x000fe20000000000 */
[----:B------:R-:W-:Y:S01]  /*37f0*/  IMAD.IADD R0, R23, 0x1, R220 ;  /* 0x0000000117007824 */ /* 0x000fe200078e02dc */
[----:B------:R-:W-:Y:S01]  /*3800*/  CS2R R88, SRZ ;  /* 0x0000000000587805 */ /* 0x000fe2000001ff00 */
[----:B------:R-:W-:Y:S01]  /*3810*/  IMAD.MOV.U32 R192, RZ, RZ, 0x20 ;  /* 0x00000020ffc07424 */ /* 0x000fe200078e00ff */
[----:B------:R-:W-:Y:S01]  /*3820*/  CS2R R86, SRZ ;  /* 0x0000000000567805 */ /* 0x000fe2000001ff00 */
[----:B------:R-:W-:Y:S01]  /*3830*/  IMAD.IADD R236, R211, 0x1, R5 ;  /* 0x00000001d3ec7824 */ /* 0x000fe200078e0205 */
[----:B------:R-:W-:Y:S01]  /*3840*/  IADD3 R0, -R203, 0x40, R0 ;  /* 0x00000040cb007810 */ /* 0x000fe20007ffe100 */
[C---:B------:R-:W-:Y:S01]  /*3850*/  IMAD.IADD R233, R211.reuse, 0x1, R4 ;  /* 0x00000001d3e97824 */ /* 0x040fe200078e0204 */
[----:B------:R-:W-:Y:S01]  /*3860*/  SEL R192, R192, 0xffffffe0, !P1 ;  /* 0xffffffe0c0c07807 */ /* 0x000fe20004800000 */
[----:B------:R-:W-:Y:S01]  /*3870*/  IMAD.IADD R238, R211, 0x1, R3 ;  /* 0x00000001d3ee7824 */ /* 0x000fe200078e0203 */
[----:B------:R-:W-:Y:S01]  /*3880*/  CS2R R84, SRZ ;  /* 0x0000000000547805 */ /* 0x000fe2000001ff00 */
[----:B------:R-:W-:Y:S01]  /*3890*/  VIADD R0, R0, -UR4 ;  /* 0x8000000400007c36 */ /* 0x000fe20008000000 */
[----:B------:R-:W-:Y:S01]  /*38a0*/  CS2R R78, SRZ ;  /* 0x00000000004e7805 */ /* 0x000fe2000001ff00 */
[----:B------:R1:W3:Y:S01]  /*38b0*/  LDSM.16.M88.4 R108, [R144+0x10000] ;  /* 0x01000000906c783b */ /* 0x0002e20000000200 */
[----:B------:R-:W-:Y:S01]  /*38c0*/  IMAD.MOV.U32 R189, RZ, RZ, 0x40 ;  /* 0x00000040ffbd7424 */ /* 0x000fe200078e00ff */
[----:B------:R-:W-:Y:S01]  /*38d0*/  CS2R R76, SRZ ;  /* 0x00000000004c7805 */ /* 0x000fe2000001ff00 */
[----:B------:R-:W-:Y:S01]  /*38e0*/  VIADD R187, R197, 0x2000 ;  /* 0x00002000c5bb7836 */ /* 0x000fe20000000000 */
[----:B------:R1:W4:Y:S01]  /*38f0*/  LDSM.16.M88.4 R112, [R144+0x10800] ;  /* 0x010800009070783b */ /* 0x0003220000000200 */
[----:B------:R-:W-:Y:S01]  /*3900*/  VIADD R2, R198, 0x2000 ;  /* 0x00002000c6027836 */ /* 0x000fe20000000000 */
[----:B------:R-:W-:Y:S01]  /*3910*/  SEL R189, R189, 0xffffffc0, !P2 ;  /* 0xffffffc0bdbd7807 */ /* 0x000fe20005000000 */
[C---:B------:R-:W-:Y:S01]  /*3920*/  IMAD.IADD R235, R211.reuse, 0x1, R236 ;  /* 0x00000001d3eb7824 */ /* 0x040fe200078e02ec */
[----:B------:R1:W1:Y:S01]  /*3930*/  LDSM.16.M88.4 R140, [R144+0x12000] ;  /* 0x01200000908c783b */ /* 0x0002620000000200 */
[----:B------:R-:W-:Y:S01]  /*3940*/  IMAD.IADD R232, R211, 0x1, R233 ;  /* 0x00000001d3e87824 */ /* 0x000fe200078e02e9 */
[----:B------:R-:W-:Y:S01]  /*3950*/  SEL R187, R187, R197, !P0 ;  /* 0x000000c5bbbb7207 */ /* 0x000fe20004000000 */
[C---:B------:R-:W-:Y:S01]  /*3960*/  IMAD.IADD R237, R211.reuse, 0x1, R238 ;  /* 0x00000001d3ed7824 */ /* 0x040fe200078e02ee */
[----:B------:R1:W1:Y:S01]  /*3970*/  LDSM.16.M88.4 R132, [R168] ;  /* 0x00000000a884783b */ /* 0x0002620000000200 */
        /* <DEDUP_REMOVED lines=11> */
[----:B------:R-:W1:Y:S01]  /*3a30*/  LDSM.16.M88.4 R144, [R144+0x12800] ;  /* 0x012800009090783b */ /* 0x000e620000000200 */
[C---:B------:R-:W-:Y:S01]  /*3a40*/  IMAD.SHL.U32 R247, R244.reuse, 0x20, RZ ;  /* 0x00000020f4f77824 */ /* 0x040fe200078e00ff */
[----:B------:R-:W-:Y:S01]  /*3a50*/  CS2R R72, SRZ ;  /* 0x0000000000487805 */ /* 0x000fe2000001ff00 */
[C---:B------:R-:W-:Y:S01]  /*3a60*/  IMAD R246, R244.reuse, 0x28, RZ ;  /* 0x00000028f4f67824 */ /* 0x040fe200078e02ff */
[----:B------:R-:W1:Y:S01]  /*3a70*/  LDSM.16.M88.4 R168, [R168+0x2800] ;  /* 0x00280000a8a8783b */ /* 0x000e620000000200 */
[C---:B------:R-:W-:Y:S01]  /*3a80*/  IMAD R245, R244.reuse, 0x30, RZ ;  /* 0x00000030f4f57824 */ /* 0x040fe200078e02ff */
[----:B------:R-:W-:Y:S01]  /*3a90*/  CS2R R70, SRZ ;  /* 0x0000000000467805 */ /* 0x000fe2000001ff00 */
[----:B------:R-:W-:Y:S01]  /*3aa0*/  IMAD.MOV R243, RZ, RZ, -R243 ;  /* 0x000000fffff37224 */ /* 0x000fe200078e0af3 */
[----:B------:R1:W1:Y:S01]  /*3ab0*/  LDSM.16.M88.4 R116, [R190] ;  /* 0x00000000be74783b */ /* 0x0002620000000200 */
[----:B------:R-:W-:Y:S01]  /*3ac0*/  IMAD R244, R244, 0x38, RZ ;  /* 0x00000038f4f47824 */ /* 0x000fe200078e02ff */
[----:B------:R-:W-:Y:S01]  /*3ad0*/  CS2R R68, SRZ ;  /* 0x0000000000447805 */ /* 0x000fe2000001ff00 */
[----:B------:R-:W-:Y:S01]  /*3ae0*/  IMAD.MOV.U32 R202, RZ, RZ, R200 ;  /* 0x000000ffffca7224 */ /* 0x000fe200078e00c8 */
[----:B------:R1:W1:Y:S01]  /*3af0*/  LDSM.16.M88.4 R120, [R190+0x800] ;  /* 0x00080000be78783b */ /* 0x0002620000000200 */
[----:B------:R-:W-:-:S02]  /*3b00*/  CS2R R46, SRZ ;  /* 0x00000000002e7805 */ /* 0x000fc4000001ff00 */
[----:B------:R-:W-:Y:S02]  /*3b10*/  CS2R R44, SRZ ;  /* 0x00000000002c7805 */ /* 0x000fe4000001ff00 */
[----:B------:R-:W-:Y:S01]  /*3b20*/  CS2R R50, SRZ ;  /* 0x0000000000327805 */ /* 0x000fe2000001ff00 */
[----:B------:R1:W1:Y:S01]  /*3b30*/  LDSM.16.M88.4 R124, [R188] ;  /* 0x00000000bc7c783b */ /* 0x0002620000000200 */
        /* <DEDUP_REMOVED lines=17> */
[----:B------:R-:W-:Y:S01]  /*3c50*/  LEA R187, R187, UR5, 0x1 ;  /* 0x00000005bbbb7c11 */ /* 0x000fe2000f8e08ff */
[C---:B------:R-:W-:Y:S01]  /*3c60*/  IMAD.IADD R242, R211.reuse, 0x1, R234 ;  /* 0x00000001d3f27824 */ /* 0x040fe200078e02ea */
[----:B------:R1:W1:Y:S01]  /*3c70*/  LDSM.16.M88.4 R160, [R188+0x2800] ;  /* 0x00280000bca0783b */ /* 0x0002620000000200 */
[----:B------:R-:W-:Y:S01]  /*3c80*/  LEA R184, R2, UR5, 0x1 ;  /* 0x0000000502b87c11 */ /* 0x000fe2000f8e08ff */
[C---:B------:R-:W-:Y:S01]  /*3c90*/  IMAD.IADD R241, R211.reuse, 0x1, R231 ;  /* 0x00000001d3f17824 */ /* 0x040fe200078e02e7 */
[----:B------:R-:W-:Y:S01]  /*3ca0*/  ULDC UR6, c[0x0][0x2d0] ;  /* 0x0000b40000067ab9 */ /* 0x000fe20000000800 */
[----:B------:R1:W-:Y:S01]  /*3cb0*/  STL [R1], R0 ;  /* 0x0000000001007387 */ /* 0x0003e20000100800 */
[----:B------:R-:W-:Y:S01]  /*3cc0*/  IMAD.IADD R240, R211, 0x1, R230 ;  /* 0x00000001d3f07824 */ /* 0x000fe200078e02e6 */
[----:B------:R-:W-:Y:S01]  /*3cd0*/  ULDC UR7, c[0x0][0x398] ;  /* 0x0000e60000077ab9 */ /* 0x000fe20000000800 */
[----:B------:R-:W-:Y:S01]  /*3ce0*/  IMAD.IADD R195, R194, 0x1, R189 ;  /* 0x00000001c2c37824 */ /* 0x000fe200078e02bd */
[----:B------:R-:W-:Y:S01]  /*3cf0*/  ULDC UR8, c[0x0][0x39c] ;  /* 0x0000e70000087ab9 */ /* 0x000fe20000000800 */
[----:B------:R-:W-:Y:S01]  /*3d00*/  IMAD.IADD R196, R189, 0x1, R193 ;  /* 0x00000001bdc47824 */ /* 0x000fe200078e02c1 */
[----:B--234-:R-:W-:-:S06]  /*3d10*/  ULDC UR4, c[0x0][0x2ec] ;  /* 0x0000bb0000047ab9 */ /* 0x01cfcc0000000800 */
.L_x_914:
[----:B------:R-:W0:Y:S01]  /*3d20*/  LDGDEPBAR ;  /* 0x00000000000079af */ /* 0x000e220000000000 */
[----:B-1----:R-:W-:Y:S02]  /*3d30*/  LEA R0, R199, UR5, 0x1 ;  /* 0x00000005c7007c11 */ /* 0x002fe4000f8e08ff */
[C---:B------:R-:W-:Y:S02]  /*3d40*/  IADD3 R2, R187.reuse, R192, RZ ;  /* 0x000000c0bb027210 */ /* 0x040fe40007ffe0ff */
[----:B------:R-:W2:Y:S01]  /*3d50*/  LDL R175, [R1] ;  /* 0x0000000001af7983 */ /* 0x000ea20000100800 */
[-C--:B------:R-:W-:Y:S02]  /*3d60*/  IADD3 R172, R187, R189.reuse, RZ ;  /* 0x000000bdbbac7210 */ /* 0x080fe40007ffe0ff */
[----:B------:R-:W-:Y:S02]  /*3d70*/  IADD3 R3, R2, R189, RZ ;  /* 0x000000bd02037210 */ /* 0x000fe40007ffe0ff */
[----:B------:R-:W-:Y:S02]  /*3d80*/  MOV R208, R181 ;  /* 0x000000b500d07202 */ /* 0x000fe40000000f00 */
[----:B------:R-:W-:Y:S01]  /*3d90*/  MOV R209, R180 ;  /* 0x000000b400d17202 */ /* 0x000fe20000000f00 */
[----:B------:R-:W-:Y:S04]  /*3da0*/  DEPBAR.LE SB0, 0x0 ;  /* 0x000080000000791a */ /* 0x000fe80000000000 */
[----:B------:R-:W-:Y:S06]  /*3db0*/  BAR.SYNC.DEFER_BLOCKING 0x0 ;  /* 0x0000000000007b1d */ /* 0x000fec0000010000 */
[----:B------:R-:W-:Y:S05]  /*3dc0*/  LDSM.16.M88.4 R16, [R187] ;  /* 0x00000000bb10783b */ /* 0x000fea0000000200 */
[----:B------:R-:W1:Y:S05]  /*3dd0*/  LDSM.16.M88.4 R8, [R0+0xc000] ;  /* 0x00c000000008783b */ /* 0x000e6a0000000200 */
[----:B------:R-:W3:Y:S05]  /*3de0*/  LDSM.16.M88.4 R52, [R0+0xc800] ;  /* 0x00c800000034783b */ /* 0x000eea0000000200 */
[----:B------:R-:W-:Y:S05]  /*3df0*/  LDSM.16.M88.4 R56, [R2] ;  /* 0x000000000238783b */ /* 0x000fea0000000200 */
[----:B------:R-:W4:Y:S05]  /*3e00*/  LDSM.16.M88.4 R60, [R190+-0x4000] ;  /* 0xffc00000be3c783b */ /* 0x000f2a0000000200 */
[----:B------:R-:W4:Y:S05]  /*3e10*/  LDSM.16.M88.4 R64, [R190+-0x3800] ;  /* 0xffc80000be40783b */ /* 0x000f2a0000000200 */
[----:B------:R-:W-:Y:S05]  /*3e20*/  LDSM.16.M88.4 R100, [R172] ;  /* 0x00000000ac64783b */ /* 0x000fea0000000200 */
[----:B------:R-:W4:Y:S01]  /*3e30*/  LDSM.16.M88.4 R104, [R188+-0x4000] ;  /* 0xffc00000bc68783b */ /* 0x000f220000000200 */
[C---:B-1----:R-:W-:Y:S06]  /*3e40*/  HMMA.16816.F32.BF16 R4, R16.reuse, R8, RZ ;  /* 0x000000081004723c */ /* 0x042fec00000418ff */
[C---:B------:R-:W-:Y:S06]  /*3e50*/  HMMA.16816.F32.BF16 R8, R16.reuse, R10, RZ ;  /* 0x0000000a1008723c */ /* 0x040fec00000418ff */
[C---:B---3--:R-:W-:Y:S06]  /*3e60*/  HMMA.16816.F32.BF16 R12, R16.reuse, R52, RZ ;  /* 0x00000034100c723c */ /* 0x048fec00000418ff */
[----:B------:R-:W-:Y:S01]  /*3e70*/  HMMA.16816.F32.BF16 R16, R16, R54, RZ ;  /* 0x000000361010723c */ /* 0x000fe200000418ff */
[----:B------:R-:W1:Y:S05]  /*3e80*/  LDSM.16.M88.4 R52, [R188+-0x3800] ;  /* 0xffc80000bc34783b */ /* 0x000e6a0000000200 */
[C---:B----4-:R-:W-:Y:S06]  /*3e90*/  HMMA.16816.F32.BF16 R4, R56.reuse, R60, R4 ;  /* 0x0000003c3804723c */ /* 0x050fec0000041804 */
[C---:B------:R-:W-:Y:S05]  /*3ea0*/  HMMA.16816.F32.BF16 R8, R56.reuse, R62, R8 ;  /* 0x0000003e3808723c */ /* 0x040fea0000041808 */
[----:B------:R-:W-:Y:S01]  /*3eb0*/  IADD3 R60, P0, R250, R228, RZ ;  /* 0x000000e4fa3c7210 */ /* 0x000fe20007f1e0ff */
[C---:B------:R-:W-:Y:S05]  /*3ec0*/  HMMA.16816.F32.BF16 R12, R56.reuse, R64, R12 ;  /* 0x00000040380c723c */ /* 0x040fea000004180c */
[----:B------:R-:W-:Y:S01]  /*3ed0*/  IADD3.X R61, R249, R227, RZ, P0, !PT ;  /* 0x000000e3f93d7210 */ /* 0x000fe200007fe4ff */
[----:B------:R-:W-:Y:S01]  /*3ee0*/  HMMA.16816.F32.BF16 R16, R56, R66, R16 ;  /* 0x000000423810723c */ /* 0x000fe20000041810 */
[----:B------:R-:W-:Y:S05]  /*3ef0*/  LDSM.16.M88.4 R56, [R3] ;  /* 0x000000000338783b */ /* 0x000fea0000000200 */
[C---:B------:R-:W-:Y:S01]  /*3f00*/  HMMA.16816.F32.BF16 R4, R100.reuse, R104, R4 ;  /* 0x000000686404723c */ /* 0x040fe20000041804 */
[----:B-----5:R-:W5:Y:S05]  /*3f10*/  LDG.E R174, desc[UR16][R60.64] ;  /* 0x000000103cae7981 */ /* 0x020f6a000c1e1900 */
[----:B------:R3:W5:Y:S01]  /*3f20*/  LDG.E R173, desc[UR16][R60.64+0x20] ;  /* 0x000020103cad7981 */ /* 0x000762000c1e1900 */
[C---:B------:R-:W-:Y:S04]  /*3f30*/  HMMA.16816.F32.BF16 R8, R100.reuse, R106, R8 ;  /* 0x0000006a6408723c */ /* 0x040fe80000041808 */
[----:B------:R-:W-:Y:S02]  /*3f40*/  LDSM.16.M88.4 R64, [R191+0x800] ;  /* 0x00080000bf40783b */ /* 0x000fe40000000200 */
[C---:B-1----:R-:W-:Y:S06]  /*3f50*/  HMMA.16816.F32.BF16 R12, R100.reuse, R52, R12 ;  /* 0x00000034640c723c */ /* 0x042fec000004180c */
[----:B------:R-:W-:Y:S01]  /*3f60*/  HMMA.16816.F32.BF16 R16, R100, R54, R16 ;  /* 0x000000366410723c */ /* 0x000fe20000041810 */
[----:B------:R-:W-:Y:S05]  /*3f70*/  LDSM.16.M88.4 R52, [R187+0x2000] ;  /* 0x00200000bb34783b */ /* 0x000fea0000000200 */
[----:B------:R-:W-:Y:S05]  /*3f80*/  LDSM.16.M88.4 R100, [R0+0xe000] ;  /* 0x00e000000064783b */ /* 0x000fea0000000200 */
[----:B---3--:R-:W1:Y:S02]  /*3f90*/  LDSM.16.M88.4 R60, [R191] ;  /* 0x00000000bf3c783b */ /* 0x008e640000000200 */
[C---:B-1----:R-:W-:Y:S06]  /*3fa0*/  HMMA.16816.F32.BF16 R4, R56.reuse, R60, R4 ;  /* 0x0000003c3804723c */ /* 0x042fec0000041804 */
[C---:B------:R-:W-:Y:S01]  /*3fb0*/  HMMA.16816.F32.BF16 R8, R56.reuse, R62, R8 ;  /* 0x0000003e3808723c */ /* 0x040fe20000041808 */
[----:B------:R1:W3:Y:S05]  /*3fc0*/  LDSM.16.M88.4 R60, [R0+0xe800] ;  /* 0x00e80000003c783b */ /* 0x0002ea0000000200 */
[C---:B------:R-:W-:Y:S06]  /*3fd0*/  HMMA.16816.F32.BF16 R12, R56.reuse, R64, R12 ;  /* 0x00000040380c723c */ /* 0x040fec000004180c */
[----:B------:R-:W-:Y:S01]  /*3fe0*/  HMMA.16816.F32.BF16 R16, R56, R66, R16 ;  /* 0x000000423810723c */ /* 0x000fe20000041810 */
[----:B------:R-:W-:Y:S05]  /*3ff0*/  LDSM.16.M88.4 R56, [R2+0x2000] ;  /* 0x002000000238783b */ /* 0x000fea0000000200 */
[----:B------:R-:W4:Y:S01]  /*4000*/  LDSM.16.M88.4 R64, [R190+-0x2000] ;  /* 0xffe00000be40783b */ /* 0x000f220000000200 */
[C---:B------:R-:W-:Y:S05]  /*4010*/  HMMA.16816.F32.BF16 R4, R52.reuse, R100, R4 ;  /* 0x000000643404723c */ /* 0x040fea0000041804 */
[----:B-1----:R-:W-:Y:S01]  /*4020*/  SHF.L.U32 R0, R201, 0x6, RZ ;  /* 0x00000006c9007819 */ /* 0x002fe200000006ff */
[C---:B------:R-:W-:Y:S01]  /*4030*/  HMMA.16816.F32.BF16 R8, R52.reuse, R102, R8 ;  /* 0x000000663408723c */ /* 0x040fe20000041808 */
[----:B------:R-:W1:Y:S05]  /*4040*/  LDSM.16.M88.4 R100, [R190+-0x1800] ;  /* 0xffe80000be64783b */ /* 0x000e6a0000000200 */
[C---:B---3--:R-:W-:Y:S06]  /*4050*/  HMMA.16816.F32.BF16 R12, R52.reuse, R60, R12 ;  /* 0x0000003c340c723c */ /* 0x048fec000004180c */
[----:B------:R-:W-:Y:S01]  /*4060*/  HMMA.16816.F32.BF16 R16, R52, R62, R16 ;  /* 0x0000003e3410723c */ /* 0x000fe20000041810 */
[----:B------:R-:W-:Y:S05]  /*4070*/  LDSM.16.M88.4 R52, [R172+0x2000] ;  /* 0x00200000ac34783b */ /* 0x000fea0000000200 */
[----:B------:R-:W3:Y:S01]  /*4080*/  LDSM.16.M88.4 R60, [R188+-0x2000] ;  /* 0xffe00000bc3c783b */ /* 0x000ee20000000200 */
[C---:B----4-:R-:W-:Y:S06]  /*4090*/  HMMA.16816.F32.BF16 R4, R56.reuse, R64, R4 ;  /* 0x000000403804723c */ /* 0x050fec0000041804 */
[C---:B------:R-:W-:Y:S01]  /*40a0*/  HMMA.16816.F32.BF16 R8, R56.reuse, R66, R8 ;  /* 0x000000423808723c */ /* 0x040fe20000041808 */
[----:B------:R-:W-:Y:S05]  /*40b0*/  LDSM.16.M88.4 R64, [R3+0x2000] ;  /* 0x002000000340783b */ /* 0x000fea0000000200 */
[C---:B-1----:R-:W-:Y:S06]  /*40c0*/  HMMA.16816.F32.BF16 R12, R56.reuse, R100, R12 ;  /* 0x00000064380c723c */ /* 0x042fec000004180c */
[----:B------:R-:W-:Y:S01]  /*40d0*/  HMMA.16816.F32.BF16 R16, R56, R102, R16 ;  /* 0x000000663810723c */ /* 0x000fe20000041810 */
[----:B------:R-:W1:Y:S05]  /*40e0*/  LDSM.16.M88.4 R56, [R188+-0x1800] ;  /* 0xffe80000bc38783b */ /* 0x000e6a0000000200 */
[----:B------:R-:W4:Y:S01]  /*40f0*/  LDSM.16.M88.4 R100, [R191+0x2000] ;  /* 0x00200000bf64783b */ /* 0x000f220000000200 */
[----:B--2---:R-:W-:Y:S01]  /*4100*/  ISETP.GE.AND P0, PT, R0, R175, PT ;  /* 0x000000af0000720c */ /* 0x004fe20003f06270 */
[C---:B---3--:R-:W-:Y:S06]  /*4110*/  HMMA.16816.F32.BF16 R4, R52.reuse, R60, R4 ;  /* 0x0000003c3404723c */ /* 0x048fec0000041804 */
[C---:B------:R-:W-:Y:S06]  /*4120*/  HMMA.16816.F32.BF16 R8, R52.reuse, R62, R8 ;  /* 0x0000003e3408723c */ /* 0x040fec0000041808 */
[C---:B-1----:R-:W-:Y:S06]  /*4130*/  HMMA.16816.F32.BF16 R12, R52.reuse, R56, R12 ;  /* 0x00000038340c723c */ /* 0x042fec000004180c */
[----:B------:R-:W-:Y:S01]  /*4140*/  HMMA.16816.F32.BF16 R16, R52, R58, R16 ;  /* 0x0000003a3410723c */ /* 0x000fe20000041810 */
[----:B------:R-:W1:Y:S05]  /*4150*/  LDSM.16.M88.4 R52, [R191+0x2800] ;  /* 0x00280000bf34783b */ /* 0x000e6a0000000200 */
[C---:B----4-:R-:W-:Y:S06]  /*4160*/  HMMA.16816.F32.BF16 R4, R64.reuse, R100, R4 ;  /* 0x000000644004723c */ /* 0x050fec0000041804 */
        /* <DEDUP_REMOVED lines=12> */
[----:B------:R-:W1:Y:S02]  /*4230*/  MUFU.TANH R101, R5 ;  /* 0x0000000500657308 */ /* 0x000e640000002400 */
[----:B------:R-:W-:Y:S08]  /*4240*/  HMMA.16816.F32.BF16 R16, R64, R54, R16 ;  /* 0x000000364010723c */ /* 0x000ff00000041810 */
[----:B------:R-:W3:Y:S10]  /*4250*/  MUFU.TANH R100, R6 ;  /* 0x0000000600647308 */ /* 0x000ef40000002400 */
[----:B------:R-:W4:Y:S01]  /*4260*/  MUFU.TANH R62, R7 ;  /* 0x00000007003e7308 */ /* 0x000f220000002400 */
[----:B------:R-:W-:Y:S09]  /*4270*/  FMUL.FTZ R12, R12, UR8 ;  /* 0x000000080c0c7c20 */ /* 0x000ff20008410000 */
[----:B------:R-:W1:Y:S01]  /*4280*/  MUFU.TANH R105, R8 ;  /* 0x0000000800697308 */ /* 0x000e620000002400 */
[----:B------:R-:W-:Y:S01]  /*4290*/  FMUL.FTZ R13, R13, UR8 ;  /* 0x000000080d0d7c20 */ /* 0x000fe20008410000 */
[----:B------:R-:W-:Y:S01]  /*42a0*/  FMUL.FTZ R14, R14, UR8 ;  /* 0x000000080e0e7c20 */ /* 0x000fe20008410000 */
[----:B------:R-:W-:Y:S01]  /*42b0*/  FMUL.FTZ R15, R15, UR8 ;  /* 0x000000080f0f7c20 */ /* 0x000fe20008410000 */
[----:B------:R-:W-:Y:S01]  /*42c0*/  FMUL.FTZ R16, R16, UR8 ;  /* 0x0000000810107c20 */ /* 0x000fe20008410000 */
[----:B------:R-:W-:Y:S01]  /*42d0*/  FMUL.FTZ R17, R17, UR8 ;  /* 0x0000000811117c20 */ /* 0x000fe20008410000 */
[----:B------:R-:W-:Y:S04]  /*42e0*/  FMUL.FTZ R18, R18, UR8 ;  /* 0x0000000812127c20 */ /* 0x000fe80008410000 */
[----:B------:R2:W1:Y:S01]  /*42f0*/  MUFU.TANH R61, R12 ;  /* 0x0000000c003d7308 */ /* 0x0004620000002400 */
[----:B------:R-:W-:Y:S09]  /*4300*/  FMUL.FTZ R19, R19, UR8 ;  /* 0x0000000813137c20 */ /* 0x000ff20008410000 */
[----:B------:R1:W1:Y:S10]  /*4310*/  MUFU.TANH R104, R9 ;  /* 0x0000000900687308 */ /* 0x0002740000002400 */
[----:B------:R1:W1:Y:S01]  /*4320*/  MUFU.TANH R103, R10 ;  /* 0x0000000a00677308 */ /* 0x0002620000002400 */
[----:B--2---:R-:W2:Y:S09]  /*4330*/  LDC R12, c[0x0][0x394] ;  /* 0x0000e500ff0c7b82 */ /* 0x004eb20000000800 */
[----:B------:R1:W1:Y:S10]  /*4340*/  MUFU.TANH R57, R11 ;  /* 0x0000000b00397308 */ /* 0x0002740000002400 */
[----:B------:R1:W1:Y:S10]  /*4350*/  MUFU.TANH R60, R13 ;  /* 0x0000000d003c7308 */ /* 0x0002740000002400 */
[----:B------:R1:W1:Y:S10]  /*4360*/  MUFU.TANH R59, R14 ;  /* 0x0000000e003b7308 */ /* 0x0002740000002400 */
[----:B------:R1:W1:Y:S10]  /*4370*/  MUFU.TANH R58, R15 ;  /* 0x0000000f003a7308 */ /* 0x0002740000002400 */
[----:B------:R1:W1:Y:S10]  /*4380*/  MUFU.TANH R63, R16 ;  /* 0x00000010003f7308 */ /* 0x0002740000002400 */
[----:B------:R1:W1:Y:S10]  /*4390*/  MUFU.TANH R66, R17 ;  /* 0x0000001100427308 */ /* 0x0002740000002400 */
[----:B------:R1:W1:Y:S10]  /*43a0*/  MUFU.TANH R65, R18 ;  /* 0x0000001200417308 */ /* 0x0002740000002400 */
[----:B------:R1:W1:Y:S01]  /*43b0*/  MUFU.TANH R64, R19 ;  /* 0x0000001300407308 */ /* 0x0002620000002400 */
[----:B--234-:R-:W-:Y:S05]  /*43c0*/  @!P0 BRA `(.L_x_910) ;  /* 0x0000000000648947 */ /* 0x01cfea0003800000 */
[----:B------:R-:W-:Y:S01]  /*43d0*/  MOV R12, R218 ;  /* 0x000000da000c7202 */ /* 0x000fe20000000f00 */
[----:B------:R-:W-:Y:S01]  /*43e0*/  IMAD.SHL.U32 R2, R239, 0x40, RZ ;  /* 0x00000040ef027824 */ /* 0x000fe200078e00ff */
[----:B-1----:R-:W-:Y:S01]  /*43f0*/  MOV R8, R65 ;  /* 0x0000004100087202 */ /* 0x002fe20000000f00 */
[----:B------:R-:W-:Y:S01]  /*4400*/  VIADD R4, R0, 0x40 ;  /* 0x0000004000047836 */ /* 0x000fe20000000000 */
[----:B------:R-:W-:Y:S01]  /*4410*/  MOV R18, R63 ;  /* 0x0000003f00127202 */ /* 0x000fe20000000f00 */
[C---:B------:R-:W-:Y:S01]  /*4420*/  IMAD.IADD R3, R2.reuse, 0x1, R220 ;  /* 0x0000000102037824 */ /* 0x040fe200078e02dc */
[----:B------:R-:W-:Y:S01]  /*4430*/  IADD3 R2, R2, 0x40, RZ ;  /* 0x0000004002027810 */ /* 0x000fe20007ffe0ff */
[----:B------:R-:W-:Y:S01]  /*4440*/  IMAD.MOV.U32 R9, RZ, RZ, R64 ;  /* 0x000000ffff097224 */ /* 0x000fe200078e0040 */
[----:B------:R-:W-:Y:S01]  /*4450*/  MOV R6, R59 ;  /* 0x0000003b00067202 */ /* 0x000fe20000000f00 */
[----:B------:R-:W-:Y:S01]  /*4460*/  IMAD.MOV.U32 R19, RZ, RZ, R66 ;  /* 0x000000ffff137224 */ /* 0x000fe200078e0042 */
[----:B------:R-:W-:Y:S01]  /*4470*/  IADD3 R3, R218, R3, -R203 ;  /* 0x00000003da037210 */ /* 0x000fe20007ffe8cb */
[----:B------:R-:W-:Y:S01]  /*4480*/  IMAD.MOV.U32 R7, RZ, RZ, R58 ;  /* 0x000000ffff077224 */ /* 0x000fe200078e003a */
[----:B------:R-:W-:Y:S01]  /*4490*/  ISETP.LT.AND P0, PT, R2, R203, PT ;  /* 0x000000cb0200720c */ /* 0x000fe20003f01270 */
[----:B------:R-:W-:Y:S01]  /*44a0*/  IMAD.MOV.U32 R17, RZ, RZ, R60 ;  /* 0x000000ffff117224 */ /* 0x000fe200078e003c */
[----:B------:R-:W-:Y:S01]  /*44b0*/  ISETP.GE.AND P1, PT, R4, R3, PT ;  /* 0x000000030400720c */ /* 0x000fe20003f26270 */
[----:B------:R-:W-:Y:S01]  /*44c0*/  IMAD.MOV.U32 R5, RZ, RZ, R57 ;  /* 0x000000ffff057224 */ /* 0x000fe200078e0039 */
[----:B------:R-:W-:Y:S01]  /*44d0*/  MOV R16, R61 ;  /* 0x0000003d00107202 */ /* 0x000fe20000000f00 */
[----:B------:R-:W-:Y:S01]  /*44e0*/  IMAD.MOV.U32 R15, RZ, RZ, R104 ;  /* 0x000000ffff0f7224 */ /* 0x000fe200078e0068 */
[----:B------:R-:W-:Y:S01]  /*44f0*/  MOV R4, R103 ;  /* 0x0000006700047202 */ /* 0x000fe20000000f00 */
[----:B------:R-:W-:Y:S01]  /*4500*/  IMAD.MOV.U32 R3, RZ, RZ, R62 ;  /* 0x000000ffff037224 */ /* 0x000fe200078e003e */
[----:B------:R-:W-:Y:S01]  /*4510*/  MOV R14, R105 ;  /* 0x00000069000e7202 */ /* 0x000fe20000000f00 */
[----:B------:R-:W-:Y:S01]  /*4520*/  IMAD.MOV.U32 R53, RZ, RZ, R101 ;  /* 0x000000ffff357224 */ /* 0x000fe200078e0065 */
[----:B------:R-:W-:Y:S02]  /*4530*/  MOV R13, R100 ;  /* 0x00000064000d7202 */ /* 0x000fe40000000f00 */
[----:B------:R-:W-:Y:S03]  /*4540*/  MOV R52, R102 ;  /* 0x0000006600347202 */ /* 0x000fe60000000f00 */
[----:B------:R-:W-:Y:S05]  /*4550*/  @!P1 BRA P0, `(.L_x_911) ;  /* 0x0000000400149947 */ /* 0x000fea0000000000 */
.L_x_910:
[--C-:B------:R-:W-:Y:S01]  /*4560*/  IADD3 R6, R203, 0x1, -R220.reuse ;  /* 0x00000001cb067810 */ /* 0x100fe20007ffe8dc */
[----:B------:R-:W2:Y:S01]  /*4570*/  LDL R2, [R1+0x8] ;  /* 0x0000080001027983 */ /* 0x000ea20000100800 */
[----:B------:R-:W-:Y:S01]  /*4580*/  IADD3 R5, -R12, R203, -R220 ;  /* 0x000000cb0c057210 */ /* 0x000fe20007ffe9dc */
[----:B------:R-:W-:Y:S02]  /*4590*/  IMAD.MOV.U32 R218, RZ, RZ, R12 ;  /* 0x000000ffffda7224 */ /* 0x000fe400078e000c */
[----:B-1----:R-:W3:Y:S01]  /*45a0*/  LDL R10, [R1+0x14] ;  /* 0x00001400010a7983 */ /* 0x002ee20000100800 */
[----:B------:R-:W-:Y:S02]  /*45b0*/  VIADD R4, R6, UR7 ;  /* 0x0000000706047c36 */ /* 0x000fe40008000000 */
[----:B--2---:R-:W-:Y:S02]  /*45c0*/  IMAD.IADD R2, R2, 0x1, R0 ;  /* 0x0000000102027824 */ /* 0x004fe400078e0200 */
[----:B---3--:R-:W-:Y:S03]  /*45d0*/  IMAD R0, R239, 0x40, R10 ;  /* 0x00000040ef007824 */ /* 0x008fe600078e020a */
[-C--:B------:R-:W-:Y:S01]  /*45e0*/  VIADDMNMX R4, R4, R2.reuse, R203, PT ;  /* 0x0000000204047246 */ /* 0x080fe200038001cb */
[----:B------:R-:W-:Y:S01]  /*45f0*/  VIADD R3, R2, 0x8 ;  /* 0x0000000802037836 */ /* 0x000fe20000000000 */
[----:B------:R-:W-:Y:S01]  /*4600*/  VIADDMNMX R2, R5, R2, RZ, !PT ;  /* 0x0000000205027246 */ /* 0x000fe200078001ff */
[C---:B------:R-:W-:Y:S02]  /*4610*/  VIADD R11, R0.reuse, 0x1 ;  /* 0x00000001000b7836 */ /* 0x040fe40000000000 */
[C---:B------:R-:W-:Y:S01]  /*4620*/  VIADD R10, R0.reuse, 0x8 ;  /* 0x00000008000a7836 */ /* 0x040fe20000000000 */
[CC--:B------:R-:W-:Y:S01]  /*4630*/  ISETP.GE.AND P1, PT, R0.reuse, R2.reuse, PT ;  /* 0x000000020000720c */ /* 0x0c0fe20003f26270 */
[C---:B------:R-:W-:Y:S01]  /*4640*/  VIADD R9, R0.reuse, 0x9 ;  /* 0x0000000900097836 */ /* 0x040fe20000000000 */
[----:B------:R-:W-:Y:S01]  /*4650*/  ISETP.GE.AND P0, PT, R11, R2, PT ;  /* 0x000000020b00720c */ /* 0x000fe20003f06270 */
[C---:B------:R-:W-:Y:S01]  /*4660*/  VIADD R8, R0.reuse, 0x10 ;  /* 0x0000001000087836 */ /* 0x040fe20000000000 */
[----:B------:R-:W-:Y:S01]  /*4670*/  IADD3 R13, R3, UR7, R6 ;  /* 0x00000007030d7c10 */ /* 0x000fe2000fffe006 */
[C---:B------:R-:W-:Y:S01]  /*4680*/  VIADD R7, R0.reuse, 0x11 ;  /* 0x0000001100077836 */ /* 0x040fe20000000000 */
[----:B------:R-:W-:Y:S01]  /*4690*/  VIADDMNMX R3, R5, R3, RZ, !PT ;  /* 0x0000000305037246 */ /* 0x000fe200078001ff */
[C---:B------:R-:W-:Y:S01]  /*46a0*/  VIADD R6, R0.reuse, 0x18 ;  /* 0x0000001800067836 */ /* 0x040fe20000000000 */
[CC--:B------:R-:W-:Y:S01]  /*46b0*/  ISETP.GE.OR P1, PT, R0.reuse, R4.reuse, !P1 ;  /* 0x000000040000720c */ /* 0x0c0fe20004f26670 */
[----:B------:R-:W-:Y:S01]  /*46c0*/  VIADD R5, R0, 0x19 ;  /* 0x0000001900057836 */ /* 0x000fe20000000000 */
        /* <DEDUP_REMOVED lines=46> */
.L_x_911:
[C---:B------:R-:W-:Y:S01]  /*49b0*/  FMUL.FTZ R2, R216.reuse, 1.4426950216293334961 ;  /* 0x3fb8aa3bd8027820 */ /* 0x040fe20000410000 */
[----:B------:R-:W-:Y:S01]  /*49c0*/  FSETP.NEU.FTZ.AND P0, PT, R216, -INF , PT ;  /* 0xff800000d800780b */ /* 0x000fe20003f1d000 */
[----:B------:R-:W-:Y:S01]  /*49d0*/  FMUL.FTZ R10, R217, 1.4426950216293334961 ;  /* 0x3fb8aa3bd90a7820 */ /* 0x000fe20000410000 */
[----:B------:R-:W-:Y:S02]  /*49e0*/  ISETP.GT.AND P6, PT, R201, R251, PT ;  /* 0x000000fbc900720c */ /* 0x000fe40003fc4270 */
[----:B------:R-:W-:Y:S02]  /*49f0*/  FSEL R2, R2, RZ, P0 ;  /* 0x000000ff02027208 */ /* 0x000fe40000000000 */
[----:B------:R-:W-:Y:S03]  /*4a00*/  FSETP.NEU.FTZ.AND P0, PT, R217, -INF , PT ;  /* 0xff800000d900780b */ /* 0x000fe60003f1d000 */
[--C-:B------:R-:W-:Y:S04]  /*4a10*/  FFMA.FTZ R0, R52, UR4, -R2.reuse ;  /* 0x0000000434007c23 */ /* 0x100fe80008010802 */
[----:B------:R1:W-:Y:S02]  /*4a20*/  MUFU.EX2 R175, R0 ;  /* 0x0000000000af7308 */ /* 0x0003e40000000800 */
[----:B-1----:R-:W-:Y:S01]  /*4a30*/  FSEL R0, R10, RZ, P0 ;  /* 0x000000ff0a007208 */ /* 0x002fe20000000000 */
[----:B------:R-:W-:Y:S04]  /*4a40*/  FFMA.FTZ R10, R53, UR4, -R2 ;  /* 0x00000004350a7c23 */ /* 0x000fe80008010802 */
[--C-:B------:R-:W-:Y:S03]  /*4a50*/  FFMA.FTZ R3, R3, UR4, -R0.reuse ;  /* 0x0000000403037c23 */ /* 0x100fe60008010800 */
[----:B------:R1:W2:Y:S10]  /*4a60*/  MUFU.EX2 R107, R10 ;  /* 0x0000000a006b7308 */ /* 0x0002b40000000800 */
[----:B------:R3:W-:Y:S01]  /*4a70*/  MUFU.EX2 R67, R3 ;  /* 0x0000000300437308 */ /* 0x0007e20000000800 */
[----:B-1----:R-:W-:Y:S09]  /*4a80*/  FFMA.FTZ R10, R13, UR4, -R0 ;  /* 0x000000040d0a7c23 */ /* 0x002ff20008010800 */
[----:B------:R-:W-:Y:S01]  /*4a90*/  MUFU.EX2 R106, R10 ;  /* 0x0000000a006a7308 */ /* 0x000fe20000000800 */
[--C-:B---3--:R-:W-:Y:S09]  /*4aa0*/  FFMA.FTZ R3, R14, UR4, -R2.reuse ;  /* 0x000000040e037c23 */ /* 0x108ff20008010802 */
[----:B------:R1:W-:Y:S02]  /*4ab0*/  MUFU.EX2 R178, R3 ;  /* 0x0000000300b27308 */ /* 0x0003e40000000800 */
[----:B-1----:R-:W-:Y:S08]  /*4ac0*/  FFMA.FTZ R3, R15, UR4, -R2 ;  /* 0x000000040f037c23 */ /* 0x002ff00008010802 */
[----:B------:R1:W-:Y:S02]  /*4ad0*/  MUFU.EX2 R177, R3 ;  /* 0x0000000300b17308 */ /* 0x0003e40000000800 */
[--C-:B-1----:R-:W-:Y:S01]  /*4ae0*/  FFMA.FTZ R3, R4, UR4, -R0.reuse ;  /* 0x0000000404037c23 */ /* 0x102fe20008010800 */
[----:B--2---:R-:W-:Y:S07]  /*4af0*/  F2FP.BF16.F32.PACK_AB R4, R107, R175 ;  /* 0x000000af6b04723e */ /* 0x004fee00000010ff */
[----:B------:R1:W-:Y:S01]  /*4b00*/  MUFU.EX2 R176, R3 ;  /* 0x0000000300b07308 */ /* 0x0003e20000000800 */
[----:B------:R2:W-:Y:S01]  /*4b10*/  STS [R224+0x12000], R4 ;  /* 0x01200004e0007388 */ /* 0x0005e20000000800 */
[----:B-1----:R-:W-:Y:S08]  /*4b20*/  FFMA.FTZ R3, R5, UR4, -R0 ;  /* 0x0000000405037c23 */ /* 0x002ff00008010800 */
[----:B------:R1:W-:Y:S02]  /*4b30*/  MUFU.EX2 R172, R3 ;  /* 0x0000000300ac7308 */ /* 0x0003e40000000800 */
[--C-:B-1----:R-:W-:Y:S08]  /*4b40*/  FFMA.FTZ R3, R16, UR4, -R2.reuse ;  /* 0x0000000410037c23 */ /* 0x102ff00008010802 */
[----:B------:R1:W-:Y:S02]  /*4b50*/  MUFU.EX2 R182, R3 ;  /* 0x0000000300b67308 */ /* 0x0003e40000000800 */
[----:B-1----:R-:W-:Y:S08]  /*4b60*/  FFMA.FTZ R3, R17, UR4, -R2 ;  /* 0x0000000411037c23 */ /* 0x002ff00008010802 */
[----:B------:R1:W3:Y:S02]  /*4b70*/  MUFU.EX2 R181, R3 ;  /* 0x0000000300b57308 */ /* 0x0002e40000000800 */
[--C-:B-1----:R-:W-:Y:S01]  /*4b80*/  FFMA.FTZ R3, R6, UR4, -R0.reuse ;  /* 0x0000000406037c23 */ /* 0x102fe20008010800 */
[----:B---3--:R-:W-:Y:S07]  /*4b90*/  F2FP.BF16.F32.PACK_AB R5, R181, R182 ;  /* 0x000000b6b505723e */ /* 0x008fee00000010ff */
[----:B------:R1:W-:Y:S02]  /*4ba0*/  MUFU.EX2 R180, R3 ;  /* 0x0000000300b47308 */ /* 0x0003e40000000800 */
[----:B-1----:R-:W-:Y:S08]  /*4bb0*/  FFMA.FTZ R3, R7, UR4, -R0 ;  /* 0x0000000407037c23 */ /* 0x002ff00008010800 */
[----:B------:R1:W2:Y:S02]  /*4bc0*/  MUFU.EX2 R179, R3 ;  /* 0x0000000300b37308 */ /* 0x0002a40000000800 */
[--C-:B-1----:R-:W-:Y:S01]  /*4bd0*/  FFMA.FTZ R3, R18, UR4, -R2.reuse ;  /* 0x0000000412037c23 */ /* 0x102fe20008010802 */
[----:B------:R-:W-:Y:S01]  /*4be0*/  FFMA.FTZ R2, R19, UR4, -R2 ;  /* 0x0000000413027c23 */ /* 0x000fe20008010802 */
[----:B--2---:R-:W-:Y:S06]  /*4bf0*/  F2FP.BF16.F32.PACK_AB R4, R179, R180 ;  /* 0x000000b4b304723e */ /* 0x004fec00000010ff */
[----:B------:R1:W-:Y:S10]  /*4c00*/  MUFU.EX2 R213, R3 ;  /* 0x0000000300d57308 */ /* 0x0003f40000000800 */
[----:B------:R2:W3:Y:S01]  /*4c10*/  MUFU.EX2 R212, R2 ;  /* 0x0000000200d47308 */ /* 0x0004e20000000800 */
[----:B-1----:R-:W-:Y:S05]  /*4c20*/  F2FP.BF16.F32.PACK_AB R3, R67, R106 ;  /* 0x0000006a4303723e */ /* 0x002fea00000010ff */
[----:B------:R3:W-:Y:S01]  /*4c30*/  STS [R224+0x12400], R3 ;  /* 0x01240003e0007388 */ /* 0x0007e20000000800 */
[--C-:B--2---:R-:W-:Y:S01]  /*4c40*/  FFMA.FTZ R2, R8, UR4, -R0.reuse ;  /* 0x0000000408027c23 */ /* 0x104fe20008010800 */
[----:B------:R-:W-:Y:S03]  /*4c50*/  FFMA.FTZ R0, R9, UR4, -R0 ;  /* 0x0000000409007c23 */ /* 0x000fe60008010800 */
[----:B------:R1:W-:Y:S10]  /*4c60*/  MUFU.EX2 R210, R2 ;  /* 0x0000000200d27308 */ /* 0x0003f40000000800 */
[----:B------:R2:W4:Y:S01]  /*4c70*/  MUFU.EX2 R183, R0 ;  /* 0x0000000000b77308 */ /* 0x0005220000000800 */
[----:B-1----:R-:W-:Y:S02]  /*4c80*/  F2FP.BF16.F32.PACK_AB R2, R177, R178 ;  /* 0x000000b2b102723e */ /* 0x002fe400000010ff */
[----:B---3--:R-:W-:Y:S03]  /*4c90*/  F2FP.BF16.F32.PACK_AB R3, R212, R213 ;  /* 0x000000d5d403723e */ /* 0x008fe600000010ff */
[----:B------:R4:W-:Y:S01]  /*4ca0*/  STS [R226+0x12000], R2 ;  /* 0x01200002e2007388 */ /* 0x0009e20000000800 */
[----:B--2---:R-:W-:Y:S05]  /*4cb0*/  F2FP.BF16.F32.PACK_AB R0, R172, R176 ;  /* 0x000000b0ac00723e */ /* 0x004fea00000010ff */
[----:B------:R1:W-:Y:S04]  /*4cc0*/  STS [R226+0x12400], R0 ;  /* 0x01240000e2007388 */ /* 0x0003e80000000800 */
[----:B------:R-:W-:Y:S04]  /*4cd0*/  STS [R223+0x12000], R5 ;  /* 0x01200005df007388 */ /* 0x000fe80000000800 */
[----:B------:R-:W-:Y:S04]  /*4ce0*/  STS [R223+0x12400], R4 ;  /* 0x01240004df007388 */ /* 0x000fe80000000800 */
[----:B------:R-:W-:Y:S01]  /*4cf0*/  STS [R225+0x12000], R3 ;  /* 0x01200003e1007388 */ /* 0x000fe20000000800 */
[----:B----4-:R-:W-:Y:S05]  /*4d00*/  F2FP.BF16.F32.PACK_AB R2, R183, R210 ;  /* 0x000000d2b702723e */ /* 0x010fea00000010ff */
[----:B------:R2:W-:Y:S01]  /*4d10*/  STS [R225+0x12400], R2 ;  /* 0x01240002e1007388 */ /* 0x0005e20000000800 */
[----:B-1----:R-:W-:Y:S04]  /*4d20*/  LEA R0, R197, UR5, 0x1 ;  /* 0x00000005c5007c11 */ /* 0x002fe8000f8e08ff */
[CC--:B------:R-:W-:Y:S01]  /*4d30*/  IADD3 R56, R189.reuse, R0.reuse, RZ ;  /* 0x00000000bd387210 */ /* 0x0c0fe20007ffe0ff */
[----:B------:R-:W1:Y:S01]  /*4d40*/  LDSM.16.M88.4 R16, [R0+0x8000] ;  /* 0x008000000010783b */ /* 0x000e620000000200 */
[----:B--2---:R-:W-:Y:S04]  /*4d50*/  IADD3 R2, R192, R0, RZ ;  /* 0x00000000c0027210 */ /* 0x004fe80007ffe0ff */
[----:B------:R-:W-:Y:S03]  /*4d60*/  IADD3 R3, R189, R2, RZ ;  /* 0x00000002bd037210 */ /* 0x000fe60007ffe0ff */
        /* <DEDUP_REMOVED lines=19> */
[----:B------:R1:W2:Y:S04]  /*4ea0*/  LDSM.16.M88.4 R52, [R0+0xa000] ;  /* 0x00a000000034783b */ /* 0x0002a80000000200 */
[----:B-1----:R-:W-:Y:S06]  /*4eb0*/  FFMA.FTZ R0, -R62, R62, 1 ;  /* 0x3f8000003e007423 */ /* 0x002fec000001013e */
[----:B------:R-:W-:Y:S01]  /*4ec0*/  FMUL.FTZ R0, R0, UR8 ;  /* 0x0000000800007c20 */ /* 0x000fe20008410000 */
[C---:B--2---:R-:W-:Y:S06]  /*4ed0*/  HMMA.16816.F32.BF16 R4, R52.reuse, R140, R4 ;  /* 0x0000008c3404723c */ /* 0x044fec0000041804 */
        /* <DEDUP_REMOVED lines=21> */
[----:B------:R-:W-:Y:S06]  /*5030*/  HMMA.16816.F32.BF16 R16, R52, R170, R16 ;  /* 0x000000aa3410723c */ /* 0x000fec0000041810 */
[----:B-----5:R-:W-:Y:S01]  /*5040*/  FADD.FTZ R7, -R173, R7 ;  /* 0x00000007ad077221 */ /* 0x020fe20000010100 */
[C---:B------:R-:W-:Y:S01]  /*5050*/  FADD.FTZ R4, -R174.reuse, R4 ;  /* 0x00000004ae047221 */ /* 0x040fe20000010100 */
[C---:B------:R-:W-:Y:S03]  /*5060*/  FADD.FTZ R5, -R174.reuse, R5 ;  /* 0x00000005ae057221 */ /* 0x040fe60000010100 */
[----:B------:R-:W-:Y:S01]  /*5070*/  FMUL.FTZ R7, R67, R7 ;  /* 0x0000000743077220 */ /* 0x000fe20000410000 */
[----:B------:R-:W-:Y:S01]  /*5080*/  FADD.FTZ R9, -R174, R9 ;  /* 0x00000009ae097221 */ /* 0x000fe20000010100 */
[----:B------:R-:W-:Y:S01]  /*5090*/  FADD.FTZ R6, -R173, R6 ;  /* 0x00000006ad067221 */ /* 0x000fe20000010100 */
[----:B------:R-:W-:Y:S01]  /*50a0*/  FMUL.FTZ R56, R175, R4 ;  /* 0x00000004af387220 */ /* 0x000fe20000410000 */
[----:B------:R-:W-:Y:S01]  /*50b0*/  FADD.FTZ R10, -R173, R10 ;  /* 0x0000000aad0a7221 */ /* 0x000fe20000010100 */
[----:B------:R-:W-:Y:S01]  /*50c0*/  FMUL.FTZ R67, R177, R9 ;  /* 0x00000009b1437220 */ /* 0x000fe20000410000 */
[----:B------:R-:W-:Y:S01]  /*50d0*/  FFMA.FTZ R4, -R102, R102, 1 ;  /* 0x3f80000066047423 */ /* 0x000fe20000010166 */
[----:B------:R-:W-:Y:S01]  /*50e0*/  FMUL.FTZ R9, R7, R0 ;  /* 0x0000000007097220 */ /* 0x000fe20000410000 */
[----:B------:R-:W-:Y:S01]  /*50f0*/  FADD.FTZ R11, -R173, R11 ;  /* 0x0000000bad0b7221 */ /* 0x000fe20000010100 */
[----:B------:R-:W-:Y:S01]  /*5100*/  FFMA.FTZ R0, -R57, R57, 1 ;  /* 0x3f80000039007423 */ /* 0x000fe20000010139 */
[----:B------:R-:W-:Y:S01]  /*5110*/  FMUL.FTZ R5, R107, R5 ;  /* 0x000000056b057220 */ /* 0x000fe20000410000 */
[----:B------:R-:W-:Y:S01]  /*5120*/  FMUL.FTZ R6, R106, R6 ;  /* 0x000000066a067220 */ /* 0x000fe20000410000 */
[----:B------:R-:W-:Y:S01]  /*5130*/  FADD.FTZ R8, -R174, R8 ;  /* 0x00000008ae087221 */ /* 0x000fe20000010100 */
[----:B------:R-:W-:Y:S01]  /*5140*/  FMUL.FTZ R55, R176, R10 ;  /* 0x0000000ab0377220 */ /* 0x000fe20000410000 */
[----:B------:R-:W-:Y:S01]  /*5150*/  FMUL.FTZ R4, R4, UR8 ;  /* 0x0000000804047c20 */ /* 0x000fe20008410000 */
[----:B------:R-:W-:Y:S01]  /*5160*/  FMUL.FTZ R10, R172, R11 ;  /* 0x0000000bac0a7220 */ /* 0x000fe20000410000 */
[----:B------:R-:W-:Y:S01]  /*5170*/  FMUL.FTZ R0, R0, UR8 ;  /* 0x0000000800007c20 */ /* 0x000fe20008410000 */
[----:B------:R-:W-:Y:S01]  /*5180*/  FMUL.FTZ R5, R5, R3 ;  /* 0x0000000305057220 */ /* 0x000fe20000410000 */
[----:B------:R-:W-:Y:S01]  /*5190*/  FMUL.FTZ R52, R6, R2 ;  /* 0x0000000206347220 */ /* 0x000fe20000410000 */
[----:B------:R-:W-:Y:S01]  /*51a0*/  FMUL.FTZ R106, R178, R8 ;  /* 0x00000008b26a7220 */ /* 0x000fe20000410000 */
[----:B------:R-:W-:Y:S01]  /*51b0*/  FFMA.FTZ R3, -R104, R104, 1 ;  /* 0x3f80000068037423 */ /* 0x000fe20000010168 */
[----:B------:R-:W-:Y:S01]  /*51c0*/  FFMA.FTZ R2, -R103, R103, 1 ;  /* 0x3f80000067027423 */ /* 0x000fe20000010167 */
[----:B------:R-:W-:Y:S01]  /*51d0*/  FMUL.FTZ R8, R56, R4 ;  /* 0x0000000438087220 */ /* 0x000fe20000410000 */
[----:B------:R-:W-:Y:S01]  /*51e0*/  FADD.FTZ R13, -R174, R13 ;  /* 0x0000000dae0d7221 */ /* 0x000fe20000010100 */
[----:B------:R-:W-:Y:S01]  /*51f0*/  FMUL.FTZ R10, R10, R0 ;  /* 0x000000000a0a7220 */ /* 0x000fe20000410000 */
[----:B------:R-:W-:Y:S01]  /*5200*/  FFMA.FTZ R4, -R105, R105, 1 ;  /* 0x3f80000069047423 */ /* 0x000fe20000010169 */
[----:B------:R-:W-:Y:S01]  /*5210*/  FFMA.FTZ R0, -R61, R61, 1 ;  /* 0x3f8000003d007423 */ /* 0x000fe2000001013d */
[----:B------:R-:W-:Y:S01]  /*5220*/  FMUL.FTZ R3, R3, UR8 ;  /* 0x0000000803037c20 */ /* 0x000fe20008410000 */
[----:B------:R-:W-:Y:S01]  /*5230*/  FMUL.FTZ R2, R2, UR8 ;  /* 0x0000000802027c20 */ /* 0x000fe20008410000 */
[----:B------:R-:W-:Y:S01]  /*5240*/  FMUL.FTZ R54, R181, R13 ;  /* 0x0000000db5367220 */ /* 0x000fe20000410000 */
[----:B------:R-:W-:Y:S01]  /*5250*/  F2FP.BF16.F32.PACK_AB R13, R5, R8 ;  /* 0x00000008050d723e */ /* 0x000fe200000010ff */
[----:B------:R-:W-:Y:S01]  /*5260*/  FMUL.FTZ R4, R4, UR8 ;  /* 0x0000000804047c20 */ /* 0x000fe20008410000 */
[----:B------:R-:W-:Y:S01]  /*5270*/  FMUL.FTZ R5, R0, UR8 ;  /* 0x0000000800057c20 */ /* 0x000fe20008410000 */
[----:B------:R-:W-:Y:S01]  /*5280*/  FMUL.FTZ R11, R67, R3 ;  /* 0x00000003430b7220 */ /* 0x000fe20000410000 */
[----:B------:R-:W-:Y:S01]  /*5290*/  FMUL.FTZ R7, R55, R2 ;  /* 0x0000000237077220 */ /* 0x000fe20000410000 */
[----:B------:R-:W-:Y:S01]  /*52a0*/  FFMA.FTZ R0, -R58, R58, 1 ;  /* 0x3f8000003a007423 */ /* 0x000fe2000001013a */
[----:B------:R-:W-:Y:S01]  /*52b0*/  FADD.FTZ R14, -R173, R14 ;  /* 0x0000000ead0e7221 */ /* 0x000fe20000010100 */
[----:B------:R-:W-:Y:S01]  /*52c0*/  FFMA.FTZ R3, -R60, R60, 1 ;  /* 0x3f8000003c037423 */ /* 0x000fe2000001013c */
[----:B------:R-:W-:Y:S01]  /*52d0*/  FFMA.FTZ R2, -R59, R59, 1 ;  /* 0x3f8000003b027423 */ /* 0x000fe2000001013b */
[----:B------:R-:W-:Y:S01]  /*52e0*/  FADD.FTZ R12, -R174, R12 ;  /* 0x0000000cae0c7221 */ /* 0x000fe20000010100 */
[----:B------:R-:W-:Y:S01]  /*52f0*/  FMUL.FTZ R6, R106, R4 ;  /* 0x000000046a067220 */ /* 0x000fe20000410000 */
[----:B------:R-:W-:Y:S01]  /*5300*/  FMUL.FTZ R8, R0, UR8 ;  /* 0x0000000800087c20 */ /* 0x000fe20008410000 */
[----:B------:R-:W-:Y:S01]  /*5310*/  FADD.FTZ R15, -R173, R15 ;  /* 0x0000000fad0f7221 */ /* 0x000fe20000010100 */
[----:B------:R-:W-:Y:S01]  /*5320*/  FMUL.FTZ R14, R180, R14 ;  /* 0x0000000eb40e7220 */ /* 0x000fe20000410000 */
[----:B------:R-:W-:Y:S01]  /*5330*/  FMUL.FTZ R3, R3, UR8 ;  /* 0x0000000803037c20 */ /* 0x000fe20008410000 */
[----:B------:R-:W-:Y:S01]  /*5340*/  FMUL.FTZ R2, R2, UR8 ;  /* 0x0000000802027c20 */ /* 0x000fe20008410000 */
[----:B------:R-:W-:Y:S01]  /*5350*/  FFMA.FTZ R0, -R63, R63, 1 ;  /* 0x3f8000003f007423 */ /* 0x000fe2000001013f */
[----:B------:R-:W-:Y:S01]  /*5360*/  FMUL.FTZ R53, R182, R12 ;  /* 0x0000000cb6357220 */ /* 0x000fe20000410000 */
[----:B------:R-:W-:Y:S01]  /*5370*/  F2FP.BF16.F32.PACK_AB R12, R9, R52 ;  /* 0x00000034090c723e */ /* 0x000fe200000010ff */
[----:B------:R-:W-:Y:S01]  /*5380*/  FMUL.FTZ R15, R179, R15 ;  /* 0x0000000fb30f7220 */ /* 0x000fe20000410000 */
[----:B------:R-:W-:Y:S01]  /*5390*/  F2FP.BF16.F32.PACK_AB R11, R11, R6 ;  /* 0x000000060b0b723e */ /* 0x000fe200000010ff */
[----:B------:R-:W-:Y:S01]  /*53a0*/  FMUL.FTZ R9, R54, R3 ;  /* 0x0000000336097220 */ /* 0x000fe20000410000 */
[----:B------:R-:W-:Y:S01]  /*53b0*/  FMUL.FTZ R4, R14, R2 ;  /* 0x000000020e047220 */ /* 0x000fe20000410000 */
[----:B------:R-:W-:Y:S01]  /*53c0*/  FMUL.FTZ R6, R0, UR8 ;  /* 0x0000000800067c20 */ /* 0x000fe20008410000 */
[C---:B------:R-:W-:Y:S01]  /*53d0*/  FADD.FTZ R16, -R174.reuse, R16 ;  /* 0x00000010ae107221 */ /* 0x040fe20000010100 */
[----:B------:R-:W-:Y:S01]  /*53e0*/  FADD.FTZ R17, -R174, R17 ;  /* 0x00000011ae117221 */ /* 0x000fe20000010100 */
[C---:B------:R-:W-:Y:S01]  /*53f0*/  FADD.FTZ R18, -R173.reuse, R18 ;  /* 0x00000012ad127221 */ /* 0x040fe20000010100 */
[----:B------:R-:W-:Y:S01]  /*5400*/  FADD.FTZ R19, -R173, R19 ;  /* 0x00000013ad137221 */ /* 0x000fe20000010100 */
[----:B------:R-:W-:Y:S01]  /*5410*/  FFMA.FTZ R3, -R66, R66, 1 ;  /* 0x3f80000042037423 */ /* 0x000fe20000010142 */
[----:B------:R-:W-:Y:S01]  /*5420*/  FFMA.FTZ R2, -R65, R65, 1 ;  /* 0x3f80000041027423 */ /* 0x000fe20000010141 */
[----:B------:R-:W-:Y:S01]  /*5430*/  FFMA.FTZ R0, -R64, R64, 1 ;  /* 0x3f80000040007423 */ /* 0x000fe20000010140 */
[----:B------:R-:W-:Y:S01]  /*5440*/  FMUL.FTZ R8, R15, R8 ;  /* 0x000000080f087220 */ /* 0x000fe20000410000 */
[----:B------:R-:W-:Y:S01]  /*5450*/  FMUL.FTZ R16, R213, R16 ;  /* 0x00000010d5107220 */ /* 0x000fe20000410000 */
[----:B------:R-:W-:Y:S01]  /*5460*/  FMUL.FTZ R17, R212, R17 ;  /* 0x00000011d4117220 */ /* 0x000fe20000410000 */
[----:B------:R-:W-:Y:S01]  /*5470*/  FMUL.FTZ R18, R210, R18 ;  /* 0x00000012d2127220 */ /* 0x000fe20000410000 */
[----:B------:R-:W-:Y:S01]  /*5480*/  F2FP.BF16.F32.PACK_AB R10, R10, R7 ;  /* 0x000000070a0a723e */ /* 0x000fe200000010ff */
[----:B------:R-:W-:Y:S01]  /*5490*/  FMUL.FTZ R19, R183, R19 ;  /* 0x00000013b7137220 */ /* 0x000fe20000410000 */
[----:B------:R-:W-:Y:S01]  /*54a0*/  FMUL.FTZ R15, R3, UR8 ;  /* 0x00000008030f7c20 */ /* 0x000fe20008410000 */
[----:B------:R-:W-:Y:S01]  /*54b0*/  F2FP.BF16.F32.PACK_AB R8, R8, R4 ;  /* 0x000000040808723e */ /* 0x000fe200000010ff */
[----:B------:R-:W-:Y:S01]  /*54c0*/  FMUL.FTZ R2, R2, UR8 ;  /* 0x0000000802027c20 */ /* 0x000fe20008410000 */
[----:B------:R-:W-:Y:S01]  /*54d0*/  FMUL.FTZ R14, R0, UR8 ;  /* 0x00000008000e7c20 */ /* 0x000fe20008410000 */
[----:B------:R-:W-:Y:S01]  /*54e0*/  FMUL.FTZ R5, R53, R5 ;  /* 0x0000000535057220 */ /* 0x000fe20000410000 */
[----:B------:R-:W-:Y:S01]  /*54f0*/  FMUL.FTZ R3, R16, R6 ;  /* 0x0000000610037220 */ /* 0x000fe20000410000 */
[----:B------:R-:W-:Y:S01]  /*5500*/  FMUL.FTZ R15, R17, R15 ;  /* 0x0000000f110f7220 */ /* 0x000fe20000410000 */
[----:B------:R-:W-:Y:S01]  /*5510*/  FMUL.FTZ R0, R18, R2 ;  /* 0x0000000212007220 */ /* 0x000fe20000410000 */
[----:B------:R-:W-:Y:S01]  /*5520*/  FMUL.FTZ R14, R19, R14 ;  /* 0x0000000e130e7220 */ /* 0x000fe20000410000 */
[----:B------:R-:W-:Y:S02]  /*5530*/  F2FP.BF16.F32.PACK_AB R9, R9, R5 ;  /* 0x000000050909723e */ /* 0x000fe400000010ff */
[----:B------:R-:W-:Y:S02]  /*5540*/  F2FP.BF16.F32.PACK_AB R15, R15, R3 ;  /* 0x000000030f0f723e */ /* 0x000fe400000010ff */
        /* <DEDUP_REMOVED lines=58> */
.L_x_912:
[----:B------:R1:W5:Y:S01]  /*58f0*/  LDL R210, [R1+0x4] ;  /* 0x0000040001d27983 */ /* 0x0003620000100800 */
[----:B------:R-:W-:Y:S03]  /*5900*/  LEA R0, R198, UR5, 0x1 ;  /* 0x00000005c6007c11 */ /* 0x000fe6000f8e08ff */
        /* <DEDUP_REMOVED lines=10> */
[----:B------:R-:W2:Y:S04]  /*59b0*/  LDSM.16.MT88.4 R8, [R0+0x8000] ;  /* 0x008000000008783b */ /* 0x000ea80000004200 */
[----:B------:R-:W3:Y:S04]  /*59c0*/  LDSM.16.MT88.4 R12, [R185+0x12000] ;  /* 0x01200000b90c783b */ /* 0x000ee80000004200 */
[----:B------:R-:W4:Y:S04]  /*59d0*/  LDSM.16.MT88.4 R16, [R0+0xa000] ;  /* 0x00a000000010783b */ /* 0x000f280000004200 */
[----:B------:R-:W-:Y:S04]  /*59e0*/  LDSM.16.MT88.4 R52, [R186+0x12800] ;  /* 0x01280000ba34783b */ /* 0x000fe80000004200 */
[----:B------:R-:W1:Y:S04]  /*59f0*/  LDSM.16.MT88.4 R56, [R0+0x8800] ;  /* 0x008800000038783b */ /* 0x000e680000004200 */
        /* <DEDUP_REMOVED lines=25> */
[----:B------:R-:W4:Y:S01]  /*5b90*/  LDSM.16.MT88.4 R64, [R0+0xb800] ;  /* 0x00b800000040783b */ /* 0x000f220000004200 */
[-C--:B--2---:R-:W-:Y:S01]  /*5ba0*/  HMMA.16816.F32.BF16 R20, R4, R8.reuse, R20 ;  /* 0x000000080414723c */ /* 0x084fe20000041814 */
[----:B------:R-:W-:Y:S05]  /*5bb0*/  BAR.SYNC.DEFER_BLOCKING 0x0 ;  /* 0x0000000000007b1d */ /* 0x000fea0000010000 */
[C---:B------:R-:W-:Y:S06]  /*5bc0*/  HMMA.16816.F32.BF16 R24, R12.reuse, R8, R24 ;  /* 0x000000080c18723c */ /* 0x040fec0000041818 */
[-C--:B------:R-:W-:Y:S06]  /*5bd0*/  HMMA.16816.F32.BF16 R28, R12, R10.reuse, R28 ;  /* 0x0000000a0c1c723c */ /* 0x080fec000004181c */
[C---:B------:R-:W-:Y:S06]  /*5be0*/  HMMA.16816.F32.BF16 R32, R4.reuse, R10, R32 ;  /* 0x0000000a0420723c */ /* 0x040fec0000041820 */
[-C--:B---3--:R-:W-:Y:S06]  /*5bf0*/  HMMA.16816.F32.BF16 R36, R4, R16.reuse, R36 ;  /* 0x000000100424723c */ /* 0x088fec0000041824 */
[C---:B------:R-:W-:Y:S06]  /*5c00*/  HMMA.16816.F32.BF16 R40, R12.reuse, R16, R40 ;  /* 0x000000100c28723c */ /* 0x040fec0000041828 */
[-C--:B------:R-:W-:Y:S06]  /*5c10*/  HMMA.16816.F32.BF16 R44, R12, R18.reuse, R44 ;  /* 0x000000120c2c723c */ /* 0x080fec000004182c */
[----:B------:R-:W-:Y:S06]  /*5c20*/  HMMA.16816.F32.BF16 R48, R4, R18, R48 ;  /* 0x000000120430723c */ /* 0x000fec0000041830 */
[-C--:B-1----:R-:W-:Y:S06]  /*5c30*/  HMMA.16816.F32.BF16 R20, R52, R56.reuse, R20 ;  /* 0x000000383414723c */ /* 0x082fec0000041814 */
        /* <DEDUP_REMOVED lines=18> */
[C---:B------:R-:W-:Y:S02]  /*5d60*/  LEA R2, P0, R3.reuse, R206, 0x1 ;  /* 0x000000ce03027211 */ /* 0x040fe400078008ff */
[----:B--2---:R-:W-:Y:S02]  /*5d70*/  @!P1 LEA.HI.X R7, R10, R4, R7, 0x5, P3 ;  /* 0x000000040a079211 */ /* 0x004fe400018f2c07 */
[----:B-----5:R-:W-:Y:S02]  /*5d80*/  LEA R4, R210, UR5, 0x1 ;  /* 0x00000005d2047c11 */ /* 0x020fe4000f8e08ff */
        /* <DEDUP_REMOVED lines=28> */
.L_x_913:
[----:B------:R-:W-:Y:S01]  /*5f50*/  LDSM.16.M88.4 R64, [R194] ;  /* 0x00000000c240783b */ /* 0x000fe20000000200 */
[C---:B------:R-:W-:Y:S02]  /*5f60*/  VIADD R213, R219.reuse, 0x20 ;  /* 0x00000020dbd57836 */ /* 0x040fe40000000000 */
[----:B------:R-:W-:Y:S01]  /*5f70*/  VIADD R212, R219, 0x20 ;  /* 0x00000020dbd47836 */ /* 0x000fe20000000000 */
[----:B------:R-:W1:Y:S03]  /*5f80*/  LDSM.16.MT88.4 R16, [R0+0xc000] ;  /* 0x00c000000010783b */ /* 0x000e660000004200 */
[----:B------:R-:W-:Y:S01]  /*5f90*/  IMAD.IADD R212, R211, 0x1, R212 ;  /* 0x00000001d3d47824 */ /* 0x000fe200078e02d4 */
        /* <DEDUP_REMOVED lines=39> */
[----:B------:R-:W-:Y:S05]  /*6210*/  @P6 IMAD.X R105, R249, 0x1, R221, P1 ;  /* 0x00000001f9696824 */ /* 0x000fea00008e06dd */
[----:B------:R-:W5:Y:S04]  /*6220*/  @P6 LDG.E R216, desc[UR16][R104.64+-0x100] ;  /* 0xffff001068d86981 */ /* 0x000f68000c1e1900 */
[----:B------:R4:W5:Y:S01]  /*6230*/  @P6 LDG.E R217, desc[UR16][R104.64+-0xe0] ;  /* 0xffff201068d96981 */ /* 0x000962000c1e1900 */
[-C--:B-1----:R-:W-:Y:S05]  /*6240*/  HMMA.16816.F32.BF16 R4, R172, R180.reuse, R4 ;  /* 0x000000b4ac04723c */ /* 0x082fea0000041804 */
[----:B---3--:R-:W-:Y:S06]  /*6250*/  VIADD R0, R219, 0x60 ;  /* 0x00000060db007836 */ /* 0x008fec0000000000 */
[----:B------:R-:W-:Y:S01]  /*6260*/  IMAD.IADD R0, R211, 0x1, R0 ;  /* 0x00000001d3007824 */ /* 0x000fe200078e0200 */
[C---:B--2---:R-:W-:Y:S06]  /*6270*/  HMMA.16816.F32.BF16 R8, R176.reuse, R180, R8 ;  /* 0x000000b4b008723c */ /* 0x044fec0000041808 */
[-C--:B------:R-:W-:Y:S05]  /*6280*/  HMMA.16816.F32.BF16 R12, R176, R182.reuse, R12 ;  /* 0x000000b6b00c723c */ /* 0x080fea000004180c */
[C---:B------:R-:W-:Y:S01]  /*6290*/  LEA R181, P0, R243.reuse, R208, 0x2 ;  /* 0x000000d0f3b57211 */ /* 0x040fe200078010ff */
[C---:B------:R-:W-:Y:S05]  /*62a0*/  HMMA.16816.F32.BF16 R16, R172.reuse, R182, R16 ;  /* 0x000000b6ac10723c */ /* 0x040fea0000041810 */
[----:B------:R-:W-:Y:S01]  /*62b0*/  IMAD.MOV.U32 R2, RZ, RZ, R181 ;  /* 0x000000ffff027224 */ /* 0x000fe200078e00b5 */
[-C--:B----4-:R-:W-:Y:S05]  /*62c0*/  HMMA.16816.F32.BF16 R52, R172, R100.reuse, R52 ;  /* 0x00000064ac34723c */ /* 0x090fea0000041834 */
[----:B------:R-:W-:Y:S01]  /*62d0*/  LEA.HI.X.SX32 R180, R243, R209, 0x2, P0 ;  /* 0x000000d1f3b47211 */ /* 0x000fe200000f16ff */
[C---:B------:R-:W-:Y:S05]  /*62e0*/  HMMA.16816.F32.BF16 R56, R176.reuse, R100, R56 ;  /* 0x00000064b038723c */ /* 0x040fea0000041838 */
[----:B------:R-:W-:Y:S01]  /*62f0*/  IMAD.MOV.U32 R3, RZ, RZ, R180 ;  /* 0x000000ffff037224 */ /* 0x000fe200078e00b4 */
[-C--:B------:R-:W-:Y:S04]  /*6300*/  HMMA.16816.F32.BF16 R60, R176, R102.reuse, R60 ;  /* 0x00000066b03c723c */ /* 0x080fe8000004183c */
[----:B------:R1:W-:Y:S01]  /*6310*/  REDG.E.ADD.F32.FTZ.RN.STRONG.GPU desc[UR16][R2.64], R4 ;  /* 0x00000004020079a6 */ /* 0x0003e2000c10f390 */
[CC--:B------:R-:W-:Y:S01]  /*6320*/  LEA R100, P1, R211.reuse, R2.reuse, 0x2 ;  /* 0x00000002d3647211 */ /* 0x0c0fe200078210ff */
[----:B------:R-:W-:Y:S05]  /*6330*/  HMMA.16816.F32.BF16 R64, R172, R102, R64 ;  /* 0x00000066ac40723c */ /* 0x000fea0000041840 */
[-C--:B------:R-:W-:Y:S02]  /*6340*/  LEA.HI.X.SX32 R101, R211, R3.reuse, 0x2, P1 ;  /* 0x00000003d3657211 */ /* 0x080fe400008f16ff */
[CC--:B------:R-:W-:Y:S03]  /*6350*/  LEA R176, P0, R219.reuse, R2.reuse, 0x2 ;  /* 0x00000002dbb07211 */ /* 0x0c0fe600078010ff */
[----:B------:R2:W-:Y:S01]  /*6360*/  REDG.E.ADD.F32.FTZ.RN.STRONG.GPU desc[UR16][R100.64], R5 ;  /* 0x00000005640079a6 */ /* 0x0005e2000c10f390 */
[CC--:B------:R-:W-:Y:S02]  /*6370*/  LEA R106, P1, R248.reuse, R2.reuse, 0x2 ;  /* 0x00000002f86a7211 */ /* 0x0c0fe400078210ff */
[-C--:B------:R-:W-:Y:S02]  /*6380*/  LEA.HI.X.SX32 R177, R219, R3.reuse, 0x2, P0 ;  /* 0x00000003dbb17211 */ /* 0x080fe400000f16ff */
[CC--:B------:R-:W-:Y:S02]  /*6390*/  LEA R104, P0, R247.reuse, R2.reuse, 0x2 ;  /* 0x00000002f7687211 */ /* 0x0c0fe400078010ff */
[-C--:B------:R-:W-:Y:S01]  /*63a0*/  LEA.HI.X.SX32 R107, R248, R3.reuse, 0x2, P1 ;  /* 0x00000003f86b7211 */ /* 0x080fe200008f16ff */
[----:B------:R3:W-:Y:S01]  /*63b0*/  REDG.E.ADD.F32.FTZ.RN.STRONG.GPU desc[UR16][R176.64], R6 ;  /* 0x00000006b00079a6 */ /* 0x0007e2000c10f390 */
[CC--:B------:R-:W-:Y:S02]  /*63c0*/  LEA R102, P2, R246.reuse, R2.reuse, 0x2 ;  /* 0x00000002f6667211 */ /* 0x0c0fe400078410ff */
[-C--:B------:R-:W-:Y:S01]  /*63d0*/  LEA.HI.X.SX32 R105, R247, R3.reuse, 0x2, P0 ;  /* 0x00000003f7697211 */ /* 0x080fe200000f16ff */
[----:B------:R4:W-:Y:S01]  /*63e0*/  REDG.E.ADD.F32.FTZ.RN.STRONG.GPU desc[UR16][R106.64], R7 ;  /* 0x000000076a0079a6 */ /* 0x0009e2000c10f390 */
[-C--:B------:R-:W-:Y:S02]  /*63f0*/  LEA.HI.X.SX32 R103, R246, R3.reuse, 0x2, P2 ;  /* 0x00000003f6677211 */ /* 0x080fe400010f16ff */
[CC--:B-1----:R-:W-:Y:S01]  /*6400*/  LEA R4, P1, R245.reuse, R2.reuse, 0x2 ;  /* 0x00000002f5047211 */ /* 0x0c2fe200078210ff */
[----:B------:R1:W-:Y:S04]  /*6410*/  REDG.E.ADD.F32.FTZ.RN.STRONG.GPU desc[UR16][R104.64], R8 ;  /* 0x00000008680079a6 */ /* 0x0003e8000c10f390 */
[----:B------:R1:W-:Y:S01]  /*6420*/  REDG.E.ADD.F32.FTZ.RN.STRONG.GPU desc[UR16][R102.64], R9 ;  /* 0x00000009660079a6 */ /* 0x0003e2000c10f390 */
[-C--:B--2---:R-:W-:Y:S05]  /*6430*/  LEA.HI.X.SX32 R5, R245, R3.reuse, 0x2, P1 ;  /* 0x00000003f5057211 */ /* 0x084fea00008f16ff */
[----:B------:R2:W-:Y:S01]  /*6440*/  REDG.E.ADD.F32.FTZ.RN.STRONG.GPU desc[UR16][R4.64], R10 ;  /* 0x0000000a040079a6 */ /* 0x0005e2000c10f390 */
[CC--:B---3--:R-:W-:Y:S04]  /*6450*/  LEA R6, P0, R244.reuse, R2.reuse, 0x2 ;  /* 0x00000002f4067211 */ /* 0x0c8fe800078010ff */
[-C--:B----4-:R-:W-:Y:S02]  /*6460*/  LEA.HI.X.SX32 R7, R244, R3.reuse, 0x2, P0 ;  /* 0x00000003f4077211 */ /* 0x090fe400000f16ff */
[CC--:B-1----:R-:W-:Y:S03]  /*6470*/  LEA R8, P2, R237.reuse, R2.reuse, 0x2 ;  /* 0x00000002ed087211 */ /* 0x0c2fe600078410ff */
[----:B------:R1:W-:Y:S01]  /*6480*/  REDG.E.ADD.F32.FTZ.RN.STRONG.GPU desc[UR16][R6.64], R11 ;  /* 0x0000000b060079a6 */ /* 0x0003e2000c10f390 */
[-C--:B------:R-:W-:Y:S03]  /*6490*/  LEA.HI.X.SX32 R9, R237, R3.reuse, 0x2, P2 ;  /* 0x00000003ed097211 */ /* 0x080fe600010f16ff */
[----:B------:R3:W-:Y:S04]  /*64a0*/  REDG.E.ADD.F32.FTZ.RN.STRONG.GPU desc[UR16][R2.64+0x80], R16 ;  /* 0x00008010020079a6 */ /* 0x0007e8000c10f390 */
[----:B------:R-:W-:Y:S01]  /*64b0*/  REDG.E.ADD.F32.FTZ.RN.STRONG.GPU desc[UR16][R100.64+0x80], R17 ;  /* 0x00008011640079a6 */ /* 0x000fe2000c10f390 */
[CC--:B--2---:R-:W-:Y:S04]  /*64c0*/  LEA R4, P0, R213.reuse, R2.reuse, 0x2 ;  /* 0x00000002d5047211 */ /* 0x0c4fe800078010ff */
[-C--:B------:R-:W-:Y:S01]  /*64d0*/  LEA.HI.X.SX32 R5, R213, R3.reuse, 0x2, P0 ;  /* 0x00000003d5057211 */ /* 0x080fe200000f16ff */
[C---:B------:R-:W-:Y:S01]  /*64e0*/  VIADD R213, R219.reuse, 0x40 ;  /* 0x00000040dbd57836 */ /* 0x040fe20000000000 */
[-C--:B------:R-:W-:Y:S03]  /*64f0*/  LEA R10, P0, R238, R2.reuse, 0x2 ;  /* 0x00000002ee0a7211 */ /* 0x080fe600078010ff */
[----:B------:R2:W-:Y:S01]  /*6500*/  REDG.E.ADD.F32.FTZ.RN.STRONG.GPU desc[UR16][R4.64], R18 ;  /* 0x00000012040079a6 */ /* 0x0005e2000c10f390 */
[-C--:B-1----:R-:W-:Y:S02]  /*6510*/  LEA R6, P1, R212, R2.reuse, 0x2 ;  /* 0x00000002d4067211 */ /* 0x082fe400078210ff */
[-C--:B------:R-:W-:Y:S02]  /*6520*/  LEA.HI.X.SX32 R11, R238, R3.reuse, 0x2, P0 ;  /* 0x00000003ee0b7211 */ /* 0x080fe400000f16ff */
[-C--:B------:R-:W-:Y:S01]  /*6530*/  LEA.HI.X.SX32 R7, R212, R3.reuse, 0x2, P1 ;  /* 0x00000003d4077211 */ /* 0x080fe200008f16ff */
[C---:B------:R-:W-:Y:S02]  /*6540*/  VIADD R212, R219.reuse, 0x40 ;  /* 0x00000040dbd47836 */ /* 0x040fe40000000000 */
[----:B---3--:R-:W-:Y:S02]  /*6550*/  VIADD R16, R219, 0x60 ;  /* 0x00000060db107836 */ /* 0x008fe40000000000 */
[----:B------:R1:W-:Y:S01]  /*6560*/  REDG.E.ADD.F32.FTZ.RN.STRONG.GPU desc[UR16][R6.64], R19 ;  /* 0x00000013060079a6 */ /* 0x0003e2000c10f390 */
[----:B------:R-:W-:Y:S03]  /*6570*/  IMAD.IADD R212, R211, 0x1, R212 ;  /* 0x00000001d3d47824 */ /* 0x000fe600078e02d4 */
[----:B------:R3:W-:Y:S04]  /*6580*/  REDG.E.ADD.F32.FTZ.RN.STRONG.GPU desc[UR16][R10.64], R12 ;  /* 0x0000000c0a0079a6 */ /* 0x0007e8000c10f390 */
[----:B------:R4:W-:Y:S01]  /*6590*/  REDG.E.ADD.F32.FTZ.RN.STRONG.GPU desc[UR16][R8.64], R13 ;  /* 0x0000000d080079a6 */ /* 0x0009e2000c10f390 */
[CC--:B--2---:R-:W-:Y:S04]  /*65a0*/  LEA R4, P1, R230.reuse, R2.reuse, 0x2 ;  /* 0x00000002e6047211 */ /* 0x0c4fe800078210ff */
[-C--:B------:R-:W-:Y:S05]  /*65b0*/  LEA.HI.X.SX32 R5, R230, R3.reuse, 0x2, P1 ;  /* 0x00000003e6057211 */ /* 0x080fea00008f16ff */
[----:B------:R2:W-:Y:S01]  /*65c0*/  REDG.E.ADD.F32.FTZ.RN.STRONG.GPU desc[UR16][R4.64], R14 ;  /* 0x0000000e040079a6 */ /* 0x0005e2000c10f390 */
[CC--:B-1----:R-:W-:Y:S04]  /*65d0*/  LEA R6, P0, R240.reuse, R2.reuse, 0x2 ;  /* 0x00000002f0067211 */ /* 0x0c2fe800078010ff */
[-C--:B------:R-:W-:Y:S02]  /*65e0*/  LEA.HI.X.SX32 R7, R240, R3.reuse, 0x2, P0 ;  /* 0x00000003f0077211 */ /* 0x080fe400000f16ff */
[CC--:B---3--:R-:W-:Y:S02]  /*65f0*/  LEA R12, P1, R212.reuse, R2.reuse, 0x2 ;  /* 0x00000002d40c7211 */ /* 0x0c8fe400078210ff */
[CC--:B----4-:R-:W-:Y:S01]  /*6600*/  LEA R8, P2, R235.reuse, R2.reuse, 0x2 ;  /* 0x00000002eb087211 */ /* 0x0d0fe200078410ff */
[----:B------:R1:W-:Y:S01]  /*6610*/  REDG.E.ADD.F32.FTZ.RN.STRONG.GPU desc[UR16][R6.64], R15 ;  /* 0x0000000f060079a6 */ /* 0x0003e2000c10f390 */
[-C--:B------:R-:W-:Y:S02]  /*6620*/  LEA.HI.X.SX32 R13, R212, R3.reuse, 0x2, P1 ;  /* 0x00000003d40d7211 */ /* 0x080fe400008f16ff */
[-C--:B------:R-:W-:Y:S01]  /*6630*/  LEA.HI.X.SX32 R9, R235, R3.reuse, 0x2, P2 ;  /* 0x00000003eb097211 */ /* 0x080fe200010f16ff */
[----:B------:R-:W-:Y:S04]  /*6640*/  REDG.E.ADD.F32.FTZ.RN.STRONG.GPU desc[UR16][R2.64+0x100], R52 ;  /* 0x00010034020079a6 */ /* 0x000fe8000c10f390 */
[----:B------:R-:W-:Y:S01]  /*6650*/  REDG.E.ADD.F32.FTZ.RN.STRONG.GPU desc[UR16][R100.64+0x100], R53 ;  /* 0x00010035640079a6 */ /* 0x000fe2000c10f390 */
[CC--:B--2---:R-:W-:Y:S02]  /*6660*/  LEA R4, P0, R213.reuse, R2.reuse, 0x2 ;  /* 0x00000002d5047211 */ /* 0x0c4fe400078010ff */
[-C--:B------:R-:W-:Y:S02]  /*6670*/  LEA R14, P5, R16, R2.reuse, 0x2 ;  /* 0x00000002100e7211 */ /* 0x080fe400078a10ff */
[-C--:B------:R-:W-:Y:S02]  /*6680*/  LEA.HI.X.SX32 R5, R213, R3.reuse, 0x2, P0 ;  /* 0x00000003d5057211 */ /* 0x080fe400000f16ff */
[CC--:B------:R-:W-:Y:S03]  /*6690*/  LEA R10, P0, R236.reuse, R2.reuse, 0x2 ;  /* 0x00000002ec0a7211 */ /* 0x0c0fe600078010ff */
[----:B------:R2:W-:Y:S01]  /*66a0*/  REDG.E.ADD.F32.FTZ.RN.STRONG.GPU desc[UR16][R4.64], R54 ;  /* 0x00000036040079a6 */ /* 0x0005e2000c10f390 */
[-C--:B------:R-:W-:Y:S02]  /*66b0*/  LEA.HI.X.SX32 R11, R236, R3.reuse, 0x2, P0 ;  /* 0x00000003ec0b7211 */ /* 0x080fe400000f16ff */
[-C--:B-1----:R-:W-:Y:S01]  /*66c0*/  LEA R6, P1, R234, R2.reuse, 0x2 ;  /* 0x00000002ea067211 */ /* 0x082fe200078210ff */
[----:B------:R1:W-:Y:S01]  /*66d0*/  REDG.E.ADD.F32.FTZ.RN.STRONG.GPU desc[UR16][R12.64], R55 ;  /* 0x000000370c0079a6 */ /* 0x0003e2000c10f390 */
[-C--:B------:R-:W-:Y:S02]  /*66e0*/  LEA.HI.X.SX32 R15, R16, R3.reuse, 0x2, P5 ;  /* 0x00000003100f7211 */ /* 0x080fe400028f16ff */
[-C--:B------:R-:W-:Y:S01]  /*66f0*/  LEA.HI.X.SX32 R7, R234, R3.reuse, 0x2, P1 ;  /* 0x00000003ea077211 */ /* 0x080fe200008f16ff */
[----:B------:R3:W-:Y:S04]  /*6700*/  REDG.E.ADD.F32.FTZ.RN.STRONG.GPU desc[UR16][R10.64], R56 ;  /* 0x000000380a0079a6 */ /* 0x0007e8000c10f390 */
[----:B------:R4:W-:Y:S04]  /*6710*/  REDG.E.ADD.F32.FTZ.RN.STRONG.GPU desc[UR16][R8.64], R57 ;  /* 0x00000039080079a6 */ /* 0x0009e8000c10f390 */
[----:B------:R4:W-:Y:S04]  /*6720*/  REDG.E.ADD.F32.FTZ.RN.STRONG.GPU desc[UR16][R6.64], R58 ;  /* 0x0000003a060079a6 */ /* 0x0009e8000c10f390 */
[----:B------:R-:W-:Y:S04]  /*6730*/  LDSM.16.MT88.4 R16, [R184+0x2000] ;  /* 0x00200000b810783b */ /* 0x000fe80000004200 */
[----:B------:R-:W-:Y:S01]  /*6740*/  LDSM.16.MT88.4 R52, [R186+0x10800] ;  /* 0x01080000ba34783b */ /* 0x000fe20000004200 */
[CC--:B--2---:R-:W-:Y:S04]  /*6750*/  LEA R4, P0, R242.reuse, R2.reuse, 0x2 ;  /* 0x00000002f2047211 */ /* 0x0c4fe800078010ff */
[-C--:B------:R-:W-:Y:S02]  /*6760*/  LEA.HI.X.SX32 R5, R242, R3.reuse, 0x2, P0 ;  /* 0x00000003f2057211 */ /* 0x080fe400000f16ff */
[CC--:B-1----:R-:W-:Y:S02]  /*6770*/  LEA R12, P4, R0.reuse, R2.reuse, 0x2 ;  /* 0x00000002000c7211 */ /* 0x0c2fe400078810ff */
[CC--:B---3--:R-:W-:Y:S01]  /*6780*/  LEA R10, P3, R233.reuse, R2.reuse, 0x2 ;  /* 0x00000002e90a7211 */ /* 0x0c8fe200078610ff */
[----:B------:R1:W-:Y:S01]  /*6790*/  REDG.E.ADD.F32.FTZ.RN.STRONG.GPU desc[UR16][R4.64], R59 ;  /* 0x0000003b040079a6 */ /* 0x0003e2000c10f390 */
[-C--:B------:R-:W-:Y:S02]  /*67a0*/  LEA.HI.X.SX32 R13, R0, R3.reuse, 0x2, P4 ;  /* 0x00000003000d7211 */ /* 0x080fe400020f16ff */
[CC--:B----4-:R-:W-:Y:S01]  /*67b0*/  LEA R8, P2, R232.reuse, R2.reuse, 0x2 ;  /* 0x00000002e8087211 */ /* 0x0d0fe200078410ff */
[----:B------:R2:W-:Y:S01]  /*67c0*/  REDG.E.ADD.F32.FTZ.RN.STRONG.GPU desc[UR16][R2.64+0x180], R64 ;  /* 0x00018040020079a6 */ /* 0x0005e2000c10f390 */
[-C--:B------:R-:W-:Y:S02]  /*67d0*/  LEA.HI.X.SX32 R11, R233, R3.reuse, 0x2, P3 ;  /* 0x00000003e90b7211 */ /* 0x080fe400018f16ff */
[CC--:B------:R-:W-:Y:S01]  /*67e0*/  LEA R6, P1, R231.reuse, R2.reuse, 0x2 ;  /* 0x00000002e7067211 */ /* 0x0c0fe200078210ff */
[----:B------:R-:W-:Y:S01]  /*67f0*/  REDG.E.ADD.F32.FTZ.RN.STRONG.GPU desc[UR16][R100.64+0x180], R65 ;  /* 0x00018041640079a6 */ /* 0x000fe2000c10f390 */
[-C--:B------:R-:W-:Y:S02]  /*6800*/  LEA.HI.X.SX32 R9, R232, R3.reuse, 0x2, P2 ;  /* 0x00000003e8097211 */ /* 0x080fe400010f16ff */
[-C--:B------:R-:W-:Y:S01]  /*6810*/  LEA.HI.X.SX32 R7, R231, R3.reuse, 0x2, P1 ;  /* 0x00000003e7077211 */ /* 0x080fe200008f16ff */
[----:B------:R-:W-:Y:S01]  /*6820*/  REDG.E.ADD.F32.FTZ.RN.STRONG.GPU desc[UR16][R14.64], R66 ;  /* 0x000000420e0079a6 */ /* 0x000fe2000c10f390 */
[----:B------:R-:W-:Y:S02]  /*6830*/  LOP3.LUT R0, R201, 0x1, RZ, 0xc0, !PT ;  /* 0x00000001c9007812 */ /* 0x000fe400078ec0ff */
[----:B------:R-:W-:Y:S01]  /*6840*/  @P6 IADD3 R228, P1, R228, -0x100, RZ ;  /* 0xffffff00e4e46810 */ /* 0x000fe20007f3e0ff */
[----:B------:R-:W-:Y:S03]  /*6850*/  REDG.E.ADD.F32.FTZ.RN.STRONG.GPU desc[UR16][R12.64], R67 ;  /* 0x000000430c0079a6 */ /* 0x000fe6000c10f390 */
[----:B------:R-:W-:Y:S01]  /*6860*/  @P6 IADD3.X R227, R227, -0x1, RZ, P1, !PT ;  /* 0xffffffffe3e36810 */ /* 0x000fe20000ffe4ff */
[----:B------:R-:W-:Y:S04]  /*6870*/  REDG.E.ADD.F32.FTZ.RN.STRONG.GPU desc[UR16][R10.64], R60 ;  /* 0x0000003c0a0079a6 */ /* 0x000fe8000c10f390 */
[----:B------:R-:W-:Y:S01]  /*6880*/  REDG.E.ADD.F32.FTZ.RN.STRONG.GPU desc[UR16][R8.64], R61 ;  /* 0x0000003d080079a6 */ /* 0x000fe2000c10f390 */
[C---:B-1----:R-:W-:Y:S03]  /*6890*/  LEA R4, P0, R241.reuse, R2, 0x2 ;  /* 0x00000002f1047211 */ /* 0x042fe600078010ff */
[----:B------:R-:W-:Y:S01]  /*68a0*/  REDG.E.ADD.F32.FTZ.RN.STRONG.GPU desc[UR16][R6.64], R62 ;  /* 0x0000003e060079a6 */ /* 0x000fe2000c10f390 */
[----:B------:R-:W-:Y:S03]  /*68b0*/  LEA.HI.X.SX32 R5, R241, R3, 0x2, P0 ;  /* 0x00000003f1057211 */ /* 0x000fe600000f16ff */
[----:B------:R-:W-:Y:S01]  /*68c0*/  LDSM.16.MT88.4 R8, [R184] ;  /* 0x00000000b808783b */ /* 0x000fe20000004200 */
[----:B------:R-:W-:Y:S01]  /*68d0*/  ISETP.NE.U32.AND P0, PT, R0, 0x1, PT ;  /* 0x000000010000780c */ /* 0x000fe20003f05070 */
[----:B--2---:R-:W-:Y:S01]  /*68e0*/  VIADD R3, R201, 0xffffffff ;  /* 0xffffffffc9037836 */ /* 0x004fe20000000000 */
[----:B------:R-:W-:Y:S01]  /*68f0*/  @P6 IADD3 R0, P2, R222, -0x100, RZ ;  /* 0xffffff00de006810 */ /* 0x000fe20007f5e0ff */
[----:B------:R-:W-:Y:S03]  /*6900*/  REDG.E.ADD.F32.FTZ.RN.STRONG.GPU desc[UR16][R4.64], R63 ;  /* 0x0000003f040079a6 */ /* 0x000fe6000c10f390 */
[----:B------:R-:W-:Y:S01]  /*6910*/  @P6 IADD3.X R2, R221, -0x1, RZ, P2, !PT ;  /* 0xffffffffdd026810 */ /* 0x000fe200017fe4ff */
[----:B------:R-:W1:Y:S01]  /*6920*/  LDSM.16.MT88.4 R4, [R186+0x10000] ;  /* 0x01000000ba04783b */ /* 0x000e620000004200 */
[----:B------:R-:W-:Y:S01]  /*6930*/  ISETP.GT.AND P2, PT, R201, R251, PT ;  /* 0x000000fbc900720c */ /* 0x000fe20003f44270 */
[----:B------:R-:W-:Y:S02]  /*6940*/  @P6 IMAD.MOV.U32 R222, RZ, RZ, R0 ;  /* 0x000000ffffde6224 */ /* 0x000fe400078e0000 */
[----:B------:R-:W2:Y:S01]  /*6950*/  LDSM.16.MT88.4 R12, [R185+0x10000] ;  /* 0x01000000b90c783b */ /* 0x000ea20000004200 */
[C---:B------:R-:W-:Y:S02]  /*6960*/  VIADD R0, R184.reuse, 0xffffc000 ;  /* 0xffffc000b8007836 */ /* 0x040fe40000000000 */
[----:B------:R-:W-:Y:S01]  /*6970*/  @P0 VIADD R0, R184, 0x4000 ;  /* 0x00004000b8000836 */ /* 0x000fe20000000000 */
[----:B------:R-:W3:Y:S01]  /*6980*/  LDSM.16.MT88.4 R56, [R184+0x800] ;  /* 0x00080000b838783b */ /* 0x000ee20000004200 */
[----:B------:R-:W-:Y:S02]  /*6990*/  @P6 IMAD.MOV.U32 R221, RZ, RZ, R2 ;  /* 0x000000ffffdd6224 */ /* 0x000fe400078e0002 */
[----:B------:R-:W-:Y:S01]  /*69a0*/  IMAD.MOV.U32 R201, RZ, RZ, R3 ;  /* 0x000000ffffc97224 */ /* 0x000fe200078e0003 */
[----:B------:R-:W4:Y:S04]  /*69b0*/  LDSM.16.MT88.4 R64, [R185+0x10800] ;  /* 0x01080000b940783b */ /* 0x000f280000004200 */
        /* <DEDUP_REMOVED lines=48> */
[----:B------:R-:W4:Y:S01]  /*6cc0*/  LDL.LU R104, [R1+0x18] ;  /* 0x0000180001687983 */ /* 0x000f220000300800 */
        /* <DEDUP_REMOVED lines=106> */
[----:B--2---:R-:W-:Y:S01]  /*7370*/  @P0 IADD3 R32, R5, R0, RZ ;  /* 0x0000000005200210 */ /* 0x004fe20007ffe0ff */
[----:B------:R-:W-:Y:S01]  /*7380*/  @P0 IMAD.MOV.U32 R11, RZ, RZ, R6 ;  /* 0x000000ffff0b0224 */ /* 0x000fe200078e0006 */
[----:B------:R3:W-:Y:S01]  /*7390*/  STS [R106+0x7400], R42 ;  /* 0x0074002a6a007388 */ /* 0x0007e20000000800 */
[----:B-----5:R-:W-:-:S02]  /*73a0*/  LEA R4, R210, UR5, 0x1 ;  /* 0x00000005d2047c11 */ /* 0x020fc4000f8e08ff */
        /* <DEDUP_REMOVED lines=17> */
.L_x_915:
        /* <DEDUP_REMOVED lines=13> */
.L_x_916:
[----:B------:R-:W-:Y:S01]  /*7590*/  BAR.SYNC.DEFER_BLOCKING 0x0 ;  /* 0x0000000000007b1d */ /* 0x000fe20000010000 */
[----:B------:R-:W-:Y:S01]  /*75a0*/  IMAD.SHL.U32 R5, R239, 0x40, RZ ;  /* 0x00000040ef057824 */ /* 0x000fe200078e00ff */
[--C-:B------:R-:W-:Y:S01]  /*75b0*/  SHF.R.S32.HI R7, RZ, 0x1f, R214.reuse ;  /* 0x0000001fff077819 */ /* 0x100fe200000114d6 */
[----:B------:R-:W-:Y:S01]  /*75c0*/  IMAD.MOV.U32 R6, RZ, RZ, R214 ;  /* 0x000000ffff067224 */ /* 0x000fe200078e00d6 */
[----:B-1----:R-:W-:Y:S02]  /*75d0*/  SHF.R.S32.HI R10, RZ, 0x1f, R13 ;  /* 0x0000001fff0a7819 */ /* 0x002fe4000001140d */
[----:B------:R-:W-:Y:S01]  /*75e0*/  SHF.R.S32.HI R18, RZ, 0x1f, R5 ;  /* 0x0000001fff127819 */ /* 0x000fe20000011405 */
[-C--:B------:R-:W-:Y:S01]  /*75f0*/  IMAD.WIDE.U32 R8, R5, R2.reuse, R6 ;  /* 0x0000000205087225 */ /* 0x080fe200078e0006 */
[----:B------:R-:W1:Y:S01]  /*7600*/  S2R R35, SR_CTAID.Z ;  /* 0x0000000000237919 */ /* 0x000e620000002700 */
        /* <DEDUP_REMOVED lines=11> */
[----:B------:R2:W4:Y:S02]  /*76c0*/  LDS.128 R28, [R4+0xd000] ;  /* 0x00d00000041c7984 */ /* 0x0005240000000c00 */
[-C--:B------:R-:W-:Y:S02]  /*76d0*/  ISETP.GE.AND P3, PT, R0, R10.reuse, PT ;  /* 0x0000000a0000720c */ /* 0x080fe40003f66270 */
[----:B---3--:R2:W3:Y:S01]  /*76e0*/  LDS.128 R40, [R4+0x10000] ;  /* 0x0100000004287984 */ /* 0x0084e20000000c00 */
[----:B------:R-:W-:-:S03]  /*76f0*/  ISETP.GE.AND P2, PT, R12, R10, PT ;  /* 0x0000000a0c00720c */ /* 0x000fc60003f46270 */
        /* <DEDUP_REMOVED lines=19> */
[----:B------:R-:W5:Y:S01]  /*7830*/  @!P1 LDS.128 R20, [R4+0xc000] ;  /* 0x00c0000004149984 */ /* 0x000f620000000c00 */
[----:B------:R-:W-:Y:S01]  /*7840*/  IMAD.IADD R11, R10, 0x1, R13 ;  /* 0x000000010a0b7824 */ /* 0x000fe200078e020d */
[----:B------:R-:W-:-:S04]  /*7850*/  LEA R10, P4, R12, UR6, 0x1 ;  /* 0x000000060c0a7c11 */ /* 0x000fc8000f8808ff */
[----:B------:R-:W-:-:S05]  /*7860*/  LEA.HI.X R11, R12, UR7, R11, 0x1, P4 ;  /* 0x000000070c0b7c11 */ /* 0x000fca000a0f0c0b */
[----:B-1----:R1:W-:Y:S04]  /*7870*/  @!P0 STG.E.128 desc[UR16][R10.64+0x80], R24 ;  /* 0x000080180a008986 */ /* 0x0023e8000c101d10 */
[----:B-----5:R1:W-:Y:S02]  /*7880*/  @!P1 STG.E.128 desc[UR16][R10.64], R20 ;  /* 0x000000140a009986 */ /* 0x0203e4000c101d10 */
.L_x_918:
[----:B------:R-:W-:Y:S05]  /*7890*/  BSYNC B0 ;  /* 0x0000000000007941 */ /* 0x000fea0003800000 */
.L_x_917:
        /* <DEDUP_REMOVED lines=16> */
[----:B----4-:R1:W-:Y:S04]  /*79a0*/  @!P1 STG.E.128 desc[UR16][R2.64], R28 ;  /* 0x0000001c02009986 */ /* 0x0103e8000c101d10 */
[----:B------:R1:W-:Y:S02]  /*79b0*/  @!P0 STG.E.128 desc[UR16][R2.64+0x80], R20 ;  /* 0x0000801402008986 */ /* 0x0003e4000c101d10 */
.L_x_920:
[----:B------:R-:W-:Y:S05]  /*79c0*/  BSYNC B0 ;  /* 0x0000000000007941 */ /* 0x000fea0003800000 */
.L_x_919:
        /* <DEDUP_REMOVED lines=24> */
[----:B---3--:R1:W-:Y:S04]  /*7b50*/  @!P1 STG.E.128 desc[UR16][R4.64], R40 ;  /* 0x0000002804009986 */ /* 0x0083e8000c101d10 */
[----:B------:R1:W-:Y:S02]  /*7b60*/  @!P0 STG.E.128 desc[UR16][R4.64+0x80], R36 ;  /* 0x0000802404008986 */ /* 0x0003e4000c101d10 */
.L_x_922:
[----:B------:R-:W-:Y:S05]  /*7b70*/  BSYNC B0 ;  /* 0x0000000000007941 */ /* 0x000fea0003800000 */
.L_x_921:
        /* <DEDUP_REMOVED lines=16> */
.L_x_891:
[----:B------:R-:W-:Y:S05]  /*7c80*/  BSYNC B1 ;  /* 0x0000000000017941 */ /* 0x000fea0003800000 */
.L_x_877:
[----:B------:R-:W5:Y:S02]  /*7c90*/  LDC R0, c[0x0][0xc] ;  /* 0x00000300ff007b82 */ /* 0x000f640000000800 */
[----:B-----5:R-:W-:-:S04]  /*7ca0*/  IADD3 R239, R0, R239, RZ ;  /* 0x000000ef00ef7210 */ /* 0x020fc80007ffe0ff */
[----:B------:R-:W-:-:S13]  /*7cb0*/  ISETP.GE.AND P0, PT, R239, UR14, PT ;  /* 0x0000000eef007c0c */ /* 0x000fda000bf06270 */
[----:B------:R-:W-:Y:S05]  /*7cc0*/  @P0 BRA `(.L_x_923) ;  /* 0x0000000000040947 */ /* 0x000fea0003800000 */
[----:B------:R-:W-:Y:S05]  /*7cd0*/  BRA `(.L_x_924) ;  /* 0xffffff8c000c7947 */ /* 0x000fea000383ffff */
.L_x_923:
[----:B------:R-:W-:Y:S05]  /*7ce0*/  EXIT ;  /* 0x000000000000794d */ /* 0x000fea0003800000 */
.L_x_925:
        /* <DEDUP_REMOVED lines=9> */
.L_x_2070:


//--------------------- .text._ZN5flash44flash_bwd_dq_dk_dv_loop_seqk_parallel_kernelI23Flash_bwd_kernel_traitsILi128ELi64ELi64ELi8ELi4ELi2ELi2ELb1ELb0EN7cutlass10bfloat16_tE19Flash_kernel_traitsILi128ELi64ELi64ELi8ES3_EELb1ELb0ELb0ELb0ELb1ELb1ELb0EEEvNS_16Flash_bwd_paramsE --------------------------
	.section	.text._ZN5flash44flash_bwd_dq_dk_dv_loop_seqk_parallel_kernelI23Flash_bwd_kernel_traitsILi128ELi64ELi64ELi8ELi4ELi2ELi2ELb1ELb0EN7cutlass10bfloat16_tE19Flash_kernel_traitsILi128ELi64ELi64ELi8ES3_EELb1ELb0ELb0ELb0ELb1ELb1ELb0EEEvNS_16Flash_bwd_paramsE,"ax",@progbits
	.align	128
        .global         _ZN5flash44flash_bwd_dq_dk_dv_loop_seqk_parallel_kernelI23Flash_bwd_kernel_traitsILi128ELi64ELi64ELi8ELi4ELi2ELi2ELb1ELb0EN7cutlass10bfloat16_tE19Flash_kernel_traitsILi128ELi64ELi64ELi8ES3_EELb1ELb0ELb0ELb0ELb1ELb1ELb0EEEvNS_16Flash_bwd_paramsE
        .type           _ZN5flash44flash_bwd_dq_dk_dv_loop_seqk_parallel_kernelI23Flash_bwd_kernel_traitsILi128ELi64ELi64ELi8ELi4ELi2ELi2ELb1ELb0EN7cutlass10bfloat16_tE19Flash_kernel_traitsILi128ELi64ELi64ELi8ES3_EELb1ELb0ELb0ELb0ELb1ELb1ELb0EEEvNS_16Flash_bwd_paramsE,@function
        .size           _ZN5flash44flash_bwd_dq_dk_dv_loop_seqk_parallel_kernelI23Flash_bwd_kernel_traitsILi128ELi64ELi64ELi8ELi4ELi2ELi2ELb1ELb0EN7cutlass10bfloat16_tE19Flash_kernel_traitsILi128ELi64ELi64ELi8ES3_EELb1ELb0ELb0ELb0ELb1ELb1ELb0EEEvNS_16Flash_bwd_paramsE,(.L_x_2071 - _ZN5flash44flash_bwd_dq_dk_dv_loop_seqk_parallel_kernelI23Flash_bwd_kernel_traitsILi128ELi64ELi64ELi8ELi4ELi2ELi2ELb1ELb0EN7cutlass10bfloat16_tE19Flash_kernel_traitsILi128ELi64ELi64ELi8ES3_EELb1ELb0ELb0ELb0ELb1ELb1ELb0EEEvNS_16Flash_bwd_paramsE)
        .other          _ZN5flash44flash_bwd_dq_dk_dv_loop_seqk_parallel_kernelI23Flash_bwd_kernel_traitsILi128ELi64ELi64ELi8ELi4ELi2ELi2ELb1ELb0EN7cutlass10bfloat16_tE19Flash_kernel_traitsILi128ELi64ELi64ELi8ES3_EELb1ELb0ELb0ELb0ELb1ELb1ELb0EEEvNS_16Flash_bwd_paramsE,@"STO_CUDA_ENTRY STV_DEFAULT"
_ZN5flash44flash_bwd_dq_dk_dv_loop_seqk_parallel_kernelI23Flash_bwd_kernel_traitsILi128ELi64ELi64ELi8ELi4ELi2ELi2ELb1ELb0EN7cutlass10bfloat16_tE19Flash_kernel_traitsILi128ELi64ELi64ELi8ES3_EELb1ELb0ELb0ELb0ELb1ELb1ELb0EEEvNS_16Flash_bwd_paramsE:
.text._ZN5flash44flash_bwd_dq_dk_dv_loop_seqk_parallel_kernelI23Flash_bwd_kernel_traitsILi128ELi64ELi64ELi8ELi4ELi2ELi2ELb1ELb0EN7cutlass10bfloat16_tE19Flash_kernel_traitsILi128ELi64ELi64ELi8ES3_EELb1ELb0ELb0ELb0ELb1ELb1ELb0EEEvNS_16Flash_bwd_paramsE:
        /* <DEDUP_REMOVED lines=18> */
[----:B------:R-:W-:Y:S01]  /*0120*/  ULDC.64 UR10, c[0x0][0x308] ;  /* 0x0000c200000a7ab9 */ /* 0x000fe20000000a00 */
[----:B------:R-:W3:Y:S08]  /*0130*/  S2UR UR16, SR_CTAID.Y ;  /* 0x00000000001079c3 */ /* 0x000ef00000002600 */
[----:B------:R-:W4:Y:S08]  /*0140*/  S2UR UR15, SR_CTAID.Z ;  /* 0x00000000000f79c3 */ /* 0x000f300000002700 */
[----:B------:R-:W5:Y:S01]  /*0150*/  S2UR UR14, SR_CTAID.Y ;  /* 0x00000000000e79c3 */ /* 0x000f620000002600 */
[----:B--2---:R-:W-:-:S04]  /*0160*/  ULEA UR5, UR5, UR4, 0x18 ;  /* 0x0000000405057291 */ /* 0x004fc8000f8ec03f */
[----:B------:R-:W-:Y:S01]  /*0170*/  UIADD3 UR6, UR5, 0xc000, URZ ;  /* 0x0000c00005067890 */ /* 0x000fe2000fffe03f */
[----:B-1----:R-:W-:Y:S01]  /*0180*/  SHF.R.S32.HI R7, RZ, 0x1f, R8 ;  /* 0x0000001fff077819 */ /* 0x002fe20000011408 */
[----:B------:R-:W-:Y:S02]  /*0190*/  UIADD3 UR4, UR5, 0x10000, URZ ;  /* 0x0001000005047890 */ /* 0x000fe4000fffe03f */
[----:B---3--:R-:W-:Y:S01]  /*01a0*/  USHF.R.S32.HI UR22, URZ, 0x1f, UR16 ;  /* 0x0000001f3f167899 */ /* 0x008fe20008011410 */
[CC--:B------:R-:W-:Y:S01]  /*01b0*/  LEA.HI R3, R7.reuse, R8.reuse, RZ, 0x4 ;  /* 0x0000000807037211 */ /* 0x0c0fe200078f20ff */
[----:B------:R-:W-:Y:S01]  /*01c0*/  UIMAD.WIDE UR24, UR16, 0x80, URZ ;  /* 0x00000080101878a5 */ /* 0x000fe2000f8e023f */
[CC--:B------:R-:W-:Y:S02]  /*01d0*/  LEA.HI R10, R7.reuse, R8.reuse, RZ, 0x3 ;  /* 0x00000008070a7211 */ /* 0x0c0fe400078f18ff */
[----:B------:R-:W-:Y:S01]  /*01e0*/  LEA.HI R2, R7, R8, RZ, 0x2 ;  /* 0x0000000807027211 */ /* 0x000fe200078f10ff */
[----:B----4-:R-:W-:Y:S01]  /*01f0*/  USHF.R.S32.HI UR21, URZ, 0x1f, UR15 ;  /* 0x0000001f3f157899 */ /* 0x010fe2000801140f */
[----:B------:R-:W-:-:S02]  /*0200*/  LOP3.LUT R6, R3, 0xfffffff0, RZ, 0xc0, !PT ;  /* 0xfffffff003067812 */ /* 0x000fc400078ec0ff */
[----:B------:R-:W-:Y:S02]  /*0210*/  LOP3.LUT R5, R10, 0xfffffff8, RZ, 0xc0, !PT ;  /* 0xfffffff80a057812 */ /* 0x000fe400078ec0ff */
[----:B------:R-:W-:Y:S01]  /*0220*/  LOP3.LUT R4, R2, 0x7ffffffc, RZ, 0xc0, !PT ;  /* 0x7ffffffc02047812 */ /* 0x000fe200078ec0ff */
[C---:B------:R-:W-:Y:S01]  /*0230*/  IMAD.IADD R246, R8.reuse, 0x1, -R6 ;  /* 0x0000000108f67824 */ /* 0x040fe200078e0a06 */
[CC--:B------:R-:W-:Y:S01]  /*0240*/  LEA.HI R0, R7.reuse, R8.reuse, RZ, 0x5 ;  /* 0x0000000807007211 */ /* 0x0c0fe200078f28ff */
[C---:B------:R-:W-:Y:S01]  /*0250*/  IMAD.IADD R5, R8.reuse, 0x1, -R5 ;  /* 0x0000000108057824 */ /* 0x040fe200078e0a05 */
[----:B------:R-:W-:Y:S01]  /*0260*/  SHF.R.S32.HI R6, RZ, 0x4, R3 ;  /* 0x00000004ff067819 */ /* 0x000fe20000011403 */
[----:B------:R-:W-:Y:S01]  /*0270*/  IMAD.IADD R14, R8, 0x1, -R4 ;  /* 0x00000001080e7824 */ /* 0x000fe200078e0a04 */
[-C--:B------:R-:W-:Y:S01]  /*0280*/  LEA.HI R12, R7, R8.reuse, RZ, 0x7 ;  /* 0x00000008070c7211 */ /* 0x080fe200078f38ff */
[----:B------:R-:W-:Y:S01]  /*0290*/  IMAD.SHL.U32 R248, R5, 0x8, RZ ;  /* 0x0000000805f87824 */ /* 0x000fe200078e00ff */
[----:B------:R-:W-:Y:S01]  /*02a0*/  LEA.HI R13, R7, R8, RZ, 0x6 ;  /* 0x00000008070d7211 */ /* 0x000fe200078f30ff */
[----:B-----5:R-:W-:Y:S01]  /*02b0*/  USHF.R.S32.HI UR20, URZ, 0x1f, UR14 ;  /* 0x0000001f3f147899 */ /* 0x020fe2000801140e */
[----:B------:R-:W-:-:S02]  /*02c0*/  SHF.R.S32.HI R4, RZ, 0x5, R0 ;  /* 0x00000005ff047819 */ /* 0x000fc40000011400 */
[--C-:B------:R-:W-:Y:S02]  /*02d0*/  SHF.R.S32.HI R8, RZ, 0x2, R2.reuse ;  /* 0x00000002ff087819 */ /* 0x100fe40000011402 */
[----:B------:R-:W-:Y:S02]  /*02e0*/  SHF.R.S32.HI R9, RZ, 0x1f, R2 ;  /* 0x0000001fff097819 */ /* 0x000fe40000011402 */
[----:B------:R-:W-:Y:S02]  /*02f0*/  LEA.HI R2, R3, R6, RZ, 0x1 ;  /* 0x0000000603027211 */ /* 0x000fe400078f08ff */
[----:B------:R-:W-:Y:S02]  /*0300*/  SHF.R.S32.HI R7, RZ, 0x1f, R0 ;  /* 0x0000001fff077819 */ /* 0x000fe40000011400 */
[----:B------:R-:W-:Y:S02]  /*0310*/  LEA.HI R0, R0, R4, RZ, 0x1 ;  /* 0x0000000400007211 */ /* 0x000fe400078f08ff */
[----:B------:R-:W-:-:S02]  /*0320*/  SHF.R.S32.HI R247, RZ, 0x3, R10 ;  /* 0x00000003fff77819 */ /* 0x000fc4000001140a */
[----:B------:R-:W-:Y:S02]  /*0330*/  LOP3.LUT R2, R2, 0xfffffffe, RZ, 0xc0, !PT ;  /* 0xfffffffe02027812 */ /* 0x000fe400078ec0ff */
[----:B------:R-:W-:Y:S01]  /*0340*/  LEA.HI R7, R7, R4, RZ, 0x2 ;  /* 0x0000000407077211 */ /* 0x000fe200078f10ff */
[----:B------:R-:W-:Y:S01]  /*0350*/  IMAD.SHL.U32 R3, R247, 0x40, RZ ;  /* 0x00000040f7037824 */ /* 0x000fe200078e00ff */
[----:B------:R-:W-:Y:S01]  /*0360*/  LOP3.LUT R0, R0, 0xfffffffe, RZ, 0xc0, !PT ;  /* 0xfffffffe00007812 */ /* 0x000fe200078ec0ff */
[----:B------:R-:W-:Y:S01]  /*0370*/  IMAD.IADD R11, R6, 0x1, -R2 ;  /* 0x00000001060b7824 */ /* 0x000fe200078e0a02 */
[----:B------:R-:W-:Y:S02]  /*0380*/  LEA.HI R2, R9, R8, RZ, 0x3 ;  /* 0x0000000809027211 */ /* 0x000fe400078f18ff */
[----:B------:R-:W-:Y:S01]  /*0390*/  LOP3.LUT R7, R7, 0xfffffffc, RZ, 0xc0, !PT ;  /* 0xfffffffc07077812 */ /* 0x000fe200078ec0ff */
[----:B------:R-:W-:Y:S01]  /*03a0*/  IMAD.IADD R190, R4, 0x1, -R0 ;  /* 0x0000000104be7824 */ /* 0x000fe200078e0a00 */
[----:B------:R-:W-:-:S02]  /*03b0*/  LOP3.LUT R0, R3, 0x1c0, RZ, 0xc0, !PT ;  /* 0x000001c003007812 */ /* 0x000fc400078ec0ff */
[----:B------:R-:W-:Y:S01]  /*03c0*/  LOP3.LUT R3, R2, 0xfffffff8, RZ, 0xc0, !PT ;  /* 0xfffffff802037812 */ /* 0x000fe200078ec0ff */
[----:B------:R-:W-:Y:S01]  /*03d0*/  IMAD.IADD R243, R4, 0x1, -R7 ;  /* 0x0000000104f37824 */ /* 0x000fe200078e0a07 */
[----:B------:R-:W-:Y:S02]  /*03e0*/  SHF.R.U32.HI R4, RZ, 0x3, R0 ;  /* 0x00000003ff047819 */ /* 0x000fe40000011600 */
[----:B------:R-:W-:Y:S01]  /*03f0*/  LOP3.LUT R2, R0, 0x38, R248, 0xf8, !PT ;  /* 0x0000003800027812 */ /* 0x000fe200078ef8f8 */
[C---:B------:R-:W-:Y:S01]  /*0400*/  IMAD.SHL.U32 R0, R5.reuse, 0x40, RZ ;  /* 0x0000004005007824 */ /* 0x040fe200078e00ff */
[C---:B------:R-:W-:Y:S02]  /*0410*/  LOP3.LUT P4, RZ, R5.reuse, 0x2, RZ, 0xc0, !PT ;  /* 0x0000000205ff7812 */ /* 0x040fe4000788c0ff */
[----:B------:R-:W-:Y:S01]  /*0420*/  LOP3.LUT P3, RZ, R5, 0x4, RZ, 0xc0, !PT ;  /* 0x0000000405ff7812 */ /* 0x000fe2000786c0ff */
[----:B------:R-:W-:Y:S01]  /*0430*/  IMAD.IADD R5, R8, 0x1, -R3 ;  /* 0x0000000108057824 */ /* 0x000fe200078e0a03 */
[----:B------:R-:W-:-:S02]  /*0440*/  SHF.R.S32.HI R3, RZ, 0x1f, R246 ;  /* 0x0000001fff037819 */ /* 0x000fc400000114f6 */
[----:B------:R-:W-:Y:S01]  /*0450*/  LOP3.LUT R8, R2, R4, RZ, 0x3c, !PT ;  /* 0x0000000402087212 */ /* 0x000fe200078e3cff */
[----:B------:R-:W-:Y:S01]  /*0460*/  IMAD.SHL.U32 R2, R190, 0x10, RZ ;  /* 0x00000010be027824 */ /* 0x000fe200078e00ff */
[----:B------:R-:W-:Y:S02]  /*0470*/  LOP3.LUT R0, R0, 0x1c0, RZ, 0xc0, !PT ;  /* 0x000001c000007812 */ /* 0x000fe400078ec0ff */
[----:B------:R-:W-:Y:S02]  /*0480*/  LEA.HI R9, R3, R246, RZ, 0x3 ;  /* 0x000000f603097211 */ /* 0x000fe400078f18ff */
[----:B------:R-:W-:Y:S02]  /*0490*/  SHF.R.S32.HI R7, RZ, 0x7, R12 ;  /* 0x00000007ff077819 */ /* 0x000fe4000001140c */
[C---:B------:R-:W-:Y:S02]  /*04a0*/  LOP3.LUT R187, R0.reuse, 0x8, R10, 0xf8, !PT ;  /* 0x0000000800bb7812 */ /* 0x040fe400078ef80a */
[----:B------:R-:W-:Y:S01]  /*04b0*/  LOP3.LUT R4, R0, 0x10, R2, 0xf8, !PT ;  /* 0x0000001000047812 */ /* 0x000fe200078ef802 */
[----:B------:R-:W-:Y:S01]  /*04c0*/  IMAD.SHL.U32 R2, R11, 0x200, RZ ;  /* 0x000002000b027824 */ /* 0x000fe200078e00ff */
[----:B------:R-:W-:-:S02]  /*04d0*/  SHF.R.U32.HI R182, RZ, 0x3, R0 ;  /* 0x00000003ffb67819 */ /* 0x000fc40000011600 */
[----:B------:R-:W-:Y:S01]  /*04e0*/  LOP3.LUT R3, R9, 0xfffffff8, RZ, 0xc0, !PT ;  /* 0xfffffff809037812 */ /* 0x000fe200078ec0ff */
[----:B------:R-:W-:Y:S01]  /*04f0*/  IMAD R0, R7, 0x800, R2 ;  /* 0x0000080007007824 */ /* 0x000fe200078e0202 */
[----:B------:R-:W-:Y:S02]  /*0500*/  LOP3.LUT R187, R187, R182, RZ, 0x3c, !PT ;  /* 0x000000b6bbbb7212 */ /* 0x000fe400078e3cff */
[----:B------:R-:W-:Y:S01]  /*0510*/  LOP3.LUT R6, R5, 0x1, RZ, 0xc0, !PT ;  /* 0x0000000105067812 */ /* 0x000fe200078ec0ff */
[----:B------:R-:W-:Y:S01]  /*0520*/  IMAD.IADD R246, R246, 0x1, -R3 ;  /* 0x00000001f6f67824 */ /* 0x000fe200078e0a03 */
[----:B------:R-:W-:Y:S01]  /*0530*/  LOP3.LUT R3, R4, 0x8, R10, 0xf8, !PT ;  /* 0x0000000804037812 */ /* 0x000fe200078ef80a */
[----:B------:R-:W-:Y:S01]  /*0540*/  IMAD.IADD R187, R0, 0x1, R187 ;  /* 0x0000000100bb7824 */ /* 0x000fe200078e02bb */
[----:B------:R-:W-:Y:S01]  /*0550*/  SHF.R.S32.HI R0, RZ, 0x6, R13 ;  /* 0x00000006ff007819 */ /* 0x000fe2000001140d */
[----:B------:R-:W-:Y:S01]  /*0560*/  IMAD.SHL.U32 R4, R11, 0x20, RZ ;  /* 0x000000200b047824 */ /* 0x000fe200078e00ff */
[----:B------:R-:W-:Y:S01]  /*0570*/  LOP3.LUT R182, R2, R3, R182, 0xf6, !PT ;  /* 0x0000000302b67212 */ /* 0x000fe200078ef6b6 */
[----:B------:R-:W-:Y:S01]  /*0580*/  IMAD.SHL.U32 R3, R5, 0x40, RZ ;  /* 0x0000004005037824 */ /* 0x000fe200078e00ff */
[----:B------:R-:W-:Y:S01]  /*0590*/  ISETP.NE.U32.AND P0, PT, R6, 0x1, PT ;  /* 0x000000010600780c */ /* 0x000fe20003f05070 */
[C---:B------:R-:W-:Y:S01]  /*05a0*/  IMAD R250, R0.reuse, 0x200, R8 ;  /* 0x0000020000fa7824 */ /* 0x040fe200078e0208 */
[----:B------:R-:W-:Y:S01]  /*05b0*/  SEL R189, R189, 0xffffffe0, !P4 ;  /* 0xffffffe0bdbd7807 */ /* 0x000fe20006000000 */
[----:B------:R-:W-:Y:S01]  /*05c0*/  IMAD.SHL.U32 R2, R0, 0x8, RZ ;  /* 0x0000000800027824 */ /* 0x000fe200078e00ff */
[----:B------:R-:W-:-:S02]  /*05d0*/  LOP3.LUT R0, R3, 0x1c0, RZ, 0xc0, !PT ;  /* 0x000001c003007812 */ /* 0x000fc400078ec0ff */
[----:B------:R-:W-:Y:S01]  /*05e0*/  R2P PR, R5, 0x6 ;  /* 0x0000000605007804 */ /* 0x000fe20000000000 */
[----:B------:R-:W-:Y:S01]  /*05f0*/  IMAD.SHL.U32 R5, R7, 0x20, RZ ;  /* 0x0000002007057824 */ /* 0x000fe200078e00ff */
[----:B------:R-:W-:Y:S02]  /*0600*/  LOP3.LUT R2, R2, 0x18, RZ, 0xc0, !PT ;  /* 0x0000001802027812 */ /* 0x000fe400078ec0ff */
[----:B------:R-:W-:Y:S02]  /*0610*/  SHF.R.U32.HI R3, RZ, 0x3, R0 ;  /* 0x00000003ff037819 */ /* 0x000fe40000011600 */
[----:B------:R-:W-:Y:S02]  /*0620*/  LOP3.LUT R5, R0, 0x20, R5, 0xf8, !PT ;  /* 0x0000002000057812 */ /* 0x000fe400078ef805 */
[----:B------:R-:W-:Y:S01]  /*0630*/  LOP3.LUT R7, R3, R0, R2, 0x1e, !PT ;  /* 0x0000000003077212 */ /* 0x000fe200078e1e02 */
[----:B------:R-:W-:Y:S01]  /*0640*/  IMAD.SHL.U32 R0, R14, 0x2, RZ ;  /* 0x000000020e007824 */ /* 0x000fe200078e00ff */
[----:B------:R-:W-:Y:S01]  /*0650*/  LOP3.LUT R6, R5, R3, RZ, 0x3c, !PT ;  /* 0x0000000305067212 */ /* 0x000fe200078e3cff */
[----:B------:R-:W-:Y:S01]  /*0660*/  IMAD.SHL.U32 R3, R246, 0x40, RZ ;  /* 0x00000040f6037824 */ /* 0x000fe200078e00ff */
[----:B------:R-:W-:Y:S01]  /*0670*/  LOP3.LUT R8, R2, 0x20, R4, 0xf8, !PT ;  /* 0x0000002002087812 */ /* 0x000fe200078ef804 */
[--C-:B------:R-:W-:Y:S01]  /*0680*/  IMAD R5, R243, 0x400, R0.reuse ;  /* 0x00000400f3057824 */ /* 0x100fe200078e0200 */
[----:B------:R-:W-:Y:S01]  /*0690*/  LEA R187, R187, UR5, 0x1 ;  /* 0x00000005bbbb7c11 */ /* 0x000fe2000f8e08ff */
[----:B------:R-:W-:Y:S01]  /*06a0*/  IMAD R0, R190, 0x400, R0 ;  /* 0x00000400be007824 */ /* 0x000fe200078e0200 */
[----:B------:R-:W-:Y:S01]  /*06b0*/  LOP3.LUT R3, R3, 0x1c0, RZ, 0xc0, !PT ;  /* 0x000001c003037812 */ /* 0x000fe200078ec0ff */
[----:B------:R-:W-:Y:S01]  /*06c0*/  IMAD.SHL.U32 R4, R11, 0x8, RZ ;  /* 0x000000080b047824 */ /* 0x000fe200078e00ff */
[----:B------:R-:W-:Y:S01]  /*06d0*/  SEL R183, R183, 0xffffffc0, !P3 ;  /* 0xffffffc0b7b77807 */ /* 0x000fe20005800000 */
[----:B------:R-:W-:Y:S01]  /*06e0*/  IMAD.IADD R7, R0, 0x1, R7 ;  /* 0x0000000100077824 */ /* 0x000fe200078e0207 */
[--C-:B------:R-:W-:Y:S01]  /*06f0*/  SHF.R.U32.HI R2, RZ, 0x3, R3.reuse ;  /* 0x00000003ff027819 */ /* 0x100fe20000011603 */
[----:B------:R-:W-:Y:S01]  /*0700*/  IMAD.SHL.U32 R0, R9, 0x40, RZ ;  /* 0x0000004009007824 */ /* 0x000fe200078e00ff */
[----:B------:R-:W-:Y:S01]  /*0710*/  LOP3.LUT R4, R3, 0x8, R4, 0xf8, !PT ;  /* 0x0000000803047812 */ /* 0x000fe200078ef804 */
[----:B------:R-:W-:Y:S01]  /*0720*/  IMAD.IADD R5, R5, 0x1, R6 ;  /* 0x0000000105057824 */ /* 0x000fe200078e0206 */
[----:B------:R-:W-:Y:S01]  /*0730*/  LOP3.LUT R3, R2, R8, R3, 0x1e, !PT ;  /* 0x0000000802037212 */ /* 0x000fe200078e1e03 */
[--C-:B------:R-:W-:Y:S01]  /*0740*/  IMAD.IADD R188, R189, 0x1, R187.reuse ;  /* 0x00000001bdbc7824 */ /* 0x100fe200078e02bb */
[----:B------:R-:W-:Y:S01]  /*0750*/  LOP3.LUT R0, R0, 0xfffffe00, RZ, 0xc0, !PT ;  /* 0xfffffe0000007812 */ /* 0x000fe200078ec0ff */
[----:B------:R-:W-:Y:S01]  /*0760*/  IMAD.IADD R186, R183, 0x1, R187 ;  /* 0x00000001b7ba7824 */ /* 0x000fe200078e02bb */
[----:B------:R-:W-:-:S02]  /*0770*/  LOP3.LUT R2, R4, R2, RZ, 0x3c, !PT ;  /* 0x0000000204027212 */ /* 0x000fc400078e3cff */
[----:B------:R-:W-:Y:S01]  /*0780*/  LEA R205, R5, UR5, 0x1 ;  /* 0x0000000505cd7c11 */ /* 0x000fe2000f8e08ff */
[--C-:B------:R-:W-:Y:S01]  /*0790*/  IMAD R190, R190, 0x400, R0.reuse ;  /* 0x00000400bebe7824 */ /* 0x100fe200078e0200 */
[----:B------:R-:W-:Y:S01]  /*07a0*/  SEL R207, R207, 0x10, !P0 ;  /* 0x00000010cfcf7807 */ /* 0x000fe20004000000 */
[----:B------:R-:W-:Y:S01]  /*07b0*/  IMAD R4, R243, 0x400, R0 ;  /* 0x00000400f3047824 */ /* 0x000fe200078e0200 */
[----:B------:R-:W-:Y:S01]  /*07c0*/  LEA R244, R7, UR6, 0x1 ;  /* 0x0000000607f47c11 */ /* 0x000fe2000f8e08ff */
[----:B------:R-:W-:Y:S01]  /*07d0*/  IMAD.IADD R190, R2, 0x1, R190 ;  /* 0x0000000102be7824 */ /* 0x000fe200078e02be */
[----:B------:R-:W-:Y:S01]  /*07e0*/  LEA R182, R182, UR5, 0x1 ;  /* 0x00000005b6b67c11 */ /* 0x000fe2000f8e08ff */
[----:B------:R-:W-:Y:S01]  /*07f0*/  VIADD R206, R205, 0x20 ;  /* 0x00000020cdce7836 */ /* 0x000fe20000000000 */
[----:B------:R-:W-:Y:S01]  /*0800*/  IADD3 R189, R183, R187, R189 ;  /* 0x000000bbb7bd7210 */ /* 0x000fe20007ffe0bd */
[----:B------:R-:W-:Y:S01]  /*0810*/  @P1 VIADD R206, R205, 0xffffffe0 ;  /* 0xffffffe0cdce1836 */ /* 0x000fe20000000000 */
[----:B------:R-:W-:Y:S01]  /*0820*/  LOP3.LUT R192, R3, R0, RZ, 0xfc, !PT ;  /* 0x0000000003c07212 */ /* 0x000fe200078efcff */
[----:B------:R-:W-:Y:S01]  /*0830*/  VIADD R245, R244, 0x40 ;  /* 0x00000040f4f57836 */ /* 0x000fe20000000000 */
[----:B------:R-:W-:Y:S01]  /*0840*/  LEA R190, R190, UR4, 0x1 ;  /* 0x00000004bebe7c11 */ /* 0x000fe2000f8e08ff */
[----:B------:R-:W-:-:S02]  /*0850*/  IMAD.IADD R208, R205, 0x1, R207 ;  /* 0x00000001cdd07824 */ /* 0x000fc400078e02cf */
[----:B------:R-:W-:Y:S02]  /*0860*/  IMAD.IADD R191, R4, 0x1, R2 ;  /* 0x0000000104bf7824 */ /* 0x000fe400078e0202 */
[----:B------:R-:W-:Y:S02]  /*0870*/  IMAD.IADD R183, R183, 0x1, R182 ;  /* 0x00000001b7b77824 */ /* 0x000fe400078e02b6 */
[----:B------:R-:W-:Y:S02]  /*0880*/  @P2 VIADD R245, R244, 0xffffffc0 ;  /* 0xffffffc0f4f52836 */ /* 0x000fe40000000000 */
[----:B------:R-:W-:-:S07]  /*0890*/  IMAD.IADD R207, R207, 0x1, R206 ;  /* 0x00000001cfcf7824 */ /* 0x000fce00078e02ce */
.L_x_934:
        /* <DEDUP_REMOVED lines=30> */
[----:B------:R-:W-:Y:S01]  /*0a80*/  ULDC.U8 UR4, c[0x0][0x480] ;  /* 0x0001200000047ab9 */ /* 0x000fe20000000000 */
[----:B------:R-:W-:Y:S01]  /*0a90*/  USHF.R.S32.HI UR8, URZ, 0x1f, UR9 ;  /* 0x0000001f3f087899 */ /* 0x000fe20008011409 */
[----:B------:R-:W4:Y:S01]  /*0aa0*/  LDC R37, c[0x0][0x2c4] ;  /* 0x0000b100ff257b82 */ /* 0x000f220000000800 */
[----:B------:R-:W-:-:S04]  /*0ab0*/  UISETP.NE.AND.EX UP0, UPT, UR7, URZ, UPT, UP0 ;  /* 0x0000003f0700728c */ /* 0x000fc8000bf05300 */
[----:B------:R-:W-:Y:S02]  /*0ac0*/  USEL UR28, UR24, URZ, UP0 ;  /* 0x0000003f181c7287 */ /* 0x000fe40008000000 */
[----:B------:R-:W-:Y:S01]  /*0ad0*/  USEL UR27, UR25, URZ, UP0 ;  /* 0x0000003f191b7287 */ /* 0x000fe20008000000 */
[----:B------:R-:W5:Y:S01]  /*0ae0*/  LDC R52, c[0x0][0x270] ;  /* 0x00009c00ff347b82 */ /* 0x000f620000000800 */
[----:B-1----:R-:W-:-:S04]  /*0af0*/  IABS R6, R7 ;  /* 0x0000000700067213 */ /* 0x002fc80000000000 */
[----:B------:R-:W1:Y:S01]  /*0b00*/  I2F.RP R2, R6 ;  /* 0x0000000600027306 */ /* 0x000e620000209400 */
[----:B--2---:R-:W-:Y:S01]  /*0b10*/  IABS R4, R53 ;  /* 0x0000003500047213 */ /* 0x004fe20000000000 */
[----:B------:R-:W-:Y:S01]  /*0b20*/  IMAD R34, R53, UR26, RZ ;  /* 0x0000001a35227c24 */ /* 0x000fe2000f8e02ff */
[----:B------:R-:W-:-:S04]  /*0b30*/  SHF.R.S32.HI R36, RZ, 0x1f, R53 ;  /* 0x0000001fff247819 */ /* 0x000fc80000011435 */
[----:B------:R-:W-:Y:S02]  /*0b40*/  SHF.R.S32.HI R35, RZ, 0x1f, R34 ;  /* 0x0000001fff237819 */ /* 0x000fe40000011422 */
[----:B-----5:R-:W-:Y:S01]  /*0b50*/  SHF.R.S32.HI R39, RZ, 0x1f, R52 ;  /* 0x0000001fff277819 */ /* 0x020fe20000011434 */
[----:B-1----:R-:W1:Y:S02]  /*0b60*/  MUFU.RCP R2, R2 ;  /* 0x0000000200027308 */ /* 0x002e640000001000 */
[----:B-1----:R-:W-:-:S06]  /*0b70*/  VIADD R2, R2, 0xffffffe ;  /* 0x0ffffffe02027836 */ /* 0x002fcc0000000000 */
[----:B------:R-:W1:Y:S02]  /*0b80*/  F2I.FTZ.U32.TRUNC.NTZ R3, R2 ;  /* 0x0000000200037305 */ /* 0x000e64000021f000 */
[----:B-1----:R-:W-:Y:S02]  /*0b90*/  IMAD.MOV R0, RZ, RZ, -R3 ;  /* 0x000000ffff007224 */ /* 0x002fe400078e0a03 */
[----:B------:R-:W-:Y:S02]  /*0ba0*/  IMAD.MOV.U32 R2, RZ, RZ, RZ ;  /* 0x000000ffff027224 */ /* 0x000fe400078e00ff */
[----:B------:R-:W-:-:S04]  /*0bb0*/  IMAD R0, R0, R6, RZ ;  /* 0x0000000600007224 */ /* 0x000fc800078e02ff */
[----:B------:R-:W-:-:S04]  /*0bc0*/  IMAD.HI.U32 R0, R3, R0, R2 ;  /* 0x0000000003007227 */ /* 0x000fc800078e0002 */
[----:B------:R-:W-:Y:S02]  /*0bd0*/  IMAD.MOV.U32 R3, RZ, RZ, R4 ;  /* 0x000000ffff037224 */ /* 0x000fe400078e0004 */
[----:B------:R-:W1:Y:S02]  /*0be0*/  LDC.U8 R4, c[0x0][0x3d8] ;  /* 0x0000f600ff047b82 */ /* 0x000e640000000000 */
[----:B------:R-:W-:-:S05]  /*0bf0*/  IMAD.HI.U32 R0, R0, R3, RZ ;  /* 0x0000000300007227 */ /* 0x000fca00078e00ff */
[----:B------:R-:W-:-:S05]  /*0c00*/  IADD3 R2, -R0, RZ, RZ ;  /* 0x000000ff00027210 */ /* 0x000fca0007ffe1ff */
[----:B------:R-:W-:-:S05]  /*0c10*/  IMAD R2, R6, R2, R3 ;  /* 0x0000000206027224 */ /* 0x000fca00078e0203 */
[----:B------:R-:W-:Y:S02]  /*0c20*/  ISETP.GT.U32.AND P2, PT, R6, R2, PT ;  /* 0x000000020600720c */ /* 0x000fe40003f44070 */
[----:B-1----:R-:W-:Y:S02]  /*0c30*/  ISETP.NE.AND P0, PT, R4, RZ, PT ;  /* 0x000000ff0400720c */ /* 0x002fe40003f05270 */
[----:B------:R-:W3:Y:S09]  /*0c40*/  LDC.64 R4, c[0x0][0x488] ;  /* 0x00012200ff047b82 */ /* 0x000ef20000000a00 */
[----:B------:R-:W-:-:S02]  /*0c50*/  @!P2 IMAD.IADD R2, R2, 0x1, -R6 ;  /* 0x000000010202a824 */ /* 0x000fc400078e0a06 */
[----:B------:R-:W-:Y:S01]  /*0c60*/  @!P2 VIADD R0, R0, 0x1 ;  /* 0x000000010000a836 */ /* 0x000fe20000000000 */
[----:B------:R-:W-:Y:S02]  /*0c70*/  ISETP.NE.AND P2, PT, R7, RZ, PT ;  /* 0x000000ff0700720c */ /* 0x000fe40003f45270 */
[----:B------:R-:W-:Y:S02]  /*0c80*/  ISETP.GE.U32.AND P3, PT, R2, R6, PT ;  /* 0x000000060200720c */ /* 0x000fe40003f66070 */
[----:B------:R-:W1:Y:S01]  /*0c90*/  @P0 LDC R6, c[0x0][0x2e4] ;  /* 0x0000b900ff060b82 */ /* 0x000e620000000800 */
[----:B------:R-:W-:-:S04]  /*0ca0*/  LOP3.LUT R2, R53, R7, RZ, 0x3c, !PT ;  /* 0x0000000735027212 */ /* 0x000fc800078e3cff */
[----:B------:R-:W-:-:S06]  /*0cb0*/  ISETP.GE.AND P1, PT, R2, RZ, PT ;  /* 0x000000ff0200720c */ /* 0x000fcc0003f26270 */
[----:B------:R-:W-:Y:S01]  /*0cc0*/  @P3 IADD3 R0, R0, 0x1, RZ ;  /* 0x0000000100003810 */ /* 0x000fe20007ffe0ff */
[----:B---3--:R-:W-:Y:S01]  /*0cd0*/  IMAD.WIDE.U32 R2, R8, R4, RZ ;  /* 0x0000000408027225 */ /* 0x008fe200078e00ff */
[----:B------:R-:W-:Y:S01]  /*0ce0*/  ISETP.NE.AND P3, PT, RZ, UR4, PT ;  /* 0x00000004ff007c0c */ /* 0x000fe2000bf65270 */
[----:B------:R-:W-:Y:S02]  /*0cf0*/  USHF.R.S32.HI UR4, URZ, 0x1f, UR23 ;  /* 0x0000001f3f047899 */ /* 0x000fe40008011417 */
[----:B------:R-:W-:Y:S01]  /*0d00*/  IMAD.MOV.U32 R14, RZ, RZ, R0 ;  /* 0x000000ffff0e7224 */ /* 0x000fe200078e0000 */
[----:B------:R-:W-:Y:S01]  /*0d10*/  SEL R31, R2, RZ, P3 ;  /* 0x000000ff021f7207 */ /* 0x000fe20001800000 */
[----:B----4-:R-:W-:Y:S02]  /*0d20*/  @P0 IMAD R0, R37, UR16, RZ ;  /* 0x0000001025000c24 */ /* 0x010fe4000f8e02ff */
[----:B------:R-:W-:Y:S02]  /*0d30*/  IMAD R5, R8, R5, R3 ;  /* 0x0000000508057224 */ /* 0x000fe400078e0203 */
[----:B------:R-:W-:Y:S01]  /*0d40*/  @!P1 IMAD.MOV R14, RZ, RZ, -R14 ;  /* 0x000000ffff0e9224 */ /* 0x000fe200078e0a0e */
[----:B------:R-:W-:Y:S01]  /*0d50*/  @!P2 LOP3.LUT R14, RZ, R7, RZ, 0x33, !PT ;  /* 0x00000007ff0ea212 */ /* 0x000fe200078e33ff */
[----:B-1----:R-:W-:Y:S01]  /*0d60*/  @P0 IMAD R29, R53, R6, R0 ;  /* 0x00000006351d0224 */ /* 0x002fe200078e0200 */
[----:B------:R-:W-:Y:S01]  /*0d70*/  IADD3 R6, R37, 0x3f, RZ ;  /* 0x0000003f25067810 */ /* 0x000fe20007ffe0ff */
[----:B------:R-:W-:Y:S01]  /*0d80*/  @!P0 IMAD R0, R52, UR16, R53 ;  /* 0x0000001034008c24 */ /* 0x000fe2000f8e0235 */
[----:B------:R-:W-:-:S02]  /*0d90*/  SEL R32, R5, RZ, P3 ;  /* 0x000000ff05207207 */ /* 0x000fc40001800000 */
[----:B------:R-:W-:Y:S01]  /*0da0*/  SHF.R.S32.HI R3, RZ, 0x1f, R6 ;  /* 0x0000001fff037819 */ /* 0x000fe20000011406 */
[----:B------:R-:W-:Y:S01]  /*0db0*/  @!P0 IMAD R29, R0, R37, RZ ;  /* 0x00000025001d8224 */ /* 0x000fe200078e02ff */
[----:B------:R-:W-:Y:S02]  /*0dc0*/  SHF.R.S32.HI R28, RZ, 0x1f, R14 ;  /* 0x0000001fff1c7819 */ /* 0x000fe4000001140e */
[----:B------:R-:W-:-:S04]  /*0dd0*/  LEA.HI R6, R3, R6, RZ, 0x6 ;  /* 0x0000000603067211 */ /* 0x000fc800078f30ff */
[----:B------:R-:W-:-:S05]  /*0de0*/  LOP3.LUT R0, R6, 0xffffffc0, RZ, 0xc0, !PT ;  /* 0xffffffc006007812 */ /* 0x000fca00078ec0ff */
[----:B------:R-:W-:-:S05]  /*0df0*/  VIADD R12, R0, 0xffffffc0 ;  /* 0xffffffc0000c7836 */ /* 0x000fca0000000000 */
[----:B------:R-:W-:Y:S01]  /*0e00*/  SHF.R.S32.HI R13, RZ, 0x1f, R12 ;  /* 0x0000001fff0d7819 */ /* 0x000fe2000001140c */
[----:B------:R-:W-:Y:S06]  /*0e10*/  @!P0 BRA `(.L_x_927) ;  /* 0x0000000000208947 */ /* 0x000fec0003800000 */
[----:B------:R-:W1:Y:S01]  /*0e20*/  LDC R38, c[0x0][0x2d4] ;  /* 0x0000b500ff267b82 */ /* 0x000e620000000800 */
[----:B------:R-:W-:Y:S01]  /*0e30*/  ULDC UR7, c[0x0][0x2c0] ;  /* 0x0000b00000077ab9 */ /* 0x000fe20000000800 */
[----:B------:R-:W-:Y:S02]  /*0e40*/  ULDC UR6, c[0x0][0x2e4] ;  /* 0x0000b90000067ab9 */ /* 0x000fe40000000800 */
[----:B------:R-:W-:Y:S01]  /*0e50*/  ULEA UR6, UR7, UR6, 0x7 ;  /* 0x0000000607067291 */ /* 0x000fe2000f8e383f */
[----:B-1----:R-:W-:-:S05]  /*0e60*/  IADD3 R0, R38, 0x80, RZ ;  /* 0x0000008026007810 */ /* 0x002fca0007ffe0ff */
[----:B------:R-:W-:-:S04]  /*0e70*/  IMAD R0, R0, UR16, RZ ;  /* 0x0000001000007c24 */ /* 0x000fc8000f8e02ff */
[----:B------:R-:W-:Y:S01]  /*0e80*/  IMAD R30, R53, UR6, R0 ;  /* 0x00000006351e7c24 */ /* 0x000fe2000f8e0200 */
[----:B------:R-:W-:Y:S06]  /*0e90*/  BRA `(.L_x_928) ;  /* 0x00000000000c7947 */ /* 0x000fec0003800000 */
.L_x_927:
[----:B------:R-:W1:Y:S01]  /*0ea0*/  LDC R38, c[0x0][0x2d4] ;  /* 0x0000b500ff267b82 */ /* 0x000e620000000800 */
[----:B------:R-:W-:-:S04]  /*0eb0*/  IMAD R0, R52, UR16, R53 ;  /* 0x0000001034007c24 */ /* 0x000fc8000f8e0235 */
[----:B-1----:R-:W-:-:S07]  /*0ec0*/  IMAD R30, R0, R38, RZ ;  /* 0x00000026001e7224 */ /* 0x002fce00078e02ff */
.L_x_928:
[----:B------:R-:W1:Y:S01]  /*0ed0*/  LDC.64 R22, c[0x0][0x240] ;  /* 0x00009000ff167b82 */ /* 0x000e620000000a00 */
[----:B------:R-:W-:Y:S01]  /*0ee0*/  SHF.R.S32.HI R33, RZ, 0x1f, R247 ;  /* 0x0000001fff217819 */ /* 0x000fe200000114f7 */
[----:B------:R-:W-:Y:S01]  /*0ef0*/  UIADD3 UR23, UP0, UR23, UR9, URZ ;  /* 0x0000000917177290 */ /* 0x000fe2000ff1e03f */
[----:B------:R-:W-:Y:S01]  /*0f00*/  IADD3 R0, P0, R247, R12, RZ ;  /* 0x0000000cf7007210 */ /* 0x000fe20007f1e0ff */
[----:B------:R-:W-:Y:S01]  /*0f10*/  ULDC.64 UR6, c[0x0][0x258] ;  /* 0x0000960000067ab9 */ /* 0x000fe20000000a00 */
[----:B------:R-:W-:Y:S01]  /*0f20*/  SHF.R.S32.HI R249, RZ, 0x1f, R248 ;  /* 0x0000001ffff97819 */ /* 0x000fe200000114f8 */
[----:B------:R-:W-:Y:S01]  /*0f30*/  UIADD3.X UR4, UR8, UR4, URZ, UP0, !UPT ;  /* 0x0000000408047290 */ /* 0x000fe200087fe43f */
[----:B------:R-:W-:Y:S01]  /*0f40*/  LEA.HI.SX32 R195, R6, 0xffffffff, 0x1a ;  /* 0xffffffff06c37811 */ /* 0x000fe200078fd2ff */
[----:B------:R-:W2:Y:S01]  /*0f50*/  LDC.64 R4, c[0x0][0x228] ;  /* 0x00008a00ff047b82 */ /* 0x000ea20000000a00 */
[----:B------:R-:W-:Y:S01]  /*0f60*/  IMAD.X R24, R33, 0x1, R13, P0 ;  /* 0x0000000121187824 */ /* 0x000fe200000e060d */
[----:B------:R-:W3:Y:S01]  /*0f70*/  S2R R54, SR_TID.X ;  /* 0x0000000000367919 */ /* 0x000ee20000002100 */
[----:B------:R-:W-:Y:S01]  /*0f80*/  IMAD R15, R36, UR6, RZ ;  /* 0x00000006240f7c24 */ /* 0x000fe2000f8e02ff */
[----:B------:R-:W-:Y:S01]  /*0f90*/  ULDC.64 UR8, c[0x0][0x3e0] ;  /* 0x0000f80000087ab9 */ /* 0x000fe20000000a00 */
[----:B------:R-:W-:-:S03]  /*0fa0*/  LEA R204, R250, UR5, 0x1 ;  /* 0x00000005facc7c11 */ /* 0x000fc6000f8e08ff */
[----:B------:R-:W-:Y:S01]  /*0fb0*/  @P3 BAR.SYNC.DEFER_BLOCKING 0x0 ;  /* 0x0000000000003b1d */ /* 0x000fe20000010000 */
[----:B------:R-:W-:-:S07]  /*0fc0*/  IMAD R15, R53, UR7, R15 ;  /* 0x00000007350f7c24 */ /* 0x000fce000f8e020f */
[----:B------:R-:W4:Y:S01]  /*0fd0*/  LDC.64 R8, c[0x0][0x418] ;  /* 0x00010600ff087b82 */ /* 0x000f220000000a00 */
[-C--:B-1----:R-:W-:Y:S02]  /*0fe0*/  IMAD R7, R24, R22.reuse, RZ ;  /* 0x0000001618077224 */ /* 0x082fe400078e02ff */
[----:B------:R-:W-:-:S05]  /*0ff0*/  IMAD.WIDE.U32 R2, R0, R22, R248 ;  /* 0x0000001600027225 */ /* 0x000fca00078e00f8 */
[----:B------:R-:W1:Y:S01]  /*1000*/  LDC.64 R20, c[0x0][0x250] ;  /* 0x00009400ff147b82 */ /* 0x000e620000000a00 */
[----:B------:R-:W-:-:S04]  /*1010*/  IMAD R7, R0, R23, R7 ;  /* 0x0000001700077224 */ /* 0x000fc800078e0207 */
[----:B------:R-:W-:-:S03]  /*1020*/  IMAD.IADD R3, R3, 0x1, R7 ;  /* 0x0000000103037824 */ /* 0x000fc600078e0207 */
[----:B------:R-:W1:Y:S01]  /*1030*/  LDC.64 R16, c[0x0][0x238] ;  /* 0x00008e00ff107b82 */ /* 0x000e620000000a00 */
[C---:B--2---:R-:W-:Y:S02]  /*1040*/  IMAD R7, R4.reuse, UR22, RZ ;  /* 0x0000001604077c24 */ /* 0x044fe4000f8e02ff */
[----:B------:R-:W-:Y:S01]  /*1050*/  IMAD.WIDE.U32 R2, R4, UR16, R2 ;  /* 0x0000001004027c25 */ /* 0x000fe2000f8e0002 */
[----:B------:R-:W-:Y:S02]  /*1060*/  LEA.HI R4, R195, R195, RZ, 0x1 ;  /* 0x000000c3c3047211 */ /* 0x000fe400078f08ff */
[----:B---3--:R-:W-:Y:S01]  /*1070*/  SHF.R.S32.HI R55, RZ, 0x1f, R54 ;  /* 0x0000001fff377819 */ /* 0x008fe20000011436 */
[----:B------:R-:W-:Y:S01]  /*1080*/  IMAD R5, R5, UR16, R7 ;  /* 0x0000001005057c24 */ /* 0x000fe2000f8e0207 */
[----:B------:R-:W2:Y:S01]  /*1090*/  LDC.64 R26, c[0x0][0x420] ;  /* 0x00010800ff1a7b82 */ /* 0x000ea20000000a00 */
[----:B----4-:R-:W-:Y:S01]  /*10a0*/  IMAD R18, R8, UR22, RZ ;  /* 0x0000001608127c24 */ /* 0x010fe2000f8e02ff */
[----:B------:R-:W-:Y:S01]  /*10b0*/  LOP3.LUT R11, R4, 0xfffffffe, RZ, 0xc0, !PT ;  /* 0xfffffffe040b7812 */ /* 0x000fe200078ec0ff */
[----:B------:R-:W-:-:S02]  /*10c0*/  IMAD.IADD R3, R3, 0x1, R5 ;  /* 0x0000000103037824 */ /* 0x000fc400078e0205 */
[----:B------:R-:W-:Y:S02]  /*10d0*/  IMAD R18, R9, UR16, R18 ;  /* 0x0000001009127c24 */ /* 0x000fe4000f8e0212 */
[----:B------:R-:W-:-:S04]  /*10e0*/  IMAD.WIDE.U32 R8, R8, UR16, R248 ;  /* 0x0000001008087c25 */ /* 0x000fc8000f8e00f8 */
[C---:B-1----:R-:W-:Y:S02]  /*10f0*/  IMAD R6, R20.reuse, UR4, RZ ;  /* 0x0000000414067c24 */ /* 0x042fe4000f8e02ff */
[----:B------:R-:W-:-:S04]  /*1100*/  IMAD.WIDE.U32 R4, R20, UR23, R248 ;  /* 0x0000001714047c25 */ /* 0x000fc8000f8e00f8 */
[----:B------:R-:W-:Y:S02]  /*1110*/  IMAD R10, R21, UR23, R6 ;  /* 0x00000017150a7c24 */ /* 0x000fe4000f8e0206 */
[----:B------:R-:W-:Y:S01]  /*1120*/  IMAD.WIDE.U32 R6, R53, UR6, R2 ;  /* 0x0000000635067c25 */ /* 0x000fe2000f8e0002 */
[----:B------:R-:W-:-:S03]  /*1130*/  ULDC.64 UR6, c[0x0][0x210] ;  /* 0x0000840000067ab9 */ /* 0x000fc60000000a00 */
[----:B------:R-:W-:Y:S01]  /*1140*/  IMAD.IADD R3, R5, 0x1, R10 ;  /* 0x0000000105037824 */ /* 0x000fe200078e020a */
[----:B------:R-:W-:Y:S01]  /*1150*/  LEA R200, P1, R6, UR6, 0x1 ;  /* 0x0000000606c87c11 */ /* 0x000fe2000f8208ff */
[----:B------:R-:W-:Y:S02]  /*1160*/  IMAD.IADD R5, R9, 0x1, R18 ;  /* 0x0000000109057824 */ /* 0x000fe400078e0212 */
[----:B------:R-:W-:Y:S01]  /*1170*/  IMAD.IADD R2, R7, 0x1, R15 ;  /* 0x0000000107027824 */ /* 0x000fe200078e020f */
[----:B------:R-:W1:Y:S01]  /*1180*/  LDC.64 R18, c[0x0][0x248] ;  /* 0x00009200ff127b82 */ /* 0x000e620000000a00 */
[----:B------:R-:W-:Y:S02]  /*1190*/  IMAD R7, R16, UR22, RZ ;  /* 0x0000001610077c24 */ /* 0x000fe4000f8e02ff */
[----:B------:R-:W-:Y:S01]  /*11a0*/  IMAD.IADD R11, R195, 0x1, -R11 ;  /* 0x00000001c30b7824 */ /* 0x000fe200078e0a0b */
[----:B------:R-:W-:Y:S01]  /*11b0*/  LEA.HI.X R201, R6, UR7, R2, 0x1, P1 ;  /* 0x0000000706c97c11 */ /* 0x000fe200088f0c02 */
[----:B------:R-:W-:Y:S01]  /*11c0*/  IMAD.MOV.U32 R2, RZ, RZ, R4 ;  /* 0x000000ffff027224 */ /* 0x000fe200078e0004 */
[----:B------:R-:W-:Y:S01]  /*11d0*/  MOV R4, R8 ;  /* 0x0000000800047202 */ /* 0x000fe20000000f00 */
[----:B------:R-:W-:Y:S01]  /*11e0*/  IMAD R7, R17, UR16, R7 ;  /* 0x0000001011077c24 */ /* 0x000fe2000f8e0207 */
[----:B------:R-:W-:Y:S01]  /*11f0*/  ULDC.64 UR6, c[0x0][0x268] ;  /* 0x00009a0000067ab9 */ /* 0x000fe20000000a00 */
[----:B------:R-:W-:Y:S01]  /*1200*/  IMAD.WIDE.U32 R2, R16, UR16, R2 ;  /* 0x0000001010027c25 */ /* 0x000fe2000f8e0002 */
[----:B------:R-:W-:-:S02]  /*1210*/  ISETP.NE.AND P0, PT, R11, 0x1, PT ;  /* 0x000000010b00780c */ /* 0x000fc40003f05270 */
[----:B------:R-:W-:Y:S01]  /*1220*/  LEA R16, P1, R22, R200, 0x6 ;  /* 0x000000c816107211 */ /* 0x000fe200078230ff */
[----:B--2---:R-:W-:Y:S02]  /*1230*/  IMAD R6, R24, R26, RZ ;  /* 0x0000001a18067224 */ /* 0x004fe400078e02ff */
[----:B------:R-:W2:Y:S01]  /*1240*/  LDC.64 R24, c[0x0][0x230] ;  /* 0x00008c00ff187b82 */ /* 0x000ea20000000a00 */
[----:B------:R-:W-:Y:S01]  /*1250*/  IMAD.IADD R3, R3, 0x1, R7 ;  /* 0x0000000103037824 */ /* 0x000fe200078e0207 */
[----:B------:R-:W-:Y:S01]  /*1260*/  LEA.HI.X R17, R22, R201, R23, 0x6, P1 ;  /* 0x000000c916117211 */ /* 0x000fe200008f3417 */
[----:B------:R-:W-:Y:S01]  /*1270*/  IMAD R7, R28, UR6, RZ ;  /* 0x000000061c077c24 */ /* 0x000fe2000f8e02ff */
[----:B------:R-:W-:Y:S01]  /*1280*/  LEA.HI R22, R55, R54, RZ, 0x5 ;  /* 0x0000003637167211 */ /* 0x000fe200078f28ff */
[C---:B------:R-:W-:Y:S02]  /*1290*/  IMAD R6, R0.reuse, R27, R6 ;  /* 0x0000001b00067224 */ /* 0x040fe400078e0206 */
[----:B------:R-:W-:Y:S01]  /*12a0*/  IMAD.WIDE.U32 R4, R0, R26, R4 ;  /* 0x0000001a00047225 */ /* 0x000fe200078e0004 */
[----:B------:R-:W-:-:S03]  /*12b0*/  LOP3.LUT R15, R22, 0xffffffe0, RZ, 0xc0, !PT ;  /* 0xffffffe0160f7812 */ /* 0x000fc600078ec0ff */
[C---:B------:R-:W-:Y:S01]  /*12c0*/  IMAD R0, R14.reuse, UR7, R7 ;  /* 0x000000070e007c24 */ /* 0x040fe2000f8e0207 */
[----:B------:R-:W-:Y:S01]  /*12d0*/  IADD3 R15, -R15, R54, RZ ;  /* 0x000000360f0f7210 */ /* 0x000fe20007ffe1ff */
[----:B------:R-:W-:Y:S01]  /*12e0*/  IMAD.WIDE.U32 R2, R14, UR6, R2 ;  /* 0x000000060e027c25 */ /* 0x000fe2000f8e0002 */
[----:B------:R-:W-:-:S03]  /*12f0*/  ULDC.64 UR6, c[0x0][0x428] ;  /* 0x00010a0000067ab9 */ /* 0x000fc60000000a00 */
[----:B------:R-:W-:Y:S02]  /*1300*/  IMAD.IADD R5, R5, 0x1, R6 ;  /* 0x0000000105057824 */ /* 0x000fe400078e0206 */
[----:B------:R-:W-:Y:S02]  /*1310*/  IMAD.IADD R3, R3, 0x1, R0 ;  /* 0x0000000103037824 */ /* 0x000fe400078e0200 */
[----:B-1----:R-:W-:Y:S02]  /*1320*/  IMAD R0, R18, UR4, RZ ;  /* 0x0000000412007c24 */ /* 0x002fe4000f8e02ff */
[----:B------:R-:W-:Y:S02]  /*1330*/  IMAD R11, R33, R20, RZ ;  /* 0x00000014210b7224 */ /* 0x000fe400078e02ff */
[----:B------:R-:W-:Y:S02]  /*1340*/  IMAD R10, R36, UR6, RZ ;  /* 0x00000006240a7c24 */ /* 0x000fe4000f8e02ff */
[----:B------:R-:W-:-:S04]  /*1350*/  IMAD.WIDE.U32 R8, R53, UR6, R4 ;  /* 0x0000000635087c25 */ /* 0x000fc8000f8e0004 */
[----:B------:R-:W-:Y:S01]  /*1360*/  IMAD.WIDE.U32 R4, R18, UR23, R248 ;  /* 0x0000001712047c25 */ /* 0x000fe2000f8e00f8 */
[----:B------:R-:W-:-:S03]  /*1370*/  LEA R198, P2, R8, UR8, 0x1 ;  /* 0x0000000808c67c11 */ /* 0x000fc6000f8408ff */
[----:B------:R-:W-:Y:S02]  /*1380*/  IMAD R0, R19, UR23, R0 ;  /* 0x0000001713007c24 */ /* 0x000fe4000f8e0200 */
[C---:B------:R-:W-:Y:S02]  /*1390*/  IMAD R11, R247.reuse, R21, R11 ;  /* 0x00000015f70b7224 */ /* 0x040fe400078e020b */
[----:B------:R-:W-:-:S04]  /*13a0*/  IMAD.WIDE.U32 R6, R247, R20, R2 ;  /* 0x00000014f7067225 */ /* 0x000fc800078e0002 */
[----:B------:R-:W-:Y:S01]  /*13b0*/  IMAD R10, R53, UR7, R10 ;  /* 0x00000007350a7c24 */ /* 0x000fe2000f8e020a */
[----:B------:R-:W-:Y:S01]  /*13c0*/  ULDC.64 UR6, c[0x0][0x220] ;  /* 0x0000880000067ab9 */ /* 0x000fe20000000a00 */
[----:B------:R-:W-:Y:S01]  /*13d0*/  IMAD.IADD R5, R5, 0x1, R0 ;  /* 0x0000000105057824 */ /* 0x000fe200078e0200 */
[----:B------:R-:W-:Y:S01]  /*13e0*/  LEA R2, P1, R6, UR6, 0x1 ;  /* 0x0000000606027c11 */ /* 0x000fe2000f8208ff */
[----:B------:R-:W-:Y:S02]  /*13f0*/  IMAD.IADD R0, R7, 0x1, R11 ;  /* 0x0000000107007824 */ /* 0x000fe400078e020b */
[C---:B--2---:R-:W-:Y:S02]  /*1400*/  IMAD R7, R24.reuse, UR22, RZ ;  /* 0x0000001618077c24 */ /* 0x044fe4000f8e02ff */
[----:B------:R-:W-:Y:S01]  /*1410*/  IMAD.WIDE.U32 R4, R24, UR16, R4 ;  /* 0x0000001018047c25 */ /* 0x000fe2000f8e0004 */
[----:B------:R-:W-:Y:S01]  /*1420*/  LEA.HI.X R3, R6, UR7, R0, 0x1, P1 ;  /* 0x0000000706037c11 */ /* 0x000fe200088f0c00 */
[----:B------:R-:W-:-:S02]  /*1430*/  ULDC.64 UR6, c[0x0][0x260] ;  /* 0x0000980000067ab9 */ /* 0x000fc40000000a00 */
[----:B------:R-:W-:Y:S01]  /*1440*/  IMAD R0, R25, UR16, R7 ;  /* 0x0000001019007c24 */ /* 0x000fe2000f8e0207 */
[----:B------:R-:W-:Y:S01]  /*1450*/  SHF.R.S32.HI R7, RZ, 0x1f, R15 ;  /* 0x0000001fff077819 */ /* 0x000fe2000001140f */
[----:B------:R-:W1:Y:S01]  /*1460*/  LDC.64 R24, c[0x0][0x2b0] ;  /* 0x0000ac00ff187b82 */ /* 0x000e620000000a00 */
[----:B------:R-:W-:Y:S01]  /*1470*/  IMAD.IADD R10, R9, 0x1, R10 ;  /* 0x00000001090a7824 */ /* 0x000fe200078e020a */
[----:B------:R-:W-:Y:S01]  /*1480*/  @!PT LDS RZ, [RZ] ;  /* 0x00000000fffff984 */ /* 0x000fe20000000800 */
[----:B------:R-:W-:Y:S01]  /*1490*/  @!PT LDS RZ, [RZ] ;  /* 0x00000000fffff984 */ /* 0x000fe20000000800 */
[----:B------:R-:W-:Y:S01]  /*14a0*/  @!PT LDS RZ, [RZ] ;  /* 0x00000000fffff984 */ /* 0x000fe20000000800 */
[----:B------:R-:W-:Y:S01]  /*14b0*/  LDGSTS.E.BYPASS.LTC128B.128 [R204+0x10000], desc[UR18][R2.64] ;  /* 0x1000000002cc7fae */ /* 0x000fe2000b901d52 */
[----:B------:R-:W-:Y:S02]  /*14c0*/  IMAD.IADD R5, R5, 0x1, R0 ;  /* 0x0000000105057824 */ /* 0x000fe400078e0200 */
[----:B------:R-:W-:Y:S01]  /*14d0*/  IMAD R0, R28, UR6, RZ ;  /* 0x000000061c007c24 */ /* 0x000fe2000f8e02ff */
[----:B------:R-:W-:Y:S01]  /*14e0*/  LEA.HI.X R199, R8, UR9, R10, 0x1, P2 ;  /* 0x0000000908c77c11 */ /* 0x000fe200090f0c0a */
[----:B------:R-:W-:Y:S01]  /*14f0*/  IMAD.WIDE.U32 R4, R14, UR6, R4 ;  /* 0x000000060e047c25 */ /* 0x000fe2000f8e0004 */
[----:B------:R-:W-:Y:S01]  /*1500*/  LEA R8, P2, R20, R2, 0x6 ;  /* 0x0000000214087211 */ /* 0x000fe200078430ff */
[----:B------:R2:W-:Y:S01]  /*1510*/  LDGSTS.E.BYPASS.LTC128B.128 [R204+0x12000], desc[UR18][R2.64+0x80] ;  /* 0x1200008002cc7fae */ /* 0x0005e2000b901d52 */
[----:B------:R-:W-:Y:S01]  /*1520*/  LEA R10, P1, R26, R198, 0x6 ;  /* 0x000000c61a0a7211 */ /* 0x000fe200078230ff */
[----:B------:R-:W-:Y:S01]  /*1530*/  IMAD R6, R14, UR7, R0 ;  /* 0x000000070e067c24 */ /* 0x000fe2000f8e0200 */
[----:B------:R-:W-:Y:S01]  /*1540*/  LEA.HI R0, R7, R15, RZ, 0x2 ;  /* 0x0000000f07007211 */ /* 0x000fe200078f10ff */
[----:B------:R-:W-:Y:S01]  /*1550*/  IMAD.IADD R7, R12, 0x1, R29 ;  /* 0x000000010c077824 */ /* 0x000fe200078e021d */
[----:B------:R-:W-:Y:S01]  /*1560*/  LEA.HI.X R9, R20, R3, R21, 0x6, P2 ;  /* 0x0000000314097211 */ /* 0x000fe200010f3415 */
[----:B------:R-:W-:Y:S01]  /*1570*/  IMAD.IADD R5, R5, 0x1, R6 ;  /* 0x0000000105057824 */ /* 0x000fe200078e0206 */
[----:B------:R-:W-:Y:S01]  /*1580*/  SHF.R.S32.HI R0, RZ, 0x2, R0 ;  /* 0x00000002ff007819 */ /* 0x000fe20000011400 */
[-C--:B------:R-:W-:Y:S01]  /*1590*/  IMAD R6, R33, R18.reuse, RZ ;  /* 0x0000001221067224 */ /* 0x080fe200078e02ff */
[----:B------:R-:W-:Y:S01]  /*15a0*/  ULDC.64 UR6, c[0x0][0x218] ;  /* 0x0000860000067ab9 */ /* 0x000fe20000000a00 */
[----:B------:R-:W-:Y:S01]  /*15b0*/  IMAD.WIDE.U32 R4, R247, R18, R4 ;  /* 0x00000012f7047225 */ /* 0x000fe200078e0004 */
[----:B------:R-:W-:Y:S01]  /*15c0*/  LEA.HI.X R11, R26, R199, R27, 0x6, P1 ;  /* 0x000000c71a0b7211 */ /* 0x000fe200008f341b */
[----:B------:R-:W-:Y:S02]  /*15d0*/  LDGSTS.E.BYPASS.LTC128B.128 [R204+0x11000], desc[UR18][R8.64] ;  /* 0x1100000008cc7fae */ /* 0x000fe4000b901d52 */
[----:B------:R-:W-:-:S02]  /*15e0*/  IMAD R0, R243, 0x10, R0 ;  /* 0x00000010f3007824 */ /* 0x000fc400078e0200 */
[----:B------:R-:W-:Y:S01]  /*15f0*/  IMAD R14, R247, R19, R6 ;  /* 0x00000013f70e7224 */ /* 0x000fe200078e0206 */
[----:B------:R3:W-:Y:S01]  /*1600*/  LDGSTS.E.BYPASS.LTC128B.128 [R204+0x13000], desc[UR18][R8.64+0x80] ;  /* 0x1300008008cc7fae */ /* 0x0007e2000b901d52 */
[----:B-1----:R-:W-:Y:S01]  /*1610*/  IMAD.WIDE R20, R7, 0x4, R24 ;  /* 0x0000000407147825 */ /* 0x002fe200078e0218 */
[----:B------:R-:W-:Y:S02]  /*1620*/  SHF.L.U32 R235, R0, 0x2, RZ ;  /* 0x0000000200eb7819 */ /* 0x000fe400000006ff */
[----:B------:R-:W0:Y:S01]  /*1630*/  LDGDEPBAR ;  /* 0x00000000000079af */ /* 0x000e220000000000 */
[----:B------:R-:W-:Y:S02]  /*1640*/  IMAD.MOV.U32 R215, RZ, RZ, R20 ;  /* 0x000000ffffd77224 */ /* 0x000fe400078e0014 */
[----:B------:R-:W-:Y:S01]  /*1650*/  IMAD.MOV.U32 R214, RZ, RZ, R21 ;  /* 0x000000ffffd67224 */ /* 0x000fe200078e0015 */
[----:B------:R-:W-:Y:S01]  /*1660*/  LDGSTS.E.BYPASS.LTC128B.128 [R204+0x8000], desc[UR18][R198.64] ;  /* 0x08000000c6cc7fae */ /* 0x000fe2000b901d52 */
[----:B--2---:R-:W-:Y:S01]  /*1670*/  SHF.R.S32.HI R2, RZ, 0x1f, R0 ;  /* 0x0000001fff027819 */ /* 0x004fe20000011400 */
[----:B------:R-:W-:-:S02]  /*1680*/  VIADD R3, R250, 0x2000 ;  /* 0x00002000fa037836 */ /* 0x000fc40000000000 */
[----:B------:R-:W-:Y:S01]  /*1690*/  LDGSTS.E.BYPASS.LTC128B.128 [R204+0xa000], desc[UR18][R198.64+0x80] ;  /* 0x0a000080c6cc7fae */ /* 0x000fe2000b901d52 */
[----:B------:R-:W-:Y:S02]  /*16a0*/  IADD3 R6, P2, R235, R215, RZ ;  /* 0x000000d7eb067210 */ /* 0x000fe40007f5e0ff */
[----:B------:R-:W-:Y:S01]  /*16b0*/  SHF.L.U64.HI R236, R0, 0x2, R2 ;  /* 0x0000000200ec7819 */ /* 0x000fe20000010202 */
[----:B------:R-:W-:Y:S01]  /*16c0*/  IMAD.IADD R0, R5, 0x1, R14 ;  /* 0x0000000105007824 */ /* 0x000fe200078e020e */
[----:B------:R-:W-:Y:S01]  /*16d0*/  SEL R7, R3, R250, !P0 ;  /* 0x000000fa03077207 */ /* 0x000fe20004000000 */
[----:B------:R-:W-:Y:S01]  /*16e0*/  LDGSTS.E.BYPASS.LTC128B.128 [R204+0x9000], desc[UR18][R10.64] ;  /* 0x090000000acc7fae */ /* 0x000fe2000b901d52 */
[C---:B------:R-:W-:Y:S02]  /*16f0*/  LEA R2, P1, R4.reuse, UR6, 0x1 ;  /* 0x0000000604027c11 */ /* 0x040fe4000f8208ff */
[----:B------:R-:W-:Y:S01]  /*1700*/  LEA R202, R7, UR5, 0x1 ;  /* 0x0000000507ca7c11 */ /* 0x000fe2000f8e08ff */
[----:B------:R1:W-:Y:S01]  /*1710*/  LDGSTS.E.BYPASS.LTC128B.128 [R204+0xb000], desc[UR18][R10.64+0x80] ;  /* 0x0b0000800acc7fae */ /* 0x0003e2000b901d52 */
[----:B------:R-:W-:Y:S01]  /*1720*/  LEA.HI.X R3, R4, UR7, R0, 0x1, P1 ;  /* 0x0000000704037c11 */ /* 0x000fe200088f0c00 */
[----:B------:R-:W-:Y:S01]  /*1730*/  IMAD R230, R52, UR26, RZ ;  /* 0x0000001a34e67c24 */ /* 0x000fe2000f8e02ff */
[----:B------:R-:W-:Y:S01]  /*1740*/  LEA R4, P1, R18, R2, 0x6 ;  /* 0x0000000212047211 */ /* 0x000fe200078230ff */
[----:B------:R-:W-:Y:S01]  /*1750*/  LDGSTS.E.BYPASS.LTC128B.128 [R202], desc[UR18][R200.64] ;  /* 0x00000000c8ca7fae */ /* 0x000fe2000b901d52 */
[----:B------:R-:W-:-:S02]  /*1760*/  IMAD.X R7, R236, 0x1, R214, P2 ;  /* 0x00000001ec077824 */ /* 0x000fc400010e06d6 */
[----:B------:R-:W-:Y:S01]  /*1770*/  LEA.HI.X R5, R18, R3, R19, 0x6, P1 ;  /* 0x0000000312057211 */ /* 0x000fe200008f3413 */
[----:B------:R-:W-:Y:S04]  /*1780*/  LDGSTS.E.BYPASS.LTC128B.128 [R202+0x2000], desc[UR18][R200.64+0x80] ;  /* 0x02000080c8ca7fae */ /* 0x000fe8000b901d52 */
[----:B------:R-:W-:Y:S04]  /*1790*/  LDGSTS.E.BYPASS.LTC128B.128 [R202+0x1000], desc[UR18][R16.64] ;  /* 0x0100000010ca7fae */ /* 0x000fe8000b901d52 */
[----:B------:R-:W-:Y:S04]  /*17a0*/  LDGSTS.E.BYPASS.LTC128B.128 [R202+0x3000], desc[UR18][R16.64+0x80] ;  /* 0x0300008010ca7fae */ /* 0x000fe8000b901d52 */
[----:B------:R-:W-:Y:S04]  /*17b0*/  LDGSTS.E.BYPASS.LTC128B.128 [R204+0xc000], desc[UR18][R2.64] ;  /* 0x0c00000002cc7fae */ /* 0x000fe8000b901d52 */
[----:B------:R2:W-:Y:S01]  /*17c0*/  LDGSTS.E.BYPASS.LTC128B.128 [R204+0xe000], desc[UR18][R2.64+0x80] ;  /* 0x0e00008002cc7fae */ /* 0x0005e2000b901d52 */
[----:B------:R-:W-:Y:S01]  /*17d0*/  USHF.R.S32.HI UR6, URZ, 0x1f, UR26 ;  /* 0x0000001f3f067899 */ /* 0x000fe2000801141a */
[----:B---3--:R-:W-:Y:S01]  /*17e0*/  IMAD.WIDE.U32 R8, R52, UR26, RZ ;  /* 0x0000001a34087c25 */ /* 0x008fe2000f8e00ff */
[----:B-1----:R-:W1:Y:S01]  /*17f0*/  LDC.64 R10, c[0x0][0x478] ;  /* 0x00011e00ff0a7b82 */ /* 0x002e620000000a00 */
[----:B------:R-:W-:Y:S04]  /*1800*/  LDGSTS.E.BYPASS.LTC128B.128 [R204+0xd000], desc[UR18][R4.64] ;  /* 0x0d00000004cc7fae */ /* 0x000fe8000b901d52 */
[----:B------:R3:W-:Y:S04]  /*1810*/  LDGSTS.E.BYPASS.LTC128B.128 [R204+0xf000], desc[UR18][R4.64+0x80] ;  /* 0x0f00008004cc7fae */ /* 0x0007e8000b901d52 */
[----:B------:R-:W0:Y:S01]  /*1820*/  LDGDEPBAR ;  /* 0x00000000000079af */ /* 0x000e220000000000 */
[----:B------:R-:W-:-:S03]  /*1830*/  IMAD.SHL.U32 R0, R230, 0x40, RZ ;  /* 0x00000040e6007824 */ /* 0x000fc600078e00ff */
[----:B------:R-:W5:Y:S04]  /*1840*/  LDG.E R210, desc[UR18][R6.64] ;  /* 0x0000001206d27981 */ /* 0x000f68000c1e1900 */
[----:B------:R4:W5:Y:S01]  /*1850*/  LDG.E R209, desc[UR18][R6.64+0x20] ;  /* 0x0000201206d17981 */ /* 0x000962000c1e1900 */
[----:B------:R-:W-:Y:S01]  /*1860*/  IMAD.MOV.U32 R176, RZ, RZ, 0x20 ;  /* 0x00000020ffb07424 */ /* 0x000fe200078e00ff */
[----:B------:R-:W-:Y:S02]  /*1870*/  ISETP.GE.AND P3, PT, R37, 0x1, PT ;  /* 0x000000012500780c */ /* 0x000fe40003f66270 */
[----:B------:R-:W-:Y:S02]  /*1880*/  CS2R R94, SRZ ;  /* 0x00000000005e7805 */ /* 0x000fe4000001ff00 */
[----:B------:R-:W-:-:S02]  /*1890*/  CS2R R92, SRZ ;  /* 0x00000000005c7805 */ /* 0x000fc4000001ff00 */
[----:B------:R-:W-:Y:S02]  /*18a0*/  CS2R R98, SRZ ;  /* 0x0000000000627805 */ /* 0x000fe4000001ff00 */
[----:B------:R-:W-:Y:S02]  /*18b0*/  CS2R R96, SRZ ;  /* 0x0000000000607805 */ /* 0x000fe4000001ff00 */
[----:B--2---:R-:W-:Y:S02]  /*18c0*/  SHF.R.S32.HI R2, RZ, 0x5, R22 ;  /* 0x00000005ff027819 */ /* 0x004fe40000011416 */
[----:B------:R-:W-:Y:S02]  /*18d0*/  CS2R R90, SRZ ;  /* 0x00000000005a7805 */ /* 0x000fe4000001ff00 */
[----:B------:R-:W-:Y:S02]  /*18e0*/  CS2R R88, SRZ ;  /* 0x0000000000587805 */ /* 0x000fe4000001ff00 */
[----:B------:R-:W-:-:S02]  /*18f0*/  CS2R R86, SRZ ;  /* 0x0000000000567805 */ /* 0x000fc4000001ff00 */
[----:B------:R-:W-:Y:S01]  /*1900*/  CS2R R84, SRZ ;  /* 0x0000000000547805 */ /* 0x000fe2000001ff00 */
[----:B------:R-:W-:Y:S01]  /*1910*/  IMAD R2, R2, R230, R15 ;  /* 0x000000e602027224 */ /* 0x000fe200078e020f */
[----:B------:R-:W-:Y:S02]  /*1920*/  CS2R R78, SRZ ;  /* 0x00000000004e7805 */ /* 0x000fe4000001ff00 */
[----:B------:R-:W-:Y:S01]  /*1930*/  CS2R R76, SRZ ;  /* 0x00000000004c7805 */ /* 0x000fe2000001ff00 */
[----:B---3--:R-:W-:Y:S01]  /*1940*/  IMAD.WIDE R4, R38, UR16, R12 ;  /* 0x0000001026047c25 */ /* 0x008fe2000f8e020c */
[----:B------:R-:W-:-:S04]  /*1950*/  DEPBAR.LE SB0, 0x1 ;  /* 0x000080400000791a */ /* 0x000fc80000000000 */
[----:B------:R-:W-:Y:S01]  /*1960*/  IADD3 R3, P2, P1, R2, R0, R34 ;  /* 0x0000000002037210 */ /* 0x000fe2000795e022 */
[----:B------:R-:W-:Y:S01]  /*1970*/  BAR.SYNC.DEFER_BLOCKING 0x0 ;  /* 0x0000000000007b1d */ /* 0x000fe20000010000 */
[----:B------:R-:W-:Y:S02]  /*1980*/  SHF.R.S32.HI R0, RZ, 0x1f, R0 ;  /* 0x0000001fff007819 */ /* 0x000fe40000011400 */
[----:B------:R-:W-:Y:S02]  /*1990*/  CS2R R82, SRZ ;  /* 0x0000000000527805 */ /* 0x000fe4000001ff00 */
[----:B------:R-:W-:Y:S01]  /*19a0*/  SHF.R.S32.HI R2, RZ, 0x1f, R2 ;  /* 0x0000001fff027819 */ /* 0x000fe20000011402 */
[----:B----4-:R-:W-:Y:S01]  /*19b0*/  IMAD R6, R52, UR6, RZ ;  /* 0x0000000634067c24 */ /* 0x010fe2000f8e02ff */
[----:B------:R-:W-:Y:S01]  /*19c0*/  IADD3 R12, R12, R30, RZ ;  /* 0x0000001e0c0c7210 */ /* 0x000fe20007ffe0ff */
[----:B------:R-:W-:Y:S01]  /*19d0*/  ULDC.64 UR6, c[0x0][0x400] ;  /* 0x0001000000067ab9 */ /* 0x000fe20000000a00 */
[----:B------:R-:W-:Y:S01]  /*19e0*/  IADD3.X R7, R2, R0, R35, P2, P1 ;  /* 0x0000000002077210 */ /* 0x000fe200017e2423 */
[----:B------:R-:W-:Y:S01]  /*19f0*/  IMAD R6, R39, UR26, R6 ;  /* 0x0000001a27067c24 */ /* 0x000fe2000f8e0206 */
[----:B------:R-:W-:Y:S01]  /*1a00*/  IADD3 R2, P1, R3, R31, RZ ;  /* 0x0000001f03027210 */ /* 0x000fe20007f3e0ff */
[----:B-1----:R-:W-:Y:S01]  /*1a10*/  IMAD.WIDE R12, R12, 0x4, R10 ;  /* 0x000000040c0c7825 */ /* 0x002fe200078e020a */
[----:B------:R-:W-:-:S02]  /*1a20*/  IADD3 R0, P2, R4, UR28, RZ ;  /* 0x0000001c04007c10 */ /* 0x000fc4000ff5e0ff */
[----:B------:R-:W-:Y:S02]  /*1a30*/  CS2R R80, SRZ ;  /* 0x0000000000507805 */ /* 0x000fe4000001ff00 */
[----:B------:R-:W-:Y:S01]  /*1a40*/  CS2R R74, SRZ ;  /* 0x00000000004a7805 */ /* 0x000fe2000001ff00 */
[----:B------:R-:W-:Y:S01]  /*1a50*/  IMAD.IADD R6, R9, 0x1, R6 ;  /* 0x0000000109067824 */ /* 0x000fe200078e0206 */
[----:B------:R-:W-:Y:S01]  /*1a60*/  IADD3.X R4, R5, UR27, RZ, P2, !PT ;  /* 0x0000001b05047c10 */ /* 0x000fe200097fe4ff */
[----:B------:R-:W-:Y:S01]  /*1a70*/  IMAD.X R3, R7, 0x1, R32, P1 ;  /* 0x0000000107037824 */ /* 0x000fe200008e0620 */
[----:B------:R-:W-:Y:S01]  /*1a80*/  CS2R R72, SRZ ;  /* 0x0000000000487805 */ /* 0x000fe2000001ff00 */
[----:B------:R-:W-:Y:S01]  /*1a90*/  IMAD R5, R6, R0, RZ ;  /* 0x0000000006057224 */ /* 0x000fe200078e02ff */
[----:B------:R-:W-:Y:S01]  /*1aa0*/  LEA.HI R6, R55, R54, RZ, 0x3 ;  /* 0x0000003637067211 */ /* 0x000fe200078f18ff */
[----:B------:R-:W-:Y:S01]  /*1ab0*/  IMAD.WIDE.U32 R2, R0, R8, R2 ;  /* 0x0000000800027225 */ /* 0x000fe200078e0002 */
[----:B------:R-:W-:-:S02]  /*1ac0*/  CS2R R70, SRZ ;  /* 0x0000000000467805 */ /* 0x000fc4000001ff00 */
[----:B------:R-:W-:Y:S02]  /*1ad0*/  CS2R R68, SRZ ;  /* 0x0000000000447805 */ /* 0x000fe4000001ff00 */
[----:B------:R-:W-:Y:S01]  /*1ae0*/  LOP3.LUT R0, R6, 0xfffffff8, RZ, 0xc0, !PT ;  /* 0xfffffff806007812 */ /* 0x000fe200078ec0ff */
[----:B------:R-:W-:Y:S01]  /*1af0*/  IMAD R4, R4, R8, R5 ;  /* 0x0000000804047224 */ /* 0x000fe200078e0205 */
[----:B------:R-:W-:Y:S01]  /*1b00*/  LEA R196, P2, R2, UR6, 0x2 ;  /* 0x0000000602c47c11 */ /* 0x000fe2000f8410ff */
[----:B------:R1:W2:Y:S01]  /*1b10*/  LDSM.16.M88.4 R116, [R187+0x10000] ;  /* 0x01000000bb74783b */ /* 0x0002a20000000200 */
[----:B------:R-:W-:Y:S01]  /*1b20*/  CS2R R46, SRZ ;  /* 0x00000000002e7805 */ /* 0x000fe2000001ff00 */
[----:B------:R-:W-:Y:S01]  /*1b30*/  IMAD.IADD R0, R54, 0x1, -R0 ;  /* 0x0000000136007824 */ /* 0x000fe200078e0a00 */
[----:B------:R-:W-:Y:S01]  /*1b40*/  CS2R R44, SRZ ;  /* 0x00000000002c7805 */ /* 0x000fe2000001ff00 */
[----:B------:R-:W-:Y:S01]  /*1b50*/  IMAD.IADD R3, R3, 0x1, R4 ;  /* 0x0000000103037824 */ /* 0x000fe200078e0204 */
[----:B------:R1:W3:Y:S01]  /*1b60*/  LDSM.16.M88.4 R120, [R187+0x10800] ;  /* 0x01080000bb78783b */ /* 0x0002e20000000200 */
[----:B------:R-:W-:-:S02]  /*1b70*/  CS2R R50, SRZ ;  /* 0x0000000000327805 */ /* 0x000fc4000001ff00 */
[----:B------:R-:W-:Y:S02]  /*1b80*/  LOP3.LUT P1, RZ, R0, 0x2, RZ, 0xc0, !PT ;  /* 0x0000000200ff7812 */ /* 0x000fe4000782c0ff */
[----:B------:R-:W-:Y:S02]  /*1b90*/  CS2R R48, SRZ ;  /* 0x0000000000307805 */ /* 0x000fe4000001ff00 */
[----:B------:R-:W-:Y:S01]  /*1ba0*/  LEA.HI.X R197, R2, UR7, R3, 0x2, P2 ;  /* 0x0000000702c57c11 */ /* 0x000fe200090f1403 */
[----:B------:R1:W4:Y:S01]  /*1bb0*/  LDSM.16.M88.4 R124, [R188+0x10000] ;  /* 0x01000000bc7c783b */ /* 0x0003220000000200 */
[----:B------:R-:W-:Y:S02]  /*1bc0*/  SEL R176, R176, 0xffffffe0, !P1 ;  /* 0xffffffe0b0b07807 */ /* 0x000fe40004800000 */
[----:B------:R-:W-:Y:S02]  /*1bd0*/  CS2R R42, SRZ ;  /* 0x00000000002a7805 */ /* 0x000fe4000001ff00 */
[----:B------:R-:W-:Y:S01]  /*1be0*/  CS2R R40, SRZ ;  /* 0x0000000000287805 */ /* 0x000fe2000001ff00 */
[----:B------:R1:W1:Y:S01]  /*1bf0*/  LDSM.16.M88.4 R128, [R188+0x10800] ;  /* 0x01080000bc80783b */ /* 0x0002620000000200 */
[----:B------:R-:W-:Y:S01]  /*1c00*/  CS2R R38, SRZ ;  /* 0x0000000000267805 */ /* 0x000fe2000001ff00 */
[----:B------:R-:W-:Y:S01]  /*1c10*/  IMAD.IADD R176, R176, 0x1, R186 ;  /* 0x00000001b0b07824 */ /* 0x000fe200078e02ba */
        /* <DEDUP_REMOVED lines=11> */
[----:B------:R-:W-:Y:S01]  /*1cd0*/  CS2R R20, SRZ ;  /* 0x0000000000147805 */ /* 0x000fe2000001ff00 */
[----:B------:R1:W1:Y:S04]  /*1ce0*/  LDSM.16.M88.4 R172, [R176+0x12000] ;  /* 0x01200000b0ac783b */ /* 0x0002680000000200 */
[----:B------:R-:W1:Y:S04]  /*1cf0*/  LDSM.16.M88.4 R176, [R176+0x12800] ;  /* 0x01280000b0b0783b */ /* 0x000e680000000200 */
[----:B------:R1:W1:Y:S04]  /*1d00*/  LDSM.16.M88.4 R136, [R186+0x10800] ;  /* 0x01080000ba88783b */ /* 0x0002680000000200 */
[----:B------:R1:W1:Y:S04]  /*1d10*/  LDSM.16.M88.4 R148, [R187+0x12000] ;  /* 0x01200000bb94783b */ /* 0x0002680000000200 */
[----:B------:R1:W1:Y:S04]  /*1d20*/  LDSM.16.M88.4 R152, [R187+0x12800] ;  /* 0x01280000bb98783b */ /* 0x0002680000000200 */
[----:B------:R1:W1:Y:S04]  /*1d30*/  LDSM.16.M88.4 R156, [R188+0x12000] ;  /* 0x01200000bc9c783b */ /* 0x0002680000000200 */
[----:B------:R1:W1:Y:S04]  /*1d40*/  LDSM.16.M88.4 R160, [R188+0x12800] ;  /* 0x01280000bca0783b */ /* 0x0002680000000200 */
[----:B------:R1:W1:Y:S04]  /*1d50*/  LDSM.16.M88.4 R164, [R186+0x12000] ;  /* 0x01200000baa4783b */ /* 0x0002680000000200 */
[----:B------:R1:W1:Y:S01]  /*1d60*/  LDSM.16.M88.4 R168, [R186+0x12800] ;  /* 0x01280000baa8783b */ /* 0x0002620000000200 */
[----:B--234-:R-:W-:Y:S05]  /*1d70*/  @!P3 BRA `(.L_x_929) ;  /* 0x0000002c0008b947 */ /* 0x01cfea0003800000 */
[----:B------:R-:W2:Y:S01]  /*1d80*/  LDC.64 R6, c[0x0][0x3b8] ;  /* 0x0000ee00ff067b82 */ /* 0x000ea20000000a00 */
[----:B------:R-:W-:Y:S01]  /*1d90*/  IMAD R0, R52, UR16, R53 ;  /* 0x0000001034007c24 */ /* 0x000fe2000f8e0235 */
[----:B------:R-:W-:Y:S01]  /*1da0*/  LEA.HI R5, R55, R54, RZ, 0x7 ;  /* 0x0000003637057211 */ /* 0x000fe200078f38ff */
[----:B------:R-:W-:Y:S01]  /*1db0*/  IMAD.U32 R4, RZ, RZ, UR17 ;  /* 0x00000011ff047e24 */ /* 0x000fe2000f8e00ff */
[----:B------:R-:W-:Y:S01]  /*1dc0*/  SHF.R.S32.HI R8, RZ, 0x1f, R15 ;  /* 0x0000001fff087819 */ /* 0x000fe2000001140f */
[----:B------:R-:W-:Y:S01]  /*1dd0*/  IMAD.MOV.U32 R213, RZ, RZ, R12 ;  /* 0x000000ffffd57224 */ /* 0x000fe200078e000c */
[----:B------:R-:W-:Y:S02]  /*1de0*/  ULDC UR6, c[0x0][0x270] ;  /* 0x00009c0000067ab9 */ /* 0x000fe40000000800 */
[----:B------:R-:W3:Y:S01]  /*1df0*/  LDC R251, c[0x0][0x2dc] ;  /* 0x0000b700fffb7b82 */ /* 0x000ee20000000800 */
[----:B--2---:R-:W2:Y:S04]  /*1e00*/  LDG.E.64 R2, desc[UR18][R6.64+0x8] ;  /* 0x0000081206027981 */ /* 0x004ea8000c1e1b00 */
[----:B------:R-:W4:Y:S01]  /*1e10*/  LDG.E.64 R6, desc[UR18][R6.64] ;  /* 0x0000001206067981 */ /* 0x000f22000c1e1b00 */
[----:B------:R-:W-:Y:S01]  /*1e20*/  SHF.L.U32 R0, R0, 0x5, RZ ;  /* 0x0000000500007819 */ /* 0x000fe200000006ff */
[C---:B------:R-:W-:Y:S01]  /*1e30*/  IMAD.SHL.U32 R211, R230.reuse, 0x10, RZ ;  /* 0x00000010e6d37824 */ /* 0x040fe200078e00ff */
[----:B------:R-:W-:Y:S01]  /*1e40*/  SHF.R.S32.HI R5, RZ, 0x7, R5 ;  /* 0x00000007ff057819 */ /* 0x000fe20000011405 */
[C---:B------:R-:W-:Y:S01]  /*1e50*/  IMAD R234, R230.reuse, 0x18, RZ ;  /* 0x00000018e6ea7824 */ /* 0x040fe200078e02ff */
[----:B------:R-:W-:Y:S01]  /*1e60*/  SHF.R.S32.HI R237, RZ, 0x1f, R0 ;  /* 0x0000001fffed7819 */ /* 0x000fe20000011400 */
[C---:B------:R-:W-:Y:S01]  /*1e70*/  IMAD R232, R230.reuse, 0x28, RZ ;  /* 0x00000028e6e87824 */ /* 0x040fe200078e02ff */
[C---:B------:R-:W-:Y:S01]  /*1e80*/  SHF.L.U32 R203, R230.reuse, 0x3, RZ ;  /* 0x00000003e6cb7819 */ /* 0x040fe200000006ff */
[C---:B------:R-:W-:Y:S01]  /*1e90*/  IMAD R231, R230.reuse, 0x30, RZ ;  /* 0x00000030e6e77824 */ /* 0x040fe200078e02ff */
[----:B------:R-:W-:Y:S01]  /*1ea0*/  SHF.L.U32 R233, R230, 0x5, RZ ;  /* 0x00000005e6e97819 */ /* 0x000fe200000006ff */
[----:B------:R-:W-:Y:S01]  /*1eb0*/  IMAD.MOV.U32 R212, RZ, RZ, R13 ;  /* 0x000000ffffd47224 */ /* 0x000fe200078e000d */
[----:B------:R-:W-:Y:S01]  /*1ec0*/  MOV R193, 0x40 ;  /* 0x0000004000c17802 */ /* 0x000fe20000000f00 */
[----:B------:R-:W-:Y:S01]  /*1ed0*/  IMAD R4, R4, 0x2, R5 ;  /* 0x0000000204047824 */ /* 0x000fe200078e0205 */
[C---:B------:R-:W-:Y:S01]  /*1ee0*/  IADD3 R241, R211.reuse, 0x60, RZ ;  /* 0x00000060d3f17810 */ /* 0x040fe20007ffe0ff */
[----:B------:R-:W-:Y:S01]  /*1ef0*/  IMAD R230, R230, 0x38, RZ ;  /* 0x00000038e6e67824 */ /* 0x000fe200078e02ff */
[----:B------:R-:W-:Y:S01]  /*1f00*/  IADD3 R242, R211, 0x40, RZ ;  /* 0x00000040d3f27810 */ /* 0x000fe20007ffe0ff */
[----:B------:R-:W-:-:S02]  /*1f10*/  IMAD.MOV.U32 R194, RZ, RZ, 0x20 ;  /* 0x00000020ffc27424 */ /* 0x000fc400078e00ff */
[----:B------:R-:W-:Y:S02]  /*1f20*/  IMAD.MOV.U32 R95, RZ, RZ, RZ ;  /* 0x000000ffff5f7224 */ /* 0x000fe400078e00ff */
[----:B------:R-:W-:Y:S01]  /*1f30*/  VIADD R240, R211, 0x20 ;  /* 0x00000020d3f07836 */ /* 0x000fe20000000000 */
[----:B--2---:R-:W-:Y:S01]  /*1f40*/  IADD3 R238, P2, P1, R0, R2, R15 ;  /* 0x0000000200ee7210 */ /* 0x004fe2000795e00f */
[----:B------:R-:W-:Y:S01]  /*1f50*/  VIADD R0, R192, 0x2000 ;  /* 0x00002000c0007836 */ /* 0x000fe20000000000 */
[----:B------:R-:W-:Y:S02]  /*1f60*/  IADD3 R2, R191, 0x2000, RZ ;  /* 0x00002000bf027810 */ /* 0x000fe40007ffe0ff */
[----:B------:R-:W-:Y:S02]  /*1f70*/  IADD3.X R237, R237, R3, R8, P2, P1 ;  /* 0x00000003eded7210 */ /* 0x000fe400017e2408 */
[----:B------:R-:W-:Y:S02]  /*1f80*/  SEL R0, R0, R192, !P0 ;  /* 0x000000c000007207 */ /* 0x000fe40004000000 */
[----:B------:R-:W-:-:S02]  /*1f90*/  SEL R2, R2, R191, !P0 ;  /* 0x000000bf02027207 */ /* 0x000fc40004000000 */
[----:B----4-:R-:W-:Y:S02]  /*1fa0*/  R2UR UR27, R7 ;  /* 0x00000000071b72ca */ /* 0x010fe400000e0000 */
[----:B------:R-:W-:Y:S01]  /*1fb0*/  R2UR UR28, R6 ;  /* 0x00000000061c72ca */ /* 0x000fe200000e0000 */
[C---:B------:R-:W-:Y:S01]  /*1fc0*/  IMAD.IADD R5, R203.reuse, 0x1, R241 ;  /* 0x00000001cb057824 */ /* 0x040fe200078e02f1 */
[C---:B------:R-:W-:Y:S01]  /*1fd0*/  IADD3 R252, R203.reuse, R240, RZ ;  /* 0x000000f0cbfc7210 */ /* 0x040fe20007ffe0ff */
[C---:B------:R-:W-:Y:S01]  /*1fe0*/  IMAD.IADD R3, R203.reuse, 0x1, R242 ;  /* 0x00000001cb037824 */ /* 0x040fe200078e02f2 */
[----:B------:R-:W-:Y:S01]  /*1ff0*/  LEA R180, R0, UR5, 0x1 ;  /* 0x0000000500b47c11 */ /* 0x000fe2000f8e08ff */
[----:B------:R-:W-:Y:S01]  /*2000*/  IMAD.WIDE.U32 R238, R238, -0x2daee0ad, RZ ;  /* 0xd2511f53eeee7825 */ /* 0x000fe200078e00ff */
[C---:B------:R-:W-:Y:S01]  /*2010*/  IADD3 R226, R203.reuse, R5, RZ ;  /* 0x00000005cbe27210 */ /* 0x040fe20007ffe0ff */
[----:B------:R-:W-:Y:S01]  /*2020*/  ULDC.U8 UR8, c[0x0][0x388] ;  /* 0x0000e20000087ab9 */ /* 0x000fe20000000000 */
[C---:B------:R-:W-:Y:S01]  /*2030*/  IADD3 R220, R203.reuse, R3, RZ ;  /* 0x00000003cbdc7210 */ /* 0x040fe20007ffe0ff */
[----:B------:R-:W-:-:S02]  /*2040*/  IMAD.IADD R223, R203, 0x1, R252 ;  /* 0x00000001cbdf7824 */ /* 0x000fc400078e02fc */
[----:B------:R-:W-:Y:S01]  /*2050*/  LOP3.LUT R0, R4, UR27, RZ, 0x3c, !PT ;  /* 0x0000001b04007c12 */ /* 0x000fe2000f8e3cff */
[C---:B------:R-:W-:Y:S01]  /*2060*/  IMAD.IADD R225, R203.reuse, 0x1, R226 ;  /* 0x00000001cbe17824 */ /* 0x040fe200078e02e2 */
[----:B------:R-:W-:Y:S01]  /*2070*/  LEA R184, R2, UR5, 0x1 ;  /* 0x0000000502b87c11 */ /* 0x000fe2000f8e08ff */
[C---:B------:R-:W-:Y:S01]  /*2080*/  IMAD.IADD R219, R203.reuse, 0x1, R220 ;  /* 0x00000001cbdb7824 */ /* 0x040fe200078e02dc */
[C---:B------:R-:W-:Y:S01]  /*2090*/  IADD3 R222, R203.reuse, R223, RZ ;  /* 0x000000dfcbde7210 */ /* 0x040fe20007ffe0ff */
[----:B------:R-:W-:Y:S01]  /*20a0*/  ULDC UR7, c[0x0][0x2ec] ;  /* 0x0000bb0000077ab9 */ /* 0x000fe20000000800 */
[----:B------:R-:W-:Y:S02]  /*20b0*/  LOP3.LUT R0, R0, R239, RZ, 0x3c, !PT ;  /* 0x000000ef00007212 */ /* 0x000fe400078e3cff */
[C---:B------:R-:W-:Y:S01]  /*20c0*/  IADD3 R224, R203.reuse, R225, RZ ;  /* 0x000000e1cbe07210 */ /* 0x040fe20007ffe0ff */
[C---:B------:R-:W-:Y:S01]  /*20d0*/  IMAD.IADD R221, R203.reuse, 0x1, R222 ;  /* 0x00000001cbdd7824 */ /* 0x040fe200078e02de */
[----:B------:R-:W-:Y:S01]  /*20e0*/  IADD3 R218, R203, R219, RZ ;  /* 0x000000dbcbda7210 */ /* 0x000fe20007ffe0ff */
[----:B------:R-:W-:-:S03]  /*20f0*/  IMAD.WIDE.U32 R216, R0, -0x326172a9, RZ ;  /* 0xcd9e8d5700d87825 */ /* 0x000fc600078e00ff */
[C---:B------:R-:W-:Y:S01]  /*2100*/  IADD3 R228, R203.reuse, R221, RZ ;  /* 0x000000ddcbe47210 */ /* 0x040fe20007ffe0ff */
[C---:B------:R-:W-:Y:S02]  /*2110*/  IMAD.IADD R229, R203.reuse, 0x1, R224 ;  /* 0x00000001cbe57824 */ /* 0x040fe400078e02e0 */
[----:B---3--:R-:W-:-:S07]  /*2120*/  IMAD.IADD R227, R203, 0x1, R218 ;  /* 0x00000001cbe37824 */ /* 0x008fce00078e02da */
.L_x_932:
[----:B------:R-:W0:Y:S01]  /*2130*/  LDGDEPBAR ;  /* 0x00000000000079af */ /* 0x000e220000000000 */
[----:B------:R-:W-:Y:S01]  /*2140*/  R2P PR, R246, 0x6 ;  /* 0x00000006f6007804 */ /* 0x000fe20000000000 */
[----:B------:R-:W-:Y:S01]  /*2150*/  UIADD3 UR9, UR28, -0x61c88647, URZ ;  /* 0x9e3779b91c097890 */ /* 0x000fe2000fffe03f */
[----:B-----5:R-:W-:Y:S01]  /*2160*/  FSETP.NEU.FTZ.AND P0, PT, R210, -INF , PT ;  /* 0xff800000d200780b */ /* 0x020fe20003f1d000 */
[----:B------:R-:W-:Y:S02]  /*2170*/  UIADD3 UR26, UR27, 0x76cf5d0a, URZ ;  /* 0x76cf5d0a1b1a7890 */ /* 0x000fe4000fffe03f */
[----:B------:R-:W-:Y:S02]  /*2180*/  SEL R185, R194, 0xffffffe0, !P1 ;  /* 0xffffffe0c2b97807 */ /* 0x000fe40004800000 */
[----:B------:R-:W-:Y:S03]  /*2190*/  SEL R181, R193, 0xffffffc0, !P2 ;  /* 0xffffffc0c1b57807 */ /* 0x000fe60005000000 */
[C---:B------:R-:W-:Y:S02]  /*21a0*/  IMAD.IADD R0, R184.reuse, 0x1, R185 ;  /* 0x00000001b8007824 */ /* 0x040fe400078e02b9 */
[----:B------:R-:W-:Y:S02]  /*21b0*/  IMAD.IADD R2, R184, 0x1, R181 ;  /* 0x00000001b8027824 */ /* 0x000fe400078e02b5 */
[----:B------:R-:W-:Y:S01]  /*21c0*/  IMAD.IADD R3, R181, 0x1, R0 ;  /* 0x00000001b5037824 */ /* 0x000fe200078e0200 */
[----:B------:R-:W-:Y:S04]  /*21d0*/  DEPBAR.LE SB0, 0x0 ;  /* 0x000080000000791a */ /* 0x000fe80000000000 */
[----:B------:R-:W-:Y:S06]  /*21e0*/  BAR.SYNC.DEFER_BLOCKING 0x0 ;  /* 0x0000000000007b1d */ /* 0x000fec0000010000 */
[----:B------:R-:W-:Y:S08]  /*21f0*/  LDSM.16.M88.4 R16, [R184] ;  /* 0x00000000b810783b */ /* 0x000ff00000000200 */
[----:B------:R-:W2:Y:S08]  /*2200*/  LDSM.16.M88.4 R8, [R187+0xc000] ;  /* 0x00c00000bb08783b */ /* 0x000eb00000000200 */
[----:B------:R-:W3:Y:S08]  /*2210*/  LDSM.16.M88.4 R52, [R187+0xc800] ;  /* 0x00c80000bb34783b */ /* 0x000ef00000000200 */
[----:B------:R-:W-:Y:S08]  /*2220*/  LDSM.16.M88.4 R56, [R0] ;  /* 0x000000000038783b */ /* 0x000ff00000000200 */
[----:B------:R-:W4:Y:S08]  /*2230*/  LDSM.16.M88.4 R60, [R188+0xc000] ;  /* 0x00c00000bc3c783b */ /* 0x000f300000000200 */
[----:B------:R-:W1:Y:S01]  /*2240*/  LDSM.16.M88.4 R64, [R188+0xc800] ;  /* 0x00c80000bc40783b */ /* 0x000e620000000200 */
[C---:B--2---:R-:W-:Y:S07]  /*2250*/  HMMA.16816.F32.BF16 R4, R16.reuse, R8, RZ ;  /* 0x000000081004723c */ /* 0x044fee00000418ff */
[----:B------:R-:W-:Y:S01]  /*2260*/  LDSM.16.M88.4 R100, [R2] ;  /* 0x000000000264783b */ /* 0x000fe20000000200 */
[C---:B------:R-:W-:Y:S07]  /*2270*/  HMMA.16816.F32.BF16 R8, R16.reuse, R10, RZ ;  /* 0x0000000a1008723c */ /* 0x040fee00000418ff */
[----:B------:R-:W2:Y:S01]  /*2280*/  LDSM.16.M88.4 R104, [R186+0xc000] ;  /* 0x00c00000ba68783b */ /* 0x000ea20000000200 */
[C---:B---3--:R-:W-:Y:S07]  /*2290*/  HMMA.16816.F32.BF16 R12, R16.reuse, R52, RZ ;  /* 0x00000034100c723c */ /* 0x048fee00000418ff */
[----:B------:R-:W-:Y:S01]  /*22a0*/  LDSM.16.M88.4 R108, [R189+0xc000] ;  /* 0x00c00000bd6c783b */ /* 0x000fe20000000200 */
[----:B------:R-:W-:Y:S06]  /*22b0*/  HMMA.16816.F32.BF16 R16, R16, R54, RZ ;  /* 0x000000361010723c */ /* 0x000fec00000418ff */
[C---:B----4-:R-:W-:Y:S01]  /*22c0*/  HMMA.16816.F32.BF16 R4, R56.reuse, R60, R4 ;  /* 0x0000003c3804723c */ /* 0x050fe20000041804 */
[----:B------:R-:W3:Y:S05]  /*22d0*/  LDSM.16.M88.4 R52, [R186+0xc800] ;  /* 0x00c80000ba34783b */ /* 0x000eea0000000200 */
        /* <DEDUP_REMOVED lines=8> */
[----:B------:R-:W-:Y:S03]  /*2360*/  LDSM.16.M88.4 R64, [R184+0x2000] ;  /* 0x00200000b840783b */ /* 0x000fe60000000200 */
[C---:B---3--:R-:W-:Y:S05]  /*2370*/  HMMA.16816.F32.BF16 R12, R100.reuse, R52, R12 ;  /* 0x00000034640c723c */ /* 0x048fea000004180c */
[----:B------:R-:W2:Y:S01]  /*2380*/  LDSM.16.M88.4 R104, [R187+0xe000] ;  /* 0x00e00000bb68783b */ /* 0x000ea20000000200 */
[----:B------:R-:W-:Y:S07]  /*2390*/  HMMA.16816.F32.BF16 R16, R100, R54, R16 ;  /* 0x000000366410723c */ /* 0x000fee0000041810 */
[----:B------:R-:W3:Y:S01]  /*23a0*/  LDSM.16.M88.4 R52, [R187+0xe800] ;  /* 0x00e80000bb34783b */ /* 0x000ee20000000200 */
[C---:B----4-:R-:W-:Y:S07]  /*23b0*/  HMMA.16816.F32.BF16 R4, R60.reuse, R108, R4 ;  /* 0x0000006c3c04723c */ /* 0x050fee0000041804 */
[----:B------:R4:W-:Y:S01]  /*23c0*/  LDSM.16.M88.4 R100, [R0+0x2000] ;  /* 0x002000000064783b */ /* 0x0009e20000000200 */
[C---:B------:R-:W-:Y:S06]  /*23d0*/  HMMA.16816.F32.BF16 R8, R60.reuse, R110, R8 ;  /* 0x0000006e3c08723c */ /* 0x040fec0000041808 */
[C---:B-1----:R-:W-:Y:S01]  /*23e0*/  HMMA.16816.F32.BF16 R12, R60.reuse, R56, R12 ;  /* 0x000000383c0c723c */ /* 0x042fe2000004180c */
[----:B------:R-:W1:Y:S05]  /*23f0*/  LDSM.16.M88.4 R108, [R188+0xe000] ;  /* 0x00e00000bc6c783b */ /* 0x000e6a0000000200 */
[----:B------:R-:W-:Y:S03]  /*2400*/  HMMA.16816.F32.BF16 R16, R60, R58, R16 ;  /* 0x0000003a3c10723c */ /* 0x000fe60000041810 */
[----:B------:R-:W1:Y:S03]  /*2410*/  LDSM.16.M88.4 R56, [R188+0xe800] ;  /* 0x00e80000bc38783b */ /* 0x000e660000000200 */
[C---:B--2---:R-:W-:Y:S05]  /*2420*/  HMMA.16816.F32.BF16 R4, R64.reuse, R104, R4 ;  /* 0x000000684004723c */ /* 0x044fea0000041804 */
[----:B------:R2:W1:Y:S01]  /*2430*/  LDSM.16.M88.4 R60, [R2+0x2000] ;  /* 0x00200000023c783b */ /* 0x0004620000000200 */
[----:B----4-:R-:W-:Y:S01]  /*2440*/  FMUL.FTZ R0, R210, 1.4426950216293334961 ;  /* 0x3fb8aa3bd2007820 */ /* 0x010fe20000410000 */
[C---:B------:R-:W-:Y:S06]  /*2450*/  HMMA.16816.F32.BF16 R8, R64.reuse, R106, R8 ;  /* 0x0000006a4008723c */ /* 0x040fec0000041808 */
[----:B------:R-:W-:Y:S01]  /*2460*/  LDSM.16.M88.4 R104, [R189+0xe000] ;  /* 0x00e00000bd68783b */ /* 0x000fe20000000200 */
[C---:B---3--:R-:W-:Y:S06]  /*2470*/  HMMA.16816.F32.BF16 R12, R64.reuse, R52, R12 ;  /* 0x00000034400c723c */ /* 0x048fec000004180c */
[----:B------:R-:W-:Y:S01]  /*2480*/  HMMA.16816.F32.BF16 R16, R64, R54, R16 ;  /* 0x000000364010723c */ /* 0x000fe20000041810 */
[----:B------:R-:W3:Y:S04]  /*2490*/  LDSM.16.M88.4 R52, [R186+0xe800] ;  /* 0x00e80000ba34783b */ /* 0x000ee80000000200 */
[----:B--2---:R-:W-:Y:S01]  /*24a0*/  IMAD R2, R195, 0x4, R243 ;  /* 0x00000004c3027824 */ /* 0x004fe200078e02f3 */
[C---:B-1----:R-:W-:Y:S03]  /*24b0*/  HMMA.16816.F32.BF16 R4, R100.reuse, R108, R4 ;  /* 0x0000006c6404723c */ /* 0x042fe60000041804 */
[----:B------:R1:W2:Y:S03]  /*24c0*/  LDSM.16.M88.4 R64, [R3+0x2000] ;  /* 0x002000000340783b */ /* 0x0002a60000000200 */
[C---:B------:R-:W-:Y:S06]  /*24d0*/  HMMA.16816.F32.BF16 R8, R100.reuse, R110, R8 ;  /* 0x0000006e6408723c */ /* 0x040fec0000041808 */
[C---:B------:R-:W-:Y:S06]  /*24e0*/  HMMA.16816.F32.BF16 R12, R100.reuse, R56, R12 ;  /* 0x00000038640c723c */ /* 0x040fec000004180c */
[----:B------:R-:W-:Y:S06]  /*24f0*/  HMMA.16816.F32.BF16 R16, R100, R58, R16 ;  /* 0x0000003a6410723c */ /* 0x000fec0000041810 */
[C---:B------:R-:W-:Y:S05]  /*2500*/  HMMA.16816.F32.BF16 R4, R60.reuse, R112, R4 ;  /* 0x000000703c04723c */ /* 0x040fea0000041804 */
[----:B-1----:R-:W-:Y:S01]  /*2510*/  IMAD.WIDE.U32 R2, R2, -0x326172a9, RZ ;  /* 0xcd9e8d5702027825 */ /* 0x002fe200078e00ff */
[C---:B------:R-:W-:Y:S05]  /*2520*/  HMMA.16816.F32.BF16 R8, R60.reuse, R114, R8 ;  /* 0x000000723c08723c */ /* 0x040fea0000041808 */
[----:B------:R-:W-:Y:S01]  /*2530*/  LOP3.LUT R2, R217, UR9, R2, 0x96, !PT ;  /* 0x00000009d9027c12 */ /* 0x000fe2000f8e9602 */
[C---:B---3--:R-:W-:Y:S01]  /*2540*/  HMMA.16816.F32.BF16 R12, R60.reuse, R52, R12 ;  /* 0x000000343c0c723c */ /* 0x048fe2000004180c */
[----:B------:R-:W-:Y:S05]  /*2550*/  UIADD3 UR9, UR27, -0x4498517b, URZ ;  /* 0xbb67ae851b097890 */ /* 0x000fea000fffe03f */
[----:B------:R-:W-:Y:S05]  /*2560*/  HMMA.16816.F32.BF16 R16, R60, R54, R16 ;  /* 0x000000363c10723c */ /* 0x000fea0000041810 */
[----:B------:R-:W-:Y:S01]  /*2570*/  LOP3.LUT R52, R3, UR28, R237, 0x96, !PT ;  /* 0x0000001c03347c12 */ /* 0x000fe2000f8e96ed */
[C---:B--2---:R-:W-:Y:S05]  /*2580*/  HMMA.16816.F32.BF16 R4, R64.reuse, R104, R4 ;  /* 0x000000684004723c */ /* 0x044fea0000041804 */
[----:B------:R-:W-:Y:S01]  /*2590*/  IMAD.WIDE.U32 R62, R2, -0x2daee0ad, RZ ;  /* 0xd2511f53023e7825 */ /* 0x000fe200078e00ff */
[C---:B------:R-:W-:Y:S05]  /*25a0*/  HMMA.16816.F32.BF16 R8, R64.reuse, R106, R8 ;  /* 0x0000006a4008723c */ /* 0x040fea0000041808 */
[----:B------:R-:W-:Y:S01]  /*25b0*/  FSEL R2, R0, RZ, P0 ;  /* 0x000000ff00027208 */ /* 0x000fe20000000000 */
[----:B------:R-:W-:Y:S05]  /*25c0*/  IMAD.WIDE.U32 R52, R52, -0x2daee0ad, RZ ;  /* 0xd2511f5334347825 */ /* 0x000fea00078e00ff */
[C---:B------:R-:W-:Y:S01]  /*25d0*/  FMUL.FTZ R0, R209.reuse, 1.4426950216293334961 ;  /* 0x3fb8aa3bd1007820 */ /* 0x040fe20000410000 */
[----:B------:R-:W-:Y:S02]  /*25e0*/  FSETP.NEU.FTZ.AND P0, PT, R209, -INF , PT ;  /* 0xff800000d100780b */ /* 0x000fe40003f1d000 */
[----:B------:R-:W-:Y:S01]  /*25f0*/  LOP3.LUT R60, R53, UR9, R238, 0x96, !PT ;  /* 0x00000009353c7c12 */ /* 0x000fe2000f8e96ee */
[----:B------:R-:W-:Y:S01]  /*2600*/  UIADD3 UR9, UR28, 0x3c6ef372, URZ ;  /* 0x3c6ef3721c097890 */ /* 0x000fe2000fffe03f */
[----:B------:R-:W-:Y:S01]  /*2610*/  LOP3.LUT R56, R63, UR26, R52, 0x96, !PT ;  /* 0x0000001a3f387c12 */ /* 0x000fe2000f8e9634 */
[----:B------:R-:W-:Y:S01]  /*2620*/  UIADD3 UR26, UR28, -0x255992d5, URZ ;  /* 0xdaa66d2b1c1a7890 */ /* 0x000fe2000fffe03f */
[----:B------:R-:W1:Y:S01]  /*2630*/  LDSM.16.M88.4 R52, [R189+0xe800] ;  /* 0x00e80000bd34783b */ /* 0x000e620000000200 */
[----:B------:R-:W-:Y:S01]  /*2640*/  IMAD.WIDE.U32 R60, R60, -0x326172a9, RZ ;  /* 0xcd9e8d573c3c7825 */ /* 0x000fe200078e00ff */
[----:B------:R-:W-:Y:S03]  /*2650*/  FSEL R0, R0, RZ, P0 ;  /* 0x000000ff00007208 */ /* 0x000fe60000000000 */
[--C-:B------:R-:W-:Y:S01]  /*2660*/  FFMA.FTZ R4, R4, UR7, -R2.reuse ;  /* 0x0000000704047c23 */ /* 0x100fe20008010802 */
[----:B------:R-:W-:Y:S01]  /*2670*/  FFMA.FTZ R5, R5, UR7, -R2 ;  /* 0x0000000705057c23 */ /* 0x000fe20008010802 */
[----:B------:R-:W-:Y:S01]  /*2680*/  LOP3.LUT R58, R61, UR9, R216, 0x96, !PT ;  /* 0x000000093d3a7c12 */ /* 0x000fe2000f8e96d8 */
[----:B------:R-:W-:Y:S01]  /*2690*/  UIADD3 UR9, UR27, 0x32370b8f, URZ ;  /* 0x32370b8f1b097890 */ /* 0x000fe2000fffe03f */
[----:B------:R2:W3:Y:S01]  /*26a0*/  MUFU.EX2 R111, R4 ;  /* 0x00000004006f7308 */ /* 0x0004e20000000800 */
[--C-:B------:R-:W-:Y:S01]  /*26b0*/  FFMA.FTZ R109, R8, UR7, -R2.reuse ;  /* 0x00000007086d7c23 */ /* 0x100fe20008010802 */
[----:B------:R-:W-:Y:S01]  /*26c0*/  IADD3 R8, P0, R235, R213, RZ ;  /* 0x000000d5eb087210 */ /* 0x000fe20007f1e0ff */
[----:B------:R-:W-:Y:S04]  /*26d0*/  IMAD.WIDE.U32 R58, R58, -0x2daee0ad, RZ ;  /* 0xd2511f533a3a7825 */ /* 0x000fe800078e00ff */
[----:B------:R-:W-:Y:S01]  /*26e0*/  FFMA.FTZ R107, R9, UR7, -R2 ;  /* 0x00000007096b7c23 */ /* 0x000fe20008010802 */
[--C-:B------:R-:W-:Y:S01]  /*26f0*/  FFMA.FTZ R113, R6, UR7, -R0.reuse ;  /* 0x0000000706717c23 */ /* 0x100fe20008010800 */
[----:B------:R-:W-:Y:S01]  /*2700*/  IMAD.WIDE.U32 R56, R56, -0x326172a9, RZ ;  /* 0xcd9e8d5738387825 */ /* 0x000fe200078e00ff */
[----:B------:R4:W3:Y:S03]  /*2710*/  MUFU.EX2 R110, R5 ;  /* 0x00000005006e7308 */ /* 0x0008e60000000800 */
[----:B------:R-:W-:Y:S01]  /*2720*/  FFMA.FTZ R112, R7, UR7, -R0 ;  /* 0x0000000707707c23 */ /* 0x000fe20008010800 */
[----:B------:R-:W-:Y:S01]  /*2730*/  IMAD.X R9, R236, 0x1, R212, P0 ;  /* 0x00000001ec097824 */ /* 0x000fe200000e06d4 */
[----:B------:R-:W-:Y:S01]  /*2740*/  LOP3.LUT R6, R57, UR26, R60, 0x96, !PT ;  /* 0x0000001a39067c12 */ /* 0x000fe2000f8e963c */
[----:B------:R-:W-:Y:S01]  /*2750*/  UIADD3 UR26, UR27, -0x126145ec, URZ ;  /* 0xed9eba141b1a7890 */ /* 0x000fe2000fffe03f */
[--C-:B------:R-:W-:Y:S01]  /*2760*/  FFMA.FTZ R10, R10, UR7, -R0.reuse ;  /* 0x000000070a0a7c23 */ /* 0x100fe20008010800 */
[----:B------:R-:W-:Y:S01]  /*2770*/  FFMA.FTZ R11, R11, UR7, -R0 ;  /* 0x000000070b0b7c23 */ /* 0x000fe20008010800 */
[----:B------:R-:W3:Y:S01]  /*2780*/  LDG.E R101, desc[UR18][R8.64] ;  /* 0x0000001208657981 */ /* 0x000ee2000c1e1900 */
[----:B--2---:R-:W-:Y:S01]  /*2790*/  LOP3.LUT R4, R59, UR9, R62, 0x96, !PT ;  /* 0x000000093b047c12 */ /* 0x004fe2000f8e963e */
[----:B------:R-:W-:Y:S01]  /*27a0*/  UIADD3 UR9, UR28, 0x78dde6e4, URZ ;  /* 0x78dde6e41c097890 */ /* 0x000fe2000fffe03f */
[----:B------:R-:W-:Y:S01]  /*27b0*/  IMAD.WIDE.U32 R6, R6, -0x2daee0ad, RZ ;  /* 0xd2511f5306067825 */ /* 0x000fe200078e00ff */
[----:B------:R2:W3:Y:S01]  /*27c0*/  LDG.E R100, desc[UR18][R8.64+0x20] ;  /* 0x0000201208647981 */ /* 0x0004e2000c1e1900 */
[----:B------:R2:W-:Y:S03]  /*27d0*/  MUFU.EX2 R108, R10 ;  /* 0x0000000a006c7308 */ /* 0x0005e60000000800 */
[----:B------:R-:W-:Y:S01]  /*27e0*/  LOP3.LUT R58, R7, UR26, R58, 0x96, !PT ;  /* 0x0000001a073a7c12 */ /* 0x000fe2000f8e963a */
[----:B----4-:R-:W-:Y:S01]  /*27f0*/  IMAD.WIDE.U32 R4, R4, -0x326172a9, RZ ;  /* 0xcd9e8d5704047825 */ /* 0x010fe200078e00ff */
[----:B------:R-:W-:Y:S03]  /*2800*/  UIADD3 UR26, UR27, -0x56f99767, URZ ;  /* 0xa90668991b1a7890 */ /* 0x000fe6000fffe03f */
[----:B------:R-:W-:Y:S01]  /*2810*/  IMAD.WIDE.U32 R58, R58, -0x326172a9, RZ ;  /* 0xcd9e8d573a3a7825 */ /* 0x000fe200078e00ff */
[----:B------:R-:W-:Y:S01]  /*2820*/  LOP3.LUT R56, R5, UR9, R56, 0x96, !PT ;  /* 0x0000000905387c12 */ /* 0x000fe2000f8e9638 */
[----:B------:R-:W-:Y:S01]  /*2830*/  UIADD3 UR9, UR28, 0x1715609d, URZ ;  /* 0x1715609d1c097890 */ /* 0x000fe2000fffe03f */
[C---:B-1----:R-:W-:Y:S01]  /*2840*/  HMMA.16816.F32.BF16 R12, R64.reuse, R52, R12 ;  /* 0x00000034400c723c */ /* 0x042fe2000004180c */
[----:B------:R-:W1:Y:S02]  /*2850*/  MUFU.EX2 R112, R112 ;  /* 0x0000007000707308 */ /* 0x000e640000000800 */
[----:B------:R-:W-:Y:S03]  /*2860*/  IMAD.WIDE.U32 R56, R56, -0x2daee0ad, RZ ;  /* 0xd2511f5338387825 */ /* 0x000fe600078e00ff */
[----:B------:R-:W-:Y:S05]  /*2870*/  HMMA.16816.F32.BF16 R16, R64, R54, R16 ;  /* 0x000000364010723c */ /* 0x000fea0000041810 */
[----:B------:R-:W4:Y:S01]  /*2880*/  MUFU.EX2 R113, R113 ;  /* 0x0000007100717308 */ /* 0x000f220000000800 */
[----:B------:R-:W-:Y:S01]  /*2890*/  LOP3.LUT R6, R57, UR26, R6, 0x96, !PT ;  /* 0x0000001a39067c12 */ /* 0x000fe2000f8e9606 */
[----:B------:R-:W-:Y:S01]  /*28a0*/  UIADD3 UR26, UR27, 0x646e171e, URZ ;  /* 0x646e171e1b1a7890 */ /* 0x000fe2000fffe03f */
[----:B------:R-:W-:Y:S01]  /*28b0*/  LOP3.LUT R4, R59, UR9, R4, 0x96, !PT ;  /* 0x000000093b047c12 */ /* 0x000fe2000f8e9604 */
[----:B------:R-:W-:Y:S02]  /*28c0*/  UIADD3 UR9, UR28, -0x4ab325aa, URZ ;  /* 0xb54cda561c097890 */ /* 0x000fe4000fffe03f */
[----:B------:R-:W-:Y:S04]  /*28d0*/  IMAD.WIDE.U32 R6, R6, -0x326172a9, RZ ;  /* 0xcd9e8d5706067825 */ /* 0x000fe800078e00ff */
[----:B------:R-:W-:Y:S01]  /*28e0*/  MUFU.EX2 R109, R109 ;  /* 0x0000006d006d7308 */ /* 0x000fe20000000800 */
[----:B------:R-:W-:Y:S01]  /*28f0*/  IMAD.WIDE.U32 R4, R4, -0x2daee0ad, RZ ;  /* 0xd2511f5304047825 */ /* 0x000fe200078e00ff */
[----:B--2---:R-:W-:Y:S03]  /*2900*/  LOP3.LUT R8, R7, UR9, R58, 0x96, !PT ;  /* 0x0000000907087c12 */ /* 0x004fe6000f8e963a */
[--C-:B------:R-:W-:Y:S01]  /*2910*/  FFMA.FTZ R12, R12, UR7, -R2.reuse ;  /* 0x000000070c0c7c23 */ /* 0x100fe20008010802 */
[----:B------:R-:W-:Y:S01]  /*2920*/  FFMA.FTZ R13, R13, UR7, -R2 ;  /* 0x000000070d0d7c23 */ /* 0x000fe20008010802 */
[----:B------:R-:W-:Y:S03]  /*2930*/  SHF.R.U32.HI R52, RZ, 0x10, R4 ;  /* 0x00000010ff347819 */ /* 0x000fe60000011604 */
[----:B------:R-:W-:Y:S01]  /*2940*/  MUFU.EX2 R106, R11 ;  /* 0x0000000b006a7308 */ /* 0x000fe20000000800 */
[----:B------:R-:W-:Y:S01]  /*2950*/  LOP3.LUT R53, R4, 0xffff, RZ, 0xc0, !PT ;  /* 0x0000ffff04357812 */ /* 0x000fe200078ec0ff */
[----:B------:R-:W-:Y:S01]  /*2960*/  FFMA.FTZ R14, R14, UR7, -R0 ;  /* 0x000000070e0e7c23 */ /* 0x000fe20008010800 */
[----:B------:R-:W-:Y:S01]  /*2970*/  LOP3.LUT R10, R4, 0xff, RZ, 0xc0, !PT ;  /* 0x000000ff040a7812 */ /* 0x000fe200078ec0ff */
[----:B------:R-:W-:Y:S01]  /*2980*/  FFMA.FTZ R16, R16, UR7, -R2 ;  /* 0x0000000710107c23 */ /* 0x000fe20008010802 */
[----:B------:R-:W-:Y:S01]  /*2990*/  SHF.R.U32.HI R9, RZ, 0x18, R4 ;  /* 0x00000018ff097819 */ /* 0x000fe20000011604 */
[----:B------:R-:W-:Y:S01]  /*29a0*/  FFMA.FTZ R2, R17, UR7, -R2 ;  /* 0x0000000711027c23 */ /* 0x000fe20008010802 */
[----:B------:R-:W-:Y:S03]  /*29b0*/  LOP3.LUT R4, R8, 0xff, RZ, 0xc0, !PT ;  /* 0x000000ff08047812 */ /* 0x000fe600078ec0ff */
[----:B------:R-:W-:Y:S01]  /*29c0*/  MUFU.EX2 R105, R12 ;  /* 0x0000000c00697308 */ /* 0x000fe20000000800 */
[----:B------:R-:W-:Y:S01]  /*29d0*/  LOP3.LUT R3, R5, UR26, R56, 0x96, !PT ;  /* 0x0000001a05037c12 */ /* 0x000fe2000f8e9638 */
[--C-:B------:R-:W-:Y:S01]  /*29e0*/  FFMA.FTZ R18, R18, UR7, -R0.reuse ;  /* 0x0000000712127c23 */ /* 0x100fe20008010800 */
[----:B------:R-:W-:Y:S01]  /*29f0*/  ISETP.LE.U32.AND P5, PT, R4, UR8, PT ;  /* 0x0000000804007c0c */ /* 0x000fe2000bfa3070 */
[--C-:B------:R-:W-:Y:S01]  /*2a00*/  FFMA.FTZ R15, R15, UR7, -R0.reuse ;  /* 0x000000070f0f7c23 */ /* 0x100fe20008010800 */
[----:B------:R-:W-:Y:S01]  /*2a10*/  LOP3.LUT R4, R8, 0xffff, RZ, 0xc0, !PT ;  /* 0x0000ffff08047812 */ /* 0x000fe200078ec0ff */
[----:B------:R-:W-:Y:S01]  /*2a20*/  FFMA.FTZ R0, R19, UR7, -R0 ;  /* 0x0000000713007c23 */ /* 0x000fe20008010800 */
[----:B------:R-:W-:Y:S03]  /*2a30*/  SHF.R.U32.HI R5, RZ, 0x10, R8 ;  /* 0x00000010ff057819 */ /* 0x000fe60000011608 */
[----:B------:R-:W-:Y:S01]  /*2a40*/  MUFU.EX2 R65, R2 ;  /* 0x0000000200417308 */ /* 0x000fe20000000800 */
[----:B------:R-:W-:Y:S02]  /*2a50*/  SHF.R.U32.HI R4, RZ, 0x8, R4 ;  /* 0x00000008ff047819 */ /* 0x000fe40000011604 */
[----:B------:R-:W-:Y:S02]  /*2a60*/  SHF.R.U32.HI R8, RZ, 0x18, R8 ;  /* 0x00000018ff087819 */ /* 0x000fe40000011608 */
[----:B------:R-:W-:Y:S02]  /*2a70*/  LOP3.LUT R4, R4, 0xffff, RZ, 0xc0, !PT ;  /* 0x0000ffff04047812 */ /* 0x000fe400078ec0ff */
[----:B------:R-:W-:Y:S01]  /*2a80*/  LOP3.LUT R5, R5, 0xff, RZ, 0xc0, !PT ;  /* 0x000000ff05057812 */ /* 0x000fe200078ec0ff */
[----:B---3--:R-:W-:Y:S01]  /*2a90*/  @!P5 FADD.FTZ R111, -R111, -RZ ;  /* 0x800000ff6f6fd221 */ /* 0x008fe20000010100 */
[----:B------:R-:W-:Y:S01]  /*2aa0*/  ISETP.LE.U32.AND P1, PT, R4, UR8, PT ;  /* 0x0000000804007c0c */ /* 0x000fe2000bf23070 */
[----:B------:R-:W-:Y:S01]  /*2ab0*/  MUFU.EX2 R107, R107 ;  /* 0x0000006b006b7308 */ /* 0x000fe20000000800 */
[----:B------:R-:W-:Y:S02]  /*2ac0*/  LOP3.LUT R7, R6, 0xffff, RZ, 0xc0, !PT ;  /* 0x0000ffff06077812 */ /* 0x000fe400078ec0ff */
[----:B------:R-:W-:Y:S02]  /*2ad0*/  ISETP.LE.U32.AND P0, PT, R9, UR8, PT ;  /* 0x0000000809007c0c */ /* 0x000fe4000bf03070 */
[----:B------:R-:W-:Y:S02]  /*2ae0*/  ISETP.LE.U32.AND P6, PT, R8, UR8, PT ;  /* 0x0000000808007c0c */ /* 0x000fe4000bfc3070 */
[----:B------:R-:W-:Y:S03]  /*2af0*/  LOP3.LUT R9, R6, 0xff, RZ, 0xc0, !PT ;  /* 0x000000ff06097812 */ /* 0x000fe600078ec0ff */
[----:B------:R-:W2:Y:S01]  /*2b00*/  MUFU.EX2 R64, R0 ;  /* 0x0000000000407308 */ /* 0x000ea20000000800 */
[----:B------:R-:W-:Y:S02]  /*2b10*/  ISETP.LE.U32.AND P4, PT, R5, UR8, PT ;  /* 0x0000000805007c0c */ /* 0x000fe4000bf83070 */
[----:B------:R-:W-:Y:S01]  /*2b20*/  SHF.R.U32.HI R4, RZ, 0x8, R7 ;  /* 0x00000008ff047819 */ /* 0x000fe20000011607 */
[----:B------:R-:W-:Y:S01]  /*2b30*/  @!P1 FADD.FTZ R110, -R110, -RZ ;  /* 0x800000ff6e6e9221 */ /* 0x000fe20000010100 */
[----:B------:R-:W-:Y:S02]  /*2b40*/  ISETP.LE.U32.AND P3, PT, R10, UR8, PT ;  /* 0x000000080a007c0c */ /* 0x000fe4000bf63070 */
[----:B------:R-:W-:Y:S03]  /*2b50*/  LOP3.LUT R5, R3, 0xff, RZ, 0xc0, !PT ;  /* 0x000000ff03057812 */ /* 0x000fe600078ec0ff */
[----:B------:R-:W-:Y:S01]  /*2b60*/  MUFU.EX2 R104, R13 ;  /* 0x0000000d00687308 */ /* 0x000fe20000000800 */
[----:B------:R-:W-:Y:S01]  /*2b70*/  ISETP.LE.U32.AND P5, PT, R9, UR8, PT ;  /* 0x0000000809007c0c */ /* 0x000fe2000bfa3070 */
[----:B-1----:R-:W-:Y:S01]  /*2b80*/  @!P6 FADD.FTZ R112, -R112, -RZ ;  /* 0x800000ff7070e221 */ /* 0x002fe20000010100 */
[--C-:B------:R-:W-:Y:S02]  /*2b90*/  SHF.R.U32.HI R10, RZ, 0x10, R6.reuse ;  /* 0x00000010ff0a7819 */ /* 0x100fe40000011606 */
[----:B------:R-:W-:Y:S01]  /*2ba0*/  LOP3.LUT R4, R4, 0xffff, RZ, 0xc0, !PT ;  /* 0x0000ffff04047812 */ /* 0x000fe200078ec0ff */
[----:B----4-:R-:W-:Y:S01]  /*2bb0*/  @!P4 FADD.FTZ R113, -R113, -RZ ;  /* 0x800000ff7171c221 */ /* 0x010fe20000010100 */
[----:B------:R-:W-:Y:S03]  /*2bc0*/  ISETP.LE.U32.AND P2, PT, R5, UR8, PT ;  /* 0x0000000805007c0c */ /* 0x000fe6000bf43070 */
[----:B------:R-:W-:Y:S01]  /*2bd0*/  MUFU.EX2 R103, R14 ;  /* 0x0000000e00677308 */ /* 0x000fe20000000800 */
[----:B------:R-:W-:Y:S01]  /*2be0*/  LOP3.LUT R5, R10, 0xff, RZ, 0xc0, !PT ;  /* 0x000000ff0a057812 */ /* 0x000fe200078ec0ff */
[----:B--2---:R-:W-:Y:S01]  /*2bf0*/  @!P0 FADD.FTZ R64, -R64, -RZ ;  /* 0x800000ff40408221 */ /* 0x004fe20000010100 */
[----:B------:R-:W-:Y:S02]  /*2c00*/  ISETP.LE.U32.AND P1, PT, R4, UR8, PT ;  /* 0x0000000804007c0c */ /* 0x000fe4000bf23070 */
[----:B------:R-:W-:Y:S01]  /*2c10*/  SHF.R.U32.HI R4, RZ, 0x18, R3 ;  /* 0x00000018ff047819 */ /* 0x000fe20000011603 */
[----:B------:R-:W-:Y:S01]  /*2c20*/  @!P5 FADD.FTZ R109, -R109, -RZ ;  /* 0x800000ff6d6dd221 */ /* 0x000fe20000010100 */
[----:B------:R-:W-:Y:S03]  /*2c30*/  ISETP.LE.U32.AND P6, PT, R5, UR8, PT ;  /* 0x0000000805007c0c */ /* 0x000fe6000bfc3070 */
[----:B------:R-:W1:Y:S01]  /*2c40*/  MUFU.EX2 R102, R15 ;  /* 0x0000000f00667308 */ /* 0x000e620000000800 */
[----:B------:R-:W-:Y:S02]  /*2c50*/  SHF.R.U32.HI R6, RZ, 0x18, R6 ;  /* 0x00000018ff067819 */ /* 0x000fe40000011606 */
[----:B------:R-:W-:Y:S01]  /*2c60*/  ISETP.LE.U32.AND P4, PT, R4, UR8, PT ;  /* 0x0000000804007c0c */ /* 0x000fe2000bf83070 */
[----:B------:R-:W-:Y:S01]  /*2c70*/  @!P2 FADD.FTZ R105, -R105, -RZ ;  /* 0x800000ff6969a221 */ /* 0x000fe20000010100 */
[----:B------:R-:W-:Y:S02]  /*2c80*/  LOP3.LUT R4, R3, 0xffff, RZ, 0xc0, !PT ;  /* 0x0000ffff03047812 */ /* 0x000fe400078ec0ff */
[----:B------:R-:W-:Y:S01]  /*2c90*/  ISETP.LE.U32.AND P5, PT, R6, UR8, PT ;  /* 0x0000000806007c0c */ /* 0x000fe2000bfa3070 */
[----:B------:R-:W-:Y:S01]  /*2ca0*/  @!P1 FADD.FTZ R107, -R107, -RZ ;  /* 0x800000ff6b6b9221 */ /* 0x000fe20000010100 */
[----:B------:R-:W-:Y:S01]  /*2cb0*/  SHF.R.U32.HI R2, RZ, 0x8, R4 ;  /* 0x00000008ff027819 */ /* 0x000fe20000011604 */
[----:B------:R-:W-:Y:S01]  /*2cc0*/  MUFU.EX2 R66, R18 ;  /* 0x0000001200427308 */ /* 0x000fe20000000800 */
[----:B------:R-:W-:Y:S01]  /*2cd0*/  SHF.R.U32.HI R4, RZ, 0x8, R53 ;  /* 0x00000008ff047819 */ /* 0x000fe20000011635 */
[----:B------:R-:W-:Y:S01]  /*2ce0*/  @!P6 FADD.FTZ R108, -R108, -RZ ;  /* 0x800000ff6c6ce221 */ /* 0x000fe20000010100 */
[----:B------:R-:W-:Y:S02]  /*2cf0*/  LOP3.LUT R2, R2, 0xffff, RZ, 0xc0, !PT ;  /* 0x0000ffff02027812 */ /* 0x000fe400078ec0ff */
[----:B------:R-:W-:Y:S02]  /*2d00*/  SHF.R.U32.HI R3, RZ, 0x10, R3 ;  /* 0x00000010ff037819 */ /* 0x000fe40000011603 */
[----:B------:R-:W-:Y:S03]  /*2d10*/  ISETP.LE.U32.AND P6, PT, R2, UR8, PT ;  /* 0x0000000802007c0c */ /* 0x000fe6000bfc3070 */
[----:B------:R-:W2:Y:S01]  /*2d20*/  MUFU.EX2 R67, R16 ;  /* 0x0000001000437308 */ /* 0x000ea20000000800 */
[----:B------:R-:W-:Y:S01]  /*2d30*/  LOP3.LUT R3, R3, 0xff, RZ, 0xc0, !PT ;  /* 0x000000ff03037812 */ /* 0x000fe200078ec0ff */
[----:B------:R-:W-:Y:S01]  /*2d40*/  @!P5 FADD.FTZ R106, -R106, -RZ ;  /* 0x800000ff6a6ad221 */ /* 0x000fe20000010100 */
[----:B------:R-:W-:Y:S01]  /*2d50*/  LOP3.LUT R2, R4, 0xffff, RZ, 0xc0, !PT ;  /* 0x0000ffff04027812 */ /* 0x000fe200078ec0ff */
[----:B-1----:R-:W-:Y:S01]  /*2d60*/  @!P4 FADD.FTZ R102, -R102, -RZ ;  /* 0x800000ff6666c221 */ /* 0x002fe20000010100 */
[----:B------:R-:W-:Y:S02]  /*2d70*/  ISETP.LE.U32.AND P5, PT, R3, UR8, PT ;  /* 0x0000000803007c0c */ /* 0x000fe4000bfa3070 */
[----:B------:R-:W-:Y:S02]  /*2d80*/  ISETP.LE.U32.AND P2, PT, R2, UR8, PT ;  /* 0x0000000802007c0c */ /* 0x000fe4000bf43070 */
[----:B------:R-:W-:Y:S02]  /*2d90*/  F2FP.RELU.BF16.F32.PACK_AB R3, R110, R111 ;  /* 0x0000006f6e03723e */ /* 0x000fe400000018ff */
[----:B------:R-:W-:Y:S01]  /*2da0*/  F2FP.RELU.BF16.F32.PACK_AB R2, R112, R113 ;  /* 0x000000717002723e */ /* 0x000fe200000018ff */
[----:B------:R-:W-:Y:S01]  /*2db0*/  @!P6 FADD.FTZ R104, -R104, -RZ ;  /* 0x800000ff6868e221 */ /* 0x000fe20000010100 */
[----:B------:R-:W-:Y:S01]  /*2dc0*/  F2FP.RELU.BF16.F32.PACK_AB R0, R107, R109 ;  /* 0x0000006d6b00723e */ /* 0x000fe200000018ff */
[----:B------:R1:W-:Y:S01]  /*2dd0*/  STS [R205+0x12000], R3 ;  /* 0x01200003cd007388 */ /* 0x0003e20000000800 */
[----:B------:R-:W-:Y:S01]  /*2de0*/  LOP3.LUT R5, R52, 0xff, RZ, 0xc0, !PT ;  /* 0x000000ff34057812 */ /* 0x000fe200078ec0ff */
[----:B--2---:R-:W-:Y:S02]  /*2df0*/  @!P3 FADD.FTZ R67, -R67, -RZ ;  /* 0x800000ff4343b221 */ /* 0x004fe40000010100 */
[----:B------:R2:W-:Y:S01]  /*2e00*/  STS [R205+0x12400], R2 ;  /* 0x01240002cd007388 */ /* 0x0005e20000000800 */
[----:B------:R-:W-:Y:S01]  /*2e10*/  ISETP.LE.U32.AND P1, PT, R5, UR8, PT ;  /* 0x0000000805007c0c */ /* 0x000fe2000bf23070 */
[----:B------:R-:W-:Y:S01]  /*2e20*/  @!P5 FADD.FTZ R103, -R103, -RZ ;  /* 0x800000ff6767d221 */ /* 0x000fe20000010100 */
[----:B------:R-:W-:Y:S01]  /*2e30*/  F2FP.RELU.BF16.F32.PACK_AB R5, R104, R105 ;  /* 0x000000696805723e */ /* 0x000fe200000018ff */
[----:B------:R3:W-:Y:S01]  /*2e40*/  STS [R208+0x12000], R0 ;  /* 0x01200000d0007388 */ /* 0x0007e20000000800 */
[----:B------:R-:W-:Y:S01]  /*2e50*/  @!P2 FADD.FTZ R65, -R65, -RZ ;  /* 0x800000ff4141a221 */ /* 0x000fe20000010100 */
[----:B------:R-:W-:Y:S02]  /*2e60*/  FSETP.GE.FTZ.AND P0, PT, R110, RZ, PT ;  /* 0x000000ff6e00720b */ /* 0x000fe40003f16000 */
[----:B------:R-:W-:Y:S02]  /*2e70*/  F2FP.RELU.BF16.F32.PACK_AB R4, R102, R103 ;  /* 0x000000676604723e */ /* 0x000fe400000018ff */
[----:B------:R-:W-:Y:S02]  /*2e80*/  FSETP.GE.FTZ.AND P2, PT, R107, RZ, PT ;  /* 0x000000ff6b00720b */ /* 0x000fe40003f56000 */
[----:B------:R-:W-:Y:S02]  /*2e90*/  FSETP.GE.FTZ.AND P3, PT, R109, RZ, PT ;  /* 0x000000ff6d00720b */ /* 0x000fe40003f76000 */
[----:B------:R-:W-:Y:S01]  /*2ea0*/  @!P1 FADD.FTZ R66, -R66, -RZ ;  /* 0x800000ff42429221 */ /* 0x000fe20000010100 */
[----:B------:R-:W-:Y:S02]  /*2eb0*/  FSETP.GE.FTZ.AND P1, PT, R111, RZ, PT ;  /* 0x000000ff6f00720b */ /* 0x000fe40003f36000 */
[----:B------:R-:W-:Y:S02]  /*2ec0*/  ISETP.GE.AND P4, PT, R195, 0x1, PT ;  /* 0x00000001c300780c */ /* 0x000fe40003f86270 */
        /* <DEDUP_REMOVED lines=10> */
[C---:B--2---:R-:W-:Y:S02]  /*2f70*/  IMAD.IADD R2, R0.reuse, 0x1, R185 ;  /* 0x0000000100027824 */ /* 0x044fe400078e02b9 */
[----:B---3--:R-:W-:Y:S05]  /*2f80*/  IMAD.IADD R3, R0, 0x1, R181 ;  /* 0x0000000100037824 */ /* 0x008fea00078e02b5 */
[----:B------:R-:W2:Y:S01]  /*2f90*/  LDSM.16.M88.4 R52, [R2+0x8000] ;  /* 0x008000000234783b */ /* 0x000ea20000000200 */
[----:B------:R-:W-:Y:S07]  /*2fa0*/  IMAD.IADD R60, R181, 0x1, R2 ;  /* 0x00000001b53c7824 */ /* 0x000fee00078e0202 */
[----:B------:R-:W3:Y:S01]  /*2fb0*/  LDSM.16.M88.4 R56, [R3+0x8000] ;  /* 0x008000000338783b */ /* 0x000ee20000000200 */
        /* <DEDUP_REMOVED lines=9> */
[C---:B---3--:R-:W-:Y:S03]  /*3050*/  HMMA.16816.F32.BF16 R4, R56.reuse, R132, R4 ;  /* 0x000000843804723c */ /* 0x048fe60000041804 */
[----:B------:R-:W-:Y:S03]  /*3060*/  LDSM.16.M88.4 R60, [R60+0xa000] ;  /* 0x00a000003c3c783b */ /* 0x000fe60000000200 */
        /* <DEDUP_REMOVED lines=22> */
[C---:B------:R-:W-:Y:S06]  /*31d0*/  HMMA.16816.F32.BF16 R4, R60.reuse, R172, R4 ;  /* 0x000000ac3c04723c */ /* 0x040fec0000041804 */
[C---:B------:R-:W-:Y:S06]  /*31e0*/  HMMA.16816.F32.BF16 R8, R60.reuse, R174, R8 ;  /* 0x000000ae3c08723c */ /* 0x040fec0000041808 */
[C---:B------:R-:W-:Y:S06]  /*31f0*/  HMMA.16816.F32.BF16 R12, R60.reuse, R176, R12 ;  /* 0x000000b03c0c723c */ /* 0x040fec000004180c */
[----:B------:R-:W-:Y:S06]  /*3200*/  HMMA.16816.F32.BF16 R16, R60, R178, R16 ;  /* 0x000000b23c10723c */ /* 0x000fec0000041810 */
[C---:B------:R-:W-:Y:S01]  /*3210*/  FADD.FTZ R2, -R101.reuse, R4 ;  /* 0x0000000465027221 */ /* 0x040fe20000010100 */
[C---:B------:R-:W-:Y:S01]  /*3220*/  FADD.FTZ R0, -R101.reuse, R5 ;  /* 0x0000000565007221 */ /* 0x040fe20000010100 */
[----:B------:R-:W-:Y:S03]  /*3230*/  FADD.FTZ R6, -R100, R6 ;  /* 0x0000000664067221 */ /* 0x000fe60000010100 */
[-C--:B------:R-:W-:Y:S01]  /*3240*/  FSEL R2, R2, R101.reuse, P1 ;  /* 0x0000006502027208 */ /* 0x080fe20000800000 */
[C---:B------:R-:W-:Y:S01]  /*3250*/  FADD.FTZ R9, -R101.reuse, R9 ;  /* 0x0000000965097221 */ /* 0x040fe20000010100 */
[-C--:B------:R-:W-:Y:S01]  /*3260*/  FSEL R0, R0, R101.reuse, P0 ;  /* 0x0000006500007208 */ /* 0x080fe20000000000 */
[----:B------:R-:W-:Y:S01]  /*3270*/  FADD.FTZ R8, -R101, R8 ;  /* 0x0000000865087221 */ /* 0x000fe20000010100 */
[----:B------:R-:W-:Y:S01]  /*3280*/  FSETP.GE.FTZ.AND P0, PT, R65, RZ, PT ;  /* 0x000000ff4100720b */ /* 0x000fe20003f16000 */
[----:B------:R-:W-:Y:S01]  /*3290*/  FMUL.FTZ R111, R111, R2 ;  /* 0x000000026f6f7220 */ /* 0x000fe20000410000 */
[-C--:B------:R-:W-:Y:S01]  /*32a0*/  FSEL R9, R9, R101.reuse, P2 ;  /* 0x0000006509097208 */ /* 0x080fe20001000000 */
[----:B------:R-:W-:Y:S01]  /*32b0*/  FADD.FTZ R2, -R101, R12 ;  /* 0x0000000c65027221 */ /* 0x000fe20000010100 */
[----:B------:R-:W-:Y:S01]  /*32c0*/  FSETP.GE.FTZ.AND P1, PT, R105, RZ, PT ;  /* 0x000000ff6900720b */ /* 0x000fe20003f36000 */
[C---:B------:R-:W-:Y:S01]  /*32d0*/  FADD.FTZ R5, -R101.reuse, R13 ;  /* 0x0000000d65057221 */ /* 0x040fe20000010100 */
[----:B------:R-:W-:Y:S01]  /*32e0*/  FSETP.GE.FTZ.AND P2, PT, R104, RZ, PT ;  /* 0x000000ff6800720b */ /* 0x000fe20003f56000 */
[----:B------:R-:W-:Y:S01]  /*32f0*/  FMUL.FTZ R4, R110, R0 ;  /* 0x000000006e047220 */ /* 0x000fe20000410000 */
[-C--:B------:R-:W-:Y:S01]  /*3300*/  FSEL R8, R8, R101.reuse, P3 ;  /* 0x0000006508087208 */ /* 0x080fe20001800000 */
[----:B------:R-:W-:Y:S01]  /*3310*/  FADD.FTZ R0, -R101, R16 ;  /* 0x0000001065007221 */ /* 0x000fe20000010100 */
[-C--:B------:R-:W-:Y:S01]  /*3320*/  FSEL R2, R2, R101.reuse, P1 ;  /* 0x0000006502027208 */ /* 0x080fe20000800000 */
[----:B------:R-:W-:Y:S01]  /*3330*/  FADD.FTZ R7, -R100, R7 ;  /* 0x0000000764077221 */ /* 0x000fe20000010100 */
[----:B------:R-:W-:Y:S01]  /*3340*/  FSEL R5, R5, R101, P2 ;  /* 0x0000006505057208 */ /* 0x000fe20001000000 */
[----:B------:R-:W-:Y:S01]  /*3350*/  FMUL.FTZ R109, R109, R8 ;  /* 0x000000086d6d7220 */ /* 0x000fe20000410000 */
[----:B------:R-:W-:Y:S01]  /*3360*/  FSETP.GE.FTZ.AND P1, PT, R67, RZ, PT ;  /* 0x000000ff4300720b */ /* 0x000fe20003f36000 */
[----:B------:R-:W-:Y:S01]  /*3370*/  FMUL.FTZ R8, R107, R9 ;  /* 0x000000096b087220 */ /* 0x000fe20000410000 */
[----:B------:R-:W-:Y:S01]  /*3380*/  F2FP.BF16.F32.PACK_AB R4, R4, R111 ;  /* 0x0000006f0404723e */ /* 0x000fe200000010ff */
[----:B------:R-:W-:Y:S01]  /*3390*/  FMUL.FTZ R105, R105, R2 ;  /* 0x0000000269697220 */ /* 0x000fe20000410000 */
[----:B------:R-:W-:Y:S01]  /*33a0*/  FSEL R0, R0, R101, P1 ;  /* 0x0000006500007208 */ /* 0x000fe20000800000 */
[----:B------:R-:W-:Y:S01]  /*33b0*/  FMUL.FTZ R5, R104, R5 ;  /* 0x0000000568057220 */ /* 0x000fe20000410000 */
[----:B------:R-:W-:Y:S01]  /*33c0*/  FSETP.GE.FTZ.AND P3, PT, R113, RZ, PT ;  /* 0x000000ff7100720b */ /* 0x000fe20003f76000 */
[----:B------:R-:W-:Y:S01]  /*33d0*/  @P0 FADD.FTZ R101, -R101, R17 ;  /* 0x0000001165650221 */ /* 0x000fe20000010100 */
[----:B------:R-:W-:Y:S01]  /*33e0*/  FSETP.GE.FTZ.AND P2, PT, R112, RZ, PT ;  /* 0x000000ff7000720b */ /* 0x000fe20003f56000 */
[----:B------:R-:W-:Y:S01]  /*33f0*/  FMUL.FTZ R67, R67, R0 ;  /* 0x0000000043437220 */ /* 0x000fe20000410000 */
[----:B------:R-:W-:Y:S01]  /*3400*/  F2FP.BF16.F32.PACK_AB R8, R8, R109 ;  /* 0x0000006d0808723e */ /* 0x000fe200000010ff */
[----:B------:R-:W-:Y:S01]  /*3410*/  FMUL.FTZ R65, R65, R101 ;  /* 0x0000006541417220 */ /* 0x000fe20000410000 */
[----:B------:R-:W-:Y:S01]  /*3420*/  F2FP.BF16.F32.PACK_AB R5, R5, R105 ;  /* 0x000000690505723e */ /* 0x000fe200000010ff */
[----:B------:R-:W-:Y:S08]  /*3430*/  @!P4 BRA `(.L_x_930) ;  /* 0x00000000005cc947 */ /* 0x000ff00003800000 */
        /* <DEDUP_REMOVED lines=23> */
.L_x_930:
[----:B------:R2:W-:Y:S01]  /*35b0*/  STS [R205+0x10000], R4 ;  /* 0x01000004cd007388 */ /* 0x0005e20000000800 */
[-C--:B-1----:R-:W-:Y:S01]  /*35c0*/  FSEL R3, R6, R100.reuse, P3 ;  /* 0x0000006406037208 */ /* 0x082fe20001800000 */
[C---:B------:R-:W-:Y:S01]  /*35d0*/  FADD.FTZ R0, -R100.reuse, R10 ;  /* 0x0000000a64007221 */ /* 0x040fe20000010100 */
[----:B------:R-:W-:Y:S01]  /*35e0*/  FSEL R2, R7, R100, P2 ;  /* 0x0000006407027208 */ /* 0x000fe20001000000 */
[----:B------:R-:W-:Y:S01]  /*35f0*/  FADD.FTZ R11, -R100, R11 ;  /* 0x0000000b640b7221 */ /* 0x000fe20000010100 */
[----:B------:R-:W-:Y:S01]  /*3600*/  FSETP.GE.FTZ.AND P0, PT, R108, RZ, PT ;  /* 0x000000ff6c00720b */ /* 0x000fe20003f16000 */
[----:B------:R-:W-:Y:S01]  /*3610*/  FMUL.FTZ R113, R113, R3 ;  /* 0x0000000371717220 */ /* 0x000fe20000410000 */
[----:B------:R-:W-:Y:S01]  /*3620*/  FSETP.GE.FTZ.AND P1, PT, R106, RZ, PT ;  /* 0x000000ff6a00720b */ /* 0x000fe20003f36000 */
[----:B------:R-:W-:Y:S01]  /*3630*/  FMUL.FTZ R3, R112, R2 ;  /* 0x0000000270037220 */ /* 0x000fe20000410000 */
[----:B------:R-:W-:Y:S01]  /*3640*/  FSEL R0, R0, R100, P0 ;  /* 0x0000006400007208 */ /* 0x000fe20000000000 */
[----:B------:R-:W-:Y:S01]  /*3650*/  FADD.FTZ R15, -R100, R15 ;  /* 0x0000000f640f7221 */ /* 0x000fe20000010100 */
[----:B------:R-:W-:Y:S02]  /*3660*/  FSETP.GE.FTZ.AND P0, PT, R64, RZ, PT ;  /* 0x000000ff4000720b */ /* 0x000fe40003f16000 */
[----:B------:R-:W-:Y:S01]  /*3670*/  F2FP.BF16.F32.PACK_AB R3, R3, R113 ;  /* 0x000000710303723e */ /* 0x000fe200000010ff */
[----:B------:R-:W-:Y:S01]  /*3680*/  FMUL.FTZ R108, R108, R0 ;  /* 0x000000006c6c7220 */ /* 0x000fe20000410000 */
[----:B------:R-:W-:Y:S01]  /*3690*/  FSEL R2, R11, R100, P1 ;  /* 0x000000640b027208 */ /* 0x000fe20000800000 */
[----:B------:R-:W-:Y:S01]  /*36a0*/  FADD.FTZ R0, -R100, R18 ;  /* 0x0000001264007221 */ /* 0x000fe20000010100 */
[----:B------:R-:W-:Y:S01]  /*36b0*/  FSETP.GE.FTZ.AND P2, PT, R102, RZ, PT ;  /* 0x000000ff6600720b */ /* 0x000fe20003f56000 */
[----:B------:R1:W-:Y:S01]  /*36c0*/  STS [R205+0x10400], R3 ;  /* 0x01040003cd007388 */ /* 0x0003e20000000800 */
[----:B------:R-:W-:Y:S01]  /*36d0*/  FSETP.GE.FTZ.AND P3, PT, R103, RZ, PT ;  /* 0x000000ff6700720b */ /* 0x000fe20003f76000 */
[----:B------:R-:W-:Y:S01]  /*36e0*/  FMUL.FTZ R106, R106, R2 ;  /* 0x000000026a6a7220 */ /* 0x000fe20000410000 */
[----:B------:R-:W-:Y:S01]  /*36f0*/  FSEL R2, R15, R100, P2 ;  /* 0x000000640f027208 */ /* 0x000fe20001000000 */
[----:B------:R-:W-:Y:S01]  /*3700*/  STS [R208+0x10000], R8 ;  /* 0x01000008d0007388 */ /* 0x000fe20000000800 */
[----:B------:R-:W-:Y:S01]  /*3710*/  FSETP.GE.FTZ.AND P1, PT, R66, RZ, PT ;  /* 0x000000ff4200720b */ /* 0x000fe20003f36000 */
[----:B--2---:R-:W-:Y:S02]  /*3720*/  FADD.FTZ R4, -R100, R14 ;  /* 0x0000000e64047221 */ /* 0x004fe40000010100 */
[----:B------:R-:W-:Y:S01]  /*3730*/  FMUL.FTZ R102, R102, R2 ;  /* 0x0000000266667220 */ /* 0x000fe20000410000 */
[----:B------:R-:W-:Y:S02]  /*3740*/  FSEL R0, R0, R100, P1 ;  /* 0x0000006400007208 */ /* 0x000fe40000800000 */
[----:B------:R-:W-:Y:S02]  /*3750*/  F2FP.BF16.F32.PACK_AB R2, R106, R108 ;  /* 0x0000006c6a02723e */ /* 0x000fe400000010ff */
[----:B------:R-:W-:Y:S01]  /*3760*/  FSEL R4, R4, R100, P3 ;  /* 0x0000006404047208 */ /* 0x000fe20001800000 */
[----:B------:R-:W-:Y:S01]  /*3770*/  @P0 FADD.FTZ R100, -R100, R19 ;  /* 0x0000001364640221 */ /* 0x000fe20000010100 */
[----:B------:R-:W-:Y:S01]  /*3780*/  FMUL.FTZ R66, R66, R0 ;  /* 0x0000000042427220 */ /* 0x000fe20000410000 */
[----:B------:R2:W-:Y:S02]  /*3790*/  STS [R208+0x10400], R2 ;  /* 0x01040002d0007388 */ /* 0x0005e40000000800 */
[----:B------:R-:W-:Y:S01]  /*37a0*/  FMUL.FTZ R103, R103, R4 ;  /* 0x0000000467677220 */ /* 0x000fe20000410000 */
[----:B------:R-:W-:Y:S01]  /*37b0*/  FMUL.FTZ R64, R64, R100 ;  /* 0x0000006440407220 */ /* 0x000fe20000410000 */
[----:B------:R-:W-:Y:S01]  /*37c0*/  F2FP.BF16.F32.PACK_AB R4, R65, R67 ;  /* 0x000000434104723e */ /* 0x000fe200000010ff */
[----:B------:R-:W-:Y:S02]  /*37d0*/  STS [R206+0x10000], R5 ;  /* 0x01000005ce007388 */ /* 0x000fe40000000800 */
[----:B------:R-:W-:Y:S02]  /*37e0*/  F2FP.BF16.F32.PACK_AB R0, R102, R103 ;  /* 0x000000676600723e */ /* 0x000fe400000010ff */
[----:B-1----:R-:W-:Y:S03]  /*37f0*/  F2FP.BF16.F32.PACK_AB R3, R64, R66 ;  /* 0x000000424003723e */ /* 0x002fe600000010ff */
[----:B------:R1:W-:Y:S04]  /*3800*/  STS [R206+0x10400], R0 ;  /* 0x01040000ce007388 */ /* 0x0003e80000000800 */
[----:B------:R-:W-:Y:S04]  /*3810*/  STS [R207+0x10000], R4 ;  /* 0x01000004cf007388 */ /* 0x000fe80000000800 */
[----:B------:R-:W-:Y:S01]  /*3820*/  STS [R207+0x10400], R3 ;  /* 0x01040003cf007388 */ /* 0x000fe20000000800 */
[----:B------:R-:W-:Y:S01]  /*3830*/  BAR.SYNC.DEFER_BLOCKING 0x0 ;  /* 0x0000000000007b1d */ /* 0x000fe20000010000 */
[----:B--2---:R-:W-:Y:S04]  /*3840*/  IMAD R2, R251, UR6, RZ ;  /* 0x00000006fb027c24 */ /* 0x004fe8000f8e02ff */
[----:B------:R-:W-:Y:S05]  /*3850*/  IMAD.U32 R2, R2, -0x40, RZ ;  /* 0xffffffc002027824 */ /* 0x000fea00078e00ff */
[----:B------:R-:W-:Y:S02]  /*3860*/  LEA R196, P0, R2, R196, 0x2 ;  /* 0x000000c402c47211 */ /* 0x000fe400078010ff */
[----:B-1----:R-:W-:Y:S02]  /*3870*/  LEA R0, R192, UR5, 0x1 ;  /* 0x00000005c0007c11 */ /* 0x002fe4000f8e08ff */
        /* <DEDUP_REMOVED lines=70> */
.L_x_931:
[----:B------:R-:W-:Y:S01]  /*3ce0*/  LDSM.16.M88.4 R64, [R190] ;  /* 0x00000000be40783b */ /* 0x000fe20000000200 */
[C---:B-1----:R-:W-:Y:S02]  /*3cf0*/  IMAD.IADD R3, R190.reuse, 0x1, R185 ;  /* 0x00000001be037824 */ /* 0x042fe400078e02b9 */
[----:B------:R-:W-:Y:S01]  /*3d00*/  IMAD.IADD R2, R190, 0x1, R181 ;  /* 0x00000001be027824 */ /* 0x000fe200078e02b5 */
[----:B------:R-:W1:Y:S01]  /*3d10*/  LDSM.16.MT88.4 R16, [R0+0xc000] ;  /* 0x00c000000010783b */ /* 0x000e620000004200 */
[----:B------:R-:W-:Y:S03]  /*3d20*/  IMAD.IADD R185, R203, 0x1, R242 ;  /* 0x00000001cbb97824 */ /* 0x000fe600078e02f2 */
[----:B------:R-:W2:Y:S04]  /*3d30*/  LDSM.16.M88.4 R60, [R190+0x1000] ;  /* 0x00100000be3c783b */ /* 0x000ea80000000200 */
[----:B------:R-:W3:Y:S04]  /*3d40*/  LDSM.16.MT88.4 R100, [R0+0xe000] ;  /* 0x00e000000064783b */ /* 0x000ee80000004200 */
[----:B------:R-:W-:Y:S04]  /*3d50*/  LDSM.16.MT88.4 R108, [R0+0xc800] ;  /* 0x00c80000006c783b */ /* 0x000fe80000004200 */
[----:B------:R-:W4:Y:S04]  /*3d60*/  LDSM.16.M88.4 R104, [R3] ;  /* 0x000000000368783b */ /* 0x000f280000000200 */
[----:B------:R-:W4:Y:S01]  /*3d70*/  LDSM.16.M88.4 R112, [R3+0x1000] ;  /* 0x001000000370783b */ /* 0x000f220000000200 */
        /* <DEDUP_REMOVED lines=13> */
[----:B------:R-:W-:Y:S05]  /*3e50*/  LDSM.16.MT88.4 R108, [R0+0xd000] ;  /* 0x00d00000006c783b */ /* 0x000fea0000004200 */
[-C--:B-1----:R-:W-:Y:S06]  /*3e60*/  HMMA.16816.F32.BF16 R52, R104, R100.reuse, R52 ;  /* 0x000000646834723c */ /* 0x082fec0000041834 */
[C---:B------:R-:W-:Y:S06]  /*3e70*/  HMMA.16816.F32.BF16 R56, R112.reuse, R100, R56 ;  /* 0x000000647038723c */ /* 0x040fec0000041838 */
[-C--:B------:R-:W-:Y:S01]  /*3e80*/  HMMA.16816.F32.BF16 R60, R112, R102.reuse, R60 ;  /* 0x00000066703c723c */ /* 0x080fe2000004183c */
[----:B------:R-:W-:Y:S05]  /*3e90*/  LDSM.16.MT88.4 R112, [R0+0xf000] ;  /* 0x00f000000070783b */ /* 0x000fea0000004200 */
[----:B------:R-:W-:Y:S01]  /*3ea0*/  HMMA.16816.F32.BF16 R64, R104, R102, R64 ;  /* 0x000000666840723c */ /* 0x000fe20000041840 */
[----:B------:R-:W1:Y:S04]  /*3eb0*/  LDSM.16.M88.4 R100, [R2] ;  /* 0x000000000264783b */ /* 0x000e680000000200 */
[----:B------:R2:W3:Y:S02]  /*3ec0*/  LDSM.16.M88.4 R104, [R2+0x1000] ;  /* 0x001000000268783b */ /* 0x0004e40000000200 */
[----:B--2---:R-:W-:Y:S01]  /*3ed0*/  IMAD.IADD R2, R181, 0x1, R3 ;  /* 0x00000001b5027824 */ /* 0x004fe200078e0203 */
[-C--:B-1----:R-:W-:Y:S06]  /*3ee0*/  HMMA.16816.F32.BF16 R4, R100, R108.reuse, R4 ;  /* 0x0000006c6404723c */ /* 0x082fec0000041804 */
[C---:B---3--:R-:W-:Y:S06]  /*3ef0*/  HMMA.16816.F32.BF16 R8, R104.reuse, R108, R8 ;  /* 0x0000006c6808723c */ /* 0x048fec0000041808 */
[-C--:B------:R-:W-:Y:S06]  /*3f00*/  HMMA.16816.F32.BF16 R12, R104, R110.reuse, R12 ;  /* 0x0000006e680c723c */ /* 0x080fec000004180c */
[C---:B------:R-:W-:Y:S01]  /*3f10*/  HMMA.16816.F32.BF16 R16, R100.reuse, R110, R16 ;  /* 0x0000006e6410723c */ /* 0x040fe20000041810 */
[----:B------:R-:W-:Y:S05]  /*3f20*/  LDSM.16.MT88.4 R108, [R0+0xd800] ;  /* 0x00d80000006c783b */ /* 0x000fea0000004200 */
[-C--:B------:R-:W-:Y:S06]  /*3f30*/  HMMA.16816.F32.BF16 R52, R100, R112.reuse, R52 ;  /* 0x000000706434723c */ /* 0x080fec0000041834 */
[C---:B------:R-:W-:Y:S06]  /*3f40*/  HMMA.16816.F32.BF16 R56, R104.reuse, R112, R56 ;  /* 0x000000706838723c */ /* 0x040fec0000041838 */
[-C--:B------:R-:W-:Y:S01]  /*3f50*/  HMMA.16816.F32.BF16 R60, R104, R114.reuse, R60 ;  /* 0x00000072683c723c */ /* 0x080fe2000004183c */
[----:B------:R-:W1:Y:S05]  /*3f60*/  LDSM.16.M88.4 R104, [R2] ;  /* 0x000000000268783b */ /* 0x000e6a0000000200 */
[----:B------:R-:W-:Y:S01]  /*3f70*/  HMMA.16816.F32.BF16 R64, R100, R114, R64 ;  /* 0x000000726440723c */ /* 0x000fe20000041840 */
[----:B------:R2:W3:Y:S04]  /*3f80*/  LDSM.16.M88.4 R100, [R2+0x1000] ;  /* 0x001000000264783b */ /* 0x0004e80000000200 */
[----:B------:R4:W3:Y:S01]  /*3f90*/  LDSM.16.MT88.4 R112, [R0+0xf800] ;  /* 0x00f800000070783b */ /* 0x0008e20000004200 */
[CC--:B--2---:R-:W-:Y:S05]  /*3fa0*/  LEA R2, P1, R203.reuse, R196.reuse, 0x2 ;  /* 0x000000c4cb027211 */ /* 0x0c4fea00078210ff */
[----:B------:R-:W-:Y:S02]  /*3fb0*/  LEA.HI.X.SX32 R3, R203, R197, 0x2, P1 ;  /* 0x000000c5cb037211 */ /* 0x000fe400008f16ff */
[----:B----4-:R-:W-:Y:S01]  /*3fc0*/  LOP3.LUT R0, R195, 0x1, RZ, 0xc0, !PT ;  /* 0x00000001c3007812 */ /* 0x010fe200078ec0ff */
[-C--:B-1----:R-:W-:Y:S06]  /*3fd0*/  HMMA.16816.F32.BF16 R4, R104, R108.reuse, R4 ;  /* 0x0000006c6804723c */ /* 0x082fec0000041804 */
[C---:B---3--:R-:W-:Y:S06]  /*3fe0*/  HMMA.16816.F32.BF16 R8, R100.reuse, R108, R8 ;  /* 0x0000006c6408723c */ /* 0x048fec0000041808 */
[-C--:B------:R-:W-:Y:S05]  /*3ff0*/  HMMA.16816.F32.BF16 R12, R100, R110.reuse, R12 ;  /* 0x0000006e640c723c */ /* 0x080fea000004180c */
[----:B------:R-:W-:Y:S01]  /*4000*/  @P4 IADD3 R108, P0, R235, R215, RZ ;  /* 0x000000d7eb6c4210 */ /* 0x000fe20007f1e0ff */
[C---:B------:R-:W-:Y:S05]  /*4010*/  HMMA.16816.F32.BF16 R16, R104.reuse, R110, R16 ;  /* 0x0000006e6810723c */ /* 0x040fea0000041810 */
[----:B------:R-:W-:Y:S01]  /*4020*/  @P4 IMAD.X R109, R236, 0x1, R214, P0 ;  /* 0x00000001ec6d4824 */ /* 0x000fe200000e06d6 */
[-C--:B------:R-:W-:Y:S04]  /*4030*/  HMMA.16816.F32.BF16 R52, R104, R112.reuse, R52 ;  /* 0x000000706834723c */ /* 0x080fe80000041834 */
[----:B------:R2:W5:Y:S02]  /*4040*/  @P4 LDG.E R210, desc[UR18][R108.64+-0x100] ;  /* 0xffff00126cd24981 */ /* 0x000564000c1e1900 */
[C---:B------:R-:W-:Y:S02]  /*4050*/  HMMA.16816.F32.BF16 R56, R100.reuse, R112, R56 ;  /* 0x000000706438723c */ /* 0x040fe40000041838 */
[----:B------:R2:W5:Y:S04]  /*4060*/  @P4 LDG.E R209, desc[UR18][R108.64+-0xe0] ;  /* 0xffff20126cd14981 */ /* 0x000568000c1e1900 */
[-C--:B------:R-:W-:Y:S01]  /*4070*/  HMMA.16816.F32.BF16 R60, R100, R114.reuse, R60 ;  /* 0x00000072643c723c */ /* 0x080fe2000004183c */
[----:B------:R1:W-:Y:S04]  /*4080*/  REDG.E.ADD.F32.FTZ.RN.STRONG.GPU desc[UR18][R196.64], R4 ;  /* 0x00000004c40079a6 */ /* 0x0003e8000c10f392 */
[----:B------:R3:W-:Y:S01]  /*4090*/  REDG.E.ADD.F32.FTZ.RN.STRONG.GPU desc[UR18][R2.64], R5 ;  /* 0x00000005020079a6 */ /* 0x0007e2000c10f392 */
[----:B------:R-:W-:Y:S05]  /*40a0*/  HMMA.16816.F32.BF16 R64, R104, R114, R64 ;  /* 0x000000726840723c */ /* 0x000fea0000041840 */
[CC--:B------:R-:W-:Y:S02]  /*40b0*/  LEA R100, P0, R211.reuse, R196.reuse, 0x2 ;  /* 0x000000c4d3647211 */ /* 0x0c0fe400078010ff */
[CC--:B------:R-:W-:Y:S04]  /*40c0*/  LEA R104, P1, R234.reuse, R196.reuse, 0x2 ;  /* 0x000000c4ea687211 */ /* 0x0c0fe800078210ff */
[-C--:B------:R-:W-:Y:S02]  /*40d0*/  LEA.HI.X.SX32 R101, R211, R197.reuse, 0x2, P0 ;  /* 0x000000c5d3657211 */ /* 0x080fe400000f16ff */
[CC--:B------:R-:W-:Y:S02]  /*40e0*/  LEA R102, P0, R233.reuse, R196.reuse, 0x2 ;  /* 0x000000c4e9667211 */ /* 0x0c0fe400078010ff */
[-C--:B------:R-:W-:Y:S01]  /*40f0*/  LEA.HI.X.SX32 R105, R234, R197.reuse, 0x2, P1 ;  /* 0x000000c5ea697211 */ /* 0x080fe200008f16ff */
[----:B------:R4:W-:Y:S01]  /*4100*/  REDG.E.ADD.F32.FTZ.RN.STRONG.GPU desc[UR18][R100.64], R6 ;  /* 0x00000006640079a6 */ /* 0x0009e2000c10f392 */
[-C--:B------:R-:W-:Y:S03]  /*4110*/  LEA.HI.X.SX32 R103, R233, R197.reuse, 0x2, P0 ;  /* 0x000000c5e9677211 */ /* 0x080fe600000f16ff */
[----:B------:R2:W-:Y:S01]  /*4120*/  REDG.E.ADD.F32.FTZ.RN.STRONG.GPU desc[UR18][R104.64], R7 ;  /* 0x00000007680079a6 */ /* 0x0005e2000c10f392 */
[CC--:B-1----:R-:W-:Y:S03]  /*4130*/  LEA R4, P1, R231.reuse, R196.reuse, 0x2 ;  /* 0x000000c4e7047211 */ /* 0x0c2fe600078210ff */
[----:B------:R1:W-:Y:S01]  /*4140*/  REDG.E.ADD.F32.FTZ.RN.STRONG.GPU desc[UR18][R102.64], R8 ;  /* 0x00000008660079a6 */ /* 0x0003e2000c10f392 */
[-C--:B---3--:R-:W-:Y:S02]  /*4150*/  LEA.HI.X.SX32 R5, R231, R197.reuse, 0x2, P1 ;  /* 0x000000c5e7057211 */ /* 0x088fe400008f16ff */
[-C--:B----4-:R-:W-:Y:S02]  /*4160*/  LEA R100, P2, R232, R196.reuse, 0x2 ;  /* 0x000000c4e8647211 */ /* 0x090fe400078410ff */
[-C--:B------:R-:W-:Y:S02]  /*4170*/  LEA R6, P0, R230, R196.reuse, 0x2 ;  /* 0x000000c4e6067211 */ /* 0x080fe400078010ff */
[-C--:B------:R-:W-:Y:S02]  /*4180*/  LEA.HI.X.SX32 R101, R232, R197.reuse, 0x2, P2 ;  /* 0x000000c5e8657211 */ /* 0x080fe400010f16ff */
[-C--:B--2---:R-:W-:Y:S02]  /*4190*/  LEA.HI.X.SX32 R7, R230, R197.reuse, 0x2, P0 ;  /* 0x000000c5e6077211 */ /* 0x084fe400000f16ff */
[CC--:B-1----:R-:W-:Y:S01]  /*41a0*/  LEA R8, P2, R222.reuse, R196.reuse, 0x2 ;  /* 0x000000c4de087211 */ /* 0x0c2fe200078410ff */
        /* <DEDUP_REMOVED lines=34> */
[-C--:B------:R-:W-:Y:S01]  /*43d0*/  LEA.HI.X.SX32 R7, R185, R197.reuse, 0x2, P1 ;  /* 0x000000c5b9077211 */ /* 0x080fe200008f16ff */
[----:B------:R-:W-:Y:S01]  /*43e0*/  IMAD.IADD R185, R203, 0x1, R241 ;  /* 0x00000001cbb97824 */ /* 0x000fe200078e02f1 */
        /* <DEDUP_REMOVED lines=91> */
.L_x_929:
[----:B------:R-:W-:Y:S06]  /*49a0*/  BAR.SYNC.DEFER_BLOCKING 0x0 ;  /* 0x0000000000007b1d */ /* 0x000fec0000010000 */
        /* <DEDUP_REMOVED lines=51> */
[----:B------:R-:W2:Y:S01]  /*4ce0*/  LDC.64 R38, c[0x0][0x450] ;  /* 0x00011400ff267b82 */ /* 0x000ea20000000a00 */
[----:B------:R-:W-:Y:S01]  /*4cf0*/  F2FP.BF16.F32.PACK_AB R17, R17, R78 ;  /* 0x0000004e1111723e */ /* 0x000fe200000010ff */
[----:B------:R-:W-:Y:S01]  /*4d00*/  STS [R244], R24 ;  /* 0x00000018f4007388 */ /* 0x000fe20000000800 */
        /* <DEDUP_REMOVED lines=14> */
[----:B------:R-:W-:Y:S01]  /*4df0*/  FMUL.FTZ R52, R34, UR7 ;  /* 0x0000000722347c20 */ /* 0x000fe20008410000 */
[----:B------:R-:W-:Y:S01]  /*4e00*/  STS [R244+0x1000], R22 ;  /* 0x00100016f4007388 */ /* 0x000fe20000000800 */
[----:B------:R-:W-:Y:S01]  /*4e10*/  FMUL.FTZ R3, R35, UR7 ;  /* 0x0000000723037c20 */ /* 0x000fe20008410000 */
[----:B------:R-:W-:Y:S01]  /*4e20*/  FMUL.FTZ R5, R27, UR7 ;  /* 0x000000071b057c20 */ /* 0x000fe20008410000 */
[----:B------:R-:W-:Y:S01]  /*4e30*/  FMUL.FTZ R34, R28, UR7 ;  /* 0x000000071c227c20 */ /* 0x000fe20008410000 */
[----:B------:R-:W-:Y:S01]  /*4e40*/  STS [R244+0x1400], R21 ;  /* 0x00140015f4007388 */ /* 0x000fe20000000800 */
[----:B------:R-:W-:Y:S01]  /*4e50*/  FMUL.FTZ R2, R29, UR7 ;  /* 0x000000071d027c20 */ /* 0x000fe20008410000 */
[----:B------:R-:W-:Y:S01]  /*4e60*/  FMUL.FTZ R33, R30, UR7 ;  /* 0x000000071e217c20 */ /* 0x000fe20008410000 */
[----:B------:R-:W-:Y:S01]  /*4e70*/  FMUL.FTZ R0, R31, UR7 ;  /* 0x000000071f007c20 */ /* 0x000fe20008410000 */
[----:B------:R-:W-:Y:S01]  /*4e80*/  STS [R245+0x1000], R18 ;  /* 0x00100012f5007388 */ /* 0x000fe20000000800 */
[----:B------:R-:W-:Y:S01]  /*4e90*/  F2FP.BF16.F32.PACK_AB R25, R25, R36 ;  /* 0x000000241919723e */ /* 0x000fe200000010ff */
[----:B------:R-:W-:Y:S01]  /*4ea0*/  FMUL.FTZ R48, R48, UR7 ;  /* 0x0000000730307c20 */ /* 0x000fe20008410000 */
[----:B------:R-:W-:Y:S01]  /*4eb0*/  F2FP.BF16.F32.PACK_AB R9, R9, R94 ;  /* 0x0000005e0909723e */ /* 0x000fe200000010ff */
[----:B------:R-:W-:Y:S01]  /*4ec0*/  STS [R245+0x1400], R17 ;  /* 0x00140011f5007388 */ /* 0x000fe20000000800 */
[----:B------:R-:W3:Y:S01]  /*4ed0*/  LDC.64 R36, c[0x0][0x458] ;  /* 0x00011600ff247b82 */ /* 0x000ee20000000a00 */
[----:B------:R-:W-:Y:S01]  /*4ee0*/  FMUL.FTZ R28, R49, UR7 ;  /* 0x00000007311c7c20 */ /* 0x000fe20008410000 */
[----:B------:R-:W-:Y:S01]  /*4ef0*/  FMUL.FTZ R50, R50, UR7 ;  /* 0x0000000732327c20 */ /* 0x000fe20008410000 */
[----:B------:R-:W-:Y:S01]  /*4f00*/  STS [R244+0x2000], R16 ;  /* 0x00200010f4007388 */ /* 0x000fe20000000800 */
[----:B------:R-:W-:Y:S01]  /*4f10*/  FMUL.FTZ R27, R51, UR7 ;  /* 0x00000007331b7c20 */ /* 0x000fe20008410000 */
[----:B------:R-:W-:Y:S01]  /*4f20*/  F2FP.BF16.F32.PACK_AB R8, R8, R57 ;  /* 0x000000390808723e */ /* 0x000fe200000010ff */
[----:B------:R-:W-:Y:S01]  /*4f30*/  FMUL.FTZ R40, R40, UR7 ;  /* 0x0000000728287c20 */ /* 0x000fe20008410000 */
[----:B------:R-:W-:Y:S01]  /*4f40*/  STS [R244+0x2400], R15 ;  /* 0x0024000ff4007388 */ /* 0x000fe20000000800 */
[----:B------:R-:W-:Y:S01]  /*4f50*/  F2FP.BF16.F32.PACK_AB R7, R7, R56 ;  /* 0x000000380707723e */ /* 0x000fe200000010ff */
        /* <DEDUP_REMOVED lines=13> */
[----:B------:R-:W-:Y:S01]  /*5030*/  ULDC.64 UR6, c[0x0][0x3f0] ;  /* 0x0000fc0000067ab9 */ /* 0x000fe20000000a00 */
[----:B------:R4:W-:Y:S01]  /*5040*/  STS [R244+0x3400], R13 ;  /* 0x0034000df4007388 */ /* 0x0009e20000000800 */
[----:B------:R-:W-:-:S02]  /*5050*/  F2FP.BF16.F32.PACK_AB R5, R5, R54 ;  /* 0x000000360505723e */ /* 0x000fc400000010ff */
[----:B------:R-:W-:Y:S01]  /*5060*/  F2FP.BF16.F32.PACK_AB R2, R2, R34 ;  /* 0x000000220202723e */ /* 0x000fe200000010ff */
[----:B------:R1:W-:Y:S01]  /*5070*/  STS [R245+0x3000], R10 ;  /* 0x0030000af5007388 */ /* 0x0003e20000000800 */
[----:B------:R-:W-:Y:S02]  /*5080*/  F2FP.BF16.F32.PACK_AB R0, R0, R33 ;  /* 0x000000210000723e */ /* 0x000fe400000010ff */
[----:B------:R-:W-:Y:S01]  /*5090*/  F2FP.BF16.F32.PACK_AB R28, R28, R48 ;  /* 0x000000301c1c723e */ /* 0x000fe200000010ff */
[----:B------:R-:W-:Y:S01]  /*50a0*/  STS [R245+0x3400], R9 ;  /* 0x00340009f5007388 */ /* 0x000fe20000000800 */
[----:B------:R-:W-:Y:S01]  /*50b0*/  F2FP.BF16.F32.PACK_AB R27, R27, R50 ;  /* 0x000000321b1b723e */ /* 0x000fe200000010ff */
[----:B------:R-:W2:Y:S01]  /*50c0*/  LDC.64 R48, c[0x0][0x470] ;  /* 0x00011c00ff307b82 */ /* 0x000ea20000000a00 */
[----:B------:R-:W-:Y:S01]  /*50d0*/  F2FP.BF16.F32.PACK_AB R29, R29, R40 ;  /* 0x000000281d1d723e */ /* 0x000fe200000010ff */
[----:B------:R3:W-:Y:S01]  /*50e0*/  STS [R244+0x4000], R8 ;  /* 0x00400008f4007388 */ /* 0x0007e20000000800 */
[----:B------:R-:W-:-:S02]  /*50f0*/  F2FP.BF16.F32.PACK_AB R30, R30, R42 ;  /* 0x0000002a1e1e723e */ /* 0x000fc400000010ff */
[----:B------:R-:W-:Y:S01]  /*5100*/  F2FP.BF16.F32.PACK_AB R31, R31, R44 ;  /* 0x0000002c1f1f723e */ /* 0x000fe200000010ff */
[----:B------:R-:W-:Y:S01]  /*5110*/  STS [R244+0x4400], R7 ;  /* 0x00440007f4007388 */ /* 0x000fe20000000800 */
[----:B------:R-:W-:-:S03]  /*5120*/  F2FP.BF16.F32.PACK_AB R32, R32, R46 ;  /* 0x0000002e2020723e */ /* 0x000fc600000010ff */
[----:B------:R-:W-:Y:S04]  /*5130*/  STS [R245+0x4000], R4 ;  /* 0x00400004f5007388 */ /* 0x000fe80000000800 */
[----:B------:R3:W-:Y:S01]  /*5140*/  STS [R245+0x4400], R3 ;  /* 0x00440003f5007388 */ /* 0x0007e20000000800 */
[----:B----4-:R-:W4:Y:S03]  /*5150*/  LDC.64 R12, c[0x0][0x468] ;  /* 0x00011a00ff0c7b82 */ /* 0x010f260000000a00 */
[----:B------:R2:W-:Y:S04]  /*5160*/  STS [R244+0x5000], R6 ;  /* 0x00500006f4007388 */ /* 0x0005e80000000800 */
[----:B------:R-:W-:Y:S01]  /*5170*/  STS [R244+0x5400], R5 ;  /* 0x00540005f4007388 */ /* 0x000fe20000000800 */
[----:B-1----:R-:W1:Y:S03]  /*5180*/  LDC.64 R10, c[0x0][0x438] ;  /* 0x00010e00ff0a7b82 */ /* 0x002e660000000a00 */
[----:B------:R1:W-:Y:S04]  /*5190*/  STS [R245+0x5000], R2 ;  /* 0x00500002f5007388 */ /* 0x0003e80000000800 */
[----:B------:R1:W-:Y:S01]  /*51a0*/  STS [R245+0x5400], R0 ;  /* 0x00540000f5007388 */ /* 0x0003e20000000800 */
[----:B---3--:R-:W3:Y:S03]  /*51b0*/  LDC.64 R8, c[0x0][0x440] ;  /* 0x00011000ff087b82 */ /* 0x008ee60000000a00 */
[----:B------:R-:W-:Y:S04]  /*51c0*/  STS [R244+0x6000], R25 ;  /* 0x00600019f4007388 */ /* 0x000fe80000000800 */
[----:B------:R-:W-:Y:S01]  /*51d0*/  STS [R244+0x6400], R26 ;  /* 0x0064001af4007388 */ /* 0x000fe20000000800 */
[----:B------:R-:W-:-:S03]  /*51e0*/  SHF.R.S32.HI R3, RZ, 0x1f, R248 ;  /* 0x0000001fff037819 */ /* 0x000fc600000114f8 */
[----:B------:R-:W-:Y:S01]  /*51f0*/  STS [R245+0x6000], R28 ;  /* 0x0060001cf5007388 */ /* 0x000fe20000000800 */
[----:B--2---:R-:W-:-:S03]  /*5200*/  IMAD R6, R36, UR4, RZ ;  /* 0x0000000424067c24 */ /* 0x004fc6000f8e02ff */
[----:B------:R-:W-:Y:S01]  /*5210*/  STS [R245+0x6400], R27 ;  /* 0x0064001bf5007388 */ /* 0x000fe20000000800 */
[----:B-1----:R-:W-:-:S03]  /*5220*/  IMAD R7, R10, UR20, RZ ;  /* 0x000000140a077c24 */ /* 0x002fc6000f8e02ff */
[----:B------:R-:W-:Y:S01]  /*5230*/  STS [R244+0x7000], R29 ;  /* 0x0070001df4007388 */ /* 0x000fe20000000800 */
[----:B------:R-:W-:-:S03]  /*5240*/  MOV R2, R248 ;  /* 0x000000f800027202 */ /* 0x000fc60000000f00 */
[----:B------:R-:W-:Y:S01]  /*5250*/  STS [R244+0x7400], R30 ;  /* 0x0074001ef4007388 */ /* 0x000fe20000000800 */
[C---:B------:R-:W-:Y:S02]  /*5260*/  IMAD R0, R38.reuse, UR4, RZ ;  /* 0x0000000426007c24 */ /* 0x040fe4000f8e02ff */
[----:B------:R-:W-:Y:S01]  /*5270*/  IMAD.WIDE.U32 R4, R38, UR23, R2 ;  /* 0x0000001726047c25 */ /* 0x000fe2000f8e0002 */
[----:B------:R-:W-:Y:S03]  /*5280*/  STS [R245+0x7000], R31 ;  /* 0x0070001ff5007388 */ /* 0x000fe60000000800 */
[----:B------:R-:W-:Y:S01]  /*5290*/  IMAD R0, R39, UR23, R0 ;  /* 0x0000001727007c24 */ /* 0x000fe2000f8e0200 */
[----:B------:R-:W-:Y:S01]  /*52a0*/  STS [R245+0x7400], R32 ;  /* 0x00740020f5007388 */ /* 0x000fe20000000800 */
[----:B------:R-:W-:Y:S01]  /*52b0*/  IMAD.WIDE.U32 R2, R36, UR23, R2 ;  /* 0x0000001724027c25 */ /* 0x000fe2000f8e0002 */
[----:B------:R-:W-:Y:S02]  /*52c0*/  BAR.SYNC.DEFER_BLOCKING 0x0 ;  /* 0x0000000000007b1d */ /* 0x000fe40000010000 */
[----:B------:R-:W-:Y:S01]  /*52d0*/  IADD3 R5, R5, R0, RZ ;  /* 0x0000000005057210 */ /* 0x000fe20007ffe0ff */
[----:B------:R-:W-:-:S02]  /*52e0*/  IMAD R0, R37, UR23, R6 ;  /* 0x0000001725007c24 */ /* 0x000fc4000f8e0206 */
[----:B------:R-:W-:Y:S02]  /*52f0*/  IMAD R6, R11, UR14, R7 ;  /* 0x0000000e0b067c24 */ /* 0x000fe4000f8e0207 */
[----:B------:R-:W-:Y:S01]  /*5300*/  IMAD.WIDE.U32 R4, R10, UR14, R4 ;  /* 0x0000000e0a047c25 */ /* 0x000fe2000f8e0004 */
[----:B------:R-:W-:-:S03]  /*5310*/  IADD3 R3, R3, R0, RZ ;  /* 0x0000000003037210 */ /* 0x000fc60007ffe0ff */
[----:B---3--:R-:W-:Y:S01]  /*5320*/  IMAD R0, R8, UR20, RZ ;  /* 0x0000001408007c24 */ /* 0x008fe2000f8e02ff */
[----:B------:R-:W-:Y:S01]  /*5330*/  IADD3 R5, R5, R6, RZ ;  /* 0x0000000605057210 */ /* 0x000fe20007ffe0ff */
[----:B----4-:R-:W-:Y:S02]  /*5340*/  IMAD R6, R12, UR21, RZ ;  /* 0x000000150c067c24 */ /* 0x010fe4000f8e02ff */
[----:B------:R-:W-:Y:S01]  /*5350*/  IMAD R0, R9, UR14, R0 ;  /* 0x0000000e09007c24 */ /* 0x000fe2000f8e0200 */
[----:B------:R-:W-:Y:S01]  /*5360*/  SHF.R.S32.HI R9, RZ, 0x1f, R247 ;  /* 0x0000001fff097819 */ /* 0x000fe200000114f7 */
[----:B------:R-:W-:-:S04]  /*5370*/  IMAD.WIDE.U32 R2, R8, UR14, R2 ;  /* 0x0000000e08027c25 */ /* 0x000fc8000f8e0002 */
[----:B------:R-:W-:Y:S01]  /*5380*/  IMAD R8, R13, UR15, R6 ;  /* 0x0000000f0d087c24 */ /* 0x000fe2000f8e0206 */
[----:B------:R-:W-:Y:S01]  /*5390*/  IADD3 R3, R3, R0, RZ ;  /* 0x0000000003037210 */ /* 0x000fe20007ffe0ff */
[----:B------:R-:W-:Y:S01]  /*53a0*/  IMAD.WIDE.U32 R4, R12, UR15, R4 ;  /* 0x0000000f0c047c25 */ /* 0x000fe2000f8e0004 */
[----:B------:R-:W1:Y:S03]  /*53b0*/  LDS.128 R44, [R204+0xc000] ;  /* 0x00c00000cc2c7984 */ /* 0x000e660000000c00 */
[C---:B------:R-:W-:Y:S01]  /*53c0*/  IMAD R0, R48.reuse, UR21, RZ ;  /* 0x0000001530007c24 */ /* 0x040fe2000f8e02ff */
[----:B------:R-:W2:Y:S01]  /*53d0*/  LDS.128 R40, [R204+0xe000] ;  /* 0x00e00000cc287984 */ /* 0x000ea20000000c00 */
[----:B------:R-:W-:Y:S01]  /*53e0*/  IMAD.WIDE.U32 R6, R48, UR15, R2 ;  /* 0x0000000f30067c25 */ /* 0x000fe2000f8e0002 */
[----:B------:R-:W-:Y:S02]  /*53f0*/  IADD3 R3, R5, R8, RZ ;  /* 0x0000000805037210 */ /* 0x000fe40007ffe0ff */
[----:B------:R-:W3:Y:S01]  /*5400*/  LDS.128 R32, [R204+0xd000] ;  /* 0x00d00000cc207984 */ /* 0x000ee20000000c00 */
[----:B------:R-:W-:Y:S01]  /*5410*/  MOV R2, R4 ;  /* 0x0000000400027202 */ /* 0x000fe20000000f00 */
[----:B------:R-:W-:-:S02]  /*5420*/  IMAD R5, R9, R38, RZ ;  /* 0x0000002609057224 */ /* 0x000fc400078e02ff */
[----:B------:R-:W4:Y:S01]  /*5430*/  LDS.128 R28, [R204+0xf000] ;  /* 0x00f00000cc1c7984 */ /* 0x000f220000000c00 */
[----:B------:R-:W-:Y:S02]  /*5440*/  IMAD R0, R49, UR15, R0 ;  /* 0x0000000f31007c24 */ /* 0x000fe4000f8e0200 */
[C---:B------:R-:W-:Y:S01]  /*5450*/  IMAD R4, R247.reuse, R39, R5 ;  /* 0x00000027f7047224 */ /* 0x040fe200078e0205 */
[----:B------:R-:W4:Y:S01]  /*5460*/  LDS.128 R24, [R204+0x10000] ;  /* 0x01000000cc187984 */ /* 0x000f220000000c00 */
[----:B------:R-:W-:Y:S01]  /*5470*/  IMAD.WIDE.U32 R2, R247, R38, R2 ;  /* 0x00000026f7027225 */ /* 0x000fe200078e0002 */
[----:B------:R-:W-:Y:S02]  /*5480*/  IADD3 R7, R7, R0, RZ ;  /* 0x0000000007077210 */ /* 0x000fe40007ffe0ff */
[----:B------:R-:W4:Y:S01]  /*5490*/  LDS.128 R16, [R204+0x12000] ;  /* 0x01200000cc107984 */ /* 0x000f220000000c00 */
[----:B------:R-:W-:Y:S01]  /*54a0*/  IMAD R0, R9, R36, RZ ;  /* 0x0000002409007224 */ /* 0x000fe200078e02ff */
[----:B------:R-:W-:Y:S01]  /*54b0*/  IADD3 R3, R3, R4, RZ ;  /* 0x0000000403037210 */ /* 0x000fe20007ffe0ff */
[----:B------:R-:W-:Y:S01]  /*54c0*/  IMAD.WIDE.U32 R6, R247, R36, R6 ;  /* 0x00000024f7067225 */ /* 0x000fe200078e0006 */
[----:B------:R-:W4:Y:S01]  /*54d0*/  LDS.128 R20, [R204+0x11000] ;  /* 0x01100000cc147984 */ /* 0x000f220000000c00 */
[----:B------:R-:W-:-:S02]  /*54e0*/  LEA R4, P0, R2, UR6, 0x1 ;  /* 0x0000000602047c11 */ /* 0x000fc4000f8008ff */
[----:B------:R-:W-:Y:S01]  /*54f0*/  IMAD R0, R247, R37, R0 ;  /* 0x00000025f7007224 */ /* 0x000fe200078e0200 */
[----:B------:R-:W4:Y:S01]  /*5500*/  LDS.128 R12, [R204+0x13000] ;  /* 0x01300000cc0c7984 */ /* 0x000f220000000c00 */
[----:B------:R-:W-:Y:S01]  /*5510*/  LEA.HI.X R5, R2, UR7, R3, 0x1, P0 ;  /* 0x0000000702057c11 */ /* 0x000fe200080f0c03 */
[----:B------:R-:W-:Y:S01]  /*5520*/  ULDC.64 UR6, c[0x0][0x3f8] ;  /* 0x0000fe0000067ab9 */ /* 0x000fe20000000a00 */
[----:B------:R-:W-:Y:S02]  /*5530*/  LEA R8, P1, R38, R4, 0x6 ;  /* 0x0000000426087211 */ /* 0x000fe400078230ff */
[----:B------:R-:W-:Y:S02]  /*5540*/  IADD3 R0, R7, R0, RZ ;  /* 0x0000000007007210 */ /* 0x000fe40007ffe0ff */
[----:B------:R-:W-:Y:S02]  /*5550*/  LEA R2, P0, R6, UR6, 0x1 ;  /* 0x0000000606027c11 */ /* 0x000fe4000f8008ff */
[----:B------:R-:W-:-:S02]  /*5560*/  LEA.HI.X R9, R38, R5, R39, 0x6, P1 ;  /* 0x0000000526097211 */ /* 0x000fc400008f3427 */
[----:B------:R-:W-:Y:S01]  /*5570*/  LEA.HI.X R3, R6, UR7, R0, 0x1, P0 ;  /* 0x0000000706037c11 */ /* 0x000fe200080f0c00 */
[----:B-1----:R1:W-:Y:S01]  /*5580*/  STG.E.128 desc[UR18][R4.64], R44 ;  /* 0x0000002c04007986 */ /* 0x0023e2000c101d12 */
[----:B------:R-:W-:-:S03]  /*5590*/  LEA R6, P0, R36, R2, 0x6 ;  /* 0x0000000224067211 */ /* 0x000fc600078030ff */
[----:B--2---:R1:W-:Y:S01]  /*55a0*/  STG.E.128 desc[UR18][R4.64+0x80], R40 ;  /* 0x0000802804007986 */ /* 0x0043e2000c101d12 */
[----:B------:R-:W-:-:S03]  /*55b0*/  LEA.HI.X R7, R36, R3, R37, 0x6, P0 ;  /* 0x0000000324077211 */ /* 0x000fc600000f3425 */
[----:B---3--:R1:W-:Y:S04]  /*55c0*/  STG.E.128 desc[UR18][R8.64], R32 ;  /* 0x0000002008007986 */ /* 0x0083e8000c101d12 */
[----:B----4-:R1:W-:Y:S04]  /*55d0*/  STG.E.128 desc[UR18][R8.64+0x80], R28 ;  /* 0x0000801c08007986 */ /* 0x0103e8000c101d12 */
[----:B------:R1:W-:Y:S04]  /*55e0*/  STG.E.128 desc[UR18][R2.64], R24 ;  /* 0x0000001802007986 */ /* 0x0003e8000c101d12 */
[----:B------:R1:W-:Y:S04]  /*55f0*/  STG.E.128 desc[UR18][R2.64+0x80], R16 ;  /* 0x0000801002007986 */ /* 0x0003e8000c101d12 */
[----:B------:R1:W-:Y:S04]  /*5600*/  STG.E.128 desc[UR18][R6.64], R20 ;  /* 0x0000001406007986 */ /* 0x0003e8000c101d12 */
[----:B------:R1:W-:Y:S02]  /*5610*/  STG.E.128 desc[UR18][R6.64+0x80], R12 ;  /* 0x0000800c06007986 */ /* 0x0003e4000c101d12 */
.L_x_926:
        /* <DEDUP_REMOVED lines=11> */
.L_x_933:
[----:B------:R-:W-:Y:S05]  /*56d0*/  EXIT ;  /* 0x000000000000794d */ /* 0x000fea0003800000 */
.L_x_935:
        /* <DEDUP_REMOVED lines=10> */
.L_x_2071:


//--------------------- .text._ZN5flash44flash_bwd_dq_dk_dv_loop_seqk_parallel_kernelI23Flash_bwd_kernel_traitsILi128ELi64ELi64ELi8ELi4ELi2ELi2ELb1ELb0EN7cutlass10bfloat16_tE19Flash_kernel_traitsILi128ELi64ELi64ELi8ES3_EELb0ELb0ELb0ELb0ELb1ELb1ELb1EEEvNS_16Flash_bwd_paramsE --------------------------
	.section	.text._ZN5flash44flash_bwd_dq_dk_dv_loop_seqk_parallel_kernelI23Flash_bwd_kernel_traitsILi128ELi64ELi64ELi8ELi4ELi2ELi2ELb1ELb0EN7cutlass10bfloat16_tE19Flash_kernel_traitsILi128ELi64ELi64ELi8ES3_EELb0ELb0ELb0ELb0ELb1ELb1ELb1EEEvNS_16Flash_bwd_paramsE,"ax",@progbits
	.align	128
        .global         _ZN5flash44flash_bwd_dq_dk_dv_loop_seqk_parallel_kernelI23Flash_bwd_kernel_traitsILi128ELi64ELi64ELi8ELi4ELi2ELi2ELb1ELb0EN7cutlass10bfloat16_tE19Flash_kernel_traitsILi128ELi64ELi64ELi8ES3_EELb0ELb0ELb0ELb0ELb1ELb1ELb1EEEvNS_16Flash_bwd_paramsE
        .type           _ZN5flash44flash_bwd_dq_dk_dv_loop_seqk_parallel_kernelI23Flash_bwd_kernel_traitsILi128ELi64ELi64ELi8ELi4ELi2ELi2ELb1ELb0EN7cutlass10bfloat16_tE19Flash_kernel_traitsILi128ELi64ELi64ELi8ES3_EELb0ELb0ELb0ELb0ELb1ELb1ELb1EEEvNS_16Flash_bwd_paramsE,@function
        .size           _ZN5flash44flash_bwd_dq_dk_dv_loop_seqk_parallel_kernelI23Flash_bwd_kernel_traitsILi128ELi64ELi64ELi8ELi4ELi2ELi2ELb1ELb0EN7cutlass10bfloat16_tE19Flash_kernel_traitsILi128ELi64ELi64ELi8ES3_EELb0ELb0ELb0ELb0ELb1ELb1ELb1EEEvNS_16Flash_bwd_paramsE,(.L_x_2072 - _ZN5flash44flash_bwd_dq_dk_dv_loop_seqk_parallel_kernelI23Flash_bwd_kernel_traitsILi128ELi64ELi64ELi8ELi4ELi2ELi2ELb1ELb0EN7cutlass10bfloat16_tE19Flash_kernel_traitsILi128ELi64ELi64ELi8ES3_EELb0ELb0ELb0ELb0ELb1ELb1ELb1EEEvNS_16Flash_bwd_paramsE)
        .other          _ZN5flash44flash_bwd_dq_dk_dv_loop_seqk_parallel_kernelI23Flash_bwd_kernel_traitsILi128ELi64ELi64ELi8ELi4ELi2ELi2ELb1ELb0EN7cutlass10bfloat16_tE19Flash_kernel_traitsILi128ELi64ELi64ELi8ES3_EELb0ELb0ELb0ELb0ELb1ELb1ELb1EEEvNS_16Flash_bwd_paramsE,@"STO_CUDA_ENTRY STV_DEFAULT"
_ZN5flash44flash_bwd_dq_dk_dv_loop_seqk_parallel_kernelI23Flash_bwd_kernel_traitsILi128ELi64ELi64ELi8ELi4ELi2ELi2ELb1ELb0EN7cutlass10bfloat16_tE19Flash_kernel_traitsILi128ELi64ELi64ELi8ES3_EELb0ELb0ELb0ELb0ELb1ELb1ELb1EEEvNS_16Flash_bwd_paramsE:
.text._ZN5flash44flash_bwd_dq_dk_dv_loop_seqk_parallel_kernelI23Flash_bwd_kernel_traitsILi128ELi64ELi64ELi8ELi4ELi2ELi2ELb1ELb0EN7cutlass10bfloat16_tE19Flash_kernel_traitsILi128ELi64ELi64ELi8ES3_EELb0ELb0ELb0ELb0ELb1ELb1ELb1EEEvNS_16Flash_bwd_paramsE:
        /* <DEDUP_REMOVED lines=143> */
.L_x_944:
        /* <DEDUP_REMOVED lines=94> */
.L_x_937:
[----:B------:R-:W-:Y:S01]  /*0ed0*/  UIMAD UR26, UR12, UR29, UR14 ;  /* 0x0000001d0c1a72a4 */ /* 0x000fe2000f8e020e */
[----:B------:R-:W-:-:S03]  /*0ee0*/  ULDC UR27, c[0x0][0x2d4] ;  /* 0x0000b500001b7ab9 */ /* 0x000fc60000000800 */
[----:B------:R-:W-:-:S12]  /*0ef0*/  UIMAD UR26, UR26, UR27, URZ ;  /* 0x0000001b1a1a72a4 */ /* 0x000fd8000f8e023f */
.L_x_938:
        /* <DEDUP_REMOVED lines=136> */
[C---:B------:R-:W-:Y:S01]  /*1780*/  LEA R14, P2, R6.reuse, R238, 0x6 ;  /* 0x000000ee060e7211 */ /* 0x040fe200078430ff */
[----:B------:R-:W-:Y:S01]  /*1790*/  UMOV UR37, UR39 ;  /* 0x0000002700257c82 */ /* 0x000fe20008000000 */
        /* <DEDUP_REMOVED lines=21> */
[----:B------:R-:W-:Y:S01]  /*18f0*/  UIMAD.WIDE UR42, UR12, UR27, UR40 ;  /* 0x0000001b0c2a72a5 */ /* 0x000fe2000f8e0228 */
[----:B------:R-:W-:Y:S01]  /*1900*/  IMAD.U32 R4, RZ, RZ, UR32 ;  /* 0x00000020ff047e24 */ /* 0x000fe2000f8e00ff */
[----:B------:R-:W-:Y:S01]  /*1910*/  USHF.R.S32.HI UR24, URZ, 0x1f, UR23 ;  /* 0x0000001f3f187899 */ /* 0x000fe20008011417 */
[----:B------:R2:W5:Y:S01]  /*1920*/  LDG.E R232, desc[UR16][R8.64+0x20] ;  /* 0x0000201008e87981 */ /* 0x000562000c1e1900 */
[----:B------:R-:W-:Y:S01]  /*1930*/  IADD3 R5, P2, P1, R18, UR23, R5 ;  /* 0x0000001712057c10 */ /* 0x000fe2000f95e005 */
[----:B------:R-:W-:Y:S01]  /*1940*/  UIMAD UR22, UR22, UR29, URZ ;  /* 0x0000001d161672a4 */ /* 0x000fe2000f8e023f */
[----:B------:R-:W-:Y:S01]  /*1950*/  CS2R R94, SRZ ;  /* 0x00000000005e7805 */ /* 0x000fe2000001ff00 */
[----:B------:R-:W-:Y:S01]  /*1960*/  UIMAD.WIDE.U32 UR44, UR28, UR29, URZ ;  /* 0x0000001d1c2c72a5 */ /* 0x000fe2000f8e003f */
        /* <DEDUP_REMOVED lines=107> */
[----:B------:R-:W-:Y:S01]  /*2020*/  UIMAD UR52, UR51, 0x30, URZ ;  /* 0x00000030333478a4 */ /* 0x000fe2000f8e023f */
[----:B------:R-:W-:Y:S01]  /*2030*/  UMOV UR39, UR41 ;  /* 0x0000002900277c82 */ /* 0x000fe20008000000 */
[----:B------:R-:W-:Y:S01]  /*2040*/  UIMAD UR51, UR51, 0x38, URZ ;  /* 0x00000038333378a4 */ /* 0x000fe2000f8e023f */
[----:B------:R-:W-:Y:S01]  /*2050*/  ULDC UR32, c[0x0][0x270] ;  /* 0x00009c0000207ab9 */ /* 0x000fe20000000800 */
[----:B------:R-:W-:-:S02]  /*2060*/  UIADD3 UR44, UR57, UR45, URZ ;  /* 0x0000002d392c7290 */ /* 0x000fc4000fffe03f */
[----:B------:R-:W-:Y:S02]  /*2070*/  UIADD3 UR26, UR57, UR27, URZ ;  /* 0x0000001b391a7290 */ /* 0x000fe4000fffe03f */
[----:B------:R-:W-:Y:S01]  /*2080*/  UIADD3 UR4, UR57, UR22, URZ ;  /* 0x0000001639047290 */ /* 0x000fe2000fffe03f */
[----:B------:R-:W-:Y:S01]  /*2090*/  LEA R207, R207, UR5, 0x1 ;  /* 0x00000005cfcf7c11 */ /* 0x000fe2000f8e08ff */
[----:B------:R-:W-:Y:S01]  /*20a0*/  ULDC UR36, c[0x0][0x39c] ;  /* 0x0000e70000247ab9 */ /* 0x000fe20000000800 */
[----:B------:R-:W-:Y:S01]  /*20b0*/  LEA R206, R206, UR5, 0x1 ;  /* 0x00000005cece7c11 */ /* 0x000fe2000f8e08ff */
[----:B---3--:R-:W-:-:S08]  /*20c0*/  ULDC UR35, c[0x0][0x2ec] ;  /* 0x0000bb0000237ab9 */ /* 0x008fd00000000800 */
.L_x_942:
        /* <DEDUP_REMOVED lines=16> */
[----:B------:R-:W-:Y:S06]  /*21d0*/  BAR.SYNC.DEFER_BLOCKING 0x0 ;  /* 0x0000000000007b1d */ /* 0x000fec0000010000 */
[----:B------:R-:W-:Y:S08]  /*21e0*/  LDSM.16.M88.4 R52, [R206] ;  /* 0x00000000ce34783b */ /* 0x000ff00000000200 */
[----:B------:R-:W2:Y:S08]  /*21f0*/  LDSM.16.M88.4 R56, [R211+UR5+0xc000] ;  /* 0x00c00005d338783b */ /* 0x000eb00008000200 */
[----:B------:R-:W3:Y:S08]  /*2200*/  LDSM.16.M88.4 R60, [R211+UR5+0xc800] ;  /* 0x00c80005d33c783b */ /* 0x000ef00008000200 */
        /* <DEDUP_REMOVED lines=8> */
[----:B------:R-:W-:Y:S01]  /*2290*/  LDSM.16.M88.4 R56, [R180] ;  /* 0x00000000b438783b */ /* 0x000fe20000000200 */
        /* <DEDUP_REMOVED lines=11> */
[----:B------:R-:W2:Y:S03]  /*2350*/  LDSM.16.M88.4 R104, [R211+UR5+0xe000] ;  /* 0x00e00005d368783b */ /* 0x000ea60008000200 */
[C---:B---3--:R-:W-:Y:S05]  /*2360*/  HMMA.16816.F32.BF16 R12, R108.reuse, R52, R12 ;  /* 0x000000346c0c723c */ /* 0x048fea000004180c */
[----:B------:R-:W-:Y:S01]  /*2370*/  LDSM.16.M88.4 R112, [R205+0xe000] ;  /* 0x00e00000cd70783b */ /* 0x000fe20000000200 */
[----:B------:R-:W-:Y:S07]  /*2380*/  HMMA.16816.F32.BF16 R16, R108, R54, R16 ;  /* 0x000000366c10723c */ /* 0x000fee0000041810 */
[----:B------:R-:W3:Y:S01]  /*2390*/  LDSM.16.M88.4 R52, [R211+UR5+0xe800] ;  /* 0x00e80005d334783b */ /* 0x000ee20008000200 */
[C---:B----4-:R-:W-:Y:S07]  /*23a0*/  HMMA.16816.F32.BF16 R4, R56.reuse, R60, R4 ;  /* 0x0000003c3804723c */ /* 0x050fee0000041804 */
[----:B------:R-:W4:Y:S01]  /*23b0*/  LDSM.16.M88.4 R108, [R184+0x2000] ;  /* 0x00200000b86c783b */ /* 0x000f220000000200 */
[C---:B------:R-:W-:Y:S06]  /*23c0*/  HMMA.16816.F32.BF16 R8, R56.reuse, R62, R8 ;  /* 0x0000003e3808723c */ /* 0x040fec0000041808 */
[C---:B-1----:R-:W-:Y:S01]  /*23d0*/  HMMA.16816.F32.BF16 R12, R56.reuse, R64, R12 ;  /* 0x00000040380c723c */ /* 0x042fe2000004180c */
[----:B------:R-:W-:Y:S05]  /*23e0*/  LDSM.16.M88.4 R60, [R182+0x2000] ;  /* 0x00200000b63c783b */ /* 0x000fea0000000200 */
[----:B------:R-:W-:Y:S03]  /*23f0*/  HMMA.16816.F32.BF16 R16, R56, R66, R16 ;  /* 0x000000423810723c */ /* 0x000fe60000041810 */
[----:B------:R-:W1:Y:S03]  /*2400*/  LDSM.16.M88.4 R56, [R205+0xe800] ;  /* 0x00e80000cd38783b */ /* 0x000e660000000200 */
[C---:B--2---:R-:W-:Y:S05]  /*2410*/  HMMA.16816.F32.BF16 R4, R100.reuse, R104, R4 ;  /* 0x000000686404723c */ /* 0x044fea0000041804 */
[----:B------:R-:W2:Y:S01]  /*2420*/  LDSM.16.M88.4 R64, [R204+0xe000] ;  /* 0x00e00000cc40783b */ /* 0x000ea20000000200 */
[C---:B------:R-:W-:Y:S06]  /*2430*/  HMMA.16816.F32.BF16 R8, R100.reuse, R106, R8 ;  /* 0x0000006a6408723c */ /* 0x040fec0000041808 */
[C---:B---3--:R-:W-:Y:S01]  /*2440*/  HMMA.16816.F32.BF16 R12, R100.reuse, R52, R12 ;  /* 0x00000034640c723c */ /* 0x048fe2000004180c */
[----:B------:R-:W-:Y:S05]  /*2450*/  LDSM.16.M88.4 R104, [R210+0x2000] ;  /* 0x00200000d268783b */ /* 0x000fea0000000200 */
[----:B------:R-:W-:Y:S03]  /*2460*/  HMMA.16816.F32.BF16 R16, R100, R54, R16 ;  /* 0x000000366410723c */ /* 0x000fe60000041810 */
[----:B------:R-:W3:Y:S03]  /*2470*/  LDSM.16.M88.4 R52, [R204+0xe800] ;  /* 0x00e80000cc34783b */ /* 0x000ee60000000200 */
[C---:B----4-:R-:W-:Y:S05]  /*2480*/  HMMA.16816.F32.BF16 R4, R108.reuse, R112, R4 ;  /* 0x000000706c04723c */ /* 0x050fea0000041804 */
[----:B------:R-:W4:Y:S01]  /*2490*/  LDSM.16.M88.4 R100, [R180+0x2000] ;  /* 0x00200000b464783b */ /* 0x000f220000000200 */
[C---:B------:R-:W-:Y:S06]  /*24a0*/  HMMA.16816.F32.BF16 R8, R108.reuse, R114, R8 ;  /* 0x000000726c08723c */ /* 0x040fec0000041808 */
[C---:B-1----:R-:W-:Y:S06]  /*24b0*/  HMMA.16816.F32.BF16 R12, R108.reuse, R56, R12 ;  /* 0x000000386c0c723c */ /* 0x042fec000004180c */
[----:B------:R-:W-:Y:S06]  /*24c0*/  HMMA.16816.F32.BF16 R16, R108, R58, R16 ;  /* 0x0000003a6c10723c */ /* 0x000fec0000041810 */
[C---:B--2---:R-:W-:Y:S06]  /*24d0*/  HMMA.16816.F32.BF16 R4, R60.reuse, R64, R4 ;  /* 0x000000403c04723c */ /* 0x044fec0000041804 */
[C---:B------:R-:W-:Y:S06]  /*24e0*/  HMMA.16816.F32.BF16 R8, R60.reuse, R66, R8 ;  /* 0x000000423c08723c */ /* 0x040fec0000041808 */
[C---:B---3--:R-:W-:Y:S06]  /*24f0*/  HMMA.16816.F32.BF16 R12, R60.reuse, R52, R12 ;  /* 0x000000343c0c723c */ /* 0x048fec000004180c */
[----:B------:R-:W-:Y:S01]  /*2500*/  HMMA.16816.F32.BF16 R16, R60, R54, R16 ;  /* 0x000000363c10723c */ /* 0x000fe20000041810 */
[----:B------:R-:W1:Y:S05]  /*2510*/  LDSM.16.M88.4 R52, [R210+0x2800] ;  /* 0x00280000d234783b */ /* 0x000e6a0000000200 */
[C---:B----4-:R-:W-:Y:S06]  /*2520*/  HMMA.16816.F32.BF16 R4, R100.reuse, R104, R4 ;  /* 0x000000686404723c */ /* 0x050fec0000041804 */
[C---:B------:R-:W-:Y:S07]  /*2530*/  HMMA.16816.F32.BF16 R8, R100.reuse, R106, R8 ;  /* 0x0000006a6408723c */ /* 0x040fee0000041808 */
[----:B------:R-:W-:Y:S04]  /*2540*/  IADD3 R106, P0, R229, UR40, RZ ;  /* 0x00000028e56a7c10 */ /* 0x000fe8000ff1e0ff */
[----:B------:R-:W-:Y:S05]  /*2550*/  IADD3.X R107, R228, UR39, RZ, P0, !PT ;  /* 0x00000027e46b7c10 */ /* 0x000fea00087fe4ff */
[----:B------:R-:W2:Y:S02]  /*2560*/  LDG.E R252, desc[UR16][R106.64] ;  /* 0x000000106afc7981 */ /* 0x000ea4000c1e1900 */
[----:B------:R-:W-:Y:S01]  /*2570*/  FMUL.FTZ R183, R4, UR36 ;  /* 0x0000002404b77c20 */ /* 0x000fe20008410000 */
[----:B------:R-:W-:Y:S01]  /*2580*/  FMUL.FTZ R185, R5, UR36 ;  /* 0x0000002405b97c20 */ /* 0x000fe20008410000 */
[----:B------:R-:W-:Y:S01]  /*2590*/  FMUL.FTZ R186, R6, UR36 ;  /* 0x0000002406ba7c20 */ /* 0x000fe20008410000 */
[----:B------:R-:W-:Y:S03]  /*25a0*/  FMUL.FTZ R187, R7, UR36 ;  /* 0x0000002407bb7c20 */ /* 0x000fe60008410000 */
[----:B------:R-:W3:Y:S01]  /*25b0*/  MUFU.TANH R183, R183 ;  /* 0x000000b700b77308 */ /* 0x000ee20000002400 */
[----:B------:R-:W-:Y:S01]  /*25c0*/  FMUL.FTZ R190, R10, UR36 ;  /* 0x000000240abe7c20 */ /* 0x000fe20008410000 */
[----:B------:R-:W-:Y:S01]  /*25d0*/  FMUL.FTZ R191, R11, UR36 ;  /* 0x000000240bbf7c20 */ /* 0x000fe20008410000 */
[----:B------:R-:W-:Y:S01]  /*25e0*/  FMUL.FTZ R188, R8, UR36 ;  /* 0x0000002408bc7c20 */ /* 0x000fe20008410000 */
[----:B------:R-:W-:Y:S01]  /*25f0*/  FMUL.FTZ R189, R9, UR36 ;  /* 0x0000002409bd7c20 */ /* 0x000fe20008410000 */
[C---:B-1----:R-:W-:Y:S05]  /*2600*/  HMMA.16816.F32.BF16 R12, R100.reuse, R52, R12 ;  /* 0x00000034640c723c */ /* 0x042fea000004180c */
[----:B------:R-:W1:Y:S01]  /*2610*/  MUFU.TANH R186, R186 ;  /* 0x000000ba00ba7308 */ /* 0x000e620000002400 */
[----:B------:R-:W-:Y:S09]  /*2620*/  HMMA.16816.F32.BF16 R16, R100, R54, R16 ;  /* 0x000000366410723c */ /* 0x000ff20000041810 */
[----:B------:R-:W4:Y:S02]  /*2630*/  MUFU.TANH R188, R188 ;  /* 0x000000bc00bc7308 */ /* 0x000f240000002400 */
[--C-:B---3--:R-:W-:Y:S01]  /*2640*/  FFMA.FTZ R201, R183, UR35, -R214.reuse ;  /* 0x00000023b7c97c23 */ /* 0x108fe200080108d6 */
[----:B------:R-:W-:Y:S01]  /*2650*/  LEA R100, R213, UR5, 0x1 ;  /* 0x00000005d5647c11 */ /* 0x000fe2000f8e08ff */
[----:B------:R-:W-:Y:S03]  /*2660*/  FFMA.FTZ R183, -R183, R183, 1 ;  /* 0x3f800000b7b77423 */ /* 0x000fe600000101b7 */
[----:B------:R-:W-:Y:S01]  /*2670*/  IADD3 R66, R100, R181, RZ ;  /* 0x000000b564427210 */ /* 0x000fe20007ffe0ff */
[----:B------:R-:W-:Y:S02]  /*2680*/  FMUL.FTZ R183, R183, UR36 ;  /* 0x00000024b7b77c20 */ /* 0x000fe40008410000 */
[----:B------:R-:W3:Y:S01]  /*2690*/  MUFU.TANH R187, R187 ;  /* 0x000000bb00bb7308 */ /* 0x000ee20000002400 */
[--C-:B-1----:R-:W-:Y:S01]  /*26a0*/  FFMA.FTZ R199, R186, UR35, -R251.reuse ;  /* 0x00000023bac77c23 */ /* 0x102fe200080108fb */
[----:B------:R-:W-:Y:S01]  /*26b0*/  IADD3 R65, R100, R197, RZ ;  /* 0x000000c564417210 */ /* 0x000fe20007ffe0ff */
[----:B------:R-:W-:Y:S01]  /*26c0*/  FFMA.FTZ R186, -R186, R186, 1 ;  /* 0x3f800000baba7423 */ /* 0x000fe200000101ba */
[----:B------:R-:W-:Y:S01]  /*26d0*/  IADD3 R64, R197, R66, RZ ;  /* 0x00000042c5407210 */ /* 0x000fe20007ffe0ff */
[----:B------:R-:W-:Y:S01]  /*26e0*/  FMUL.FTZ R194, R14, UR36 ;  /* 0x000000240ec27c20 */ /* 0x000fe20008410000 */
[----:B------:R-:W-:Y:S01]  /*26f0*/  FMUL.FTZ R195, R15, UR36 ;  /* 0x000000240fc37c20 */ /* 0x000fe20008410000 */
[----:B------:R-:W-:Y:S03]  /*2700*/  FMUL.FTZ R192, R12, UR36 ;  /* 0x000000240cc07c20 */ /* 0x000fe60008410000 */
[----:B------:R-:W1:Y:S01]  /*2710*/  MUFU.TANH R189, R189 ;  /* 0x000000bd00bd7308 */ /* 0x000e620000002400 */
[----:B------:R-:W-:Y:S01]  /*2720*/  FMUL.FTZ R193, R13, UR36 ;  /* 0x000000240dc17c20 */ /* 0x000fe20008410000 */
[--C-:B----4-:R-:W-:Y:S01]  /*2730*/  FFMA.FTZ R249, R188, UR35, -R214.reuse ;  /* 0x00000023bcf97c23 */ /* 0x110fe200080108d6 */
[----:B------:R-:W-:Y:S01]  /*2740*/  FMUL.FTZ R203, R18, UR36 ;  /* 0x0000002412cb7c20 */ /* 0x000fe20008410000 */
[----:B------:R-:W-:Y:S01]  /*2750*/  FMUL.FTZ R250, R19, UR36 ;  /* 0x0000002413fa7c20 */ /* 0x000fe20008410000 */
[----:B------:R-:W-:Y:S01]  /*2760*/  FMUL.FTZ R200, R16, UR36 ;  /* 0x0000002410c87c20 */ /* 0x000fe20008410000 */
[----:B------:R-:W-:Y:S01]  /*2770*/  FMUL.FTZ R202, R17, UR36 ;  /* 0x0000002411ca7c20 */ /* 0x000fe20008410000 */
[----:B------:R-:W-:Y:S03]  /*2780*/  FFMA.FTZ R188, -R188, R188, 1 ;  /* 0x3f800000bcbc7423 */ /* 0x000fe600000101bc */
[----:B------:R-:W4:Y:S01]  /*2790*/  MUFU.TANH R190, R190 ;  /* 0x000000be00be7308 */ /* 0x000f220000002400 */
[C-C-:B---3--:R-:W-:Y:S01]  /*27a0*/  FFMA.FTZ R196, R187.reuse, UR35, -R251.reuse ;  /* 0x00000023bbc47c23 */ /* 0x148fe200080108fb */
[----:B------:R-:W-:Y:S01]  /*27b0*/  FFMA.FTZ R187, -R187, R187, 1 ;  /* 0x3f800000bbbb7423 */ /* 0x000fe200000101bb */
[----:B------:R-:W-:Y:S07]  /*27c0*/  FMUL.FTZ R188, R188, UR36 ;  /* 0x00000024bcbc7c20 */ /* 0x000fee0008410000 */
[----:B------:R-:W-:Y:S01]  /*27d0*/  MUFU.EX2 R199, R199 ;  /* 0x000000c700c77308 */ /* 0x000fe20000000800 */
[C-C-:B-1----:R-:W-:Y:S01]  /*27e0*/  FFMA.FTZ R248, R189.reuse, UR35, -R214.reuse ;  /* 0x00000023bdf87c23 */ /* 0x142fe200080108d6 */
[----:B------:R-:W-:Y:S04]  /*27f0*/  FFMA.FTZ R189, -R189, R189, 1 ;  /* 0x3f800000bdbd7423 */ /* 0x000fe800000101bd */
[----:B------:R-:W-:Y:S04]  /*2800*/  FMUL.FTZ R189, R189, UR36 ;  /* 0x00000024bdbd7c20 */ /* 0x000fe80008410000 */
[----:B------:R-:W1:Y:S01]  /*2810*/  MUFU.TANH R191, R191 ;  /* 0x000000bf00bf7308 */ /* 0x000e620000002400 */
[C-C-:B----4-:R-:W-:Y:S01]  /*2820*/  FFMA.FTZ R243, R190.reuse, UR35, -R251.reuse ;  /* 0x00000023bef37c23 */ /* 0x150fe200080108fb */
[----:B------:R-:W-:Y:S08]  /*2830*/  FFMA.FTZ R190, -R190, R190, 1 ;  /* 0x3f800000bebe7423 */ /* 0x000ff000000101be */
[----:B------:R-:W3:Y:S10]  /*2840*/  MUFU.EX2 R196, R196 ;  /* 0x000000c400c47308 */ /* 0x000ef40000000800 */
[----:B------:R-:W4:Y:S01]  /*2850*/  MUFU.TANH R194, R194 ;  /* 0x000000c200c27308 */ /* 0x000f220000002400 */
[C-C-:B-1----:R-:W-:Y:S01]  /*2860*/  FFMA.FTZ R242, R191.reuse, UR35, -R251.reuse ;  /* 0x00000023bff27c23 */ /* 0x142fe200080108fb */
[----:B------:R-:W-:Y:S08]  /*2870*/  FFMA.FTZ R191, -R191, R191, 1 ;  /* 0x3f800000bfbf7423 */ /* 0x000ff000000101bf */
[----:B------:R-:W1:Y:S01]  /*2880*/  MUFU.TANH R195, R195 ;  /* 0x000000c300c37308 */ /* 0x000e620000002400 */
[----:B---3--:R-:W-:Y:S05]  /*2890*/  F2FP.BF16.F32.PACK_AB R62, R196, R199 ;  /* 0x000000c7c43e723e */ /* 0x008fea00000010ff */
[----:B------:R-:W-:Y:S04]  /*28a0*/  STS [R223+0x12400], R62 ;  /* 0x0124003edf007388 */ /* 0x000fe80000000800 */
[----:B------:R-:W3:Y:S01]  /*28b0*/  MUFU.TANH R203, R203 ;  /* 0x000000cb00cb7308 */ /* 0x000ee20000002400 */
[C-C-:B----4-:R-:W-:Y:S01]  /*28c0*/  FFMA.FTZ R235, R194.reuse, UR35, -R251.reuse ;  /* 0x00000023c2eb7c23 */ /* 0x150fe200080108fb */
[----:B------:R-:W-:Y:S08]  /*28d0*/  FFMA.FTZ R194, -R194, R194, 1 ;  /* 0x3f800000c2c27423 */ /* 0x000ff000000101c2 */
[----:B------:R-:W4:Y:S01]  /*28e0*/  MUFU.TANH R250, R250 ;  /* 0x000000fa00fa7308 */ /* 0x000f220000002400 */
[C-C-:B-1----:R-:W-:Y:S01]  /*28f0*/  FFMA.FTZ R216, R195.reuse, UR35, -R251.reuse ;  /* 0x00000023c3d87c23 */ /* 0x142fe200080108fb */
[----:B------:R-:W-:Y:S08]  /*2900*/  FFMA.FTZ R195, -R195, R195, 1 ;  /* 0x3f800000c3c37423 */ /* 0x000ff000000101c3 */
[----:B------:R-:W1:Y:S01]  /*2910*/  MUFU.TANH R185, R185 ;  /* 0x000000b900b97308 */ /* 0x000e620000002400 */
[C-C-:B---3--:R-:W-:Y:S01]  /*2920*/  FFMA.FTZ R215, R203.reuse, UR35, -R251.reuse ;  /* 0x00000023cbd77c23 */ /* 0x148fe200080108fb */
[----:B------:R-:W-:Y:S04]  /*2930*/  FFMA.FTZ R203, -R203, R203, 1 ;  /* 0x3f800000cbcb7423 */ /* 0x000fe800000101cb */
[----:B------:R-:W-:Y:S04]  /*2940*/  FMUL.FTZ R203, R203, UR36 ;  /* 0x00000024cbcb7c20 */ /* 0x000fe80008410000 */
[----:B------:R-:W3:Y:S01]  /*2950*/  MUFU.TANH R192, R192 ;  /* 0x000000c000c07308 */ /* 0x000ee20000002400 */
[C---:B----4-:R-:W-:Y:S01]  /*2960*/  FFMA.FTZ R114, R250.reuse, UR35, -R251 ;  /* 0x00000023fa727c23 */ /* 0x050fe200080108fb */
[----:B------:R-:W-:Y:S01]  /*2970*/  FFMA.FTZ R250, -R250, R250, 1 ;  /* 0x3f800000fafa7423 */ /* 0x000fe200000101fa */
[----:B------:R-:W4:Y:S03]  /*2980*/  LDG.E R251, desc[UR16][R106.64+0x20] ;  /* 0x000020106afb7981 */ /* 0x000f26000c1e1900 */
[----:B------:R-:W-:Y:S04]  /*2990*/  FMUL.FTZ R250, R250, UR36 ;  /* 0x00000024fafa7c20 */ /* 0x000fe80008410000 */
[----:B------:R-:W3:Y:S01]  /*29a0*/  MUFU.TANH R193, R193 ;  /* 0x000000c100c17308 */ /* 0x000ee20000002400 */
[C-C-:B-1----:R-:W-:Y:S01]  /*29b0*/  FFMA.FTZ R198, R185.reuse, UR35, -R214.reuse ;  /* 0x00000023b9c67c23 */ /* 0x142fe200080108d6 */
[----:B------:R-:W-:Y:S04]  /*29c0*/  FFMA.FTZ R185, -R185, R185, 1 ;  /* 0x3f800000b9b97423 */ /* 0x000fe800000101b9 */
[----:B------:R-:W-:Y:S04]  /*29d0*/  FMUL.FTZ R185, R185, UR36 ;  /* 0x00000024b9b97c20 */ /* 0x000fe80008410000 */
[----:B------:R-:W1:Y:S01]  /*29e0*/  MUFU.TANH R200, R200 ;  /* 0x000000c800c87308 */ /* 0x000e620000002400 */
[C-C-:B---3--:R-:W-:Y:S01]  /*29f0*/  FFMA.FTZ R247, R192.reuse, UR35, -R214.reuse ;  /* 0x00000023c0f77c23 */ /* 0x148fe200080108d6 */
[----:B------:R-:W-:Y:S04]  /*2a00*/  FFMA.FTZ R192, -R192, R192, 1 ;  /* 0x3f800000c0c07423 */ /* 0x000fe800000101c0 */
[----:B------:R-:W-:Y:S04]  /*2a10*/  FMUL.FTZ R192, R192, UR36 ;  /* 0x00000024c0c07c20 */ /* 0x000fe80008410000 */
[----:B------:R-:W3:Y:S01]  /*2a20*/  MUFU.TANH R202, R202 ;  /* 0x000000ca00ca7308 */ /* 0x000ee20000002400 */
[C-C-:B------:R-:W-:Y:S01]  /*2a30*/  FFMA.FTZ R246, R193.reuse, UR35, -R214.reuse ;  /* 0x00000023c1f67c23 */ /* 0x140fe200080108d6 */
[----:B------:R-:W-:Y:S08]  /*2a40*/  FFMA.FTZ R193, -R193, R193, 1 ;  /* 0x3f800000c1c17423 */ /* 0x000ff000000101c1 */
[----:B------:R-:W-:Y:S01]  /*2a50*/  MUFU.EX2 R201, R201 ;  /* 0x000000c900c97308 */ /* 0x000fe20000000800 */
[C-C-:B-1----:R-:W-:Y:S01]  /*2a60*/  FFMA.FTZ R245, R200.reuse, UR35, -R214.reuse ;  /* 0x00000023c8f57c23 */ /* 0x142fe200080108d6 */
[----:B------:R-:W-:Y:S04]  /*2a70*/  FFMA.FTZ R200, -R200, R200, 1 ;  /* 0x3f800000c8c87423 */ /* 0x000fe800000101c8 */
[----:B------:R-:W-:Y:S04]  /*2a80*/  FMUL.FTZ R200, R200, UR36 ;  /* 0x00000024c8c87c20 */ /* 0x000fe80008410000 */
[----:B------:R-:W1:Y:S01]  /*2a90*/  MUFU.EX2 R198, R198 ;  /* 0x000000c600c67308 */ /* 0x000e620000000800 */
[C---:B---3--:R-:W-:Y:S01]  /*2aa0*/  FFMA.FTZ R214, R202.reuse, UR35, -R214 ;  /* 0x00000023cad67c23 */ /* 0x048fe200080108d6 */
[----:B------:R-:W-:Y:S08]  /*2ab0*/  FFMA.FTZ R202, -R202, R202, 1 ;  /* 0x3f800000caca7423 */ /* 0x000ff000000101ca */
[----:B------:R-:W-:Y:S10]  /*2ac0*/  MUFU.EX2 R249, R249 ;  /* 0x000000f900f97308 */ /* 0x000ff40000000800 */
        /* <DEDUP_REMOVED lines=22> */
[----:B------:R-:W-:Y:S01]  /*2c30*/  STS [R227+0x12000], R180 ;  /* 0x012000b4e3007388 */ /* 0x000fe20000000800 */
[----:B-1----:R-:W-:Y:S05]  /*2c40*/  F2FP.BF16.F32.PACK_AB R114, R214, R215 ;  /* 0x000000d7d672723e */ /* 0x002fea00000010ff */
[----:B------:R-:W-:Y:S04]  /*2c50*/  STS [R227+0x12400], R114 ;  /* 0x01240072e3007388 */ /* 0x000fe80000000800 */
[----:B------:R-:W1:Y:S08]  /*2c60*/  LDSM.16.M88.4 R52, [R100+0x8000] ;  /* 0x008000006434783b */ /* 0x000e700000000200 */
[----:B------:R-:W3:Y:S08]  /*2c70*/  LDSM.16.M88.4 R56, [R66+0x8000] ;  /* 0x008000004238783b */ /* 0x000ef00000000200 */
[----:B------:R-:W2:Y:S01]  /*2c80*/  LDSM.16.M88.4 R60, [R65+0x8000] ;  /* 0x00800000413c783b */ /* 0x000ea20000000200 */
        /* <DEDUP_REMOVED lines=54> */
[----:B------:R-:W-:Y:S01]  /*2ff0*/  FMUL.FTZ R183, R202, UR36 ;  /* 0x00000024cab77c20 */ /* 0x000fe20008410000 */
[----:B------:R-:W-:Y:S01]  /*3000*/  FMUL.FTZ R185, R247, R185 ;  /* 0x000000b9f7b97220 */ /* 0x000fe20000410000 */
[----:B------:R-:W-:Y:S01]  /*3010*/  FMUL.FTZ R245, R245, R114 ;  /* 0x00000072f5f57220 */ /* 0x000fe20000410000 */
[----:B------:R-:W-:Y:S01]  /*3020*/  FMUL.FTZ R252, R244, R252 ;  /* 0x000000fcf4fc7220 */ /* 0x000fe20000410000 */
[----:B------:R-:W-:Y:S01]  /*3030*/  F2FP.BF16.F32.PACK_AB R189, R189, R188 ;  /* 0x000000bcbdbd723e */ /* 0x000fe200000010ff */
[----:B----4-:R-:W-:Y:S01]  /*3040*/  FADD.FTZ R188, -R251, R6 ;  /* 0x00000006fbbc7221 */ /* 0x010fe20000010100 */
[----:B------:R-:W-:Y:S01]  /*3050*/  FMUL.FTZ R244, R193, UR36 ;  /* 0x00000024c1f47c20 */ /* 0x000fe20008410000 */
[----:B------:R-:W-:Y:S01]  /*3060*/  FMUL.FTZ R200, R200, R245 ;  /* 0x000000f5c8c87220 */ /* 0x000fe20000410000 */
[----:B------:R-:W-:Y:S01]  /*3070*/  FMUL.FTZ R183, R183, R252 ;  /* 0x000000fcb7b77220 */ /* 0x000fe20000410000 */
[----:B------:R-:W-:Y:S01]  /*3080*/  FADD.FTZ R193, -R251, R7 ;  /* 0x00000007fbc17221 */ /* 0x000fe20000010100 */
[----:B------:R-:W-:Y:S01]  /*3090*/  FMUL.FTZ R188, R199, R188 ;  /* 0x000000bcc7bc7220 */ /* 0x000fe20000410000 */
[----:B------:R-:W-:Y:S01]  /*30a0*/  FMUL.FTZ R199, R186, UR36 ;  /* 0x00000024bac77c20 */ /* 0x000fe20008410000 */
[----:B------:R-:W-:Y:S01]  /*30b0*/  FMUL.FTZ R186, R187, UR36 ;  /* 0x00000024bbba7c20 */ /* 0x000fe20008410000 */
[----:B------:R-:W-:Y:S01]  /*30c0*/  F2FP.BF16.F32.PACK_AB R200, R183, R200 ;  /* 0x000000c8b7c8723e */ /* 0x000fe200000010ff */
[----:B------:R-:W-:Y:S01]  /*30d0*/  FMUL.FTZ R193, R196, R193 ;  /* 0x000000c1c4c17220 */ /* 0x000fe20000410000 */
[----:B------:R-:W-:Y:S01]  /*30e0*/  FADD.FTZ R183, -R251, R11 ;  /* 0x0000000bfbb77221 */ /* 0x000fe20000010100 */
[----:B------:R-:W-:Y:S01]  /*30f0*/  FMUL.FTZ R188, R199, R188 ;  /* 0x000000bcc7bc7220 */ /* 0x000fe20000410000 */
[----:B------:R-:W-:Y:S01]  /*3100*/  FMUL.FTZ R185, R192, R185 ;  /* 0x000000b9c0b97220 */ /* 0x000fe20000410000 */
[----:B------:R-:W-:Y:S01]  /*3110*/  FMUL.FTZ R193, R186, R193 ;  /* 0x000000c1bac17220 */ /* 0x000fe20000410000 */
[----:B------:R-:W-:Y:S01]  /*3120*/  FMUL.FTZ R199, R190, UR36 ;  /* 0x00000024bec77c20 */ /* 0x000fe20008410000 */
[----:B------:R-:W-:Y:S01]  /*3130*/  FMUL.FTZ R201, R246, R201 ;  /* 0x000000c9f6c97220 */ /* 0x000fe20000410000 */
[C---:B------:R-:W-:Y:S01]  /*3140*/  FADD.FTZ R192, -R251.reuse, R10 ;  /* 0x0000000afbc07221 */ /* 0x040fe20000010100 */
[----:B------:R-:W-:Y:S01]  /*3150*/  FMUL.FTZ R183, R242, R183 ;  /* 0x000000b7f2b77220 */ /* 0x000fe20000410000 */
[C---:B------:R-:W-:Y:S01]  /*3160*/  FADD.FTZ R186, -R251.reuse, R14 ;  /* 0x0000000efbba7221 */ /* 0x040fe20000010100 */
[C---:B------:R-:W-:Y:S01]  /*3170*/  FADD.FTZ R187, -R251.reuse, R15 ;  /* 0x0000000ffbbb7221 */ /* 0x040fe20000010100 */
[----:B------:R-:W-:Y:S01]  /*3180*/  FADD.FTZ R196, -R251, R18 ;  /* 0x00000012fbc47221 */ /* 0x000fe20000010100 */
[----:B------:R-:W-:Y:S01]  /*3190*/  FMUL.FTZ R190, R191, UR36 ;  /* 0x00000024bfbe7c20 */ /* 0x000fe20008410000 */
        /* <DEDUP_REMOVED lines=8> */
[----:B------:R-:W-:Y:S01]  /*3220*/  FMUL.FTZ R191, R194, UR36 ;  /* 0x00000024c2bf7c20 */ /* 0x000fe20008410000 */
[----:B------:R-:W-:Y:S01]  /*3230*/  FMUL.FTZ R190, R195, UR36 ;  /* 0x00000024c3be7c20 */ /* 0x000fe20008410000 */
[----:B------:R-:W-:Y:S01]  /*3240*/  F2FP.BF16.F32.PACK_AB R185, R244, R185 ;  /* 0x000000b9f4b9723e */ /* 0x000fe200000010ff */
        /* <DEDUP_REMOVED lines=27> */
.L_x_940:
        /* <DEDUP_REMOVED lines=84> */
.L_x_941:
        /* <DEDUP_REMOVED lines=251> */
.L_x_939:
        /* <DEDUP_REMOVED lines=168> */
.L_x_936:
        /* <DEDUP_REMOVED lines=11> */
.L_x_943:
[----:B------:R-:W-:Y:S05]  /*5420*/  EXIT ;  /* 0x000000000000794d */ /* 0x000fea0003800000 */
.L_x_945:
        /* <DEDUP_REMOVED lines=13> */
.L_x_2072:


//--------------------- .text._ZN5flash44flash_bwd_dq_dk_dv_loop_seqk_parallel_kernelI23Flash_bwd_kernel_traitsILi128ELi64ELi64ELi8ELi4ELi2ELi2ELb1ELb0EN7cutlass10bfloat16_tE19Flash_kernel_traitsILi128ELi64ELi64ELi8ES3_EELb1ELb0ELb0ELb1ELb0ELb0ELb0EEEvNS_16Flash_bwd_paramsE --------------------------
	.section	.text._ZN5flash44flash_bwd_dq_dk_dv_loop_seqk_parallel_kernelI23Flash_bwd_kernel_traitsILi128ELi64ELi64ELi8ELi4ELi2ELi2ELb1ELb0EN7cutlass10bfloat16_tE19Flash_kernel_traitsILi128ELi64ELi64ELi8ES3_EELb1ELb0ELb0ELb1ELb0ELb0ELb0EEEvNS_16Flash_bwd_paramsE,"ax",@progbits
	.align	128
        .global         _ZN5flash44flash_bwd_dq_dk_dv_loop_seqk_parallel_kernelI23Flash_bwd_kernel_traitsILi128ELi64ELi64ELi8ELi4ELi2ELi2ELb1ELb0EN7cutlass10bfloat16_tE19Flash_kernel_traitsILi128ELi64ELi64ELi8ES3_EELb1ELb0ELb0ELb1ELb0ELb0ELb0EEEvNS_16Flash_bwd_paramsE
        .type           _ZN5flash44flash_bwd_dq_dk_dv_loop_seqk_parallel_kernelI23Flash_bwd_kernel_traitsILi128ELi64ELi64ELi8ELi4ELi2ELi2ELb1ELb0EN7cutlass10bfloat16_tE19Flash_kernel_traitsILi128ELi64ELi64ELi8ES3_EELb1ELb0ELb0ELb1ELb0ELb0ELb0EEEvNS_16Flash_bwd_paramsE,@function
        .size           _ZN5flash44flash_bwd_dq_dk_dv_loop_seqk_parallel_kernelI23Flash_bwd_kernel_traitsILi128ELi64ELi64ELi8ELi4ELi2ELi2ELb1ELb0EN7cutlass10bfloat16_tE19Flash_kernel_traitsILi128ELi64ELi64ELi8ES3_EELb1ELb0ELb0ELb1ELb0ELb0ELb0EEEvNS_16Flash_bwd_paramsE,(.L_x_2073 - _ZN5flash44flash_bwd_dq_dk_dv_loop_seqk_parallel_kernelI23Flash_bwd_kernel_traitsILi128ELi64ELi64ELi8ELi4ELi2ELi2ELb1ELb0EN7cutlass10bfloat16_tE19Flash_kernel_traitsILi128ELi64ELi64ELi8ES3_EELb1ELb0ELb0ELb1ELb0ELb0ELb0EEEvNS_16Flash_bwd_paramsE)
        .other          _ZN5flash44flash_bwd_dq_dk_dv_loop_seqk_parallel_kernelI23Flash_bwd_kernel_traitsILi128ELi64ELi64ELi8ELi4ELi2ELi2ELb1ELb0EN7cutlass10bfloat16_tE19Flash_kernel_traitsILi128ELi64ELi64ELi8ES3_EELb1ELb0ELb0ELb1ELb0ELb0ELb0EEEvNS_16Flash_bwd_paramsE,@"STO_CUDA_ENTRY STV_DEFAULT"
_ZN5flash44flash_bwd_dq_dk_dv_loop_seqk_parallel_kernelI23Flash_bwd_kernel_traitsILi128ELi64ELi64ELi8ELi4ELi2ELi2ELb1ELb0EN7cutlass10bfloat16_tE19Flash_kernel_traitsILi128ELi64ELi64ELi8ES3_EELb1ELb0ELb0ELb1ELb0ELb0ELb0EEEvNS_16Flash_bwd_paramsE:
.text._ZN5flash44flash_bwd_dq_dk_dv_loop_seqk_parallel_kernelI23Flash_bwd_kernel_traitsILi128ELi64ELi64ELi8ELi4ELi2ELi2ELb1ELb0EN7cutlass10bfloat16_tE19Flash_kernel_traitsILi128ELi64ELi64ELi8ES3_EELb1ELb0ELb0ELb1ELb0ELb0ELb0EEEvNS_16Flash_bwd_paramsE:
        /* <DEDUP_REMOVED lines=20> */
[CC--:B------:R-:W-:Y:S01]  /*0140*/  LEA.HI R4, R0.reuse, R5.reuse, RZ, 0x4 ;  /* 0x0000000500047211 */ /* 0x0c0fe200078f20ff */
[----:B------:R-:W-:Y:S01]  /*0150*/  USHF.R.S32.HI UR6, URZ, 0x1f, UR6 ;  /* 0x0000001f3f067899 */ /* 0x000fe20008011406 */
        /* <DEDUP_REMOVED lines=17> */
[----:B------:R-:W-:Y:S01]  /*0270*/  UIADD3 UR6, UR4, 0xc000, URZ ;  /* 0x0000c00004067890 */ /* 0x000fe2000fffe03f */
[----:B------:R-:W-:Y:S01]  /*0280*/  LOP3.LUT R10, R3, 0xffffffe0, RZ, 0xc0, !PT ;  /* 0xffffffe0030a7812 */ /* 0x000fe200078ec0ff */
[----:B------:R-:W-:Y:S01]  /*0290*/  IMAD.SHL.U32 R220, R6, 0x8, RZ ;  /* 0x0000000806dc7824 */ /* 0x000fe200078e00ff */
[----:B------:R-:W-:Y:S01]  /*02a0*/  LOP3.LUT R0, R7, 0x7ffffffc, RZ, 0xc0, !PT ;  /* 0x7ffffffc07007812 */ /* 0x000fe200078ec0ff */
[----:B------:R-:W-:Y:S01]  /*02b0*/  IMAD.U32 R225, RZ, RZ, UR5 ;  /* 0x00000005ffe17e24 */ /* 0x000fe2000f8e00ff */
[----:B------:R-:W-:Y:S01]  /*02c0*/  SHF.R.S32.HI R215, RZ, 0x1f, R3 ;  /* 0x0000001fffd77819 */ /* 0x000fe20000011403 */
[----:B------:R-:W-:Y:S01]  /*02d0*/  IMAD.IADD R11, R5, 0x1, -R10 ;  /* 0x00000001050b7824 */ /* 0x000fe200078e0a0a */
[----:B------:R-:W-:Y:S01]  /*02e0*/  LEA.HI R3, R3, R2, RZ, 0x1 ;  /* 0x0000000203037211 */ /* 0x000fe200078f08ff */
[----:B------:R-:W-:Y:S01]  /*02f0*/  IMAD.IADD R5, R5, 0x1, -R0 ;  /* 0x0000000105057824 */ /* 0x000fe200078e0a00 */
[----:B------:R-:W-:Y:S01]  /*0300*/  LOP3.LUT R9, R9, 0x1c0, RZ, 0xc0, !PT ;  /* 0x000001c009097812 */ /* 0x000fe200078ec0ff */
[----:B------:R-:W-:Y:S01]  /*0310*/  IMAD.U32 R223, RZ, RZ, UR5 ;  /* 0x00000005ffdf7e24 */ /* 0x000fe2000f8e00ff */
[----:B------:R-:W-:Y:S01]  /*0320*/  SHF.R.S32.HI R0, RZ, 0x2, R7 ;  /* 0x00000002ff007819 */ /* 0x000fe20000011407 */
[----:B------:R-:W-:Y:S01]  /*0330*/  UIADD3 UR5, UR4, 0x10000, URZ ;  /* 0x0001000004057890 */ /* 0x000fe2000fffe03f */
[----:B------:R-:W-:Y:S01]  /*0340*/  SHF.R.S32.HI R17, RZ, 0x4, R4 ;  /* 0x00000004ff117819 */ /* 0x000fe20000011404 */
[----:B------:R-:W-:Y:S01]  /*0350*/  IMAD.U32 R224, RZ, RZ, UR8 ;  /* 0x00000008ffe07e24 */ /* 0x000fe2000f8e00ff */
        /* <DEDUP_REMOVED lines=88> */
[----:B------:R-:W-:Y:S01]  /*08e0*/  ULDC.64 UR6, c[0x0][0x208] ;  /* 0x0000820000067ab9 */ /* 0x000fe20000000a00 */
[----:B------:R-:W-:-:S02]  /*08f0*/  VIADD R230, R228, 0x40 ;  /* 0x00000040e4e67836 */ /* 0x000fc40000000000 */
[----:B------:R-:W-:Y:S02]  /*0900*/  IMAD R219, R215, 0x10, R6 ;  /* 0x00000010d7db7824 */ /* 0x000fe400078e0206 */
[----:B------:R-:W-:Y:S02]  /*0910*/  IMAD.IADD R0, R0, 0x1, R210 ;  /* 0x0000000100007824 */ /* 0x000fe400078e02d2 */
[----:B------:R-:W-:Y:S02]  /*0920*/  IMAD.IADD R231, R227, 0x1, R4 ;  /* 0x00000001e3e77824 */ /* 0x000fe400078e0204 */
[----:B------:R-:W-:Y:S02]  /*0930*/  @P2 VIADD R230, R228, 0xffffffc0 ;  /* 0xffffffc0e4e62836 */ /* 0x000fe40000000000 */
[----:B------:R-:W-:-:S07]  /*0940*/  IMAD.IADD R237, R4, 0x1, R229 ;  /* 0x0000000104ed7824 */ /* 0x000fce00078e02e5 */
.L_x_992:
[----:B-1----:R-:W1:Y:S01]  /*0950*/  S2UR UR5, SR_CTAID.Y ;  /* 0x00000000000579c3 */ /* 0x002e620000002600 */
[----:B------:R-:W-:Y:S01]  /*0960*/  ULDC.64 UR8, c[0x0][0x308] ;  /* 0x0000c20000087ab9 */ /* 0x000fe20000000a00 */
[----:B------:R-:W-:Y:S01]  /*0970*/  ULDC.64 UR10, c[0x0][0x300] ;  /* 0x0000c000000a7ab9 */ /* 0x000fe20000000a00 */
[----:B------:R-:W-:Y:S02]  /*0980*/  UISETP.NE.U32.AND UP3, UPT, UR8, URZ, UPT ;  /* 0x0000003f0800728c */ /* 0x000fe4000bf65070 */
[----:B------:R-:W-:Y:S02]  /*0990*/  UISETP.NE.U32.AND UP4, UPT, UR10, URZ, UPT ;  /* 0x0000003f0a00728c */ /* 0x000fe4000bf85070 */
[----:B------:R-:W-:Y:S02]  /*09a0*/  UISETP.NE.AND.EX UP3, UPT, UR9, URZ, UPT, UP3 ;  /* 0x0000003f0900728c */ /* 0x000fe4000bf65330 */
[----:B------:R-:W-:Y:S01]  /*09b0*/  UISETP.NE.AND.EX UP4, UPT, UR11, URZ, UPT, UP4 ;  /* 0x0000003f0b00728c */ /* 0x000fe2000bf85340 */
[----:B------:R-:W-:Y:S01]  /*09c0*/  ULDC.64 UR12, c[0x0][0x2f0] ;  /* 0x0000bc00000c7ab9 */ /* 0x000fe20000000a00 */
[----:B------:R-:W-:-:S02]  /*09d0*/  ULDC.U8 UR17, c[0x0][0x3c2] ;  /* 0x0000f08000117ab9 */ /* 0x000fc40000000000 */
[----:B------:R-:W-:Y:S02]  /*09e0*/  PLOP3.LUT P0, PT, PT, PT, UP3, 0x80, 0x0 ;  /* 0x000000000000781c */ /* 0x000fe40003f0f038 */
[----:B------:R-:W-:Y:S01]  /*09f0*/  PLOP3.LUT P1, PT, PT, PT, UP4, 0x80, 0x0 ;  /* 0x000000000000781c */ /* 0x000fe20003f2f048 */
[----:B-1----:R-:W-:Y:S02]  /*0a00*/  USHF.R.S32.HI UR49, URZ, 0x1f, UR5 ;  /* 0x0000001f3f317899 */ /* 0x002fe40008011405 */
[----:B------:R-:W-:Y:S02]  /*0a10*/  USHF.L.U32 UR16, UR5, 0x2, URZ ;  /* 0x0000000205107899 */ /* 0x000fe4000800063f */
[----:B------:R-:W-:Y:S02]  /*0a20*/  USHF.L.U64.HI UR5, UR5, 0x2, UR49 ;  /* 0x0000000205057899 */ /* 0x000fe40008010231 */
[----:B------:R-:W-:Y:S02]  /*0a30*/  @UP3 UIADD3 UR8, UP0, UR16, UR8, URZ ;  /* 0x0000000810083290 */ /* 0x000fe4000ff1e03f */
[----:B------:R-:W-:-:S02]  /*0a40*/  UIADD3 UR15, UP2, UR16, UR12, URZ ;  /* 0x0000000c100f7290 */ /* 0x000fc4000ff5e03f */
[----:B------:R-:W-:Y:S02]  /*0a50*/  @UP3 UIADD3.X UR9, UR5, UR9, URZ, UP0, !UPT ;  /* 0x0000000905093290 */ /* 0x000fe400087fe43f */
[----:B------:R-:W-:Y:S01]  /*0a60*/  UISETP.NE.U32.AND UP0, UPT, UR12, URZ, UPT ;  /* 0x0000003f0c00728c */ /* 0x000fe2000bf05070 */
[----:B--2---:R-:W-:Y:S01]  /*0a70*/  IMAD.U32 R14, RZ, RZ, UR8 ;  /* 0x00000008ff0e7e24 */ /* 0x004fe2000f8e00ff */
[----:B------:R-:W-:Y:S02]  /*0a80*/  @UP4 UIADD3 UR10, UP1, UR16, UR10, URZ ;  /* 0x0000000a100a4290 */ /* 0x000fe4000ff3e03f */
[----:B------:R-:W-:Y:S01]  /*0a90*/  UIADD3.X UR14, UR5, UR13, URZ, UP2, !UPT ;  /* 0x0000000d050e7290 */ /* 0x000fe200097fe43f */
[----:B------:R-:W-:Y:S01]  /*0aa0*/  IMAD.U32 R15, RZ, RZ, UR9 ;  /* 0x00000009ff0f7e24 */ /* 0x000fe2000f8e00ff */
[----:B------:R-:W-:Y:S02]  /*0ab0*/  UISETP.NE.AND.EX UP2, UPT, UR13, URZ, UPT, UP0 ;  /* 0x0000003f0d00728c */ /* 0x000fe4000bf45300 */
[----:B------:R-:W-:Y:S01]  /*0ac0*/  @UP4 UIADD3.X UR11, UR5, UR11, URZ, UP1, !UPT ;  /* 0x0000000b050b4290 */ /* 0x000fe20008ffe43f */
[----:B----4-:R-:W-:Y:S01]  /*0ad0*/  IMAD.U32 R6, RZ, RZ, UR10 ;  /* 0x0000000aff067e24 */ /* 0x010fe2000f8e00ff */
[----:B------:R-:W-:Y:S01]  /*0ae0*/  ULDC.64 UR12, c[0x0][0x2f8] ;  /* 0x0000be00000c7ab9 */ /* 0x000fe20000000a00 */
[----:B------:R-:W-:Y:S01]  /*0af0*/  UISETP.NE.AND UP1, UPT, UR17, URZ, UPT ;  /* 0x0000003f1100728c */ /* 0x000fe2000bf25270 */
[----:B---3--:R-:W2:Y:S01]  /*0b00*/  @P0 LDG.E R4, desc[UR6][R14.64] ;  /* 0x000000060e040981 */ /* 0x008ea2000c1e1900 */
[----:B------:R-:W-:Y:S01]  /*0b10*/  UISETP.EQ.U32.AND UP4, UPT, UR12, URZ, UPT ;  /* 0x0000003f0c00728c */ /* 0x000fe2000bf82070 */
[----:B------:R-:W-:Y:S01]  /*0b20*/  IMAD.U32 R7, RZ, RZ, UR11 ;  /* 0x0000000bff077e24 */ /* 0x000fe2000f8e00ff */
[----:B------:R-:W-:-:S02]  /*0b30*/  PLOP3.LUT P3, PT, PT, PT, UP2, 0x80, 0x0 ;  /* 0x000000000000781c */ /* 0x000fc40003f6f028 */
        /* <DEDUP_REMOVED lines=37> */
.L_x_946:
        /* <DEDUP_REMOVED lines=10> */
[----:B------:R-:W-:Y:S01]  /*0e30*/  UISETP.NE.AND UP0, UPT, UR60, -0x1, UPT ;  /* 0xffffffff3c00788c */ /* 0x000fe2000bf05270 */
[----:B------:R-:W-:-:S03]  /*0e40*/  ULDC UR50, c[0x0][0x2d4] ;  /* 0x0000b50000327ab9 */ /* 0x000fc60000000800 */
[----:B------:R-:W2:Y:S01]  /*0e50*/  S2UR UR54, SR_CTAID.Y ;  /* 0x00000000003679c3 */ /* 0x000ea20000002600 */
[----:B------:R-:W-:Y:S01]  /*0e60*/  ULDC.64 UR26, c[0x0][0x240] ;  /* 0x00009000001a7ab9 */ /* 0x000fe20000000a00 */
[----:B------:R-:W-:Y:S01]  /*0e70*/  USHF.R.S32.HI UR29, URZ, 0x1f, UR50 ;  /* 0x0000001f3f1d7899 */ /* 0x000fe20008011432 */
[----:B------:R-:W-:Y:S01]  /*0e80*/  ULDC.U8 UR25, c[0x0][0x480] ;  /* 0x0001200000197ab9 */ /* 0x000fe20000000000 */
[----:B------:R-:W-:Y:S01]  /*0e90*/  ULDC.U8 UR24, c[0x0][0x3d8] ;  /* 0x0000f60000187ab9 */ /* 0x000fe20000000000 */
[----:B------:R-:W-:-:S03]  /*0ea0*/  UIMAD.WIDE.U32 UR14, UR18, UR26, URZ ;  /* 0x0000001a120e72a5 */ /* 0x000fc6000f8e003f */
[----:B------:R-:W3:Y:S01]  /*0eb0*/  S2UR UR5, SR_CTAID.X ;  /* 0x00000000000579c3 */ /* 0x000ee20000002500 */
[----:B------:R-:W-:Y:S02]  /*0ec0*/  UISETP.NE.AND UP4, UPT, UR25, URZ, UPT ;  /* 0x0000003f1900728c */ /* 0x000fe4000bf85270 */
[----:B------:R-:W-:Y:S01]  /*0ed0*/  UISETP.NE.AND UP3, UPT, UR24, URZ, UPT ;  /* 0x0000003f1800728c */ /* 0x000fe2000bf65270 */
[----:B------:R-:W-:Y:S02]  /*0ee0*/  ULDC UR52, c[0x0][0x2dc] ;  /* 0x0000b70000347ab9 */ /* 0x000fe40000000800 */
[----:B------:R-:W-:Y:S01]  /*0ef0*/  @UP0 ULDC.64 UR24, c[0x0][0x248] ;  /* 0x0000920000180ab9 */ /* 0x000fe20000000a00 */
[----:B------:R-:W-:Y:S01]  /*0f00*/  ULDC UR51, c[0x0][0x270] ;  /* 0x00009c0000337ab9 */ /* 0x000fe20000000800 */
[----:B-1----:R-:W-:Y:S01]  /*0f10*/  IABS R7, R4 ;  /* 0x0000000400077213 */ /* 0x002fe20000000000 */
[----:B------:R-:W-:Y:S01]  /*0f20*/  S2UR UR53, SR_CTAID.Z ;  /* 0x00000000003579c3 */ /* 0x000fe20000002700 */
[----:B------:R-:W-:Y:S01]  /*0f30*/  UIMAD UR21, UR18, UR27, URZ ;  /* 0x0000001b121572a4 */ /* 0x000fe2000f8e023f */
[----:B------:R-:W-:Y:S01]  /*0f40*/  ISETP.NE.AND P3, PT, R4, RZ, PT ;  /* 0x000000ff0400720c */ /* 0x000fe20003f65270 */
[----:B------:R-:W1:Y:S01]  /*0f50*/  I2F.RP R8, R7 ;  /* 0x0000000700087306 */ /* 0x000e620000209400 */
[----:B------:R-:W-:Y:S01]  /*0f60*/  ULDC UR46, c[0x0][0x2c4] ;  /* 0x0000b100002e7ab9 */ /* 0x000fe20000000800 */
[----:B------:R-:W-:-:S02]  /*0f70*/  @UP0 UIADD3 UR23, UR58, UR60, URZ ;  /* 0x0000003c3a170290 */ /* 0x000fc4000fffe03f */
[----:B--2---:R-:W-:Y:S01]  /*0f80*/  UIMAD.WIDE.U32 UR16, UR54, UR10, URZ ;  /* 0x0000000a361072a5 */ /* 0x004fe2000f8e003f */
        /* <DEDUP_REMOVED lines=8> */
[----:B------:R-:W-:Y:S01]  /*1010*/  @!UP1 UIMAD UR5, UR49, UR10, URZ ;  /* 0x0000000a310592a4 */ /* 0x000fe2000f8e023f */
[----:B------:R-:W-:Y:S01]  /*1020*/  @UP1 ULDC.64 UR12, c[0x0][0x420] ;  /* 0x00010800000c1ab9 */ /* 0x000fe20000000a00 */
[----:B------:R-:W-:Y:S02]  /*1030*/  UIADD3 UR42, UR17, UR22, URZ ;  /* 0x00000016112a7290 */ /* 0x000fe4000fffe03f */
[----:B------:R-:W-:Y:S02]  /*1040*/  @!UP1 UIMAD UR33, UR54, UR11, UR5 ;  /* 0x0000000b362192a4 */ /* 0x000fe4000f8e0205 */
[----:B------:R-:W-:Y:S02]  /*1050*/  UIADD3 UR5, UR34, 0x3f, URZ ;  /* 0x0000003f22057890 */ /* 0x000fe4000fffe03f */
[----:B------:R-:W-:Y:S02]  /*1060*/  @UP1 UIMAD.WIDE.U32 UR38, UR18, UR12, URZ ;  /* 0x0000000c122612a5 */ /* 0x000fe4000f8e003f */
[----:B--2---:R-:W-:-:S02]  /*1070*/  USHF.L.U32 UR8, UR8, 0x7, URZ ;  /* 0x0000000708087899 */ /* 0x004fc4000800063f */
[----:B------:R-:W-:Y:S01]  /*1080*/  USHF.R.S32.HI UR20, URZ, 0x1f, UR5 ;  /* 0x0000001f3f147899 */ /* 0x000fe20008011405 */
[----:B-1----:R-:W-:Y:S01]  /*1090*/  VIADD R8, R8, 0xffffffe ;  /* 0x0ffffffe08087836 */ /* 0x002fe20000000000 */
[----:B------:R-:W-:Y:S02]  /*10a0*/  USEL UR35, UR8, URZ, UP2 ;  /* 0x0000003f08237287 */ /* 0x000fe40009000000 */
[----:B------:R-:W-:Y:S01]  /*10b0*/  @UP0 UIADD3 UR8, UR58, UR60, URZ ;  /* 0x0000003c3a080290 */ /* 0x000fe2000fffe03f */
[----:B------:R-:W1:Y:S01]  /*10c0*/  F2I.FTZ.U32.TRUNC.NTZ R9, R8 ;  /* 0x0000000800097305 */ /* 0x000e62000021f000 */
[----:B------:R-:W-:Y:S02]  /*10d0*/  ULEA.HI UR41, UR20, UR5, URZ, 0x6 ;  /* 0x0000000514297291 */ /* 0x000fe4000f8f303f */
[----:B------:R-:W-:Y:S02]  /*10e0*/  UIMAD UR5, UR29, UR54, URZ ;  /* 0x000000361d0572a4 */ /* 0x000fe4000f8e023f */
[----:B------:R-:W-:-:S02]  /*10f0*/  @UP0 UIMAD.WIDE.U32 UR16, UR8, UR24, URZ ;  /* 0x00000018081002a5 */ /* 0x000fc4000f8e003f */
[----:B------:R-:W-:Y:S02]  /*1100*/  @UP1 UIMAD UR43, UR18, UR13, UR39 ;  /* 0x0000000d122b12a4 */ /* 0x000fe4000f8e0227 */
[----:B------:R-:W-:Y:S02]  /*1110*/  @!UP1 UIMAD.WIDE.U32 UR36, UR54, UR10, URZ ;  /* 0x0000000a362492a5 */ /* 0x000fe4000f8e003f */
[----:B------:R-:W-:Y:S02]  /*1120*/  @UP0 UIMAD UR8, UR8, UR25, URZ ;  /* 0x00000019080802a4 */ /* 0x000fe4000f8e023f */
[----:B------:R-:W-:Y:S01]  /*1130*/  UIMAD.WIDE UR10, UR52, UR51, URZ ;  /* 0x00000033340a72a5 */ /* 0x000fe2000f8e023f */
[----:B-1----:R-:W-:Y:S01]  /*1140*/  IMAD.MOV R5, RZ, RZ, -R9 ;  /* 0x000000ffff057224 */ /* 0x002fe200078e0a09 */
[----:B------:R-:W-:Y:S01]  /*1150*/  UIMAD.WIDE.U32 UR12, UR54, UR50, URZ ;  /* 0x00000032360c72a5 */ /* 0x000fe2000f8e003f */
[----:B------:R-:W-:Y:S01]  /*1160*/  IMAD.MOV.U32 R8, RZ, RZ, RZ ;  /* 0x000000ffff087224 */ /* 0x000fe200078e00ff */
[----:B------:R-:W-:Y:S01]  /*1170*/  UIMAD UR5, UR49, UR50, UR5 ;  /* 0x00000032310572a4 */ /* 0x000fe2000f8e0205 */
[----:B------:R-:W-:Y:S01]  /*1180*/  IMAD R6, R5, R7, RZ ;  /* 0x0000000705067224 */ /* 0x000fe200078e02ff */
[----:B------:R-:W-:Y:S01]  /*1190*/  IABS R5, UR53 ;  /* 0x0000003500057c13 */ /* 0x000fe20008000000 */
[----:B------:R-:W-:-:S02]  /*11a0*/  @UP0 UIADD3 UR31, UR17, UR8, URZ ;  /* 0x00000008111f0290 */ /* 0x000fc4000fffe03f */
[----:B------:R-:W-:Y:S01]  /*11b0*/  IMAD.HI.U32 R6, R9, R6, R8 ;  /* 0x0000000609067227 */ /* 0x000fe200078e0008 */
[----:B------:R-:W-:Y:S02]  /*11c0*/  UIMAD UR8, UR11, UR12, URZ ;  /* 0x0000000c0b0872a4 */ /* 0x000fe4000f8e023f */
[----:B------:R-:W-:Y:S02]  /*11d0*/  UIADD3 UR5, UR13, UR5, URZ ;  /* 0x000000050d057290 */ /* 0x000fe4000fffe03f */
[----:B------:R-:W-:Y:S01]  /*11e0*/  @UP1 UIADD3 UR42, UR15, UR21, URZ ;  /* 0x000000150f2a1290 */ /* 0x000fe2000fffe03f */
[----:B------:R-:W-:Y:S01]  /*11f0*/  IMAD.HI.U32 R15, R6, R5, RZ ;  /* 0x00000005060f7227 */ /* 0x000fe200078e00ff */
[----:B------:R-:W-:Y:S01]  /*1200*/  UIMAD.WIDE.U32 UR14, UR10, UR12, URZ ;  /* 0x0000000c0a0e72a5 */ /* 0x000fe2000f8e003f */
[----:B------:R-:W-:Y:S02]  /*1210*/  @UP0 UMOV UR29, UR16 ;  /* 0x00000010001d0c82 */ /* 0x000fe40008000000 */
[----:B------:R-:W-:Y:S01]  /*1220*/  IMAD.MOV R6, RZ, RZ, -R15 ;  /* 0x000000ffff067224 */ /* 0x000fe200078e0a0f */
[----:B------:R-:W-:-:S02]  /*1230*/  UIMAD UR5, UR10, UR5, UR8 ;  /* 0x000000050a0572a4 */ /* 0x000fc4000f8e0208 */
[----:B------:R-:W-:Y:S01]  /*1240*/  UIMAD.WIDE.U32 UR12, UR10, UR18, URZ ;  /* 0x000000120a0c72a5 */ /* 0x000fe2000f8e003f */
[C---:B------:R-:W-:Y:S01]  /*1250*/  IMAD R6, R7.reuse, R6, R5 ;  /* 0x0000000607067224 */ /* 0x040fe200078e0205 */
[----:B------:R-:W-:Y:S01]  /*1260*/  @UP3 UIMAD UR16, UR54, UR46, URZ ;  /* 0x0000002e361032a4 */ /* 0x000fe2000f8e023f */
[----:B------:R-:W-:Y:S01]  /*1270*/  LOP3.LUT R5, R4, UR53, RZ, 0x3c, !PT ;  /* 0x0000003504057c12 */ /* 0x000fe2000f8e3cff */
[----:B------:R-:W-:Y:S02]  /*1280*/  ULOP3.LUT UR8, UR41, 0xffffffc0, URZ, 0xc0, !UPT ;  /* 0xffffffc029087892 */ /* 0x000fe4000f8ec03f */
[----:B------:R-:W-:Y:S01]  /*1290*/  ISETP.GT.U32.AND P1, PT, R7, R6, PT ;  /* 0x000000060700720c */ /* 0x000fe20003f24070 */
[----:B------:R-:W-:Y:S01]  /*12a0*/  UIADD3 UR40, UR15, UR5, URZ ;  /* 0x000000050f287290 */ /* 0x000fe2000fffe03f */
[----:B------:R-:W-:Y:S01]  /*12b0*/  ISETP.GE.AND P2, PT, R5, RZ, PT ;  /* 0x000000ff0500720c */ /* 0x000fe20003f46270 */
[----:B------:R-:W-:Y:S02]  /*12c0*/  USHF.L.U64.HI UR19, UR54, 0x7, UR49 ;  /* 0x0000000736137899 */ /* 0x000fe40008010231 */
[----:B------:R-:W-:-:S02]  /*12d0*/  USEL UR47, UR14, UR12, !UP1 ;  /* 0x0000000c0e2f7287 */ /* 0x000fc4000c800000 */
[----:B------:R-:W-:Y:S02]  /*12e0*/  @UP3 USEL UR5, UR16, UR18, !UP1 ;  /* 0x0000001210053287 */ /* 0x000fe4000c800000 */
[----:B------:R-:W-:Y:S01]  /*12f0*/  UIADD3 UR14, UR8, -0x40, URZ ;  /* 0xffffffc0080e7890 */ /* 0x000fe2000fffe03f */
[----:B------:R-:W-:Y:S01]  /*1300*/  @UP3 ULDC UR17, c[0x0][0x2e4] ;  /* 0x0000b90000113ab9 */ /* 0x000fe20000000800 */
[----:B------:R-:W-:Y:S02]  /*1310*/  USEL UR19, UR19, URZ, UP2 ;  /* 0x0000003f13137287 */ /* 0x000fe40009000000 */
[-C--:B------:R-:W-:Y:S01]  /*1320*/  @!P1 IADD3 R6, R6, -R7.reuse, RZ ;  /* 0x8000000706069210 */ /* 0x080fe20007ffe0ff */
[----:B------:R-:W-:Y:S01]  /*1330*/  @!UP3 UIMAD UR12, UR54, UR51, UR53 ;  /* 0x00000033360cb2a4 */ /* 0x000fe2000f8e0235 */
[----:B------:R-:W-:Y:S01]  /*1340*/  @!P1 VIADD R15, R15, 0x1 ;  /* 0x000000010f0f9836 */ /* 0x000fe20000000000 */
[----:B------:R-:W-:Y:S01]  /*1350*/  @UP3 UIMAD UR22, UR53, UR17, UR5 ;  /* 0x00000011351632a4 */ /* 0x000fe2000f8e0205 */
[----:B------:R-:W-:Y:S01]  /*1360*/  ISETP.GE.U32.AND P0, PT, R6, R7, PT ;  /* 0x000000070600720c */ /* 0x000fe20003f06070 */
[----:B------:R-:W-:Y:S01]  /*1370*/  USHF.R.S32.HI UR15, URZ, 0x1f, UR14 ;  /* 0x0000001f3f0f7899 */ /* 0x000fe2000801140e */
[----:B------:R-:W-:Y:S01]  /*1380*/  PLOP3.LUT P1, PT, PT, PT, UP0, 0x80, 0x0 ;  /* 0x000000000000781c */ /* 0x000fe20003f2f008 */
[----:B------:R-:W-:-:S02]  /*1390*/  UIADD3 UR5, UP2, UR14, UR35, URZ ;  /* 0x000000230e057290 */ /* 0x000fc4000ff5e03f */
[----:B------:R-:W-:Y:S02]  /*13a0*/  @!UP3 UIMAD UR22, UR12, UR46, URZ ;  /* 0x0000002e0c16b2a4 */ /* 0x000fe4000f8e023f */
[----:B------:R-:W-:Y:S02]  /*13b0*/  UIMAD UR8, UR11, UR18, URZ ;  /* 0x000000120b0872a4 */ /* 0x000fe4000f8e023f */
[----:B------:R-:W-:Y:S02]  /*13c0*/  UIADD3.X UR12, UR15, UR19, URZ, UP2, !UPT ;  /* 0x000000130f0c7290 */ /* 0x000fe400097fe43f */
[----:B------:R-:W-:Y:S01]  /*13d0*/  UIMAD UR11, UR11, UR5, URZ ;  /* 0x000000050b0b72a4 */ /* 0x000fe2000f8e023f */
        /* <DEDUP_REMOVED lines=11> */
[----:B------:R-:W-:Y:S02]  /*1490*/  @!UP1 UIADD3 UR43, UR37, UR33, URZ ;  /* 0x00000021252b9290 */ /* 0x000fe4000fffe03f */
[----:B------:R-:W-:Y:S02]  /*14a0*/  USHF.R.S32.HI UR32, URZ, 0x1f, UR28 ;  /* 0x0000001f3f207899 */ /* 0x000fe4000801141c */
[----:B------:R-:W-:-:S02]  /*14b0*/  USHF.R.S32.HI UR46, URZ, 0x1f, UR44 ;  /* 0x0000001f3f2e7899 */ /* 0x000fc4000801142c */
[----:B------:R-:W-:Y:S02]  /*14c0*/  USEL UR35, UR30, URZ, UP4 ;  /* 0x0000003f1e237287 */ /* 0x000fe4000a000000 */
[----:B------:R-:W-:Y:S02]  /*14d0*/  @UP0 UIADD3 UR33, UR11, UR8, URZ ;  /* 0x000000080b210290 */ /* 0x000fe4000fffe03f */
[----:B------:R-:W-:Y:S02]  /*14e0*/  USEL UR45, UR45, URZ, UP4 ;  /* 0x0000003f2d2d7287 */ /* 0x000fe4000a000000 */
[----:B------:R-:W-:Y:S01]  /*14f0*/  UIADD3 UR19, UR17, UR5, URZ ;  /* 0x0000000511137290 */ /* 0x000fe2000fffe03f */
[----:B------:R-:W-:Y:S01]  /*1500*/  @UP0 UMOV UR23, UR10 ;  /* 0x0000000a00170c82 */ /* 0x000fe20008000000 */
[----:B------:R-:W-:Y:S10]  /*1510*/  @P1 BRA `(.L_x_948) ;  /* 0x0000000000341947 */ /* 0x000ff40003800000 */
[----:B------:R-:W1:Y:S01]  /*1520*/  S2UR UR8, SR_CTAID.Y ;  /* 0x00000000000879c3 */ /* 0x000e620000002600 */
        /* <DEDUP_REMOVED lines=8> */
[----:B-1----:R-:W-:Y:S02]  /*15b0*/  UIMAD.WIDE.U32 UR10, UR8, UR12, UR10 ;  /* 0x0000000c080a72a5 */ /* 0x002fe4000f8e000a */
[----:B------:R-:W-:-:S04]  /*15c0*/  UIMAD UR5, UR8, UR13, UR5 ;  /* 0x0000000d080572a4 */ /* 0x000fc8000f8e0205 */
[----:B------:R-:W-:Y:S01]  /*15d0*/  UIADD3 UR31, UR11, UR5, URZ ;  /* 0x000000050b1f7290 */ /* 0x000fe2000fffe03f */
[----:B------:R-:W-:-:S11]  /*15e0*/  UMOV UR29, UR10 ;  /* 0x0000000a001d7c82 */ /* 0x000fd60008000000 */
.L_x_948:
[----:B------:R-:W-:Y:S05]  /*15f0*/  @P1 BRA `(.L_x_949) ;  /* 0x0000000000341947 */ /* 0x000fea0003800000 */
        /* <DEDUP_REMOVED lines=13> */
.L_x_949:
        /* <DEDUP_REMOVED lines=13> */
.L_x_950:
[----:B------:R-:W-:Y:S08]  /*17a0*/  S2UR UR10, SR_CTAID.Z ;  /* 0x00000000000a79c3 */ /* 0x000ff00000002700 */
[----:B------:R-:W1:Y:S02]  /*17b0*/  S2UR UR8, SR_CTAID.Y ;  /* 0x00000000000879c3 */ /* 0x000e640000002600 */
[----:B-1----:R-:W-:-:S04]  /*17c0*/  UIMAD UR8, UR8, UR51, UR10 ;  /* 0x00000033080872a4 */ /* 0x002fc8000f8e020a */
[----:B------:R-:W-:-:S12]  /*17d0*/  UIMAD UR8, UR8, UR50, URZ ;  /* 0x00000032080872a4 */ /* 0x000fd8000f8e023f */
.L_x_951:
[----:B------:R-:W1:Y:S01]  /*17e0*/  S2R R10, SR_TID.X ;  /* 0x00000000000a7919 */ /* 0x000e620000002100 */
[----:B------:R-:W2:Y:S01]  /*17f0*/  S2UR UR18, SR_CTAID.Z ;  /* 0x00000000001279c3 */ /* 0x000ea20000002700 */
[----:B------:R-:W-:Y:S01]  /*1800*/  SHF.R.S32.HI R221, RZ, 0x1f, R220 ;  /* 0x0000001fffdd7819 */ /* 0x000fe200000114dc */
[----:B------:R-:W-:Y:S01]  /*1810*/  UIMAD UR38, UR52, UR51, URZ ;  /* 0x00000033342672a4 */ /* 0x000fe2000f8e023f */
[----:B------:R-:W-:Y:S01]  /*1820*/  IADD3 R20, P0, R220, UR5, RZ ;  /* 0x00000005dc147c10 */ /* 0x000fe2000ff1e0ff */
[----:B------:R-:W-:Y:S01]  /*1830*/  ULDC.64 UR10, c[0x0][0x428] ;  /* 0x00010a00000a7ab9 */ /* 0x000fe20000000a00 */
[----:B------:R-:W-:Y:S01]  /*1840*/  UIADD3 UR30, UR14, UR8, URZ ;  /* 0x000000080e1e7290 */ /* 0x000fe2000fffe03f */
[----:B------:R-:W-:Y:S01]  /*1850*/  IMAD.U32 R22, RZ, RZ, UR10 ;  /* 0x0000000aff167e24 */ /* 0x000fe2000f8e00ff */
[----:B------:R-:W-:Y:S01]  /*1860*/  IADD3.X R21, R221, UR43, RZ, P0, !PT ;  /* 0x0000002bdd157c10 */ /* 0x000fe200087fe4ff */
[----:B------:R-:W3:Y:S01]  /*1870*/  LDC.64 R4, c[0x0][0x420] ;  /* 0x00010800ff047b82 */ /* 0x000ee20000000a00 */
[----:B------:R-:W-:Y:S01]  /*1880*/  USHF.L.U32 UR5, UR38, 0x6, URZ ;  /* 0x0000000626057899 */ /* 0x000fe2000800063f */
[----:B------:R-:W-:Y:S01]  /*1890*/  BSSY B1, `(.L_x_947) ;  /* 0x0000736000017945 */ /* 0x000fe20003800000 */
[----:B------:R-:W-:Y:S01]  /*18a0*/  UIADD3 UR22, UR14, UR22, URZ ;  /* 0x000000160e167290 */ /* 0x000fe2000fffe03f */
[----:B------:R-:W-:Y:S01]  /*18b0*/  ULDC.64 UR12, c[0x0][0x258] ;  /* 0x00009600000c7ab9 */ /* 0x000fe20000000a00 */
[----:B------:R-:W-:Y:S01]  /*18c0*/  ULDC.64 UR36, c[0x0][0x2b0] ;  /* 0x0000ac0000247ab9 */ /* 0x000fe20000000a00 */
[----:B------:R-:W-:Y:S01]  /*18d0*/  ULDC.64 UR54, c[0x0][0x478] ;  /* 0x00011e0000367ab9 */ /* 0x000fe20000000a00 */
[----:B--2---:R-:W-:Y:S01]  /*18e0*/  USHF.R.S32.HI UR39, URZ, 0x1f, UR18 ;  /* 0x0000001f3f277899 */ /* 0x004fe20008011412 */
[----:B------:R-:W2:Y:S03]  /*18f0*/  S2UR UR18, SR_CTAID.Z ;  /* 0x00000000001279c3 */ /* 0x000ea60000002700 */
[----:B------:R-:W-:-:S02]  /*1900*/  UIMAD UR8, UR39, UR10, URZ ;  /* 0x0000000a270872a4 */ /* 0x000fc4000f8e023f */
[----:B------:R-:W-:Y:S01]  /*1910*/  UIADD3 UR10, UP1, UP0, UR16, UR5, UR44 ;  /* 0x00000005100a7290 */ /* 0x000fe2000f83e02c */
[----:B-1----:R-:W-:Y:S01]  /*1920*/  SHF.R.S32.HI R9, RZ, 0x1f, R10 ;  /* 0x0000001fff097819 */ /* 0x002fe2000001140a */
[C---:B---3--:R-:W-:Y:S01]  /*1930*/  IMAD R18, R4.reuse, UR15, RZ ;  /* 0x0000000f04127c24 */ /* 0x048fe2000f8e02ff */
[----:B------:R-:W-:Y:S01]  /*1940*/  ULDC.64 UR16, c[0x0][0x210] ;  /* 0x0000840000107ab9 */ /* 0x000fe20000000a00 */
[----:B------:R-:W-:Y:S01]  /*1950*/  IMAD.WIDE.U32 R20, R4, UR14, R20 ;  /* 0x0000000e04147c25 */ /* 0x000fe2000f8e0014 */
[CC--:B------:R-:W-:Y:S02]  /*1960*/  LEA.HI R8, R9.reuse, R10.reuse, RZ, 0x3 ;  /* 0x0000000a09087211 */ /* 0x0c0fe400078f18ff */
[----:B------:R-:W-:Y:S01]  /*1970*/  LEA.HI R7, R9, R10, RZ, 0x5 ;  /* 0x0000000a09077211 */ /* 0x000fe200078f28ff */
[----:B------:R-:W-:Y:S01]  /*1980*/  IMAD R18, R5, UR14, R18 ;  /* 0x0000000e05127c24 */ /* 0x000fe2000f8e0212 */
[----:B------:R-:W-:Y:S02]  /*1990*/  SHF.R.S32.HI R12, RZ, 0x3, R8 ;  /* 0x00000003ff0c7819 */ /* 0x000fe40000011408 */
[----:B------:R-:W-:Y:S01]  /*19a0*/  LOP3.LUT R13, R7, 0xffffffe0, RZ, 0xc0, !PT ;  /* 0xffffffe0070d7812 */ /* 0x000fe200078ec0ff */
[----:B------:R-:W-:Y:S01]  /*19b0*/  IMAD.IADD R19, R21, 0x1, R18 ;  /* 0x0000000115137824 */ /* 0x000fe200078e0212 */
[----:B------:R-:W-:Y:S01]  /*19c0*/  SHF.R.S32.HI R11, RZ, 0x1f, R12 ;  /* 0x0000001fff0b7819 */ /* 0x000fe2000001140c */
[----:B------:R-:W-:Y:S01]  /*19d0*/  IMAD.MOV.U32 R18, RZ, RZ, R20 ;  /* 0x000000ffff127224 */ /* 0x000fe200078e0014 */
[----:B------:R-:W-:Y:S01]  /*19e0*/  IADD3 R17, P1, R12, UR14, RZ ;  /* 0x0000000e0c117c10 */ /* 0x000fe2000ff3e0ff */
[----:B------:R-:W-:Y:S01]  /*19f0*/  IMAD.IADD R250, R10, 0x1, -R13 ;  /* 0x000000010afa7824 */ /* 0x000fe200078e0a0d */
[----:B------:R-:W-:-:S02]  /*1a00*/  SHF.R.S32.HI R7, RZ, 0x5, R7 ;  /* 0x00000005ff077819 */ /* 0x000fc40000011407 */
[----:B------:R-:W-:Y:S01]  /*1a10*/  IADD3.X R6, R11, UR15, RZ, P1, !PT ;  /* 0x0000000f0b067c10 */ /* 0x000fe20008ffe4ff */
[----:B--2---:R-:W-:Y:S01]  /*1a20*/  UIMAD UR14, UR18, UR11, UR8 ;  /* 0x0000000b120e72a4 */ /* 0x004fe2000f8e0208 */
[----:B------:R-:W-:Y:S01]  /*1a30*/  IMAD.WIDE.U32 R22, R22, UR18, R18 ;  /* 0x0000001216167c25 */ /* 0x000fe2000f8e0012 */
[----:B------:R-:W-:Y:S02]  /*1a40*/  USHF.R.S32.HI UR11, URZ, 0x1f, UR5 ;  /* 0x0000001f3f0b7899 */ /* 0x000fe40008011405 */
[----:B------:R-:W-:Y:S01]  /*1a50*/  UIMAD UR8, UR39, UR12, URZ ;  /* 0x0000000c270872a4 */ /* 0x000fe2000f8e023f */
[----:B------:R-:W-:Y:S01]  /*1a60*/  IMAD R6, R6, UR26, RZ ;  /* 0x0000001a06067c24 */ /* 0x000fe2000f8e02ff */
[----:B------:R-:W-:Y:S01]  /*1a70*/  UIADD3.X UR5, UR19, UR11, UR46, UP1, UP0 ;  /* 0x0000000b13057290 */ /* 0x000fe20008fe042e */
[----:B------:R-:W-:Y:S01]  /*1a80*/  IMAD.U32 R18, RZ, RZ, UR12 ;  /* 0x0000000cff127e24 */ /* 0x000fe2000f8e00ff */
[----:B------:R-:W-:Y:S01]  /*1a90*/  UIADD3 UR10, UP1, UP0, UR35, UR10, UR47 ;  /* 0x0000000a230a7290 */ /* 0x000fe2000f83e02f */
[C---:B------:R-:W-:Y:S01]  /*1aa0*/  IMAD R6, R17.reuse, UR27, R6 ;  /* 0x0000001b11067c24 */ /* 0x040fe2000f8e0206 */
[----:B------:R-:W-:Y:S01]  /*1ab0*/  UIMAD UR8, UR18, UR13, UR8 ;  /* 0x0000000d120872a4 */ /* 0x000fe2000f8e0208 */
[----:B------:R-:W-:Y:S01]  /*1ac0*/  IMAD.WIDE.U32 R16, R17, UR26, R220 ;  /* 0x0000001a11107c25 */ /* 0x000fe2000f8e00dc */
[----:B------:R-:W-:-:S02]  /*1ad0*/  UIADD3.X UR5, UR45, UR5, UR40, UP1, UP0 ;  /* 0x000000052d057290 */ /* 0x000fc40008fe0428 */
[----:B------:R-:W-:Y:S01]  /*1ae0*/  UISETP.GE.AND UP0, UPT, UR34, 0x1, UPT ;  /* 0x000000012200788c */ /* 0x000fe2000bf06270 */
[----:B------:R-:W-:Y:S01]  /*1af0*/  VIADD R23, R23, UR14 ;  /* 0x0000000e17177c36 */ /* 0x000fe20008000000 */
[----:B------:R-:W-:Y:S01]  /*1b00*/  IADD3 R16, P0, R16, UR48, RZ ;  /* 0x0000003010107c10 */ /* 0x000fe2000ff1e0ff */
[----:B------:R-:W-:Y:S01]  /*1b10*/  ULEA.HI.SX32 UR15, UR41, 0xffffffff, 0x1a ;  /* 0xffffffff290f7891 */ /* 0x000fe2000f8fd23f */
[-C--:B------:R-:W-:Y:S02]  /*1b20*/  IMAD.WIDE.U32 R22, R12, R4.reuse, R22 ;  /* 0x000000040c167225 */ /* 0x080fe400078e0016 */
[----:B------:R-:W-:Y:S01]  /*1b30*/  IADD3.X R17, R17, UR42, R6, P0, !PT ;  /* 0x0000002a11117c10 */ /* 0x000fe200087fe406 */
[----:B------:R-:W-:Y:S01]  /*1b40*/  UIMAD.WIDE UR12, UR30, 0x4, UR54 ;  /* 0x000000041e0c78a5 */ /* 0x000fe2000f8e0236 */
[----:B------:R-:W-:Y:S02]  /*1b50*/  IMAD R6, R7, UR38, R250 ;  /* 0x0000002607067c24 */ /* 0x000fe4000f8e02fa */
[----:B------:R-:W-:-:S02]  /*1b60*/  IMAD R7, R11, R4, RZ ;  /* 0x000000040b077224 */ /* 0x000fc400078e02ff */
[----:B------:R-:W-:Y:S01]  /*1b70*/  IMAD.WIDE.U32 R18, R18, UR18, R16 ;  /* 0x0000001212127c25 */ /* 0x000fe2000f8e0010 */
[----:B------:R-:W-:Y:S01]  /*1b80*/  IADD3 R13, P0, R6, UR10, RZ ;  /* 0x0000000a060d7c10 */ /* 0x000fe2000ff1e0ff */
[----:B------:R-:W-:Y:S01]  /*1b90*/  ULDC.64 UR10, c[0x0][0x400] ;  /* 0x00010000000a7ab9 */ /* 0x000fe20000000a00 */
[----:B------:R-:W-:Y:S01]  /*1ba0*/  ULDC.64 UR18, c[0x0][0x3e0] ;  /* 0x0000f80000127ab9 */ /* 0x000fe20000000a00 */
[----:B------:R-:W-:Y:S01]  /*1bb0*/  IMAD R7, R12, R5, R7 ;  /* 0x000000050c077224 */ /* 0x000fe200078e0207 */
[----:B------:R-:W-:Y:S02]  /*1bc0*/  LEA.HI.X.SX32 R6, R6, UR5, 0x1, P0 ;  /* 0x0000000506067c11 */ /* 0x000fe400080f0eff */
[----:B------:R-:W-:Y:S01]  /*1bd0*/  LEA R244, P0, R13, UR10, 0x2 ;  /* 0x0000000a0df47c11 */ /* 0x000fe2000f8010ff */
[----:B------:R-:W-:Y:S01]  /*1be0*/  IMAD.IADD R16, R23, 0x1, R7 ;  /* 0x0000000117107824 */ /* 0x000fe200078e0207 */
[----:B------:R-:W-:Y:S02]  /*1bf0*/  LEA R246, P1, R22, UR18, 0x1 ;  /* 0x0000001216f67c11 */ /* 0x000fe4000f8208ff */
[----:B------:R-:W-:Y:S01]  /*1c00*/  LEA.HI.X R245, R13, UR11, R6, 0x2, P0 ;  /* 0x0000000b0df57c11 */ /* 0x000fe200080f1406 */
[----:B------:R-:W-:Y:S01]  /*1c10*/  VIADD R13, R19, UR8 ;  /* 0x00000008130d7c36 */ /* 0x000fe20008000000 */
[----:B------:R-:W-:Y:S01]  /*1c20*/  PLOP3.LUT P0, PT, PT, PT, UP0, 0x80, 0x0 ;  /* 0x000000000000781c */ /* 0x000fe20003f0f008 */
[----:B------:R-:W-:Y:S01]  /*1c30*/  UIMAD.WIDE UR10, UR22, 0x4, UR36 ;  /* 0x00000004160a78a5 */ /* 0x000fe2000f8e0224 */
[----:B------:R-:W-:-:S02]  /*1c40*/  LEA R248, P2, R18, UR16, 0x1 ;  /* 0x0000001012f87c11 */ /* 0x000fc4000f8408ff */
[----:B------:R-:W-:Y:S02]  /*1c50*/  LEA.HI.X R247, R22, UR19, R16, 0x1, P1 ;  /* 0x0000001316f77c11 */ /* 0x000fe400088f0c10 */
[----:B------:R-:W-:-:S07]  /*1c60*/  LEA.HI.X R249, R18, UR17, R13, 0x1, P2 ;  /* 0x0000001112f97c11 */ /* 0x000fce00090f0c0d */
[----:B------:R-:W-:Y:S05]  /*1c70*/  @!P0 BRA `(.L_x_952) ;  /* 0x00000064006c8947 */ /* 0x000fea0003800000 */
[----:B------:R-:W-:Y:S01]  /*1c80*/  PLOP3.LUT P3, PT, PT, PT, UP4, 0x80, 0x0 ;  /* 0x000000000000781c */ /* 0x000fe20003f6f048 */
[----:B------:R-:W-:Y:S01]  /*1c90*/  UIMAD UR5, UR32, UR20, URZ ;  /* 0x00000014200572a4 */ /* 0x000fe2000f8e023f */
[----:B------:R-:W-:Y:S01]  /*1ca0*/  IMAD.U32 R7, RZ, RZ, UR20 ;  /* 0x00000014ff077e24 */ /* 0x000fe2000f8e00ff */
[----:B------:R-:W-:Y:S01]  /*1cb0*/  UMOV UR14, UR12 ;  /* 0x0000000c000e7c82 */ /* 0x000fe20008000000 */
[----:B------:R-:W-:Y:S01]  /*1cc0*/  UIMAD UR12, UR59, -0x40, UR9 ;  /* 0xffffffc03b0c78a4 */ /* 0x000fe2000f8e0209 */
[----:B------:R-:W-:Y:S01]  /*1cd0*/  LEA R234, R216, UR4, 0x1 ;  /* 0x00000004d8ea7c11 */ /* 0x000fe2000f8e08ff */
[----:B------:R-:W-:Y:S01]  /*1ce0*/  UIMAD UR5, UR28, UR21, UR5 ;  /* 0x000000151c0572a4 */ /* 0x000fe2000f8e0205 */
[----:B------:R-:W-:Y:S01]  /*1cf0*/  IMAD.WIDE.U32 R20, R7, UR28, R220 ;  /* 0x0000001c07147c25 */ /* 0x000fe2000f8e00dc */
[----:B------:R-:W-:Y:S01]  /*1d00*/  UMOV UR8, UR15 ;  /* 0x0000000f00087c82 */ /* 0x000fe20008000000 */
[----:B------:R-:W-:Y:S01]  /*1d10*/  IADD3 R7, R12, 0x20, RZ ;  /* 0x000000200c077810 */ /* 0x000fe20007ffe0ff */
[----:B------:R-:W-:Y:S01]  /*1d20*/  ULEA.HI UR15, UR8, UR8, URZ, 0x1 ;  /* 0x00000008080f7291 */ /* 0x000fe2000f8f083f */
[----:B------:R-:W-:Y:S01]  /*1d30*/  BSSY B0, `(.L_x_953) ;  /* 0x0000030000007945 */ /* 0x000fe20003800000 */
[----:B------:R-:W-:Y:S01]  /*1d40*/  IMAD.U32 R6, RZ, RZ, UR5 ;  /* 0x00000005ff067e24 */ /* 0x000fe2000f8e00ff */
[----:B------:R-:W-:Y:S01]  /*1d50*/  @P3 BAR.SYNC.DEFER_BLOCKING 0x0 ;  /* 0x0000000000003b1d */ /* 0x000fe20000010000 */
[----:B------:R-:W-:Y:S01]  /*1d60*/  IADD3 R24, P0, R20, UR23, RZ ;  /* 0x0000001714187c10 */ /* 0x000fe2000ff1e0ff */
[----:B------:R-:W-:Y:S01]  /*1d70*/  ULOP3.LUT UR15, UR15, 0xfffffffe, URZ, 0xc0, !UPT ;  /* 0xfffffffe0f0f7892 */ /* 0x000fe2000f8ec03f */
[----:B------:R-:W-:Y:S01]  /*1d80*/  ISETP.GE.AND P5, PT, R7, UR12, PT ;  /* 0x0000000c07007c0c */ /* 0x000fe2000bfa6270 */
[----:B------:R-:W-:Y:S01]  /*1d90*/  UIMAD UR5, UR8, -0x40, UR34 ;  /* 0xffffffc0080578a4 */ /* 0x000fe2000f8e0222 */
[----:B------:R-:W-:Y:S01]  /*1da0*/  IADD3.X R25, R21, UR33, R6, P0, !PT ;  /* 0x0000002115197c10 */ /* 0x000fe200087fe406 */
[----:B------:R-:W-:Y:S01]  /*1db0*/  ULDC.64 UR22, c[0x0][0x268] ;  /* 0x00009a0000167ab9 */ /* 0x000fe20000000a00 */
[----:B------:R-:W-:Y:S01]  /*1dc0*/  ISETP.GE.AND P0, PT, R12, UR12, PT ;  /* 0x0000000c0c007c0c */ /* 0x000fe2000bf06270 */
[----:B------:R-:W-:Y:S01]  /*1dd0*/  IMAD R6, R14, UR22, RZ ;  /* 0x000000160e067c24 */ /* 0x000fe2000f8e02ff */
[----:B------:R-:W-:Y:S01]  /*1de0*/  UIADD3 UR15, UR8, -UR15, URZ ;  /* 0x8000000f080f7290 */ /* 0x000fe2000fffe03f */
[----:B------:R-:W-:Y:S01]  /*1df0*/  IMAD.WIDE.U32 R24, R15, UR22, R24 ;  /* 0x000000160f187c25 */ /* 0x000fe2000f8e0018 */
[----:B------:R-:W-:-:S02]  /*1e00*/  ISETP.GE.AND P1, PT, R7, UR5, PT ;  /* 0x0000000507007c0c */ /* 0x000fc4000bf26270 */
[----:B------:R-:W-:Y:S01]  /*1e10*/  UISETP.NE.AND UP0, UPT, UR15, 0x1, UPT ;  /* 0x000000010f00788c */ /* 0x000fe2000bf05270 */
[----:B------:R-:W-:Y:S01]  /*1e20*/  IMAD R17, R15, UR23, R6 ;  /* 0x000000170f117c24 */ /* 0x000fe2000f8e0206 */
[----:B------:R-:W-:Y:S01]  /*1e30*/  ISETP.GE.AND P2, PT, R12, UR5, PT ;  /* 0x000000050c007c0c */ /* 0x000fe2000bf46270 */
[----:B------:R-:W-:-:S03]  /*1e40*/  VIADD R233, R220, 0x40 ;  /* 0x00000040dce97836 */ /* 0x000fc60000000000 */
[----:B------:R-:W-:Y:S01]  /*1e50*/  IADD3 R17, R25, R17, RZ ;  /* 0x0000001119117210 */ /* 0x000fe20007ffe0ff */
[----:B------:R1:W-:Y:S04]  /*1e60*/  @P0 STS.128 [R234+0x10000], RZ ;  /* 0x010000ffea000388 */ /* 0x0003e80000000c00 */
        /* <DEDUP_REMOVED lines=28> */
.L_x_954:
[----:B------:R-:W-:Y:S05]  /*2030*/  BSYNC B0 ;  /* 0x0000000000007941 */ /* 0x000fea0003800000 */
.L_x_953:
        /* <DEDUP_REMOVED lines=31> */
.L_x_956:
[----:B------:R-:W-:Y:S05]  /*2230*/  BSYNC B0 ;  /* 0x0000000000007941 */ /* 0x000fea0003800000 */
.L_x_955:
        /* <DEDUP_REMOVED lines=19> */
.L_x_958:
[----:B------:R-:W-:Y:S05]  /*2370*/  BSYNC B0 ;  /* 0x0000000000007941 */ /* 0x000fea0003800000 */
.L_x_957:
        /* <DEDUP_REMOVED lines=25> */
.L_x_960:
[----:B------:R-:W-:Y:S05]  /*2510*/  BSYNC B0 ;  /* 0x0000000000007941 */ /* 0x000fea0003800000 */
.L_x_959:
        /* <DEDUP_REMOVED lines=14> */
.L_x_962:
        /* <DEDUP_REMOVED lines=20> */
.L_x_963:
[----:B------:R-:W-:Y:S05]  /*2740*/  BSYNC B0 ;  /* 0x0000000000007941 */ /* 0x000fea0003800000 */
.L_x_961:
        /* <DEDUP_REMOVED lines=13> */
.L_x_965:
[----:B------:R-:W-:Y:S01]  /*2820*/  ULDC UR15, c[0x0][0x2d0] ;  /* 0x0000b400000f7ab9 */ /* 0x000fe20000000800 */
[----:B------:R-:W-:Y:S01]  /*2830*/  IMAD.U32 R7, RZ, RZ, UR26 ;  /* 0x0000001aff077e24 */ /* 0x000fe2000f8e00ff */
[----:B------:R-:W-:Y:S01]  /*2840*/  ISETP.GE.AND P2, PT, R220, UR15, PT ;  /* 0x0000000fdc007c0c */ /* 0x000fe2000bf46270 */
[----:B---3--:R-:W-:Y:S01]  /*2850*/  IMAD.U32 R5, RZ, RZ, UR27 ;  /* 0x0000001bff057e24 */ /* 0x008fe2000f8e00ff */
        /* <DEDUP_REMOVED lines=25> */
.L_x_966:
[----:B------:R-:W-:Y:S05]  /*29f0*/  BSYNC B0 ;  /* 0x0000000000007941 */ /* 0x000fea0003800000 */
.L_x_964:
[----:B-1-3--:R-:W-:Y:S01]  /*2a00*/  IMAD.U32 R5, RZ, RZ, UR24 ;  /* 0x00000018ff057e24 */ /* 0x00afe2000f8e00ff */
        /* <DEDUP_REMOVED lines=11> */
[----:B------:R-:W-:-:S03]  /*2ac0*/  IMAD R7, R15, UR17, R14 ;  /* 0x000000110f077c24 */ /* 0x000fc6000f8e020e */
        /* <DEDUP_REMOVED lines=31> */
.L_x_968:
[----:B------:R-:W-:Y:S05]  /*2cc0*/  BSYNC B0 ;  /* 0x0000000000007941 */ /* 0x000fea0003800000 */
.L_x_967:
        /* <DEDUP_REMOVED lines=31> */
.L_x_970:
[----:B------:R-:W-:Y:S05]  /*2ec0*/  BSYNC B0 ;  /* 0x0000000000007941 */ /* 0x000fea0003800000 */
.L_x_969:
[----:B------:R-:W0:Y:S01]  /*2ed0*/  LDGDEPBAR ;  /* 0x00000000000079af */ /* 0x000e220000000000 */
[----:B-1-3--:R-:W-:Y:S01]  /*2ee0*/  IMAD.MOV.U32 R4, RZ, RZ, 0x4 ;  /* 0x00000004ff047424 */ /* 0x00afe200078e00ff */
[----:B------:R-:W1:Y:S01]  /*2ef0*/  LDC.64 R14, c[0x0][0x3b8] ;  /* 0x0000ee00ff0e7b82 */ /* 0x000e620000000a00 */
[----:B------:R-:W-:Y:S01]  /*2f00*/  IMAD.MOV.U32 R240, RZ, RZ, 0x7f800000 ;  /* 0x7f800000fff07424 */ /* 0x000fe200078e00ff */
[----:B------:R-:W-:Y:S01]  /*2f10*/  ULDC.64 UR18, c[0x0][0x3c8] ;  /* 0x0000f20000127ab9 */ /* 0x000fe20000000a00 */
[----:B------:R-:W-:Y:S01]  /*2f20*/  IMAD.MOV.U32 R241, RZ, RZ, 0x7f800000 ;  /* 0x7f800000fff17424 */ /* 0x000fe200078e00ff */
[----:B------:R-:W-:Y:S01]  /*2f30*/  UISETP.NE.U32.AND UP0, UPT, UR18, URZ, UPT ;  /* 0x0000003f1200728c */ /* 0x000fe2000bf05070 */
[----:B------:R-:W-:-:S03]  /*2f40*/  IMAD.WIDE R18, R219, R4, UR10 ;  /* 0x0000000adb127e25 */ /* 0x000fc6000f8e0204 */
[----:B------:R-:W3:Y:S01]  /*2f50*/  S2UR UR5, SR_CTAID.Z ;  /* 0x00000000000579c3 */ /* 0x000ee20000002700 */
[----:B------:R-:W-:Y:S01]  /*2f60*/  UISETP.NE.AND.EX UP0, UPT, UR19, URZ, UPT, UP0 ;  /* 0x0000003f1300728c */ /* 0x000fe2000bf05300 */
[----:B------:R1:W5:Y:S06]  /*2f70*/  @!P2 LDG.E R240, desc[UR6][R18.64] ;  /* 0x0000000612f0a981 */ /* 0x00036c000c1e1900 */
[----:B------:R-:W2:Y:S01]  /*2f80*/  S2UR UR15, SR_CTAID.Z ;  /* 0x00000000000f79c3 */ /* 0x000ea20000002700 */
[----:B------:R1:W5:Y:S01]  /*2f90*/  @!P1 LDG.E R241, desc[UR6][R18.64+0x20] ;  /* 0x0000200612f19981 */ /* 0x000362000c1e1900 */
[----:B------:R-:W-:-:S06]  /*2fa0*/  PLOP3.LUT P0, PT, PT, PT, UP0, 0x80, 0x0 ;  /* 0x000000000000781c */ /* 0x000fcc0003f0f008 */
[----:B------:R-:W4:Y:S01]  /*2fb0*/  S2UR UR12, SR_CTAID.Y ;  /* 0x00000000000c79c3 */ /* 0x000f220000002600 */
[----:B------:R-:W-:-:S07]  /*2fc0*/  DEPBAR.LE SB0, 0x1 ;  /* 0x000080400000791a */ /* 0x000fce0000000000 */
[----:B------:R-:W-:Y:S01]  /*2fd0*/  BAR.SYNC.DEFER_BLOCKING 0x0 ;  /* 0x0000000000007b1d */ /* 0x000fe20000010000 */
[----:B---3--:R-:W-:-:S05]  /*2fe0*/  USHF.R.S32.HI UR16, URZ, 0x1f, UR5 ;  /* 0x0000001f3f107899 */ /* 0x008fca0008011405 */
[----:B------:R-:W-:Y:S01]  /*2ff0*/  @UP0 ULDC.64 UR20, c[0x0][0x3d0] ;  /* 0x0000f40000140ab9 */ /* 0x000fe20000000a00 */
[----:B------:R-:W3:Y:S01]  /*3000*/  S2R R7, SR_TID.X ;  /* 0x0000000000077919 */ /* 0x000ee20000002100 */
[----:B------:R-:W-:Y:S01]  /*3010*/  @UP0 UIMAD UR5, UR49, UR20, URZ ;  /* 0x00000014310502a4 */ /* 0x000fe2000f8e023f */
[----:B------:R-:W-:Y:S01]  /*3020*/  LEA.HI R9, R9, R10, RZ, 0x4 ;  /* 0x0000000a09097211 */ /* 0x000fe200078f20ff */
[----:B------:R-:W-:Y:S01]  /*3030*/  @UP0 UMOV UR17, UR16 ;  /* 0x0000001000110c82 */ /* 0x000fe20008000000 */
[----:B--2---:R-:W-:Y:S01]  /*3040*/  @UP0 UMOV UR16, UR15 ;  /* 0x0000000f00100c82 */ /* 0x004fe20008000000 */
[----:B------:R-:W-:Y:S01]  /*3050*/  LOP3.LUT R13, R8, 0xfffffff8, RZ, 0xc0, !PT ;  /* 0xfffffff8080d7812 */ /* 0x000fe200078ec0ff */
[----:B------:R-:W-:Y:S01]  /*3060*/  IMAD.U32 R236, RZ, RZ, UR59 ;  /* 0x0000003bffec7e24 */ /* 0x000fe2000f8e00ff */
[----:B------:R-:W2:Y:S01]  /*3070*/  LDC R235, c[0x0][0x270] ;  /* 0x00009c00ffeb7b82 */ /* 0x000ea20000000800 */
[----:B------:R-:W-:Y:S02]  /*3080*/  IMAD.MOV.U32 R206, RZ, RZ, 0x20 ;  /* 0x00000020ffce7424 */ /* 0x000fe400078e00ff */
[----:B------:R-:W-:Y:S01]  /*3090*/  IMAD.MOV.U32 R205, RZ, RZ, 0x40 ;  /* 0x00000040ffcd7424 */ /* 0x000fe200078e00ff */
[----:B----4-:R-:W-:-:S02]  /*30a0*/  @UP0 UIMAD.WIDE.U32 UR16, UR12, UR20, UR16 ;  /* 0x000000140c1002a5 */ /* 0x010fc4000f8e0010 */
[----:B------:R-:W-:Y:S02]  /*30b0*/  @UP0 UIMAD UR5, UR12, UR21, UR5 ;  /* 0x000000150c0502a4 */ /* 0x000fe4000f8e0205 */
[----:B------:R-:W-:Y:S01]  /*30c0*/  @UP0 ULEA UR18, UP1, UR16, UR18, 0x2 ;  /* 0x0000001210120291 */ /* 0x000fe2000f82103f */
[----:B-1----:R-:W4:Y:S01]  /*30d0*/  LDG.E.64 R4, desc[UR6][R14.64] ;  /* 0x000000060e047981 */ /* 0x002f22000c1e1b00 */
[----:B------:R-:W-:Y:S01]  /*30e0*/  @UP0 UIADD3 UR5, UR17, UR5, URZ ;  /* 0x0000000511050290 */ /* 0x000fe2000fffe03f */
[----:B------:R-:W-:Y:S02]  /*30f0*/  VIADD R208, R211, 0x2000 ;  /* 0x00002000d3d07836 */ /* 0x000fe40000000000 */
[----:B------:R-:W-:Y:S01]  /*3100*/  VIADD R207, R212, 0x2000 ;  /* 0x00002000d4cf7836 */ /* 0x000fe20000000000 */
[----:B------:R-:W-:Y:S01]  /*3110*/  @UP0 ULEA.HI.X UR19, UR16, UR19, UR5, 0x2, UP1 ;  /* 0x0000001310130291 */ /* 0x000fe200088f1405 */
[----:B------:R-:W2:Y:S01]  /*3120*/  LDG.E.64 R238, desc[UR6][R14.64+0x8] ;  /* 0x000008060eee7981 */ /* 0x000ea2000c1e1b00 */
[----:B------:R-:W-:Y:S01]  /*3130*/  IMAD.U32 R16, RZ, RZ, UR18 ;  /* 0x00000012ff107e24 */ /* 0x000fe2000f8e00ff */
[----:B------:R-:W-:Y:S01]  /*3140*/  LOP3.LUT R9, R9, 0xfffffff0, RZ, 0xc0, !PT ;  /* 0xfffffff009097812 */ /* 0x000fe200078ec0ff */
[----:B------:R-:W-:Y:S01]  /*3150*/  IMAD.IADD R13, R10, 0x1, -R13 ;  /* 0x000000010a0d7824 */ /* 0x000fe200078e0a0d */
[----:B------:R-:W-:Y:S01]  /*3160*/  @UP0 ULDC UR5, c[0x0][0x2e8] ;  /* 0x0000ba0000050ab9 */ /* 0x000fe20000000800 */
[----:B------:R-:W-:Y:S01]  /*3170*/  IMAD.U32 R17, RZ, RZ, UR19 ;  /* 0x00000013ff117e24 */ /* 0x000fe2000f8e00ff */
[----:B------:R1:W1:Y:S01]  /*3180*/  LDSM.16.M88.4 R112, [R201+0x10000] ;  /* 0x01000000c970783b */ /* 0x0002620000000200 */
[----:B------:R-:W-:Y:S01]  /*3190*/  IMAD.SHL.U32 R8, R214, 0x20, RZ ;  /* 0x00000020d6087824 */ /* 0x000fe200078e00ff */
[----:B------:R-:W-:Y:S01]  /*31a0*/  CS2R R94, SRZ ;  /* 0x00000000005e7805 */ /* 0x000fe2000001ff00 */
[----:B------:R-:W-:Y:S01]  /*31b0*/  IMAD.MOV.U32 R232, RZ, RZ, 0x4 ;  /* 0x00000004ffe87424 */ /* 0x000fe200078e00ff */
[----:B------:R-:W2:Y:S01]  /*31c0*/  @P0 LDG.E R6, desc[UR6][R16.64] ;  /* 0x0000000610060981 */ /* 0x000ea2000c1e1900 */
[----:B------:R-:W-:Y:S01]  /*31d0*/  IMAD.IADD R12, R10, 0x1, -R9 ;  /* 0x000000010a0c7824 */ /* 0x000fe200078e0a09 */
[----:B------:R-:W-:Y:S01]  /*31e0*/  LOP3.LUT P4, RZ, R13, 0x2, RZ, 0xc0, !PT ;  /* 0x000000020dff7812 */ /* 0x000fe2000788c0ff */
[----:B---3--:R-:W-:Y:S01]  /*31f0*/  IMAD.SHL.U32 R7, R7, 0x2, RZ ;  /* 0x0000000207077824 */ /* 0x008fe200078e00ff */
[----:B------:R3:W1:Y:S01]  /*3200*/  LDSM.16.M88.4 R116, [R201+0x10800] ;  /* 0x01080000c974783b */ /* 0x0006620000000200 */
[----:B------:R-:W-:-:S02]  /*3210*/  CS2R R92, SRZ ;  /* 0x00000000005c7805 */ /* 0x000fc4000001ff00 */
[----:B------:R-:W-:Y:S02]  /*3220*/  SHF.R.S32.HI R11, RZ, 0x1f, R12 ;  /* 0x0000001fff0b7819 */ /* 0x000fe4000001140c */
[----:B------:R-:W-:Y:S01]  /*3230*/  CS2R R98, SRZ ;  /* 0x0000000000627805 */ /* 0x000fe2000001ff00 */
[----:B------:R3:W1:Y:S01]  /*3240*/  LDSM.16.M88.4 R120, [R200+0x10000] ;  /* 0x01000000c878783b */ /* 0x0006620000000200 */
[----:B------:R-:W-:Y:S02]  /*3250*/  CS2R R96, SRZ ;  /* 0x0000000000607805 */ /* 0x000fe4000001ff00 */
[----:B------:R-:W-:Y:S01]  /*3260*/  LEA.HI R11, R11, R12, RZ, 0x3 ;  /* 0x0000000c0b0b7211 */ /* 0x000fe200078f18ff */
[----:B------:R-:W3:Y:S01]  /*3270*/  @P0 MUFU.RCP R9, UR5 ;  /* 0x0000000500090d08 */ /* 0x000ee20008001000 */
[----:B------:R-:W-:Y:S01]  /*3280*/  UIMAD UR5, UR12, UR51, UR15 ;  /* 0x000000330c0572a4 */ /* 0x000fe2000f8e020f */
[----:B------:R1:W1:Y:S01]  /*3290*/  LDSM.16.M88.4 R124, [R200+0x10800] ;  /* 0x01080000c87c783b */ /* 0x0002620000000200 */
[----:B------:R-:W-:-:S02]  /*32a0*/  LOP3.LUT R11, R11, 0xfffffff8, RZ, 0xc0, !PT ;  /* 0xfffffff80b0b7812 */ /* 0x000fc400078ec0ff */
[----:B------:R-:W-:Y:S02]  /*32b0*/  CS2R R90, SRZ ;  /* 0x00000000005a7805 */ /* 0x000fe4000001ff00 */
[----:B------:R-:W-:Y:S01]  /*32c0*/  CS2R R88, SRZ ;  /* 0x0000000000587805 */ /* 0x000fe2000001ff00 */
[----:B------:R1:W1:Y:S01]  /*32d0*/  LDSM.16.M88.4 R128, [R3+0x10000] ;  /* 0x010000000380783b */ /* 0x0002620000000200 */
[----:B------:R-:W-:Y:S02]  /*32e0*/  LOP3.LUT R7, R8, 0x6, R7, 0xf8, !PT ;  /* 0x0000000608077812 */ /* 0x000fe400078ef807 */
[----:B------:R-:W-:Y:S02]  /*32f0*/  CS2R R86, SRZ ;  /* 0x0000000000567805 */ /* 0x000fe4000001ff00 */
[----:B------:R-:W-:Y:S01]  /*3300*/  CS2R R84, SRZ ;  /* 0x0000000000547805 */ /* 0x000fe2000001ff00 */
[----:B------:R1:W1:Y:S01]  /*3310*/  LDSM.16.M88.4 R132, [R3+0x10800] ;  /* 0x010800000384783b */ /* 0x0002620000000200 */
[----:B------:R-:W-:Y:S01]  /*3320*/  IMAD.IADD R11, R12, 0x1, -R11 ;  /* 0x000000010c0b7824 */ /* 0x000fe200078e0a0b */
[----:B------:R-:W-:-:S02]  /*3330*/  CS2R R78, SRZ ;  /* 0x00000000004e7805 */ /* 0x000fc4000001ff00 */
[----:B------:R-:W-:Y:S01]  /*3340*/  CS2R R76, SRZ ;  /* 0x00000000004c7805 */ /* 0x000fe2000001ff00 */
[----:B------:R1:W1:Y:S01]  /*3350*/  LDSM.16.M88.4 R144, [R201+0x12000] ;  /* 0x01200000c990783b */ /* 0x0002620000000200 */
[----:B------:R-:W-:Y:S01]  /*3360*/  USHF.L.U32 UR5, UR5, 0x5, URZ ;  /* 0x0000000505057899 */ /* 0x000fe2000800063f */
        /* <DEDUP_REMOVED lines=19> */
[----:B------:R-:W-:Y:S01]  /*34a0*/  IMAD R236, R236, 0x40, R7 ;  /* 0x00000040ecec7824 */ /* 0x000fe200078e0207 */
[----:B------:R-:W-:Y:S01]  /*34b0*/  USHF.R.S32.HI UR12, URZ, 0x1f, UR5 ;  /* 0x0000001f3f0c7899 */ /* 0x000fe20008011405 */
[----:B------:R-:W-:Y:S02]  /*34c0*/  R2P PR, R11, 0x6 ;  /* 0x000000060b007804 */ /* 0x000fe40000000000 */
[----:B------:R-:W-:Y:S02]  /*34d0*/  CS2R R30, SRZ ;  /* 0x00000000001e7805 */ /* 0x000fe4000001ff00 */
[----:B------:R-:W-:Y:S01]  /*34e0*/  SHF.R.S32.HI R7, RZ, 0x1f, R250 ;  /* 0x0000001fff077819 */ /* 0x000fe200000114fa */
[----:B------:R-:W-:-:S02]  /*34f0*/  USHF.L.U32 UR19, UR38, 0x4, URZ ;  /* 0x0000000426137899 */ /* 0x000fc4000800063f */
[----:B------:R-:W-:Y:S02]  /*3500*/  USHF.L.U32 UR15, UR38, 0x3, URZ ;  /* 0x00000003260f7899 */ /* 0x000fe4000800063f */
[----:B------:R-:W-:Y:S02]  /*3510*/  UIADD3 UR30, UR19, 0x60, URZ ;  /* 0x00000060131e7890 */ /* 0x000fe4000fffe03f */
[----:B------:R-:W-:Y:S02]  /*3520*/  UIADD3 UR25, UR19, 0x40, URZ ;  /* 0x0000004013197890 */ /* 0x000fe4000fffe03f */
[----:B------:R-:W-:Y:S02]  /*3530*/  UIADD3 UR29, UR15, UR30, URZ ;  /* 0x0000001e0f1d7290 */ /* 0x000fe4000fffe03f */
[----:B------:R-:W-:Y:S01]  /*3540*/  UIADD3 UR24, UR15, UR25, URZ ;  /* 0x000000190f187290 */ /* 0x000fe2000fffe03f */
[----:B------:R-:W-:Y:S02]  /*3550*/  SEL R206, R206, 0xffffffe0, !P1 ;  /* 0xffffffe0cece7807 */ /* 0x000fe40004800000 */
[----:B------:R-:W-:-:S02]  /*3560*/  CS2R R28, SRZ ;  /* 0x00000000001c7805 */ /* 0x000fc4000001ff00 */
[----:B------:R-:W-:Y:S01]  /*3570*/  CS2R R34, SRZ ;  /* 0x0000000000227805 */ /* 0x000fe2000001ff00 */
[----:B------:R-:W-:Y:S01]  /*3580*/  UIADD3 UR23, UR15, UR24, URZ ;  /* 0x000000180f177290 */ /* 0x000fe2000fffe03f */
[----:B------:R-:W-:Y:S01]  /*3590*/  IADD3 R243, R219, -UR34, -R236 ;  /* 0x80000022dbf37c10 */ /* 0x000fe2000fffe8ec */
[----:B------:R-:W-:Y:S01]  /*35a0*/  IMAD.IADD R204, R209, 0x1, R206 ;  /* 0x00000001d1cc7824 */ /* 0x000fe200078e02ce */
[----:B------:R-:W-:Y:S01]  /*35b0*/  SEL R205, R205, 0xffffffc0, !P2 ;  /* 0xffffffc0cdcd7807 */ /* 0x000fe20005000000 */
[----:B------:R-:W-:Y:S01]  /*35c0*/  UIADD3 UR22, UR15, UR23, URZ ;  /* 0x000000170f167290 */ /* 0x000fe2000fffe03f */
[----:B------:R-:W-:Y:S02]  /*35d0*/  SEL R208, R208, R211, !P3 ;  /* 0x000000d3d0d07207 */ /* 0x000fe40005800000 */
[----:B------:R-:W-:Y:S02]  /*35e0*/  CS2R R32, SRZ ;  /* 0x0000000000207805 */ /* 0x000fe4000001ff00 */
[----:B------:R-:W-:Y:S01]  /*35f0*/  SEL R207, R207, R212, !P3 ;  /* 0x000000d4cfcf7207 */ /* 0x000fe20005800000 */
[----:B------:R-:W-:Y:S01]  /*3600*/  UIADD3 UR32, UR19, 0x20, URZ ;  /* 0x0000002013207890 */ /* 0x000fe2000fffe03f */
[----:B------:R-:W-:Y:S01]  /*3610*/  CS2R R26, SRZ ;  /* 0x00000000001a7805 */ /* 0x000fe2000001ff00 */
[----:B------:R-:W-:Y:S01]  /*3620*/  UIADD3 UR21, UR15, UR22, URZ ;  /* 0x000000160f157290 */ /* 0x000fe2000fffe03f */
[----:B------:R-:W-:-:S02]  /*3630*/  CS2R R24, SRZ ;  /* 0x0000000000187805 */ /* 0x000fc4000001ff00 */
[----:B------:R-:W-:Y:S02]  /*3640*/  CS2R R22, SRZ ;  /* 0x0000000000167805 */ /* 0x000fe4000001ff00 */
[----:B------:R-:W-:Y:S02]  /*3650*/  CS2R R20, SRZ ;  /* 0x0000000000147805 */ /* 0x000fe4000001ff00 */
[----:B------:R-:W-:Y:S01]  /*3660*/  LEA R208, R208, UR4, 0x1 ;  /* 0x00000004d0d07c11 */ /* 0x000fe2000f8e08ff */
[----:B------:R-:W-:Y:S01]  /*3670*/  VIADD R243, R243, UR9 ;  /* 0x00000009f3f37c36 */ /* 0x000fe20008000000 */
[----:B------:R-:W-:Y:S01]  /*3680*/  LEA R207, R207, UR4, 0x1 ;  /* 0x00000004cfcf7c11 */ /* 0x000fe2000f8e08ff */
[----:B------:R-:W-:Y:S01]  /*3690*/  IMAD.IADD R202, R209, 0x1, R205 ;  /* 0x00000001d1ca7824 */ /* 0x000fe200078e02cd */
[----:B------:R-:W-:Y:S01]  /*36a0*/  UIMAD UR42, UR38, 0x18, URZ ;  /* 0x00000018262a78a4 */ /* 0x000fe2000f8e023f */
[----:B------:R-:W-:Y:S01]  /*36b0*/  IMAD.IADD R203, R205, 0x1, R204 ;  /* 0x00000001cdcb7824 */ /* 0x000fe200078e02cc */
[----:B------:R-:W-:-:S02]  /*36c0*/  USHF.L.U32 UR41, UR38, 0x5, URZ ;  /* 0x0000000526297899 */ /* 0x000fc4000800063f */
[----:B------:R-:W-:Y:S02]  /*36d0*/  UIMAD UR40, UR38, 0x28, URZ ;  /* 0x00000028262878a4 */ /* 0x000fe4000f8e023f */
[----:B------:R-:W-:Y:S02]  /*36e0*/  UIMAD UR39, UR38, 0x30, URZ ;  /* 0x00000030262778a4 */ /* 0x000fe4000f8e023f */
[----:B------:R-:W-:Y:S02]  /*36f0*/  UIMAD UR38, UR38, 0x38, URZ ;  /* 0x00000038262678a4 */ /* 0x000fe4000f8e023f */
[----:B------:R-:W-:Y:S02]  /*3700*/  UIADD3 UR37, UR15, UR32, URZ ;  /* 0x000000200f257290 */ /* 0x000fe4000fffe03f */
[----:B------:R-:W-:Y:S01]  /*3710*/  UIADD3 UR35, UR15, UR21, URZ ;  /* 0x000000150f237290 */ /* 0x000fe2000fffe03f */
[----:B------:R-:W-:Y:S01]  /*3720*/  ULDC UR57, c[0x0][0x2d0] ;  /* 0x0000b40000397ab9 */ /* 0x000fe20000000800 */
[----:B------:R-:W-:Y:S01]  /*3730*/  ULDC UR61, c[0x0][0x2dc] ;  /* 0x0000b700003d7ab9 */ /* 0x000fe20000000800 */
[----:B------:R-:W-:Y:S01]  /*3740*/  ULDC.U8 UR17, c[0x0][0x388] ;  /* 0x0000e20000117ab9 */ /* 0x000fe20000000000 */
[----:B----4-:R-:W-:Y:S01]  /*3750*/  R2UR UR44, R4 ;  /* 0x00000000042c72ca */ /* 0x010fe200000e0000 */
[----:B------:R-:W-:-:S05]  /*3760*/  IMAD.MOV.U32 R4, RZ, RZ, 0x20 ;  /* 0x00000020ff047424 */ /* 0x000fca00078e00ff */
[----:B------:R-:W-:-:S05]  /*3770*/  SEL R4, R4, 0xffffffe0, !P4 ;  /* 0xffffffe004047807 */ /* 0x000fca0006000000 */
[----:B------:R-:W-:-:S05]  /*3780*/  IMAD.IADD R4, R4, 0x1, R3 ;  /* 0x0000000104047824 */ /* 0x000fca00078e0203 */
[----:B------:R4:W1:Y:S04]  /*3790*/  LDSM.16.M88.4 R136, [R4+0x10000] ;  /* 0x010000000488783b */ /* 0x0008680000000200 */
[----:B------:R4:W1:Y:S04]  /*37a0*/  LDSM.16.M88.4 R140, [R4+0x10800] ;  /* 0x01080000048c783b */ /* 0x0008680000000200 */
[----:B------:R4:W1:Y:S04]  /*37b0*/  LDSM.16.M88.4 R168, [R4+0x12000] ;  /* 0x0120000004a8783b */ /* 0x0008680000000200 */
[----:B------:R4:W1:Y:S01]  /*37c0*/  LDSM.16.M88.4 R172, [R4+0x12800] ;  /* 0x0128000004ac783b */ /* 0x0008620000000200 */
[----:B--2---:R-:W-:-:S04]  /*37d0*/  IADD3 R250, P6, P5, R238, UR5, R250 ;  /* 0x00000005eefa7c10 */ /* 0x004fc8000fdde0fa */
[----:B------:R-:W-:Y:S01]  /*37e0*/  IADD3.X R238, R239, UR12, R7, P6, P5 ;  /* 0x0000000cefee7c10 */ /* 0x000fe2000b7ea407 */
[----:B------:R-:W-:Y:S01]  /*37f0*/  UIADD3 UR12, UR28, 0x40, URZ ;  /* 0x000000401c0c7890 */ /* 0x000fe2000fffe03f */
[----:B---3--:R-:W-:-:S03]  /*3800*/  @P0 FMUL.FTZ R6, R6, R9 ;  /* 0x0000000906060220 */ /* 0x008fc60000410000 */
[----:B------:R-:W-:Y:S02]  /*3810*/  UISETP.GE.AND UP1, UPT, UR12, UR9, UPT ;  /* 0x000000090c00728c */ /* 0x000fe4000bf26270 */
[----:B------:R-:W-:Y:S01]  /*3820*/  UIADD3 UR12, UR19, 0x20, URZ ;  /* 0x00000020130c7890 */ /* 0x000fe2000fffe03f */
[----:B------:R-:W-:-:S03]  /*3830*/  @P0 R2UR UR16, R6 ;  /* 0x00000000061002ca */ /* 0x000fc600000e0000 */
[----:B------:R-:W-:Y:S01]  /*3840*/  UIADD3 UR12, UR15, UR12, URZ ;  /* 0x0000000c0f0c7290 */ /* 0x000fe2000fffe03f */
[----:B------:R-:W-:Y:S01]  /*3850*/  R2UR UR43, R5 ;  /* 0x00000000052b72ca */ /* 0x000fe200000e0000 */
[----:B------:R-:W-:Y:S02]  /*3860*/  UIADD3 UR28, UR15, UR29, URZ ;  /* 0x0000001d0f1c7290 */ /* 0x000fe4000fffe03f */
[----:B------:R-:W-:Y:S02]  /*3870*/  UIADD3 UR33, UR15, UR12, URZ ;  /* 0x0000000c0f217290 */ /* 0x000fe4000fffe03f */
[----:B------:R-:W-:Y:S02]  /*3880*/  UIADD3 UR27, UR15, UR28, URZ ;  /* 0x0000001c0f1b7290 */ /* 0x000fe4000fffe03f */
[----:B------:R-:W-:Y:S01]  /*3890*/  UIADD3 UR31, UR15, UR33, URZ ;  /* 0x000000210f1f7290 */ /* 0x000fe2000fffe03f */
[----:B------:R-:W-:Y:S01]  /*38a0*/  IMAD.MOV.U32 R239, RZ, RZ, R242 ;  /* 0x000000ffffef7224 */ /* 0x000fe200078e00f2 */
[----:B------:R-:W-:Y:S01]  /*38b0*/  UIADD3 UR26, UR15, UR27, URZ ;  /* 0x0000001b0f1a7290 */ /* 0x000fe2000fffe03f */
[----:B------:R-:W-:Y:S01]  /*38c0*/  IMAD.WIDE.U32 R250, R250, -0x2daee0ad, RZ ;  /* 0xd2511f53fafa7825 */ /* 0x000fe200078e00ff */
[----:B------:R-:W-:Y:S01]  /*38d0*/  UIADD3 UR20, UR15, UR31, URZ ;  /* 0x0000001f0f147290 */ /* 0x000fe2000fffe03f */
[----:B------:R-:W-:Y:S01]  /*38e0*/  UMOV UR5, URZ ;  /* 0x0000003f00057c82 */ /* 0x000fe20008000000 */
[----:B------:R-:W-:Y:S01]  /*38f0*/  @UP0 UMOV UR5, UR16 ;  /* 0x0000001000050c82 */ /* 0x000fe20008000000 */
[----:B------:R-:W-:-:S02]  /*3900*/  UIADD3 UR56, UR43, 0x646e171e, URZ ;  /* 0x646e171e2b387890 */ /* 0x000fc4000fffe03f */
[----:B------:R-:W-:Y:S02]  /*3910*/  UIADD3 UR55, UR44, -0x4ab325aa, URZ ;  /* 0xb54cda562c377890 */ /* 0x000fe4000fffe03f */
[----:B------:R-:W-:Y:S02]  /*3920*/  UIADD3 UR54, UR43, -0x56f99767, URZ ;  /* 0xa90668992b367890 */ /* 0x000fe4000fffe03f */
[----:B------:R-:W-:Y:S02]  /*3930*/  UIADD3 UR53, UR44, 0x1715609d, URZ ;  /* 0x1715609d2c357890 */ /* 0x000fe4000fffe03f */
[----:B------:R-:W-:Y:S02]  /*3940*/  UIADD3 UR52, UR43, -0x126145ec, URZ ;  /* 0xed9eba142b347890 */ /* 0x000fe4000fffe03f */
[----:B------:R-:W-:Y:S02]  /*3950*/  UIADD3 UR51, UR44, 0x78dde6e4, URZ ;  /* 0x78dde6e42c337890 */ /* 0x000fe4000fffe03f */
[----:B------:R-:W-:-:S02]  /*3960*/  UIADD3 UR50, UR43, 0x32370b8f, URZ ;  /* 0x32370b8f2b327890 */ /* 0x000fc4000fffe03f */
[----:B------:R-:W-:Y:S02]  /*3970*/  UIADD3 UR49, UR44, -0x255992d5, URZ ;  /* 0xdaa66d2b2c317890 */ /* 0x000fe4000fffe03f */
[----:B------:R-:W-:Y:S02]  /*3980*/  UIADD3 UR48, UR43, 0x76cf5d0a, URZ ;  /* 0x76cf5d0a2b307890 */ /* 0x000fe4000fffe03f */
[----:B------:R-:W-:Y:S02]  /*3990*/  UIADD3 UR47, UR44, 0x3c6ef372, URZ ;  /* 0x3c6ef3722c2f7890 */ /* 0x000fe4000fffe03f */
[----:B------:R-:W-:Y:S02]  /*39a0*/  UIADD3 UR46, UR43, -0x4498517b, URZ ;  /* 0xbb67ae852b2e7890 */ /* 0x000fe4000fffe03f */
[----:B------:R-:W-:Y:S02]  /*39b0*/  UIADD3 UR45, UR44, -0x61c88647, URZ ;  /* 0x9e3779b92c2d7890 */ /* 0x000fe4000fffe03f */
[----:B------:R-:W-:-:S02]  /*39c0*/  UIADD3 UR36, UR15, UR26, URZ ;  /* 0x0000001a0f247290 */ /* 0x000fc4000fffe03f */
[----:B------:R-:W-:Y:S01]  /*39d0*/  UIADD3 UR34, UR15, UR20, URZ ;  /* 0x000000140f227290 */ /* 0x000fe2000fffe03f */
[----:B-1--4-:R-:W-:-:S11]  /*39e0*/  ULDC UR16, c[0x0][0x2ec] ;  /* 0x0000bb0000107ab9 */ /* 0x012fd60000000800 */
.L_x_973:
[----:B------:R-:W0:Y:S01]  /*39f0*/  LDGDEPBAR ;  /* 0x00000000000079af */ /* 0x000e220000000000 */
[C---:B------:R-:W-:Y:S01]  /*3a00*/  IMAD.IADD R178, R207.reuse, 0x1, R206 ;  /* 0x00000001cfb27824 */ /* 0x040fe200078e02ce */
[----:B------:R-:W-:Y:S01]  /*3a10*/  PLOP3.LUT P0, PT, PT, PT, UP1, 0x80, 0x0 ;  /* 0x000000000000781c */ /* 0x000fe20003f0f018 */
[--C-:B------:R-:W-:Y:S01]  /*3a20*/  IMAD.IADD R177, R207, 0x1, R205.reuse ;  /* 0x00000001cfb17824 */ /* 0x100fe200078e02cd */
[----:B------:R-:W-:Y:S01]  /*3a30*/  PLOP3.LUT P6, PT, PT, PT, UP1, 0x80, 0x0 ;  /* 0x000000000000781c */ /* 0x000fe20003fcf018 */
[----:B------:R-:W-:Y:S01]  /*3a40*/  IMAD.IADD R176, R178, 0x1, R205 ;  /* 0x00000001b2b07824 */ /* 0x000fe200078e02cd */
[----:B------:R-:W-:Y:S01]  /*3a50*/  UISETP.GE.AND UP2, UPT, UR8, 0x1, UPT ;  /* 0x000000010800788c */ /* 0x000fe2000bf46270 */
[----:B------:R-:W-:Y:S02]  /*3a60*/  IMAD.U32 R179, RZ, RZ, UR59 ;  /* 0x0000003bffb37e24 */ /* 0x000fe4000f8e00ff */
[----:B------:R-:W-:Y:S02]  /*3a70*/  IMAD.U32 R180, RZ, RZ, UR8 ;  /* 0x00000008ffb47e24 */ /* 0x000fe4000f8e00ff */
[----:B------:R-:W-:Y:S02]  /*3a80*/  IMAD R179, R179, 0x2, R214 ;  /* 0x00000002b3b37824 */ /* 0x000fe400078e02d6 */
[----:B------:R-:W-:Y:S02]  /*3a90*/  IMAD R180, R180, 0x4, R215 ;  /* 0x00000004b4b47824 */ /* 0x000fe400078e02d7 */
[----:B------:R-:W-:Y:S01]  /*3aa0*/  IMAD.U32 R182, RZ, RZ, UR8 ;  /* 0x00000008ffb67e24 */ /* 0x000fe2000f8e00ff */
[----:B------:R-:W-:Y:S01]  /*3ab0*/  LOP3.LUT R179, R179, UR43, RZ, 0x3c, !PT ;  /* 0x0000002bb3b37c12 */ /* 0x000fe2000f8e3cff */
[----:B------:R-:W-:Y:S03]  /*3ac0*/  IMAD.WIDE.U32 R180, R180, -0x326172a9, RZ ;  /* 0xcd9e8d57b4b47825 */ /* 0x000fe600078e00ff */
[----:B------:R-:W-:Y:S01]  /*3ad0*/  LOP3.LUT R179, R179, R251, RZ, 0x3c, !PT ;  /* 0x000000fbb3b37212 */ /* 0x000fe200078e3cff */
[----:B------:R-:W-:Y:S01]  /*3ae0*/  IMAD R182, R182, 0x40, R243 ;  /* 0x00000040b6b67824 */ /* 0x000fe200078e02f3 */
[----:B------:R-:W-:Y:S01]  /*3af0*/  LOP3.LUT R181, R181, UR44, R238, 0x96, !PT ;  /* 0x0000002cb5b57c12 */ /* 0x000fe2000f8e96ee */
[----:B------:R-:W-:Y:S01]  /*3b00*/  @P0 VIADD R188, R236, 0x1 ;  /* 0x00000001ecbc0836 */ /* 0x000fe20000000000 */
[----:B------:R-:W-:Y:S04]  /*3b10*/  DEPBAR.LE SB0, 0x0 ;  /* 0x000080000000791a */ /* 0x000fe80000000000 */
[----:B------:R-:W-:Y:S01]  /*3b20*/  BAR.SYNC.DEFER_BLOCKING 0x0 ;  /* 0x0000000000007b1d */ /* 0x000fe20000010000 */
[----:B------:R-:W-:Y:S01]  /*3b30*/  IMAD.WIDE.U32 R196, R179, -0x326172a9, RZ ;  /* 0xcd9e8d57b3c47825 */ /* 0x000fe200078e00ff */
[----:B------:R-:W-:Y:S03]  /*3b40*/  @P6 ISETP.GE.AND P6, PT, R188, UR9, PT ;  /* 0x00000009bc006c0c */ /* 0x000fe6000bfc6270 */
[----:B------:R-:W-:Y:S01]  /*3b50*/  IMAD.WIDE.U32 R184, R181, -0x2daee0ad, RZ ;  /* 0xd2511f53b5b87825 */ /* 0x000fe200078e00ff */
[----:B------:R-:W-:Y:S03]  /*3b60*/  LOP3.LUT R192, R197, UR45, R180, 0x96, !PT ;  /* 0x0000002dc5c07c12 */ /* 0x000fe6000f8e96b4 */
[----:B------:R-:W-:Y:S01]  /*3b70*/  IMAD.U32 R180, RZ, RZ, UR14 ;  /* 0x0000000effb47e24 */ /* 0x000fe2000f8e00ff */
[----:B------:R-:W-:Y:S01]  /*3b80*/  LOP3.LUT R190, R185, UR46, R250, 0x96, !PT ;  /* 0x0000002eb9be7c12 */ /* 0x000fe2000f8e96fa */
[----:B------:R-:W-:Y:S03]  /*3b90*/  IMAD.WIDE.U32 R192, R192, -0x2daee0ad, RZ ;  /* 0xd2511f53c0c07825 */ /* 0x000fe600078e00ff */
[----:B------:R-:W-:Y:S01]  /*3ba0*/  LEA R194, P1, R219, R180, 0x2 ;  /* 0x000000b4dbc27211 */ /* 0x000fe200078210ff */
[----:B------:R-:W-:Y:S01]  /*3bb0*/  IMAD.U32 R181, RZ, RZ, UR13 ;  /* 0x0000000dffb57e24 */ /* 0x000fe2000f8e00ff */
[----:B------:R-:W-:Y:S01]  /*3bc0*/  LOP3.LUT R179, R193, UR48, R184, 0x96, !PT ;  /* 0x00000030c1b37c12 */ /* 0x000fe2000f8e96b8 */
[C---:B------:R-:W-:Y:S02]  /*3bd0*/  VIADD R184, R182.reuse, 0xffffffff ;  /* 0xffffffffb6b87836 */ /* 0x040fe40000000000 */
[C---:B------:R-:W-:Y:S01]  /*3be0*/  VIADD R180, R182.reuse, 0x7 ;  /* 0x00000007b6b47836 */ /* 0x040fe20000000000 */
[----:B------:R-:W-:Y:S01]  /*3bf0*/  LEA.HI.X.SX32 R195, R219, R181, 0x2, P1 ;  /* 0x000000b5dbc37211 */ /* 0x000fe200008f16ff */
[----:B------:R-:W-:Y:S01]  /*3c00*/  VIADD R185, R182, 0x8 ;  /* 0x00000008b6b97836 */ /* 0x000fe20000000000 */
[----:B------:R-:W-:Y:S01]  /*3c10*/  ISETP.GE.AND P0, PT, R184, RZ, PT ;  /* 0x000000ffb800720c */ /* 0x000fe20003f06270 */
[----:B------:R-:W-:Y:S01]  /*3c20*/  VIADD R189, R182, 0xffffffe7 ;  /* 0xffffffe7b6bd7836 */ /* 0x000fe20000000000 */
[----:B------:R-:W-:Y:S01]  /*3c30*/  LDSM.16.M88.4 R52, [R207] ;  /* 0x00000000cf34783b */ /* 0x000fe20000000200 */
[----:B------:R-:W-:Y:S01]  /*3c40*/  ISETP.GE.AND P1, PT, R180, RZ, PT ;  /* 0x000000ffb400720c */ /* 0x000fe20003f26270 */
[C---:B------:R-:W-:Y:S01]  /*3c50*/  VIADD R193, R182.reuse, 0xfffffff8 ;  /* 0xfffffff8b6c17836 */ /* 0x040fe20000000000 */
[----:B------:R-:W-:Y:S01]  /*3c60*/  ISETP.GE.AND P2, PT, R185, RZ, PT ;  /* 0x000000ffb900720c */ /* 0x000fe20003f46270 */
[C---:B------:R-:W-:Y:S02]  /*3c70*/  VIADD R186, R182.reuse, 0xffffffef ;  /* 0xffffffefb6ba7836 */ /* 0x040fe40000000000 */
[----:B------:R-:W-:Y:S01]  /*3c80*/  VIADD R181, R182, 0xfffffff7 ;  /* 0xfffffff7b6b57836 */ /* 0x000fe20000000000 */
[----:B------:R-:W-:Y:S01]  /*3c90*/  ISETP.GE.AND P4, PT, R193, RZ, PT ;  /* 0x000000ffc100720c */ /* 0x000fe20003f86270 */
[----:B------:R-:W1:Y:S01]  /*3ca0*/  LDSM.16.M88.4 R56, [R201+0xc000] ;  /* 0x00c00000c938783b */ /* 0x000e620000000200 */
[----:B------:R-:W-:Y:S02]  /*3cb0*/  IMAD.WIDE.U32 R190, R190, -0x326172a9, RZ ;  /* 0xcd9e8d57bebe7825 */ /* 0x000fe400078e00ff */
[----:B------:R-:W-:Y:S02]  /*3cc0*/  ISETP.GE.AND P5, PT, R181, RZ, PT ;  /* 0x000000ffb500720c */ /* 0x000fe40003fa6270 */
[----:B------:R-:W-:Y:S01]  /*3cd0*/  IMAD.WIDE.U32 R198, R179, -0x326172a9, RZ ;  /* 0xcd9e8d57b3c67825 */ /* 0x000fe200078e00ff */
[C---:B------:R-:W-:Y:S02]  /*3ce0*/  @!P1 IADD3 R180, -R182.reuse, -0x7, RZ ;  /* 0xfffffff9b6b49810 */ /* 0x040fe40007ffe1ff */
[----:B------:R-:W2:Y:S01]  /*3cf0*/  LDSM.16.M88.4 R60, [R201+0xc800] ;  /* 0x00c80000c93c783b */ /* 0x000ea20000000200 */
[----:B------:R-:W-:Y:S01]  /*3d00*/  LOP3.LUT R196, R191, UR47, R196, 0x96, !PT ;  /* 0x0000002fbfc47c12 */ /* 0x000fe2000f8e96c4 */
[C---:B------:R-:W-:Y:S01]  /*3d10*/  VIADD R183, R182.reuse, 0xfffffff0 ;  /* 0xfffffff0b6b77836 */ /* 0x040fe20000000000 */
[----:B------:R-:W-:Y:S01]  /*3d20*/  I2FP.F32.S32 R180, R180 ;  /* 0x000000b400b47245 */ /* 0x000fe20000201400 */
[----:B------:R-:W-:Y:S01]  /*3d30*/  VIADD R187, R182, 0xffffffe8 ;  /* 0xffffffe8b6bb7836 */ /* 0x000fe20000000000 */
[----:B------:R-:W-:Y:S01]  /*3d40*/  LOP3.LUT R179, R199, UR49, R190, 0x96, !PT ;  /* 0x00000031c7b37c12 */ /* 0x000fe2000f8e96be */
[----:B------:R-:W-:Y:S01]  /*3d50*/  IMAD.WIDE.U32 R196, R196, -0x2daee0ad, RZ ;  /* 0xd2511f53c4c47825 */ /* 0x000fe200078e00ff */
[----:B------:R-:W-:Y:S01]  /*3d60*/  ISETP.GE.AND P3, PT, R183, RZ, PT ;  /* 0x000000ffb700720c */ /* 0x000fe20003f66270 */
[----:B------:R-:W-:Y:S01]  /*3d70*/  LDSM.16.M88.4 R64, [R178] ;  /* 0x00000000b240783b */ /* 0x000fe20000000200 */
[----:B------:R-:W-:Y:S02]  /*3d80*/  ISETP.GE.AND P1, PT, R187, RZ, PT ;  /* 0x000000ffbb00720c */ /* 0x000fe40003f26270 */
[C---:B------:R-:W-:Y:S02]  /*3d90*/  @!P5 IADD3 R181, -R182.reuse, 0x9, RZ ;  /* 0x00000009b6b5d810 */ /* 0x040fe40007ffe1ff */
[----:B------:R-:W-:Y:S02]  /*3da0*/  PLOP3.LUT P5, PT, PT, PT, UP1, 0x80, 0x0 ;  /* 0x000000000000781c */ /* 0x000fe40003faf018 */
[C---:B------:R-:W-:Y:S01]  /*3db0*/  @!P4 IADD3 R193, -R182.reuse, 0x8, RZ ;  /* 0x00000008b6c1c810 */ /* 0x040fe20007ffe1ff */
[----:B------:R-:W3:Y:S01]  /*3dc0*/  LDSM.16.M88.4 R100, [R200+0xc000] ;  /* 0x00c00000c864783b */ /* 0x000ee20000000200 */
[----:B------:R-:W-:Y:S02]  /*3dd0*/  PLOP3.LUT P4, PT, PT, PT, UP1, 0x80, 0x0 ;  /* 0x000000000000781c */ /* 0x000fe40003f8f018 */
[----:B------:R-:W-:Y:S02]  /*3de0*/  I2FP.F32.S32 R193, R193 ;  /* 0x000000c100c17245 */ /* 0x000fe40000201400 */
[C---:B------:R-:W-:Y:S02]  /*3df0*/  @!P3 IADD3 R183, -R182.reuse, 0x10, RZ ;  /* 0x00000010b6b7b810 */ /* 0x040fe40007ffe1ff */
[----:B------:R-:W-:Y:S01]  /*3e00*/  PLOP3.LUT P3, PT, PT, PT, UP1, 0x80, 0x0 ;  /* 0x000000000000781c */ /* 0x000fe20003f6f018 */
[----:B------:R-:W4:Y:S01]  /*3e10*/  LDSM.16.M88.4 R104, [R200+0xc800] ;  /* 0x00c80000c868783b */ /* 0x000f220000000200 */
[----:B------:R-:W-:Y:S02]  /*3e20*/  @!P1 IADD3 R187, -R182, 0x18, RZ ;  /* 0x00000018b6bb9810 */ /* 0x000fe40007ffe1ff */
[----:B------:R-:W-:Y:S02]  /*3e30*/  PLOP3.LUT P1, PT, PT, PT, UP1, 0x80, 0x0 ;  /* 0x000000000000781c */ /* 0x000fe40003f2f018 */
[----:B------:R-:W-:Y:S02]  /*3e40*/  LOP3.LUT R191, R197, UR50, R192, 0x96, !PT ;  /* 0x00000032c5bf7c12 */ /* 0x000fe4000f8e96c0 */
[----:B------:R-:W-:Y:S01]  /*3e50*/  @P4 ISETP.GE.AND P4, PT, R236, UR9, PT ;  /* 0x00000009ec004c0c */ /* 0x000fe2000bf86270 */
[C---:B-1----:R-:W-:Y:S01]  /*3e60*/  HMMA.16816.F32.BF16 R4, R52.reuse, R56, RZ ;  /* 0x000000383404723c */ /* 0x042fe200000418ff */
[----:B------:R-:W-:Y:S02]  /*3e70*/  LDSM.16.M88.4 R108, [R3+0xc000] ;  /* 0x00c00000036c783b */ /* 0x000fe40000000200 */
[----:B------:R-:W-:Y:S01]  /*3e80*/  IMAD.WIDE.U32 R190, R191, -0x326172a9, RZ ;  /* 0xcd9e8d57bfbe7825 */ /* 0x000fe200078e00ff */
[----:B------:R-:W-:Y:S02]  /*3e90*/  @!P0 IADD3 R184, -R182, 0x1, RZ ;  /* 0x00000001b6b88810 */ /* 0x000fe40007ffe1ff */
[C---:B------:R-:W-:Y:S01]  /*3ea0*/  HMMA.16816.F32.BF16 R8, R52.reuse, R58, RZ ;  /* 0x0000003a3408723c */ /* 0x040fe200000418ff */
[----:B------:R-:W-:Y:S02]  /*3eb0*/  ISETP.GE.AND P0, PT, R189, RZ, PT ;  /* 0x000000ffbd00720c */ /* 0x000fe40003f06270 */
[----:B------:R-:W1:Y:S02]  /*3ec0*/  LDSM.16.M88.4 R56, [R177] ;  /* 0x00000000b138783b */ /* 0x000e640000000200 */
[----:B------:R-:W-:Y:S01]  /*3ed0*/  LOP3.LUT R198, R191, UR51, R198, 0x96, !PT ;  /* 0x00000033bfc67c12 */ /* 0x000fe2000f8e96c6 */
[C---:B--2---:R-:W-:Y:S01]  /*3ee0*/  HMMA.16816.F32.BF16 R12, R52.reuse, R60, RZ ;  /* 0x0000003c340c723c */ /* 0x044fe200000418ff */
[----:B------:R-:W-:Y:S01]  /*3ef0*/  I2FP.F32.S32 R184, R184 ;  /* 0x000000b800b87245 */ /* 0x000fe20000201400 */
[----:B-----5:R-:W-:Y:S03]  /*3f00*/  FMUL.FTZ R191, R240, 1.4426950216293334961 ;  /* 0x3fb8aa3bf0bf7820 */ /* 0x020fe60000410000 */
[----:B------:R-:W-:Y:S01]  /*3f10*/  @!P2 IADD3 R185, -R182, -0x8, RZ ;  /* 0xfffffff8b6b9a810 */ /* 0x000fe20007ffe1ff */
[----:B------:R-:W-:Y:S01]  /*3f20*/  HMMA.16816.F32.BF16 R16, R52, R62, RZ ;  /* 0x0000003e3410723c */ /* 0x000fe200000418ff */
[----:B------:R-:W2:Y:S01]  /*3f30*/  LDSM.16.M88.4 R52, [R3+0xc800] ;  /* 0x00c800000334783b */ /* 0x000ea20000000200 */
[----:B------:R-:W-:Y:S03]  /*3f40*/  ISETP.GE.AND P2, PT, R186, RZ, PT ;  /* 0x000000ffba00720c */ /* 0x000fe60003f46270 */
[C---:B------:R-:W-:Y:S01]  /*3f50*/  @!P0 IADD3 R189, -R182.reuse, 0x19, RZ ;  /* 0x00000019b6bd8810 */ /* 0x040fe20007ffe1ff */
[C---:B---3--:R-:W-:Y:S01]  /*3f60*/  HMMA.16816.F32.BF16 R4, R64.reuse, R100, R4 ;  /* 0x000000644004723c */ /* 0x048fe20000041804 */
[----:B------:R-:W-:Y:S02]  /*3f70*/  PLOP3.LUT P0, PT, PT, PT, UP1, 0x80, 0x0 ;  /* 0x000000000000781c */ /* 0x000fe40003f0f018 */
[----:B------:R-:W-:Y:S02]  /*3f80*/  LDSM.16.M88.4 R60, [R176] ;  /* 0x00000000b03c783b */ /* 0x000fe40000000200 */
[----:B------:R-:W-:Y:S01]  /*3f90*/  I2FP.F32.S32 R185, R185 ;  /* 0x000000b900b97245 */ /* 0x000fe20000201400 */
[C---:B------:R-:W-:Y:S05]  /*3fa0*/  HMMA.16816.F32.BF16 R8, R64.reuse, R102, R8 ;  /* 0x000000664008723c */ /* 0x040fea0000041808 */
[----:B------:R-:W3:Y:S01]  /*3fb0*/  LDSM.16.M88.4 R100, [R2+0xc000] ;  /* 0x00c000000264783b */ /* 0x000ee20000000200 */
[C---:B----4-:R-:W-:Y:S05]  /*3fc0*/  HMMA.16816.F32.BF16 R12, R64.reuse, R104, R12 ;  /* 0x00000068400c723c */ /* 0x050fea000004180c */
[----:B------:R-:W-:Y:S01]  /*3fd0*/  @!P2 IADD3 R186, -R182, 0x11, RZ ;  /* 0x00000011b6baa810 */ /* 0x000fe20007ffe1ff */
[----:B------:R-:W-:Y:S01]  /*3fe0*/  HMMA.16816.F32.BF16 R16, R64, R106, R16 ;  /* 0x0000006a4010723c */ /* 0x000fe20000041810 */
[----:B------:R-:W4:Y:S02]  /*3ff0*/  LDSM.16.M88.4 R64, [R2+0xc800] ;  /* 0x00c800000240783b */ /* 0x000f240000000200 */
[----:B------:R-:W-:Y:S02]  /*4000*/  FSETP.NEU.FTZ.AND P2, PT, R240, -INF , PT ;  /* 0xff800000f000780b */ /* 0x000fe40003f5d000 */
[----:B------:R-:W-:Y:S01]  /*4010*/  IABS R182, R182 ;  /* 0x000000b600b67213 */ /* 0x000fe20000000000 */
[C---:B-1----:R-:W-:Y:S03]  /*4020*/  HMMA.16816.F32.BF16 R4, R56.reuse, R108, R4 ;  /* 0x0000006c3804723c */ /* 0x042fe60000041804 */
[----:B------:R-:W-:Y:S02]  /*4030*/  LDSM.16.M88.4 R104, [R207+0x2000] ;  /* 0x00200000cf68783b */ /* 0x000fe40000000200 */
[----:B------:R-:W-:Y:S01]  /*4040*/  FSEL R191, R191, RZ, P2 ;  /* 0x000000ffbfbf7208 */ /* 0x000fe20001000000 */
[C---:B------:R-:W-:Y:S01]  /*4050*/  HMMA.16816.F32.BF16 R8, R56.reuse, R110, R8 ;  /* 0x0000006e3808723c */ /* 0x040fe20000041808 */
[----:B------:R-:W-:Y:S04]  /*4060*/  PLOP3.LUT P2, PT, PT, PT, UP1, 0x80, 0x0 ;  /* 0x000000000000781c */ /* 0x000fe80003f4f018 */
[----:B------:R-:W1:Y:S01]  /*4070*/  LDSM.16.M88.4 R108, [R201+0xe000] ;  /* 0x00e00000c96c783b */ /* 0x000e620000000200 */
[C---:B--2---:R-:W-:Y:S06]  /*4080*/  HMMA.16816.F32.BF16 R12, R56.reuse, R52, R12 ;  /* 0x00000034380c723c */ /* 0x044fec000004180c */
[----:B------:R-:W-:Y:S01]  /*4090*/  HMMA.16816.F32.BF16 R16, R56, R54, R16 ;  /* 0x000000363810723c */ /* 0x000fe20000041810 */
[----:B------:R-:W2:Y:S05]  /*40a0*/  LDSM.16.M88.4 R52, [R201+0xe800] ;  /* 0x00e80000c934783b */ /* 0x000eaa0000000200 */
[C---:B---3--:R-:W-:Y:S03]  /*40b0*/  HMMA.16816.F32.BF16 R4, R60.reuse, R100, R4 ;  /* 0x000000643c04723c */ /* 0x048fe60000041804 */
[----:B------:R3:W-:Y:S03]  /*40c0*/  LDSM.16.M88.4 R56, [R178+0x2000] ;  /* 0x00200000b238783b */ /* 0x0007e60000000200 */
[C---:B------:R-:W-:Y:S05]  /*40d0*/  HMMA.16816.F32.BF16 R8, R60.reuse, R102, R8 ;  /* 0x000000663c08723c */ /* 0x040fea0000041808 */
[----:B------:R-:W2:Y:S01]  /*40e0*/  LDSM.16.M88.4 R100, [R200+0xe000] ;  /* 0x00e00000c864783b */ /* 0x000ea20000000200 */
[C---:B----4-:R-:W-:Y:S06]  /*40f0*/  HMMA.16816.F32.BF16 R12, R60.reuse, R64, R12 ;  /* 0x000000403c0c723c */ /* 0x050fec000004180c */
[----:B------:R-:W-:Y:S01]  /*4100*/  HMMA.16816.F32.BF16 R16, R60, R66, R16 ;  /* 0x000000423c10723c */ /* 0x000fe20000041810 */
[----:B------:R-:W4:Y:S05]  /*4110*/  LDSM.16.M88.4 R60, [R200+0xe800] ;  /* 0x00e80000c83c783b */ /* 0x000f2a0000000200 */
[C---:B-1----:R-:W-:Y:S03]  /*4120*/  HMMA.16816.F32.BF16 R4, R104.reuse, R108, R4 ;  /* 0x0000006c6804723c */ /* 0x042fe60000041804 */
[----:B------:R1:W-:Y:S02]  /*4130*/  LDSM.16.M88.4 R64, [R177+0x2000] ;  /* 0x00200000b140783b */ /* 0x0003e40000000200 */
[----:B---3--:R-:W-:Y:S01]  /*4140*/  IMAD.WIDE.U32 R178, R179, -0x2daee0ad, RZ ;  /* 0xd2511f53b3b27825 */ /* 0x008fe200078e00ff */
[C---:B------:R-:W-:Y:S05]  /*4150*/  HMMA.16816.F32.BF16 R8, R104.reuse, R110, R8 ;  /* 0x0000006e6808723c */ /* 0x040fea0000041808 */
[----:B------:R-:W3:Y:S01]  /*4160*/  LDSM.16.M88.4 R108, [R3+0xe000] ;  /* 0x00e00000036c783b */ /* 0x000ee20000000200 */
[C---:B--2---:R-:W-:Y:S05]  /*4170*/  HMMA.16816.F32.BF16 R12, R104.reuse, R52, R12 ;  /* 0x00000034680c723c */ /* 0x044fea000004180c */
[----:B------:R-:W-:Y:S01]  /*4180*/  LOP3.LUT R196, R179, UR52, R196, 0x96, !PT ;  /* 0x00000034b3c47c12 */ /* 0x000fe2000f8e96c4 */
[----:B------:R-:W-:Y:S01]  /*4190*/  HMMA.16816.F32.BF16 R16, R104, R54, R16 ;  /* 0x000000366810723c */ /* 0x000fe20000041810 */
[----:B------:R-:W2:Y:S05]  /*41a0*/  LDSM.16.M88.4 R52, [R3+0xe800] ;  /* 0x00e800000334783b */ /* 0x000eaa0000000200 */
[C---:B------:R-:W-:Y:S03]  /*41b0*/  HMMA.16816.F32.BF16 R4, R56.reuse, R100, R4 ;  /* 0x000000643804723c */ /* 0x040fe60000041804 */
[----:B------:R-:W-:Y:S02]  /*41c0*/  LDSM.16.M88.4 R104, [R2+0xe000] ;  /* 0x00e000000268783b */ /* 0x000fe40000000200 */
[----:B-1----:R-:W-:Y:S01]  /*41d0*/  I2FP.F32.S32 R177, R183 ;  /* 0x000000b700b17245 */ /* 0x002fe20000201400 */
[C---:B------:R-:W-:Y:S05]  /*41e0*/  HMMA.16816.F32.BF16 R8, R56.reuse, R102, R8 ;  /* 0x000000663808723c */ /* 0x040fea0000041808 */
[----:B------:R1:W2:Y:S01]  /*41f0*/  LDSM.16.M88.4 R100, [R176+0x2000] ;  /* 0x00200000b064783b */ /* 0x0002a20000000200 */
[C---:B----4-:R-:W-:Y:S06]  /*4200*/  HMMA.16816.F32.BF16 R12, R56.reuse, R60, R12 ;  /* 0x0000003c380c723c */ /* 0x050fec000004180c */
[----:B------:R-:W-:Y:S06]  /*4210*/  HMMA.16816.F32.BF16 R16, R56, R62, R16 ;  /* 0x0000003e3810723c */ /* 0x000fec0000041810 */
[C---:B---3--:R-:W-:Y:S06]  /*4220*/  HMMA.16816.F32.BF16 R4, R64.reuse, R108, R4 ;  /* 0x0000006c4004723c */ /* 0x048fec0000041804 */
[C---:B------:R-:W-:Y:S05]  /*4230*/  HMMA.16816.F32.BF16 R8, R64.reuse, R110, R8 ;  /* 0x0000006e4008723c */ /* 0x040fea0000041808 */
[----:B-1----:R-:W-:Y:S01]  /*4240*/  I2FP.F32.S32 R176, R181 ;  /* 0x000000b500b07245 */ /* 0x002fe20000201400 */
[C---:B--2---:R-:W-:Y:S06]  /*4250*/  HMMA.16816.F32.BF16 R12, R64.reuse, R52, R12 ;  /* 0x00000034400c723c */ /* 0x044fec000004180c */
[----:B------:R-:W-:Y:S01]  /*4260*/  HMMA.16816.F32.BF16 R16, R64, R54, R16 ;  /* 0x000000364010723c */ /* 0x000fe20000041810 */
[----:B------:R-:W1:Y:S05]  /*4270*/  LDSM.16.M88.4 R52, [R2+0xe800] ;  /* 0x00e800000234783b */ /* 0x000e6a0000000200 */
[C---:B------:R-:W-:Y:S05]  /*4280*/  HMMA.16816.F32.BF16 R4, R100.reuse, R104, R4 ;  /* 0x000000686404723c */ /* 0x040fea0000041804 */
[----:B------:R-:W-:Y:S01]  /*4290*/  LEA R67, R212, UR4, 0x1 ;  /* 0x00000004d4437c11 */ /* 0x000fe2000f8e08ff */
[C---:B------:R-:W-:Y:S05]  /*42a0*/  HMMA.16816.F32.BF16 R8, R100.reuse, R106, R8 ;  /* 0x0000006a6408723c */ /* 0x040fea0000041808 */
[--C-:B------:R-:W-:Y:S02]  /*42b0*/  IMAD.IADD R66, R206, 0x1, R67.reuse ;  /* 0x00000001ce427824 */ /* 0x100fe400078e0243 */
[C---:B------:R-:W-:Y:S04]  /*42c0*/  IMAD.IADD R65, R205.reuse, 0x1, R67 ;  /* 0x00000001cd417824 */ /* 0x040fe800078e0243 */
[----:B------:R-:W-:Y:S07]  /*42d0*/  IMAD.IADD R64, R205, 0x1, R66 ;  /* 0x00000001cd407824 */ /* 0x000fee00078e0242 */
[----:B------:R-:W-:Y:S01]  /*42e0*/  FFMA.FTZ R6, R185, -UR5, R6 ;  /* 0x80000005b9067c23 */ /* 0x000fe20008010006 */
[----:B------:R-:W-:Y:S01]  /*42f0*/  I2FP.F32.S32 R185, R182 ;  /* 0x000000b600b97245 */ /* 0x000fe20000201400 */
[----:B------:R-:W-:Y:S01]  /*4300*/  FFMA.FTZ R5, R184, -UR5, R5 ;  /* 0x80000005b8057c23 */ /* 0x000fe20008010005 */
[----:B------:R-:W-:Y:S02]  /*4310*/  FFMA.FTZ R7, R180, -UR5, R7 ;  /* 0x80000005b4077c23 */ /* 0x000fe40008010007 */
[----:B------:R-:W-:Y:S01]  /*4320*/  @P3 FSEL R6, R6, -INF , !P4 ;  /* 0xff80000006063808 */ /* 0x000fe20006000000 */
[----:B------:R-:W-:Y:S01]  /*4330*/  FFMA.FTZ R4, R185, -UR5, R4 ;  /* 0x80000005b9047c23 */ /* 0x000fe20008010004 */
[----:B------:R-:W-:Y:S01]  /*4340*/  PLOP3.LUT P3, PT, PT, PT, UP1, 0x80, 0x0 ;  /* 0x000000000000781c */ /* 0x000fe20003f6f018 */
[----:B------:R-:W-:Y:S01]  /*4350*/  FFMA.FTZ R8, R193, -UR5, R8 ;  /* 0x80000005c1087c23 */ /* 0x000fe20008010008 */
[----:B------:R-:W-:Y:S01]  /*4360*/  @P0 FSEL R5, R5, -INF , !P6 ;  /* 0xff80000005050808 */ /* 0x000fe20007000000 */
[----:B------:R-:W-:Y:S01]  /*4370*/  FFMA.FTZ R10, R185, -UR5, R10 ;  /* 0x80000005b90a7c23 */ /* 0x000fe2000801000a */
[----:B------:R-:W-:Y:S01]  /*4380*/  PLOP3.LUT P0, PT, PT, PT, UP1, 0x80, 0x0 ;  /* 0x000000000000781c */ /* 0x000fe20003f0f018 */
[C---:B-1----:R-:W-:Y:S03]  /*4390*/  HMMA.16816.F32.BF16 R12, R100.reuse, R52, R12 ;  /* 0x00000034640c723c */ /* 0x042fe6000004180c */
[----:B------:R-:W-:Y:S01]  /*43a0*/  @P1 FSEL R4, R4, -INF , !P4 ;  /* 0xff80000004041808 */ /* 0x000fe20006000000 */
[----:B------:R-:W-:Y:S01]  /*43b0*/  FFMA.FTZ R9, R176, -UR5, R9 ;  /* 0x80000005b0097c23 */ /* 0x000fe20008010009 */
[----:B------:R-:W-:Y:S01]  /*43c0*/  PLOP3.LUT P1, PT, PT, PT, UP1, 0x80, 0x0 ;  /* 0x000000000000781c */ /* 0x000fe20003f2f018 */
[----:B------:R-:W-:Y:S01]  /*43d0*/  HMMA.16816.F32.BF16 R16, R100, R54, R16 ;  /* 0x000000366410723c */ /* 0x000fe20000041810 */
[----:B------:R-:W-:Y:S04]  /*43e0*/  PLOP3.LUT P4, PT, PT, PT, UP1, 0x80, 0x0 ;  /* 0x000000000000781c */ /* 0x000fe80003f8f018 */
[----:B------:R-:W-:Y:S01]  /*43f0*/  @P5 FSEL R7, R7, -INF , !P6 ;  /* 0xff80000007075808 */ /* 0x000fe20007000000 */
[C---:B------:R-:W-:Y:S01]  /*4400*/  @P0 VIADD R182, R236.reuse, 0x11 ;  /* 0x00000011ecb60836 */ /* 0x040fe20000000000 */
[----:B------:R-:W-:Y:S01]  /*4410*/  PLOP3.LUT P0, PT, PT, PT, UP1, 0x80, 0x0 ;  /* 0x000000000000781c */ /* 0x000fe20003f0f018 */
[C---:B------:R-:W-:Y:S01]  /*4420*/  @P3 VIADD R199, R236.reuse, 0x9 ;  /* 0x00000009ecc73836 */ /* 0x040fe20000000000 */
[----:B------:R-:W-:Y:S02]  /*4430*/  PLOP3.LUT P3, PT, PT, PT, UP1, 0x80, 0x0 ;  /* 0x000000000000781c */ /* 0x000fe40003f6f018 */
[----:B------:R-:W-:Y:S01]  /*4440*/  PLOP3.LUT P6, PT, PT, PT, UP1, 0x80, 0x0 ;  /* 0x000000000000781c */ /* 0x000fe20003fcf018 */
[C---:B------:R-:W-:Y:S01]  /*4450*/  @P1 VIADD R197, R236.reuse, 0x8 ;  /* 0x00000008ecc51836 */ /* 0x040fe20000000000 */
[----:B------:R-:W-:Y:S01]  /*4460*/  PLOP3.LUT P1, PT, PT, PT, UP1, 0x80, 0x0 ;  /* 0x000000000000781c */ /* 0x000fe20003f2f018 */
[----:B------:R-:W-:Y:S01]  /*4470*/  @P4 VIADD R180, R236, 0x10 ;  /* 0x00000010ecb44836 */ /* 0x000fe20000000000 */
[----:B------:R-:W-:Y:S01]  /*4480*/  PLOP3.LUT P4, PT, PT, PT, UP1, 0x80, 0x0 ;  /* 0x000000000000781c */ /* 0x000fe20003f8f018 */
[----:B------:R-:W-:Y:S01]  /*4490*/  FFMA.FTZ R11, R184, -UR5, R11 ;  /* 0x80000005b80b7c23 */ /* 0x000fe2000801000b */
[----:B------:R-:W-:Y:S01]  /*44a0*/  @P2 ISETP.GE.AND P2, PT, R197, UR9, PT ;  /* 0x00000009c5002c0c */ /* 0x000fe2000bf46270 */
[----:B------:R-:W-:Y:S01]  /*44b0*/  IMAD.WIDE.U32 R196, R196, -0x326172a9, RZ ;  /* 0xcd9e8d57c4c47825 */ /* 0x000fe200078e00ff */
[----:B------:R-:W-:Y:S02]  /*44c0*/  PLOP3.LUT P5, PT, PT, PT, UP1, 0x80, 0x0 ;  /* 0x000000000000781c */ /* 0x000fe40003faf018 */
[----:B------:R-:W-:Y:S01]  /*44d0*/  @P0 FSEL R8, R8, -INF , !P2 ;  /* 0xff80000008080808 */ /* 0x000fe20005000000 */
[----:B------:R-:W-:Y:S01]  /*44e0*/  FFMA.FTZ R12, R177, -UR5, R12 ;  /* 0x80000005b10c7c23 */ /* 0x000fe2000801000c */
[----:B------:R-:W-:Y:S01]  /*44f0*/  @P3 ISETP.GE.AND P3, PT, R180, UR9, PT ;  /* 0x00000009b4003c0c */ /* 0x000fe2000bf66270 */
[----:B------:R-:W-:Y:S01]  /*4500*/  FFMA.FTZ R14, R193, -UR5, R14 ;  /* 0x80000005c10e7c23 */ /* 0x000fe2000801000e */
[----:B------:R-:W-:Y:S01]  /*4510*/  PLOP3.LUT P0, PT, PT, PT, UP1, 0x80, 0x0 ;  /* 0x000000000000781c */ /* 0x000fe20003f0f018 */
[----:B------:R-:W2:Y:S01]  /*4520*/  LDG.E R180, desc[UR6][R194.64] ;  /* 0x00000006c2b47981 */ /* 0x000ea2000c1e1900 */
[----:B------:R-:W-:Y:S01]  /*4530*/  @P1 ISETP.GE.AND P1, PT, R199, UR9, PT ;  /* 0x00000009c7001c0c */ /* 0x000fe2000bf26270 */
[----:B------:R-:W-:Y:S01]  /*4540*/  IMAD.WIDE.U32 R198, R198, -0x2daee0ad, RZ ;  /* 0xd2511f53c6c67825 */ /* 0x000fe200078e00ff */
[----:B------:R-:W-:Y:S02]  /*4550*/  LOP3.LUT R190, R197, UR53, R190, 0x96, !PT ;  /* 0x00000035c5be7c12 */ /* 0x000fe4000f8e96be */
[----:B------:R-:W-:Y:S01]  /*4560*/  I2FP.F32.S32 R193, R187 ;  /* 0x000000bb00c17245 */ /* 0x000fe20000201400 */
[----:B------:R-:W-:Y:S01]  /*4570*/  FFMA.FTZ R15, R176, -UR5, R15 ;  /* 0x80000005b00f7c23 */ /* 0x000fe2000801000f */
[----:B------:R-:W-:Y:S01]  /*4580*/  LOP3.LUT R179, R199, UR54, R178, 0x96, !PT ;  /* 0x00000036c7b37c12 */ /* 0x000fe2000f8e96b2 */
[----:B------:R-:W-:Y:S01]  /*4590*/  FFMA.FTZ R18, R177, -UR5, R18 ;  /* 0x80000005b1127c23 */ /* 0x000fe20008010012 */
[----:B------:R-:W-:Y:S01]  /*45a0*/  I2FP.F32.S32 R102, R186 ;  /* 0x000000ba00667245 */ /* 0x000fe20000201400 */
[----:B------:R-:W-:Y:S01]  /*45b0*/  FFMA.FTZ R16, R193, -UR5, R16 ;  /* 0x80000005c1107c23 */ /* 0x000fe20008010010 */
[----:B------:R-:W-:Y:S01]  /*45c0*/  @P4 ISETP.GE.AND P4, PT, R182, UR9, PT ;  /* 0x00000009b6004c0c */ /* 0x000fe2000bf86270 */
[----:B------:R-:W-:Y:S01]  /*45d0*/  IMAD.WIDE.U32 R106, R179, -0x326172a9, RZ ;  /* 0xcd9e8d57b36a7825 */ /* 0x000fe200078e00ff */
[----:B------:R-:W-:Y:S01]  /*45e0*/  @P0 FSEL R10, R10, -INF , !P2 ;  /* 0xff8000000a0a0808 */ /* 0x000fe20005000000 */
[----:B------:R1:W3:Y:S01]  /*45f0*/  LDG.E R179, desc[UR6][R194.64+0x20] ;  /* 0x00002006c2b37981 */ /* 0x0002e2000c1e1900 */
[C---:B------:R-:W-:Y:S01]  /*4600*/  FSETP.NEU.FTZ.AND P0, PT, R241.reuse, -INF , PT ;  /* 0xff800000f100780b */ /* 0x040fe20003f1d000 */
[----:B------:R-:W-:Y:S01]  /*4610*/  FMUL.FTZ R197, R241, 1.4426950216293334961 ;  /* 0x3fb8aa3bf1c57820 */ /* 0x000fe20000410000 */
[----:B------:R-:W-:Y:S01]  /*4620*/  PLOP3.LUT P2, PT, PT, PT, UP1, 0x80, 0x0 ;  /* 0x000000000000781c */ /* 0x000fe20003f4f018 */
[----:B------:R-:W-:Y:S01]  /*4630*/  FFMA.FTZ R182, R4, UR16, -R191 ;  /* 0x0000001004b67c23 */ /* 0x000fe200080108bf */
[----:B------:R-:W-:Y:S01]  /*4640*/  I2FP.F32.S32 R177, R189 ;  /* 0x000000bd00b17245 */ /* 0x000fe20000201400 */
[C---:B------:R-:W-:Y:S01]  /*4650*/  FFMA.FTZ R13, R102.reuse, -UR5, R13 ;  /* 0x80000005660d7c23 */ /* 0x040fe2000801000d */
[----:B------:R-:W-:Y:S01]  /*4660*/  FSEL R197, R197, RZ, P0 ;  /* 0x000000ffc5c57208 */ /* 0x000fe20000000000 */
[----:B------:R-:W-:Y:S01]  /*4670*/  FFMA.FTZ R19, R102, -UR5, R19 ;  /* 0x8000000566137c23 */ /* 0x000fe20008010013 */
[----:B------:R-:W-:Y:S01]  /*4680*/  PLOP3.LUT P0, PT, PT, PT, UP1, 0x80, 0x0 ;  /* 0x000000000000781c */ /* 0x000fe20003f0f018 */
[----:B------:R-:W-:Y:S01]  /*4690*/  FFMA.FTZ R17, R177, -UR5, R17 ;  /* 0x80000005b1117c23 */ /* 0x000fe20008010011 */
[----:B------:R-:W-:Y:S01]  /*46a0*/  MUFU.EX2 R182, R182 ;  /* 0x000000b600b67308 */ /* 0x000fe20000000800 */
[----:B------:R-:W-:Y:S01]  /*46b0*/  FFMA.FTZ R185, R6, UR16, -R197 ;  /* 0x0000001006b97c23 */ /* 0x000fe200080108c5 */
[----:B------:R-:W-:Y:S01]  /*46c0*/  IMAD.WIDE.U32 R110, R190, -0x2daee0ad, RZ ;  /* 0xd2511f53be6e7825 */ /* 0x000fe200078e00ff */
[----:B------:R-:W-:Y:S02]  /*46d0*/  LOP3.LUT R190, R106, 0xff, RZ, 0xc0, !PT ;  /* 0x000000ff6abe7812 */ /* 0x000fe400078ec0ff */
[----:B------:R-:W-:Y:S01]  /*46e0*/  @P2 FSEL R9, R9, -INF , !P1 ;  /* 0xff80000009092808 */ /* 0x000fe20004800000 */
[C---:B------:R-:W-:Y:S01]  /*46f0*/  @P6 VIADD R192, R236.reuse, 0x19 ;  /* 0x00000019ecc06836 */ /* 0x040fe20000000000 */
[----:B------:R-:W-:Y:S01]  /*4700*/  PLOP3.LUT P2, PT, PT, PT, UP1, 0x80, 0x0 ;  /* 0x000000000000781c */ /* 0x000fe20003f4f018 */
[----:B------:R-:W-:Y:S01]  /*4710*/  @P5 VIADD R188, R236, 0x18 ;  /* 0x00000018ecbc5836 */ /* 0x000fe20000000000 */
[----:B------:R-:W-:Y:S01]  /*4720*/  PLOP3.LUT P6, PT, PT, PT, UP1, 0x80, 0x0 ;  /* 0x000000000000781c */ /* 0x000fe20003fcf018 */
[----:B------:R4:W-:Y:S01]  /*4730*/  MUFU.EX2 R184, R185 ;  /* 0x000000b900b87308 */ /* 0x0009e20000000800 */
[----:B------:R-:W-:Y:S01]  /*4740*/  @P0 FSEL R11, R11, -INF , !P1 ;  /* 0xff8000000b0b0808 */ /* 0x000fe20004800000 */
[--C-:B------:R-:W-:Y:S01]  /*4750*/  FFMA.FTZ R186, R9, UR16, -R191.reuse ;  /* 0x0000001009ba7c23 */ /* 0x100fe200080108bf */
[----:B------:R-:W-:Y:S02]  /*4760*/  PLOP3.LUT P0, PT, PT, PT, UP1, 0x80, 0x0 ;  /* 0x000000000000781c */ /* 0x000fe40003f0f018 */
[----:B------:R-:W-:Y:S02]  /*4770*/  PLOP3.LUT P1, PT, PT, PT, UP1, 0x80, 0x0 ;  /* 0x000000000000781c */ /* 0x000fe40003f2f018 */
[----:B------:R-:W-:Y:S03]  /*4780*/  PLOP3.LUT P5, PT, PT, PT, UP1, 0x80, 0x0 ;  /* 0x000000000000781c */ /* 0x000fe60003faf018 */
[----:B------:R-:W-:Y:S01]  /*4790*/  MUFU.EX2 R186, R186 ;  /* 0x000000ba00ba7308 */ /* 0x000fe20000000800 */
[----:B-1----:R-:W-:Y:S02]  /*47a0*/  LOP3.LUT R194, R106, 0xffff, RZ, 0xc0, !PT ;  /* 0x0000ffff6ac27812 */ /* 0x002fe400078ec0ff */
[----:B------:R-:W-:Y:S02]  /*47b0*/  @P2 FSEL R12, R12, -INF , !P3 ;  /* 0xff8000000c0c2808 */ /* 0x000fe40005800000 */
[----:B------:R-:W-:Y:S02]  /*47c0*/  PLOP3.LUT P2, PT, PT, PT, UP1, 0x80, 0x0 ;  /* 0x000000000000781c */ /* 0x000fe40003f4f018 */
[----:B------:R-:W-:Y:S02]  /*47d0*/  @P6 ISETP.GE.AND P6, PT, R192, UR9, PT ;  /* 0x00000009c0006c0c */ /* 0x000fe4000bfc6270 */
[----:B------:R-:W-:Y:S01]  /*47e0*/  @P0 FSEL R14, R14, -INF , !P3 ;  /* 0xff8000000e0e0808 */ /* 0x000fe20005800000 */
[----:B----4-:R-:W-:Y:S01]  /*47f0*/  FFMA.FTZ R185, R8, UR16, -R191 ;  /* 0x0000001008b97c23 */ /* 0x010fe200080108bf */
[----:B------:R-:W-:Y:S01]  /*4800*/  ISETP.LE.U32.AND P3, PT, R190, UR17, PT ;  /* 0x00000011be007c0c */ /* 0x000fe2000bf63070 */
[----:B------:R-:W-:Y:S01]  /*4810*/  FFMA.FTZ R190, R10, UR16, -R197 ;  /* 0x000000100abe7c23 */ /* 0x000fe200080108c5 */
[----:B------:R-:W-:Y:S01]  /*4820*/  LOP3.LUT R192, R107, UR55, R196, 0x96, !PT ;  /* 0x000000376bc07c12 */ /* 0x000fe2000f8e96c4 */
[----:B------:R-:W-:Y:S01]  /*4830*/  FFMA.FTZ R196, R5, UR16, -R191 ;  /* 0x0000001005c47c23 */ /* 0x000fe200080108bf */
[----:B------:R-:W-:Y:S01]  /*4840*/  @P1 FSEL R13, R13, -INF , !P4 ;  /* 0xff8000000d0d1808 */ /* 0x000fe20006000000 */
[----:B------:R1:W-:Y:S01]  /*4850*/  MUFU.EX2 R187, R190 ;  /* 0x000000be00bb7308 */ /* 0x0003e20000000800 */
[----:B------:R-:W-:Y:S01]  /*4860*/  PLOP3.LUT P0, PT, PT, PT, UP1, 0x80, 0x0 ;  /* 0x000000000000781c */ /* 0x000fe20003f0f018 */
[----:B------:R-:W-:Y:S01]  /*4870*/  FFMA.FTZ R177, R14, UR16, -R197 ;  /* 0x000000100eb17c23 */ /* 0x000fe200080108c5 */
[----:B------:R-:W-:Y:S01]  /*4880*/  @P2 FSEL R15, R15, -INF , !P4 ;  /* 0xff8000000f0f2808 */ /* 0x000fe20006000000 */
[----:B------:R-:W-:Y:S01]  /*4890*/  FFMA.FTZ R176, R13, UR16, -R191 ;  /* 0x000000100db07c23 */ /* 0x000fe200080108bf */
[----:B------:R-:W-:Y:S02]  /*48a0*/  PLOP3.LUT P1, PT, PT, PT, UP1, 0x80, 0x0 ;  /* 0x000000000000781c */ /* 0x000fe40003f2f018 */
[----:B------:R-:W-:Y:S03]  /*48b0*/  @P5 ISETP.GE.AND P5, PT, R188, UR9, PT ;  /* 0x00000009bc005c0c */ /* 0x000fe6000bfa6270 */
[----:B------:R4:W-:Y:S01]  /*48c0*/  MUFU.EX2 R181, R196 ;  /* 0x000000c400b57308 */ /* 0x0009e20000000800 */
[----:B------:R-:W-:Y:S02]  /*48d0*/  LOP3.LUT R193, R192, 0xffff, RZ, 0xc0, !PT ;  /* 0x0000ffffc0c17812 */ /* 0x000fe400078ec0ff */
[----:B------:R-:W-:Y:S02]  /*48e0*/  LOP3.LUT R252, R110, 0xff, RZ, 0xc0, !PT ;  /* 0x000000ff6efc7812 */ /* 0x000fe400078ec0ff */
[----:B------:R-:W-:Y:S02]  /*48f0*/  SHF.R.U32.HI R193, RZ, 0x8, R193 ;  /* 0x00000008ffc17819 */ /* 0x000fe400000116c1 */
[----:B------:R-:W-:Y:S03]  /*4900*/  @P0 FSEL R16, R16, -INF , !P5 ;  /* 0xff80000010100808 */ /* 0x000fe60006800000 */
[----:B------:R-:W4:Y:S01]  /*4910*/  MUFU.EX2 R185, R185 ;  /* 0x000000b900b97308 */ /* 0x000f220000000800 */
[----:B-1----:R-:W-:Y:S02]  /*4920*/  LOP3.LUT R190, R192, 0xff, RZ, 0xc0, !PT ;  /* 0x000000ffc0be7812 */ /* 0x002fe400078ec0ff */
[----:B------:R-:W-:Y:S02]  /*4930*/  PLOP3.LUT P0, PT, PT, PT, UP1, 0x80, 0x0 ;  /* 0x000000000000781c */ /* 0x000fe40003f0f018 */
[----:B------:R-:W-:Y:S01]  /*4940*/  ISETP.LE.U32.AND P4, PT, R190, UR17, PT ;  /* 0x00000011be007c0c */ /* 0x000fe2000bf83070 */
[----:B------:R-:W-:Y:S01]  /*4950*/  FFMA.FTZ R190, R12, UR16, -R191 ;  /* 0x000000100cbe7c23 */ /* 0x000fe200080108bf */
[----:B------:R-:W-:Y:S02]  /*4960*/  @P1 FSEL R18, R18, -INF , !P5 ;  /* 0xff80000012121808 */ /* 0x000fe40006800000 */
[----:B------:R-:W-:Y:S01]  /*4970*/  PLOP3.LUT P1, PT, PT, PT, UP1, 0x80, 0x0 ;  /* 0x000000000000781c */ /* 0x000fe20003f2f018 */
[----:B------:R1:W-:Y:S01]  /*4980*/  MUFU.EX2 R189, R190 ;  /* 0x000000be00bd7308 */ /* 0x0003e20000000800 */
[--C-:B----4-:R-:W-:Y:S01]  /*4990*/  FFMA.FTZ R196, R7, UR16, -R197.reuse ;  /* 0x0000001007c47c23 */ /* 0x110fe200080108c5 */
[--C-:B------:R-:W-:Y:S02]  /*49a0*/  SHF.R.U32.HI R188, RZ, 0x18, R106.reuse ;  /* 0x00000018ffbc7819 */ /* 0x100fe4000001166a */
[----:B------:R-:W-:Y:S02]  /*49b0*/  SHF.R.U32.HI R195, RZ, 0x10, R106 ;  /* 0x00000010ffc37819 */ /* 0x000fe4000001166a */
[----:B------:R-:W-:Y:S01]  /*49c0*/  @P0 FSEL R17, R17, -INF , !P6 ;  /* 0xff80000011110808 */ /* 0x000fe20007000000 */
[----:B------:R-:W-:Y:S03]  /*49d0*/  @!P3 FADD.FTZ R185, -R185, -RZ ;  /* 0x800000ffb9b9b221 */ /* 0x000fe60000010100 */
[----:B------:R4:W-:Y:S01]  /*49e0*/  MUFU.EX2 R183, R196 ;  /* 0x000000c400b77308 */ /* 0x0009e20000000800 */
[----:B------:R-:W-:Y:S01]  /*49f0*/  ISETP.LE.U32.AND P2, PT, R188, UR17, PT ;  /* 0x00000011bc007c0c */ /* 0x000fe2000bf43070 */
[--C-:B------:R-:W-:Y:S01]  /*4a00*/  FFMA.FTZ R188, R11, UR16, -R197.reuse ;  /* 0x000000100bbc7c23 */ /* 0x100fe200080108c5 */
[----:B------:R-:W-:Y:S01]  /*4a10*/  LOP3.LUT R195, R195, 0xff, RZ, 0xc0, !PT ;  /* 0x000000ffc3c37812 */ /* 0x000fe200078ec0ff */
[----:B------:R-:W-:Y:S01]  /*4a20*/  @!P4 FADD.FTZ R182, -R182, -RZ ;  /* 0x800000ffb6b6c221 */ /* 0x000fe20000010100 */
[----:B------:R-:W-:Y:S02]  /*4a30*/  @P1 FSEL R19, R19, -INF , !P6 ;  /* 0xff80000013131808 */ /* 0x000fe40007000000 */
[----:B------:R-:W-:Y:S01]  /*4a40*/  ISETP.LE.U32.AND P1, PT, R252, UR17, PT ;  /* 0x00000011fc007c0c */ /* 0x000fe2000bf23070 */
[----:B------:R-:W-:Y:S01]  /*4a50*/  FFMA.FTZ R252, R15, UR16, -R197 ;  /* 0x000000100ffc7c23 */ /* 0x000fe200080108c5 */
[----:B-1----:R-:W-:Y:S01]  /*4a60*/  LOP3.LUT R190, R193, 0xffff, RZ, 0xc0, !PT ;  /* 0x0000ffffc1be7812 */ /* 0x002fe200078ec0ff */
[----:B------:R-:W1:Y:S01]  /*4a70*/  MUFU.EX2 R188, R188 ;  /* 0x000000bc00bc7308 */ /* 0x000e620000000800 */
[--C-:B------:R-:W-:Y:S02]  /*4a80*/  SHF.R.U32.HI R193, RZ, 0x10, R192.reuse ;  /* 0x00000010ffc17819 */ /* 0x100fe400000116c0 */
[----:B------:R-:W-:Y:S02]  /*4a90*/  SHF.R.U32.HI R192, RZ, 0x18, R192 ;  /* 0x00000018ffc07819 */ /* 0x000fe400000116c0 */
[----:B------:R-:W-:Y:S02]  /*4aa0*/  LOP3.LUT R193, R193, 0xff, RZ, 0xc0, !PT ;  /* 0x000000ffc1c17812 */ /* 0x000fe400078ec0ff */
[----:B------:R-:W-:Y:S02]  /*4ab0*/  ISETP.LE.U32.AND P6, PT, R192, UR17, PT ;  /* 0x00000011c0007c0c */ /* 0x000fe4000bfc3070 */
[----:B------:R-:W-:Y:S02]  /*4ac0*/  ISETP.LE.U32.AND P0, PT, R193, UR17, PT ;  /* 0x00000011c1007c0c */ /* 0x000fe4000bf03070 */
[----:B------:R-:W-:Y:S02]  /*4ad0*/  SHF.R.U32.HI R193, RZ, 0x8, R194 ;  /* 0x00000008ffc17819 */ /* 0x000fe400000116c2 */
[----:B------:R-:W-:Y:S01]  /*4ae0*/  ISETP.LE.U32.AND P5, PT, R190, UR17, PT ;  /* 0x00000011be007c0c */ /* 0x000fe2000bfa3070 */
[----:B------:R-:W-:Y:S01]  /*4af0*/  MUFU.EX2 R194, R177 ;  /* 0x000000b100c27308 */ /* 0x000fe20000000800 */
[----:B------:R-:W-:Y:S02]  /*4b00*/  LOP3.LUT R192, R193, 0xffff, RZ, 0xc0, !PT ;  /* 0x0000ffffc1c07812 */ /* 0x000fe400078ec0ff */
[----:B----4-:R-:W-:Y:S01]  /*4b10*/  SHF.R.U32.HI R196, RZ, 0x18, R110 ;  /* 0x00000018ffc47819 */ /* 0x010fe2000001166e */
[----:B-1----:R-:W-:Y:S01]  /*4b20*/  @!P2 FADD.FTZ R188, -R188, -RZ ;  /* 0x800000ffbcbca221 */ /* 0x002fe20000010100 */
[----:B------:R-:W-:Y:S01]  /*4b30*/  LOP3.LUT R198, R111, UR56, R198, 0x96, !PT ;  /* 0x000000386fc67c12 */ /* 0x000fe2000f8e96c6 */
[----:B------:R-:W-:Y:S01]  /*4b40*/  @!P6 FADD.FTZ R183, -R183, -RZ ;  /* 0x800000ffb7b7e221 */ /* 0x000fe20000010100 */
[----:B------:R-:W-:Y:S03]  /*4b50*/  ISETP.LE.U32.AND P4, PT, R196, UR17, PT ;  /* 0x00000011c4007c0c */ /* 0x000fe6000bf83070 */
[----:B------:R1:W-:Y:S01]  /*4b60*/  MUFU.EX2 R193, R252 ;  /* 0x000000fc00c17308 */ /* 0x0003e20000000800 */
[--C-:B------:R-:W-:Y:S01]  /*4b70*/  FFMA.FTZ R196, R16, UR16, -R191.reuse ;  /* 0x0000001010c47c23 */ /* 0x100fe200080108bf */
[----:B------:R-:W-:Y:S01]  /*4b80*/  @!P0 FADD.FTZ R184, -R184, -RZ ;  /* 0x800000ffb8b88221 */ /* 0x000fe20000010100 */
[----:B------:R-:W-:Y:S01]  /*4b90*/  FFMA.FTZ R191, R17, UR16, -R191 ;  /* 0x0000001011bf7c23 */ /* 0x000fe200080108bf */
[----:B------:R-:W-:Y:S01]  /*4ba0*/  @!P5 FADD.FTZ R181, -R181, -RZ ;  /* 0x800000ffb5b5d221 */ /* 0x000fe20000010100 */
[----:B------:R-:W-:Y:S02]  /*4bb0*/  ISETP.LE.U32.AND P5, PT, R192, UR17, PT ;  /* 0x00000011c0007c0c */ /* 0x000fe4000bfa3070 */
[----:B------:R-:W-:Y:S03]  /*4bc0*/  ISETP.LE.U32.AND P0, PT, R195, UR17, PT ;  /* 0x00000011c3007c0c */ /* 0x000fe6000bf03070 */
[----:B------:R-:W-:Y:S01]  /*4bd0*/  MUFU.EX2 R190, R176 ;  /* 0x000000b000be7308 */ /* 0x000fe20000000800 */
[----:B------:R-:W-:Y:S02]  /*4be0*/  LOP3.LUT R192, R198, 0xff, RZ, 0xc0, !PT ;  /* 0x000000ffc6c07812 */ /* 0x000fe400078ec0ff */
[----:B------:R-:W-:Y:S02]  /*4bf0*/  SHF.R.U32.HI R213, RZ, 0x10, R110 ;  /* 0x00000010ffd57819 */ /* 0x000fe4000001166e */
[----:B------:R-:W-:Y:S02]  /*4c00*/  LOP3.LUT R199, R110, 0xffff, RZ, 0xc0, !PT ;  /* 0x0000ffff6ec77812 */ /* 0x000fe400078ec0ff */
[----:B------:R-:W-:Y:S03]  /*4c10*/  ISETP.LE.U32.AND P6, PT, R192, UR17, PT ;  /* 0x00000011c0007c0c */ /* 0x000fe6000bfc3070 */
[----:B------:R4:W-:Y:S01]  /*4c20*/  MUFU.EX2 R195, R191 ;  /* 0x000000bf00c37308 */ /* 0x0009e20000000800 */
[----:B-1----:R-:W-:Y:S01]  /*4c30*/  LOP3.LUT R252, R198, 0xffff, RZ, 0xc0, !PT ;  /* 0x0000ffffc6fc7812 */ /* 0x002fe200078ec0ff */
[----:B------:R-:W-:Y:S01]  /*4c40*/  @!P5 FADD.FTZ R186, -R186, -RZ ;  /* 0x800000ffbabad221 */ /* 0x000fe20000010100 */
[----:B------:R-:W-:Y:S01]  /*4c50*/  SHF.R.U32.HI R192, RZ, 0x18, R198 ;  /* 0x00000018ffc07819 */ /* 0x000fe200000116c6 */
[----:B------:R-:W-:Y:S01]  /*4c60*/  @!P0 FADD.FTZ R187, -R187, -RZ ;  /* 0x800000ffbbbb8221 */ /* 0x000fe20000010100 */
[----:B------:R-:W-:Y:S02]  /*4c70*/  SHF.R.U32.HI R252, RZ, 0x8, R252 ;  /* 0x00000008fffc7819 */ /* 0x000fe400000116fc */
[----:B------:R-:W-:Y:S03]  /*4c80*/  LOP3.LUT R213, R213, 0xff, RZ, 0xc0, !PT ;  /* 0x000000ffd5d57812 */ /* 0x000fe600078ec0ff */
[----:B------:R-:W1:Y:S01]  /*4c90*/  MUFU.EX2 R196, R196 ;  /* 0x000000c400c47308 */ /* 0x000e620000000800 */
[----:B------:R-:W-:Y:S02]  /*4ca0*/  LOP3.LUT R252, R252, 0xffff, RZ, 0xc0, !PT ;  /* 0x0000fffffcfc7812 */ /* 0x000fe400078ec0ff */
[----:B------:R-:W-:Y:S01]  /*4cb0*/  SHF.R.U32.HI R199, RZ, 0x8, R199 ;  /* 0x00000008ffc77819 */ /* 0x000fe200000116c7 */
[----:B------:R-:W-:Y:S01]  /*4cc0*/  @!P6 FADD.FTZ R189, -R189, -RZ ;  /* 0x800000ffbdbde221 */ /* 0x000fe20000010100 */
[----:B------:R-:W-:Y:S02]  /*4cd0*/  SHF.R.U32.HI R198, RZ, 0x10, R198 ;  /* 0x00000010ffc67819 */ /* 0x000fe400000116c6 */
[----:B------:R-:W-:Y:S02]  /*4ce0*/  ISETP.LE.U32.AND P5, PT, R213, UR17, PT ;  /* 0x00000011d5007c0c */ /* 0x000fe4000bfa3070 */
[----:B------:R-:W-:Y:S01]  /*4cf0*/  ISETP.LE.U32.AND P0, PT, R252, UR17, PT ;  /* 0x00000011fc007c0c */ /* 0x000fe2000bf03070 */
[--C-:B----4-:R-:W-:Y:S01]  /*4d00*/  FFMA.FTZ R191, R18, UR16, -R197.reuse ;  /* 0x0000001012bf7c23 */ /* 0x110fe200080108c5 */
[----:B------:R-:W-:Y:S01]  /*4d10*/  LOP3.LUT R198, R198, 0xff, RZ, 0xc0, !PT ;  /* 0x000000ffc6c67812 */ /* 0x000fe200078ec0ff */
[----:B------:R-:W-:Y:S01]  /*4d20*/  FFMA.FTZ R197, R19, UR16, -R197 ;  /* 0x0000001013c57c23 */ /* 0x000fe200080108c5 */
[----:B------:R-:W-:Y:S02]  /*4d30*/  LOP3.LUT R213, R199, 0xffff, RZ, 0xc0, !PT ;  /* 0x0000ffffc7d57812 */ /* 0x000fe400078ec0ff */
[----:B------:R-:W-:Y:S01]  /*4d40*/  F2FP.RELU.BF16.F32.PACK_AB R199, R181, R182 ;  /* 0x000000b6b5c7723e */ /* 0x000fe200000018ff */
[----:B------:R-:W4:Y:S01]  /*4d50*/  MUFU.EX2 R191, R191 ;  /* 0x000000bf00bf7308 */ /* 0x000f220000000800 */
[----:B------:R-:W-:Y:S01]  /*4d60*/  F2FP.RELU.BF16.F32.PACK_AB R252, R183, R184 ;  /* 0x000000b8b7fc723e */ /* 0x000fe200000018ff */
[----:B-1----:R-:W-:Y:S01]  /*4d70*/  @!P1 FADD.FTZ R196, -R196, -RZ ;  /* 0x800000ffc4c49221 */ /* 0x002fe20000010100 */
[----:B------:R-:W-:Y:S01]  /*4d80*/  ISETP.LE.U32.AND P2, PT, R198, UR17, PT ;  /* 0x00000011c6007c0c */ /* 0x000fe2000bf43070 */
[----:B------:R1:W-:Y:S01]  /*4d90*/  STS [R227+0x12000], R199 ;  /* 0x012000c7e3007388 */ /* 0x0003e20000000800 */
[----:B------:R-:W-:Y:S01]  /*4da0*/  F2FP.RELU.BF16.F32.PACK_AB R198, R186, R185 ;  /* 0x000000b9bac6723e */ /* 0x000fe200000018ff */
[----:B------:R-:W-:Y:S01]  /*4db0*/  @!P0 FADD.FTZ R190, -R190, -RZ ;  /* 0x800000ffbebe8221 */ /* 0x000fe20000010100 */
[----:B------:R-:W-:Y:S01]  /*4dc0*/  ISETP.LE.U32.AND P3, PT, R192, UR17, PT ;  /* 0x00000011c0007c0c */ /* 0x000fe2000bf63070 */
[----:B------:R1:W-:Y:S02]  /*4dd0*/  STS [R227+0x12400], R252 ;  /* 0x012400fce3007388 */ /* 0x0003e40000000800 */
[----:B------:R-:W1:Y:S01]  /*4de0*/  MUFU.EX2 R192, R197 ;  /* 0x000000c500c07308 */ /* 0x000e620000000800 */
[----:B------:R-:W-:Y:S01]  /*4df0*/  ISETP.LE.U32.AND P6, PT, R213, UR17, PT ;  /* 0x00000011d5007c0c */ /* 0x000fe2000bfc3070 */
[----:B------:R1:W-:Y:S01]  /*4e00*/  STS [R231+0x12000], R198 ;  /* 0x012000c6e7007388 */ /* 0x0003e20000000800 */
[----:B------:R-:W-:Y:S02]  /*4e10*/  F2FP.RELU.BF16.F32.PACK_AB R213, R188, R187 ;  /* 0x000000bbbcd5723e */ /* 0x000fe400000018ff */
[----:B------:R-:W-:Y:S01]  /*4e20*/  FSETP.GE.FTZ.AND P1, PT, R181, RZ, PT ;  /* 0x000000ffb500720b */ /* 0x000fe20003f36000 */
[----:B------:R-:W-:Y:S01]  /*4e30*/  @!P2 FADD.FTZ R194, -R194, -RZ ;  /* 0x800000ffc2c2a221 */ /* 0x000fe20000010100 */
[----:B----4-:R-:W-:Y:S01]  /*4e40*/  @!P5 FADD.FTZ R191, -R191, -RZ ;  /* 0x800000ffbfbfd221 */ /* 0x010fe20000010100 */
[----:B------:R-:W-:Y:S01]  /*4e50*/  STS [R231+0x12400], R213 ;  /* 0x012400d5e7007388 */ /* 0x000fe20000000800 */
[----:B------:R-:W-:Y:S01]  /*4e60*/  FSETP.GE.FTZ.AND P0, PT, R185, RZ, PT ;  /* 0x000000ffb900720b */ /* 0x000fe20003f16000 */
[----:B------:R-:W-:Y:S01]  /*4e70*/  @!P3 FADD.FTZ R193, -R193, -RZ ;  /* 0x800000ffc1c1b221 */ /* 0x000fe20000010100 */
[----:B------:R-:W-:Y:S03]  /*4e80*/  FSETP.GE.FTZ.AND P2, PT, R182, RZ, PT ;  /* 0x000000ffb600720b */ /* 0x000fe60003f56000 */
[----:B------:R-:W-:Y:S01]  /*4e90*/  @!P6 FADD.FTZ R195, -R195, -RZ ;  /* 0x800000ffc3c3e221 */ /* 0x000fe20000010100 */
[----:B------:R-:W-:Y:S01]  /*4ea0*/  FSETP.GE.FTZ.AND P6, PT, R184, RZ, PT ;  /* 0x000000ffb800720b */ /* 0x000fe20003fd6000 */
[----:B-1----:R-:W-:Y:S01]  /*4eb0*/  @!P4 FADD.FTZ R192, -R192, -RZ ;  /* 0x800000ffc0c0c221 */ /* 0x002fe20000010100 */
[----:B------:R-:W-:Y:S02]  /*4ec0*/  F2FP.RELU.BF16.F32.PACK_AB R197, R193, R194 ;  /* 0x000000c2c1c5723e */ /* 0x000fe400000018ff */
[----:B------:R-:W-:Y:S02]  /*4ed0*/  F2FP.RELU.BF16.F32.PACK_AB R199, R190, R189 ;  /* 0x000000bdbec7723e */ /* 0x000fe400000018ff */
[----:B------:R-:W-:Y:S01]  /*4ee0*/  FSETP.GE.FTZ.AND P5, PT, R183, RZ, PT ;  /* 0x000000ffb700720b */ /* 0x000fe20003fb6000 */
[----:B------:R-:W-:Y:S01]  /*4ef0*/  STS [R229+0x12400], R197 ;  /* 0x012400c5e5007388 */ /* 0x000fe20000000800 */
[----:B------:R-:W-:Y:S03]  /*4f00*/  F2FP.RELU.BF16.F32.PACK_AB R252, R195, R196 ;  /* 0x000000c4c3fc723e */ /* 0x000fe600000018ff */
[----:B------:R-:W-:Y:S01]  /*4f10*/  STS [R229+0x12000], R199 ;  /* 0x012000c7e5007388 */ /* 0x000fe20000000800 */
[----:B------:R-:W-:Y:S03]  /*4f20*/  F2FP.RELU.BF16.F32.PACK_AB R198, R192, R191 ;  /* 0x000000bfc0c6723e */ /* 0x000fe600000018ff */
[----:B------:R-:W-:Y:S04]  /*4f30*/  STS [R237+0x12000], R252 ;  /* 0x012000fced007388 */ /* 0x000fe80000000800 */
[----:B------:R-:W-:Y:S04]  /*4f40*/  STS [R237+0x12400], R198 ;  /* 0x012400c6ed007388 */ /* 0x000fe80000000800 */
[----:B------:R-:W1:Y:S08]  /*4f50*/  LDSM.16.M88.4 R52, [R67+0x8000] ;  /* 0x008000004334783b */ /* 0x000e700000000200 */
[----:B------:R-:W4:Y:S08]  /*4f60*/  LDSM.16.M88.4 R56, [R66+0x8000] ;  /* 0x008000004238783b */ /* 0x000f300000000200 */
[----:B------:R-:W2:Y:S01]  /*4f70*/  LDSM.16.M88.4 R60, [R65+0x8000] ;  /* 0x00800000413c783b */ /* 0x000ea20000000200 */
[C---:B-1----:R-:W-:Y:S06]  /*4f80*/  HMMA.16816.F32.BF16 R4, R52.reuse, R112, RZ ;  /* 0x000000703404723c */ /* 0x042fec00000418ff */
[C---:B------:R-:W-:Y:S06]  /*4f90*/  HMMA.16816.F32.BF16 R8, R52.reuse, R114, RZ ;  /* 0x000000723408723c */ /* 0x040fec00000418ff */
[C---:B------:R-:W-:Y:S06]  /*4fa0*/  HMMA.16816.F32.BF16 R12, R52.reuse, R116, RZ ;  /* 0x00000074340c723c */ /* 0x040fec00000418ff */
[----:B------:R-:W-:Y:S01]  /*4fb0*/  HMMA.16816.F32.BF16 R16, R52, R118, RZ ;  /* 0x000000763410723c */ /* 0x000fe200000418ff */
[----:B------:R-:W1:Y:S05]  /*4fc0*/  LDSM.16.M88.4 R52, [R64+0x8000] ;  /* 0x008000004034783b */ /* 0x000e6a0000000200 */
[C---:B----4-:R-:W-:Y:S06]  /*4fd0*/  HMMA.16816.F32.BF16 R4, R56.reuse, R120, R4 ;  /* 0x000000783804723c */ /* 0x050fec0000041804 */
[C---:B------:R-:W-:Y:S06]  /*4fe0*/  HMMA.16816.F32.BF16 R8, R56.reuse, R122, R8 ;  /* 0x0000007a3808723c */ /* 0x040fec0000041808 */
[C---:B------:R-:W-:Y:S06]  /*4ff0*/  HMMA.16816.F32.BF16 R12, R56.reuse, R124, R12 ;  /* 0x0000007c380c723c */ /* 0x040fec000004180c */
[----:B------:R-:W-:Y:S01]  /*5000*/  HMMA.16816.F32.BF16 R16, R56, R126, R16 ;  /* 0x0000007e3810723c */ /* 0x000fe20000041810 */
[----:B------:R-:W4:Y:S05]  /*5010*/  LDSM.16.M88.4 R56, [R67+0xa000] ;  /* 0x00a000004338783b */ /* 0x000f2a0000000200 */
        /* <DEDUP_REMOVED lines=23> */
[C---:B----4-:R-:W-:Y:S06]  /*5190*/  HMMA.16816.F32.BF16 R4, R56.reuse, R168, R4 ;  /* 0x000000a83804723c */ /* 0x050fec0000041804 */
[C---:B------:R-:W-:Y:S06]  /*51a0*/  HMMA.16816.F32.BF16 R8, R56.reuse, R170, R8 ;  /* 0x000000aa3808723c */ /* 0x040fec0000041808 */
[C---:B------:R-:W-:Y:S06]  /*51b0*/  HMMA.16816.F32.BF16 R12, R56.reuse, R172, R12 ;  /* 0x000000ac380c723c */ /* 0x040fec000004180c */
[----:B------:R-:W-:Y:S06]  /*51c0*/  HMMA.16816.F32.BF16 R16, R56, R174, R16 ;  /* 0x000000ae3810723c */ /* 0x000fec0000041810 */
[C---:B------:R-:W-:Y:S01]  /*51d0*/  FADD.FTZ R199, -R180.reuse, R5 ;  /* 0x00000005b4c77221 */ /* 0x040fe20000010100 */
[C---:B------:R-:W-:Y:S04]  /*51e0*/  FADD.FTZ R197, -R180.reuse, R4 ;  /* 0x00000004b4c57221 */ /* 0x040fe80000010100 */
[-C--:B------:R-:W-:Y:S01]  /*51f0*/  FSEL R198, R199, R180.reuse, P1 ;  /* 0x000000b4c7c67208 */ /* 0x080fe20000800000 */
[C---:B------:R-:W-:Y:S01]  /*5200*/  FADD.FTZ R213, -R180.reuse, R8 ;  /* 0x00000008b4d57221 */ /* 0x040fe20000010100 */
[----:B------:R-:W-:Y:S01]  /*5210*/  FSEL R197, R197, R180, P2 ;  /* 0x000000b4c5c57208 */ /* 0x000fe20001000000 */
[C---:B------:R-:W-:Y:S01]  /*5220*/  FADD.FTZ R199, -R180.reuse, R9 ;  /* 0x00000009b4c77221 */ /* 0x040fe20000010100 */
[----:B------:R-:W-:Y:S01]  /*5230*/  FSETP.GE.FTZ.AND P2, PT, R189, RZ, PT ;  /* 0x000000ffbd00720b */ /* 0x000fe20003f56000 */
[----:B------:R-:W-:Y:S01]  /*5240*/  FMUL.FTZ R198, R181, R198 ;  /* 0x000000c6b5c67220 */ /* 0x000fe20000410000 */
[----:B------:R-:W-:Y:S01]  /*5250*/  FSEL R252, R213, R180, P0 ;  /* 0x000000b4d5fc7208 */ /* 0x000fe20000000000 */
[----:B------:R-:W-:Y:S01]  /*5260*/  FADD.FTZ R181, -R180, R12 ;  /* 0x0000000cb4b57221 */ /* 0x000fe20000010100 */
[----:B------:R-:W-:Y:S01]  /*5270*/  FSETP.GE.FTZ.AND P1, PT, R190, RZ, PT ;  /* 0x000000ffbe00720b */ /* 0x000fe20003f36000 */
[----:B------:R-:W-:Y:S01]  /*5280*/  FMUL.FTZ R197, R182, R197 ;  /* 0x000000c5b6c57220 */ /* 0x000fe20000410000 */
[----:B------:R-:W-:Y:S01]  /*5290*/  FSETP.GE.FTZ.AND P0, PT, R186, RZ, PT ;  /* 0x000000ffba00720b */ /* 0x000fe20003f16000 */
[----:B------:R-:W-:Y:S01]  /*52a0*/  FMUL.FTZ R252, R185, R252 ;  /* 0x000000fcb9fc7220 */ /* 0x000fe20000410000 */
[-C--:B------:R-:W-:Y:S01]  /*52b0*/  FSEL R182, R181, R180.reuse, P2 ;  /* 0x000000b4b5b67208 */ /* 0x080fe20001000000 */
        /* <DEDUP_REMOVED lines=8> */
[----:B---3--:R-:W-:Y:S01]  /*5340*/  FADD.FTZ R186, -R179, R6 ;  /* 0x00000006b3ba7221 */ /* 0x008fe20000010100 */
[----:B------:R-:W-:Y:S01]  /*5350*/  F2FP.BF16.F32.PACK_AB R198, R198, R197 ;  /* 0x000000c5c6c6723e */ /* 0x000fe200000010ff */
[----:B------:R-:W-:Y:S01]  /*5360*/  FMUL.FTZ R185, R190, R185 ;  /* 0x000000b9beb97220 */ /* 0x000fe20000410000 */
[----:B------:R-:W-:Y:S01]  /*5370*/  FSEL R181, R181, R180, P1 ;  /* 0x000000b4b5b57208 */ /* 0x000fe20000800000 */
[----:B------:R-:W-:Y:S01]  /*5380*/  FADD.FTZ R190, -R179, R7 ;  /* 0x00000007b3be7221 */ /* 0x000fe20000010100 */
[----:B------:R-:W-:Y:S02]  /*5390*/  PLOP3.LUT P1, PT, PT, PT, UP2, 0x80, 0x0 ;  /* 0x000000000000781c */ /* 0x000fe40003f2f028 */
[----:B------:R-:W-:Y:S01]  /*53a0*/  F2FP.BF16.F32.PACK_AB R252, R199, R252 ;  /* 0x000000fcc7fc723e */ /* 0x000fe200000010ff */
[----:B------:R-:W-:Y:S01]  /*53b0*/  @P0 FADD.FTZ R180, -R180, R17 ;  /* 0x00000011b4b40221 */ /* 0x000fe20000010100 */
[----:B------:R-:W-:Y:S01]  /*53c0*/  FMUL.FTZ R181, R196, R181 ;  /* 0x000000b5c4b57220 */ /* 0x000fe20000410000 */
[----:B------:R-:W-:Y:S02]  /*53d0*/  F2FP.BF16.F32.PACK_AB R182, R185, R182 ;  /* 0x000000b6b9b6723e */ /* 0x000fe400000010ff */
[----:B------:R-:W-:Y:S06]  /*53e0*/  FMUL.FTZ R180, R195, R180 ;  /* 0x000000b4c3b47220 */ /* 0x000fec0000410000 */
[----:B------:R-:W-:Y:S05]  /*53f0*/  @!P1 BRA `(.L_x_971) ;  /* 0x0000000000e09947 */ /* 0x000fea0003800000 */
[----:B------:R-:W1:Y:S01]  /*5400*/  LDC R5, c[0x0][0x240] ;  /* 0x00009000ff057b82 */ /* 0x000e620000000800 */
[----:B------:R-:W-:Y:S01]  /*5410*/  ISETP.GE.AND P3, PT, R220, UR57, PT ;  /* 0x00000039dc007c0c */ /* 0x000fe2000bf66270 */
[----:B------:R-:W-:Y:S01]  /*5420*/  ULOP3.LUT UR12, UR8, 0x1, URZ, 0xc0, !UPT ;  /* 0x00000001080c7892 */ /* 0x000fe2000f8ec03f */
[----:B------:R-:W-:Y:S01]  /*5430*/  ISETP.GE.AND P2, PT, R233, UR57, PT ;  /* 0x00000039e9007c0c */ /* 0x000fe2000bf46270 */
[----:B------:R-:W-:Y:S02]  /*5440*/  UMOV UR18, 0xffffc000 ;  /* 0xffffc00000127882 */ /* 0x000fe40000000000 */
        /* <DEDUP_REMOVED lines=51> */
.L_x_971:
[----:B------:R-:W-:Y:S01]  /*5780*/  FADD.FTZ R10, -R179, R10 ;  /* 0x0000000ab30a7221 */ /* 0x000fe20000010100 */
[----:B------:R-:W-:Y:S01]  /*5790*/  FSETP.GE.FTZ.AND P0, PT, R187, RZ, PT ;  /* 0x000000ffbb00720b */ /* 0x000fe20003f16000 */
[C---:B------:R-:W-:Y:S01]  /*57a0*/  FADD.FTZ R4, -R179.reuse, R11 ;  /* 0x0000000bb3047221 */ /* 0x040fe20000010100 */
[-C--:B------:R-:W-:Y:S01]  /*57b0*/  FSEL R5, R186, R179.reuse, P6 ;  /* 0x000000b3ba057208 */ /* 0x080fe20003000000 */
[C---:B------:R-:W-:Y:S01]  /*57c0*/  FADD.FTZ R14, -R179.reuse, R14 ;  /* 0x0000000eb30e7221 */ /* 0x040fe20000010100 */
[-C--:B------:R-:W-:Y:S01]  /*57d0*/  FSEL R10, R10, R179.reuse, P0 ;  /* 0x000000b30a0a7208 */ /* 0x080fe20000000000 */
[C---:B---3--:R-:W-:Y:S01]  /*57e0*/  FADD.FTZ R6, -R179.reuse, R15 ;  /* 0x0000000fb3067221 */ /* 0x048fe20000010100 */
        /* <DEDUP_REMOVED lines=129> */
.L_x_972:
[----:B------:R-:W-:Y:S01]  /*6000*/  LDSM.16.M88.4 R64, [R209] ;  /* 0x00000000d140783b */ /* 0x000fe20000000200 */
[----:B------:R-:W-:Y:S03]  /*6010*/  @UP2 UIADD3 UR18, UP0, UR10, -0x100, URZ ;  /* 0xffffff000a122890 */ /* 0x000fe6000ff1e03f */
[----:B------:R-:W1:Y:S01]  /*6020*/  LDSM.16.MT88.4 R16, [R213+0xc000] ;  /* 0x00c00000d510783b */ /* 0x000e620000004200 */
[----:B------:R-:W-:Y:S03]  /*6030*/  @UP2 UIADD3.X UR12, UR11, -0x1, URZ, UP0, !UPT ;  /* 0xffffffff0b0c2890 */ /* 0x000fe600087fe43f */
[----:B------:R-:W3:Y:S01]  /*6040*/  LDSM.16.M88.4 R60, [R209+0x1000] ;  /* 0x00100000d13c783b */ /* 0x000ee20000000200 */
[----:B------:R-:W-:Y:S03]  /*6050*/  @UP2 UMOV UR10, UR18 ;  /* 0x00000012000a2c82 */ /* 0x000fe60008000000 */
[----:B------:R-:W2:Y:S01]  /*6060*/  LDSM.16.MT88.4 R100, [R213+0xe000] ;  /* 0x00e00000d564783b */ /* 0x000ea20000004200 */
        /* <DEDUP_REMOVED lines=383> */
[----:B------:R-:W-:Y:S01]  /*7860*/  USHF.R.S32.HI UR5, URZ, 0x1f, UR58 ;  /* 0x0000001f3f057899 */ /* 0x000fe2000801143a */
[----:B------:R-:W-:Y:S01]  /*7870*/  ULDC.64 UR12, c[0x0][0x450] ;  /* 0x00011400000c7ab9 */ /* 0x000fe20000000a00 */
[----:B------:R-:W-:Y:S02]  /*7880*/  ULDC.64 UR14, c[0x0][0x438] ;  /* 0x00010e00000e7ab9 */ /* 0x000fe40000000a00 */
[----:B------:R-:W-:Y:S02]  /*7890*/  UIMAD UR5, UR5, UR12, URZ ;  /* 0x0000000c050572a4 */ /* 0x000fe4000f8e023f */
[----:B------:R-:W-:Y:S02]  /*78a0*/  UIMAD.WIDE.U32 UR10, UR58, UR12, URZ ;  /* 0x0000000c3a0a72a5 */ /* 0x000fe4000f8e003f */
[----:B------:R-:W-:-:S04]  /*78b0*/  UIMAD UR5, UR58, UR13, UR5 ;  /* 0x0000000d3a0572a4 */ /* 0x000fc8000f8e0205 */
[----:B------:R-:W-:Y:S02]  /*78c0*/  UIADD3 UR11, UR11, UR5, URZ ;  /* 0x000000050b0b7290 */ /* 0x000fe4000fffe03f */
[----:B---3--:R-:W-:Y:S01]  /*78d0*/  USHF.R.S32.HI UR16, URZ, 0x1f, UR8 ;  /* 0x0000001f3f107899 */ /* 0x008fe20008011408 */
[----:B------:R-:W3:Y:S03]  /*78e0*/  S2UR UR8, SR_CTAID.Y ;  /* 0x00000000000879c3 */ /* 0x000ee60000002600 */
[----:B------:R-:W-:Y:S02]  /*78f0*/  UIMAD UR5, UR16, UR14, URZ ;  /* 0x0000000e100572a4 */ /* 0x000fe4000f8e023f */
[----:B---3--:R-:W-:Y:S02]  /*7900*/  UIMAD.WIDE.U32 UR10, UR8, UR14, UR10 ;  /* 0x0000000e080a72a5 */ /* 0x008fe4000f8e000a */
[----:B------:R-:W-:-:S04]  /*7910*/  UIMAD UR5, UR8, UR15, UR5 ;  /* 0x0000000f080572a4 */ /* 0x000fc8000f8e0205 */
[----:B------:R-:W-:Y:S01]  /*7920*/  UIADD3 UR20, UR11, UR5, URZ ;  /* 0x000000050b147290 */ /* 0x000fe2000fffe03f */
[----:B------:R-:W-:-:S11]  /*7930*/  UMOV UR19, UR10 ;  /* 0x0000000a00137c82 */ /* 0x000fd60008000000 */
.L_x_974:
[----:B------:R-:W-:Y:S01]  /*7940*/  @UP0 UIADD3 UR8, UR58, UR60, URZ ;  /* 0x0000003c3a080290 */ /* 0x000fe2000fffe03f */
[----:B-1----:R-:W-:Y:S01]  /*7950*/  LEA R31, R216, UR4, 0x1 ;  /* 0x00000004d81f7c11 */ /* 0x002fe2000f8e08ff */
[----:B------:R-:W-:Y:S01]  /*7960*/  @UP0 ULDC.64 UR10, c[0x0][0x458] ;  /* 0x00011600000a0ab9 */ /* 0x000fe20000000a00 */
[----:B------:R-:W-:Y:S02]  /*7970*/  USHF.L.U32 UR5, UR59, 0x6, URZ ;  /* 0x000000063b057899 */ /* 0x000fe4000800063f */
[----:B------:R-:W-:Y:S02]  /*7980*/  @UP0 UIMAD.WIDE.U32 UR14, UR8, UR10, URZ ;  /* 0x0000000a080e02a5 */ /* 0x000fe4000f8e003f */
[----:B------:R-:W-:-:S04]  /*7990*/  @UP0 UIMAD UR8, UR8, UR11, URZ ;  /* 0x0000000b080802a4 */ /* 0x000fc8000f8e023f */
[----:B------:R-:W-:Y:S01]  /*79a0*/  @UP0 UIADD3 UR18, UR15, UR8, URZ ;  /* 0x000000080f120290 */ /* 0x000fe2000fffe03f */
[----:B------:R-:W-:Y:S11]  /*79b0*/  @P0 BRA `(.L_x_975) ;  /* 0x0000000000380947 */ /* 0x000ff60003800000 */
[----:B------:R-:W1:Y:S01]  /*79c0*/  S2UR UR16, SR_CTAID.Y ;  /* 0x00000000001079c3 */ /* 0x000e620000002600 */
[----:B------:R-:W-:Y:S01]  /*79d0*/  USHF.R.S32.HI UR8, URZ, 0x1f, UR58 ;  /* 0x0000001f3f087899 */ /* 0x000fe2000801143a */
[----:B------:R-:W-:-:S03]  /*79e0*/  ULDC.64 UR10, c[0x0][0x458] ;  /* 0x00011600000a7ab9 */ /* 0x000fc60000000a00 */
[----:B------:R-:W-:Y:S02]  /*79f0*/  UIMAD UR8, UR8, UR10, URZ ;  /* 0x0000000a080872a4 */ /* 0x000fe4000f8e023f */
[----:B------:R-:W-:Y:S01]  /*7a00*/  UIMAD.WIDE.U32 UR14, UR58, UR10, URZ ;  /* 0x0000000a3a0e72a5 */ /* 0x000fe2000f8e003f */
[----:B------:R-:W3:Y:S01]  /*7a10*/  S2UR UR18, SR_CTAID.Y ;  /* 0x00000000001279c3 */ /* 0x000ee20000002600 */
[----:B------:R-:W-:-:S04]  /*7a20*/  UIMAD UR8, UR58, UR11, UR8 ;  /* 0x0000000b3a0872a4 */ /* 0x000fc8000f8e0208 */
[----:B------:R-:W-:Y:S02]  /*7a30*/  UIADD3 UR15, UR15, UR8, URZ ;  /* 0x000000080f0f7290 */ /* 0x000fe4000fffe03f */
[----:B-1----:R-:W-:-:S03]  /*7a40*/  USHF.R.S32.HI UR21, URZ, 0x1f, UR16 ;  /* 0x0000001f3f157899 */ /* 0x002fc60008011410 */
[----:B------:R-:W-:Y:S02]  /*7a50*/  ULDC.64 UR16, c[0x0][0x440] ;  /* 0x0001100000107ab9 */ /* 0x000fe40000000a00 */
[----:B------:R-:W-:Y:S02]  /*7a60*/  UIMAD UR8, UR21, UR16, URZ ;  /* 0x00000010150872a4 */ /* 0x000fe4000f8e023f */
[----:B---3--:R-:W-:Y:S02]  /*7a70*/  UIMAD.WIDE.U32 UR14, UR18, UR16, UR14 ;  /* 0x00000010120e72a5 */ /* 0x008fe4000f8e000e */
[----:B------:R-:W-:-:S04]  /*7a80*/  UIMAD UR8, UR18, UR17, UR8 ;  /* 0x00000011120872a4 */ /* 0x000fc8000f8e0208 */
[----:B------:R-:W-:-:S12]  /*7a90*/  UIADD3 UR18, UR15, UR8, URZ ;  /* 0x000000080f127290 */ /* 0x000fd8000fffe03f */
.L_x_975:
[----:B------:R-:W1:Y:S08]  /*7aa0*/  S2UR UR16, SR_CTAID.Z ;  /* 0x00000000001079c3 */ /* 0x000e700000002700 */
[----:B------:R-:W-:Y:S01]  /*7ab0*/  BAR.SYNC.DEFER_BLOCKING 0x0 ;  /* 0x0000000000007b1d */ /* 0x000fe20000010000 */
[----:B------:R-:W-:Y:S01]  /*7ac0*/  USHF.R.S32.HI UR8, URZ, 0x1f, UR5 ;  /* 0x0000001f3f087899 */ /* 0x000fe20008011405 */
[----:B------:R-:W-:Y:S01]  /*7ad0*/  SHF.R.S32.HI R37, RZ, 0x1f, R220 ;  /* 0x0000001fff257819 */ /* 0x000fe200000114dc */
        /* <DEDUP_REMOVED lines=17> */
[----:B-1----:R-:W-:Y:S01]  /*7bf0*/  USHF.R.S32.HI UR21, URZ, 0x1f, UR16 ;  /* 0x0000001f3f157899 */ /* 0x002fe20008011410 */
        /* <DEDUP_REMOVED lines=28> */
.L_x_977:
[----:B------:R-:W-:Y:S05]  /*7dc0*/  BSYNC B0 ;  /* 0x0000000000007941 */ /* 0x000fea0003800000 */
.L_x_976:
        /* <DEDUP_REMOVED lines=17> */
.L_x_979:
[----:B------:R-:W-:Y:S05]  /*7ee0*/  BSYNC B0 ;  /* 0x0000000000007941 */ /* 0x000fea0003800000 */
.L_x_978:
        /* <DEDUP_REMOVED lines=33> */
.L_x_981:
[----:B------:R-:W-:Y:S05]  /*8100*/  BSYNC B0 ;  /* 0x0000000000007941 */ /* 0x000fea0003800000 */
.L_x_980:
[----:B------:R-:W-:Y:S05]  /*8110*/  @P2 BRA `(.L_x_982) ;  /* 0x0000000800b42947 */ /* 0x000fea0003800000 */
[----:B------:R-:W-:Y:S01]  /*8120*/  IADD3 R30, P0, R30, 0x20, RZ ;  /* 0x000000201e1e7810 */ /* 0x000fe20007f1e0ff */
[----:B------:R-:W-:Y:S01]  /*8130*/  ULDC UR5, c[0x0][0x2d0] ;  /* 0x0000b40000057ab9 */ /* 0x000fe20000000800 */
[----:B------:R-:W-:Y:S01]  /*8140*/  MOV R20, R24 ;  /* 0x0000001800147202 */ /* 0x000fe20000000f00 */
[----:B------:R-:W-:Y:S02]  /*8150*/  ULDC.64 UR8, c[0x0][0x3f8] ;  /* 0x0000fe0000087ab9 */ /* 0x000fe40000000a00 */
[----:B------:R-:W-:Y:S01]  /*8160*/  IMAD.X R29, RZ, RZ, R29, P0 ;  /* 0x000000ffff1d7224 */ /* 0x000fe200000e061d */
[----:B------:R-:W-:Y:S01]  /*8170*/  ISETP.GE.AND P0, PT, R220, UR5, PT ;  /* 0x00000005dc007c0c */ /* 0x000fe2000bf06270 */
[----:B-12---:R-:W-:-:S04]  /*8180*/  IMAD.WIDE.U32 R4, R30, UR10, R20 ;  /* 0x0000000a1e047c25 */ /* 0x006fc8000f8e0014 */
[----:B------:R-:W-:Y:S01]  /*8190*/  IMAD R29, R29, UR10, RZ ;  /* 0x0000000a1d1d7c24 */ /* 0x000fe2000f8e02ff */
[----:B------:R-:W-:-:S03]  /*81a0*/  LEA R6, P1, R4, UR8, 0x1 ;  /* 0x0000000804067c11 */ /* 0x000fc6000f8208ff */
[----:B------:R-:W-:-:S04]  /*81b0*/  IMAD R29, R30, UR11, R29 ;  /* 0x0000000b1e1d7c24 */ /* 0x000fc8000f8e021d */
[----:B------:R-:W-:-:S05]  /*81c0*/  IMAD.IADD R29, R5, 0x1, R29 ;  /* 0x00000001051d7824 */ /* 0x000fca00078e021d */
[----:B------:R-:W-:-:S05]  /*81d0*/  LEA.HI.X R7, R4, UR9, R29, 0x1, P1 ;  /* 0x0000000904077c11 */ /* 0x000fca00088f0c1d */
[----:B------:R4:W-:Y:S01]  /*81e0*/  @!P0 STG.E.128 desc[UR6][R6.64], R16 ;  /* 0x0000001006008986 */ /* 0x0009e2000c101d06 */
[----:B------:R-:W-:-:S13]  /*81f0*/  ISETP.GE.AND P0, PT, R28, UR5, PT ;  /* 0x000000051c007c0c */ /* 0x000fda000bf06270 */
[----:B------:R-:W-:Y:S05]  /*8200*/  @P0 BRA `(.L_x_982) ;  /* 0x0000000800780947 */ /* 0x000fea0003800000 */
[----:B------:R1:W-:Y:S01]  /*8210*/  STG.E.128 desc[UR6][R6.64+0x80], R12 ;  /* 0x0000800c06007986 */ /* 0x0003e2000c101d06 */
[----:B------:R-:W-:Y:S05]  /*8220*/  BRA `(.L_x_982) ;  /* 0x0000000800707947 */ /* 0x000fea0003800000 */
.L_x_952:
[----:B------:R-:W-:Y:S01]  /*8230*/  UISETP.NE.AND UP0, UPT, UR60, -0x1, UPT ;  /* 0xffffffff3c00788c */ /* 0x000fe2000bf05270 */
[----:B------:R-:W1:Y:S01]  /*8240*/  S2R R5, SR_TID.X ;  /* 0x0000000000057919 */ /* 0x000e620000002100 */
        /* <DEDUP_REMOVED lines=9> */
[----:B------:R-:W2:Y:S01]  /*82e0*/  S2UR UR8, SR_CTAID.Y ;  /* 0x00000000000879c3 */ /* 0x000ea20000002600 */
[----:B------:R-:W-:Y:S01]  /*82f0*/  USHF.R.S32.HI UR5, URZ, 0x1f, UR58 ;  /* 0x0000001f3f057899 */ /* 0x000fe2000801143a */
[----:B------:R-:W-:Y:S01]  /*8300*/  ULDC.64 UR10, c[0x0][0x450] ;  /* 0x00011400000a7ab9 */ /* 0x000fe20000000a00 */
[----:B------:R-:W-:Y:S02]  /*8310*/  ULDC.64 UR14, c[0x0][0x438] ;  /* 0x00010e00000e7ab9 */ /* 0x000fe40000000a00 */
[----:B------:R-:W-:Y:S02]  /*8320*/  UIMAD UR5, UR5, UR10, URZ ;  /* 0x0000000a050572a4 */ /* 0x000fe4000f8e023f */
[----:B------:R-:W-:Y:S02]  /*8330*/  UIMAD.WIDE.U32 UR12, UR58, UR10, URZ ;  /* 0x0000000a3a0c72a5 */ /* 0x000fe4000f8e003f */
[----:B------:R-:W-:-:S04]  /*8340*/  UIMAD UR5, UR58, UR11, UR5 ;  /* 0x0000000b3a0572a4 */ /* 0x000fc8000f8e0205 */
[----:B------:R-:W-:Y:S02]  /*8350*/  UIADD3 UR13, UR13, UR5, URZ ;  /* 0x000000050d0d7290 */ /* 0x000fe4000fffe03f */
[----:B--2---:R-:W-:Y:S01]  /*8360*/  USHF.R.S32.HI UR16, URZ, 0x1f, UR8 ;  /* 0x0000001f3f107899 */ /* 0x004fe20008011408 */
[----:B------:R-:W2:Y:S03]  /*8370*/  S2UR UR8, SR_CTAID.Y ;  /* 0x00000000000879c3 */ /* 0x000ea60000002600 */
[----:B------:R-:W-:Y:S02]  /*8380*/  UIMAD UR5, UR16, UR14, URZ ;  /* 0x0000000e100572a4 */ /* 0x000fe4000f8e023f */
[----:B--2---:R-:W-:Y:S02]  /*8390*/  UIMAD.WIDE.U32 UR12, UR8, UR14, UR12 ;  /* 0x0000000e080c72a5 */ /* 0x004fe4000f8e000c */
[----:B------:R-:W-:-:S04]  /*83a0*/  UIMAD UR5, UR8, UR15, UR5 ;  /* 0x0000000f080572a4 */ /* 0x000fc8000f8e0205 */
[----:B------:R-:W-:Y:S01]  /*83b0*/  UIADD3 UR20, UR13, UR5, URZ ;  /* 0x000000050d147290 */ /* 0x000fe2000fffe03f */
[----:B------:R-:W-:-:S11]  /*83c0*/  UMOV UR8, UR12 ;  /* 0x0000000c00087c82 */ /* 0x000fd60008000000 */
.L_x_983:
[----:B------:R-:W-:Y:S01]  /*83d0*/  @UP0 UIADD3 UR5, UR58, UR60, URZ ;  /* 0x0000003c3a050290 */ /* 0x000fe2000fffe03f */
[----:B-1----:R-:W-:Y:S01]  /*83e0*/  SHF.R.S32.HI R6, RZ, 0x1f, R5 ;  /* 0x0000001fff067819 */ /* 0x002fe20000011405 */
[----:B------:R-:W-:Y:S01]  /*83f0*/  @UP0 ULDC.64 UR12, c[0x0][0x458] ;  /* 0x00011600000c0ab9 */ /* 0x000fe20000000a00 */
[----:B------:R-:W-:Y:S02]  /*8400*/  USHF.R.S32.HI UR19, URZ, 0x1f, UR18 ;  /* 0x0000001f3f137899 */ /* 0x000fe40008011412 */
[----:B------:R-:W-:Y:S02]  /*8410*/  @UP0 UIMAD.WIDE.U32 UR14, UR5, UR12, URZ ;  /* 0x0000000c050e02a5 */ /* 0x000fe4000f8e003f */
[----:B------:R-:W-:-:S04]  /*8420*/  @UP0 UIMAD UR5, UR5, UR13, URZ ;  /* 0x0000000d050502a4 */ /* 0x000fc8000f8e023f */
[----:B------:R-:W-:Y:S01]  /*8430*/  @UP0 UIADD3 UR17, UR15, UR5, URZ ;  /* 0x000000050f110290 */ /* 0x000fe2000fffe03f */
[----:B------:R-:W-:Y:S01]  /*8440*/  @UP0 UMOV UR16, UR14 ;  /* 0x0000000e00100c82 */ /* 0x000fe20008000000 */
[----:B------:R-:W-:Y:S10]  /*8450*/  @P0 BRA `(.L_x_984) ;  /* 0x00000000003c0947 */ /* 0x000ff40003800000 */
[----:B------:R-:W1:Y:S01]  /*8460*/  S2UR UR16, SR_CTAID.Y ;  /* 0x00000000001079c3 */ /* 0x000e620000002600 */
[----:B------:R-:W-:Y:S01]  /*8470*/  USHF.R.S32.HI UR5, URZ, 0x1f, UR58 ;  /* 0x0000001f3f057899 */ /* 0x000fe2000801143a */
[----:B------:R-:W-:-:S03]  /*8480*/  ULDC.64 UR12, c[0x0][0x458] ;  /* 0x00011600000c7ab9 */ /* 0x000fc60000000a00 */
[----:B------:R-:W-:Y:S02]  /*8490*/  UIMAD UR5, UR5, UR12, URZ ;  /* 0x0000000c050572a4 */ /* 0x000fe4000f8e023f */
[----:B------:R-:W-:Y:S01]  /*84a0*/  UIMAD.WIDE.U32 UR14, UR58, UR12, URZ ;  /* 0x0000000c3a0e72a5 */ /* 0x000fe2000f8e003f */
[----:B------:R-:W2:Y:S01]  /*84b0*/  S2UR UR21, SR_CTAID.Y ;  /* 0x00000000001579c3 */ /* 0x000ea20000002600 */
[----:B------:R-:W-:-:S04]  /*84c0*/  UIMAD UR5, UR58, UR13, UR5 ;  /* 0x0000000d3a0572a4 */ /* 0x000fc8000f8e0205 */
[----:B------:R-:W-:Y:S02]  /*84d0*/  UIADD3 UR15, UR15, UR5, URZ ;  /* 0x000000050f0f7290 */ /* 0x000fe4000fffe03f */
[----:B-1----:R-:W-:-:S03]  /*84e0*/  USHF.R.S32.HI UR22, URZ, 0x1f, UR16 ;  /* 0x0000001f3f167899 */ /* 0x002fc60008011410 */
[----:B------:R-:W-:Y:S02]  /*84f0*/  ULDC.64 UR16, c[0x0][0x440] ;  /* 0x0001100000107ab9 */ /* 0x000fe40000000a00 */
[----:B------:R-:W-:Y:S02]  /*8500*/  UIMAD UR5, UR22, UR16, URZ ;  /* 0x00000010160572a4 */ /* 0x000fe4000f8e023f */
[----:B--2---:R-:W-:Y:S02]  /*8510*/  UIMAD.WIDE.U32 UR14, UR21, UR16, UR14 ;  /* 0x00000010150e72a5 */ /* 0x004fe4000f8e000e */
[----:B------:R-:W-:-:S04]  /*8520*/  UIMAD UR17, UR21, UR17, UR5 ;  /* 0x00000011151172a4 */ /* 0x000fc8000f8e0205 */
[----:B------:R-:W-:Y:S01]  /*8530*/  UIADD3 UR17, UR15, UR17, URZ ;  /* 0x000000110f117290 */ /* 0x000fe2000fffe03f */
[----:B------:R-:W-:-:S11]  /*8540*/  UMOV UR16, UR14 ;  /* 0x0000000e00107c82 */ /* 0x000fd60008000000 */
.L_x_984:
[----:B------:R-:W1:Y:S01]  /*8550*/  S2UR UR14, SR_CTAID.Z ;  /* 0x00000000000e79c3 */ /* 0x000e620000002700 */
[----:B------:R-:W-:Y:S01]  /*8560*/  UIMAD UR5, UR19, UR10, URZ ;  /* 0x0000000a130572a4 */ /* 0x000fe2000f8e023f */
[----:B------:R-:W-:Y:S01]  /*8570*/  LEA.HI R6, R6, R5, RZ, 0x3 ;  /* 0x0000000506067211 */ /* 0x000fe200078f18ff */
[----:B------:R-:W-:Y:S01]  /*8580*/  IMAD.U32 R9, RZ, RZ, UR10 ;  /* 0x0000000aff097e24 */ /* 0x000fe2000f8e00ff */
[----:B------:R-:W-:Y:S01]  /*8590*/  UIMAD UR9, UR59, -0x40, UR9 ;  /* 0xffffffc03b0978a4 */ /* 0x000fe2000f8e0209 */
[----:B------:R-:W-:Y:S01]  /*85a0*/  BSSY B0, `(.L_x_985) ;  /* 0x0000022000007945 */ /* 0x000fe20003800000 */
[----:B------:R-:W-:Y:S01]  /*85b0*/  UIMAD UR5, UR18, UR11, UR5 ;  /* 0x0000000b120572a4 */ /* 0x000fe2000f8e0205 */
[----:B------:R-:W-:Y:S01]  /*85c0*/  IMAD.WIDE.U32 R8, R9, UR18, R220 ;  /* 0x0000001209087c25 */ /* 0x000fe2000f8e00dc */
[----:B------:R-:W-:-:S04]  /*85d0*/  SHF.R.S32.HI R6, RZ, 0x3, R6 ;  /* 0x00000003ff067819 */ /* 0x000fc80000011406 */
[----:B------:R-:W-:Y:S01]  /*85e0*/  IMAD.U32 R5, RZ, RZ, UR5 ;  /* 0x00000005ff057e24 */ /* 0x000fe2000f8e00ff */
[----:B------:R-:W-:Y:S01]  /*85f0*/  IADD3 R8, P0, R8, UR8, RZ ;  /* 0x0000000808087c10 */ /* 0x000fe2000ff1e0ff */
[C---:B------:R-:W-:Y:S01]  /*8600*/  VIADD R4, R6.reuse, 0x20 ;  /* 0x0000002006047836 */ /* 0x040fe20000000000 */
[----:B------:R-:W-:Y:S02]  /*8610*/  ISETP.GE.AND P3, PT, R6, UR9, PT ;  /* 0x0000000906007c0c */ /* 0x000fe4000bf66270 */
[----:B------:R-:W-:Y:S01]  /*8620*/  IADD3.X R9, R9, UR20, R5, P0, !PT ;  /* 0x0000001409097c10 */ /* 0x000fe200087fe405 */
[----:B------:R-:W-:Y:S01]  /*8630*/  VIADD R5, R220, 0x40 ;  /* 0x00000040dc057836 */ /* 0x000fe20000000000 */
[----:B------:R-:W-:Y:S02]  /*8640*/  ISETP.GE.AND P2, PT, R4, UR9, PT ;  /* 0x0000000904007c0c */ /* 0x000fe4000bf46270 */
[----:B------:R-:W-:Y:S01]  /*8650*/  SHF.R.S32.HI R4, RZ, 0x1f, R6 ;  /* 0x0000001fff047819 */ /* 0x000fe20000011406 */
[----:B-1----:R-:W-:-:S03]  /*8660*/  USHF.R.S32.HI UR21, URZ, 0x1f, UR14 ;  /* 0x0000001f3f157899 */ /* 0x002fc6000801140e */
[----:B------:R-:W-:Y:S02]  /*8670*/  ULDC.64 UR14, c[0x0][0x468] ;  /* 0x00011a00000e7ab9 */ /* 0x000fe40000000a00 */
[----:B------:R-:W-:Y:S01]  /*8680*/  UIMAD UR5, UR21, UR14, URZ ;  /* 0x0000000e150572a4 */ /* 0x000fe2000f8e023f */
[----:B------:R-:W-:-:S05]  /*8690*/  MOV R10, UR14 ;  /* 0x0000000e000a7c02 */ /* 0x000fca0008000f00 */
[----:B------:R-:W1:Y:S02]  /*86a0*/  S2UR UR21, SR_CTAID.Z ;  /* 0x00000000001579c3 */ /* 0x000e640000002700 */
[----:B-1----:R-:W-:Y:S01]  /*86b0*/  UIMAD UR15, UR21, UR15, UR5 ;  /* 0x0000000f150f72a4 */ /* 0x002fe2000f8e0205 */
[----:B------:R-:W-:-:S05]  /*86c0*/  IMAD.WIDE.U32 R10, R10, UR21, R8 ;  /* 0x000000150a0a7c25 */ /* 0x000fca000f8e0008 */
[----:B------:R-:W-:Y:S01]  /*86d0*/  IADD3 R9, R11, UR15, RZ ;  /* 0x0000000f0b097c10 */ /* 0x000fe2000fffe0ff */
[----:B------:R-:W-:Y:S06]  /*86e0*/  @P3 BRA `(.L_x_986) ;  /* 0x0000000000343947 */ /* 0x000fec0003800000 */
[----:B------:R-:W-:Y:S01]  /*86f0*/  IMAD R7, R4, UR10, RZ ;  /* 0x0000000a04077c24 */ /* 0x000fe2000f8e02ff */
[----:B------:R-:W-:Y:S01]  /*8700*/  ULDC UR5, c[0x0][0x2d0] ;  /* 0x0000b40000057ab9 */ /* 0x000fe20000000800 */
[----:B------:R-:W-:Y:S01]  /*8710*/  IMAD.MOV.U32 R8, RZ, RZ, R10 ;  /* 0x000000ffff087224 */ /* 0x000fe200078e000a */
[----:B------:R-:W-:Y:S01]  /*8720*/  ISETP.GE.AND P1, PT, R220, UR5, PT ;  /* 0x00000005dc007c0c */ /* 0x000fe2000bf26270 */
[C---:B------:R-:W-:Y:S01]  /*8730*/  IMAD R7, R6.reuse, UR11, R7 ;  /* 0x0000000b06077c24 */ /* 0x040fe2000f8e0207 */
[----:B------:R-:W-:Y:S01]  /*8740*/  ISETP.GE.AND P0, PT, R5, UR5, PT ;  /* 0x0000000505007c0c */ /* 0x000fe2000bf06270 */
[----:B------:R-:W-:Y:S01]  /*8750*/  IMAD.WIDE.U32 R12, R6, UR10, R8 ;  /* 0x0000000a060c7c25 */ /* 0x000fe2000f8e0008 */
[----:B------:R-:W-:-:S04]  /*8760*/  ULDC.64 UR14, c[0x0][0x3f0] ;  /* 0x0000fc00000e7ab9 */ /* 0x000fc80000000a00 */
[----:B------:R-:W-:Y:S02]  /*8770*/  IADD3 R7, R7, R13, RZ ;  /* 0x0000000d07077210 */ /* 0x000fe40007ffe0ff */
[----:B------:R-:W-:-:S04]  /*8780*/  LEA R14, P4, R12, UR14, 0x1 ;  /* 0x0000000e0c0e7c11 */ /* 0x000fc8000f8808ff */
[----:B------:R-:W-:-:S05]  /*8790*/  LEA.HI.X R15, R12, UR15, R7, 0x1, P4 ;  /* 0x0000000f0c0f7c11 */ /* 0x000fca000a0f0c07 */
[----:B------:R1:W-:Y:S04]  /*87a0*/  @!P1 STG.E.128 desc[UR6][R14.64], RZ ;  /* 0x000000ff0e009986 */ /* 0x0003e8000c101d06 */
[----:B------:R1:W-:Y:S02]  /*87b0*/  @!P0 STG.E.128 desc[UR6][R14.64+0x80], RZ ;  /* 0x000080ff0e008986 */ /* 0x0003e4000c101d06 */
.L_x_986:
[----:B------:R-:W-:Y:S05]  /*87c0*/  BSYNC B0 ;  /* 0x0000000000007941 */ /* 0x000fea0003800000 */
.L_x_985:
        /* <DEDUP_REMOVED lines=15> */
[----:B------:R2:W-:Y:S04]  /*88c0*/  @!P1 STG.E.128 desc[UR6][R8.64], RZ ;  /* 0x000000ff08009986 */ /* 0x0005e8000c101d06 */
[----:B------:R2:W-:Y:S02]  /*88d0*/  @!P0 STG.E.128 desc[UR6][R8.64+0x80], RZ ;  /* 0x000080ff08008986 */ /* 0x0005e4000c101d06 */
.L_x_988:
[----:B------:R-:W-:Y:S05]  /*88e0*/  BSYNC B0 ;  /* 0x0000000000007941 */ /* 0x000fea0003800000 */
.L_x_987:
[----:B------:R-:W3:Y:S01]  /*88f0*/  S2UR UR8, SR_CTAID.Z ;  /* 0x00000000000879c3 */ /* 0x000ee20000002700 */
[----:B------:R-:W-:Y:S01]  /*8900*/  UIMAD UR5, UR19, UR12, URZ ;  /* 0x0000000c130572a4 */ /* 0x000fe2000f8e023f */
[----:B------:R-:W-:Y:S01]  /*8910*/  IMAD.U32 R7, RZ, RZ, UR12 ;  /* 0x0000000cff077e24 */ /* 0x000fe2000f8e00ff */
[----:B------:R-:W-:Y:S02]  /*8920*/  BSSY B0, `(.L_x_989) ;  /* 0x000001c000007945 */ /* 0x000fe40003800000 */
[----:B------:R-:W-:Y:S01]  /*8930*/  UIMAD UR5, UR18, UR13, UR5 ;  /* 0x0000000d120572a4 */ /* 0x000fe2000f8e0205 */
[----:B--2---:R-:W-:Y:S02]  /*8940*/  IMAD.WIDE.U32 R8, R7, UR18, R220 ;  /* 0x0000001207087c25 */ /* 0x004fe4000f8e00dc */
[----:B------:R-:W2:Y:S03]  /*8950*/  S2UR UR10, SR_CTAID.Z ;  /* 0x00000000000a79c3 */ /* 0x000ea60000002700 */
[----:B------:R-:W-:Y:S01]  /*8960*/  IMAD.U32 R7, RZ, RZ, UR5 ;  /* 0x00000005ff077e24 */ /* 0x000fe2000f8e00ff */
[----:B------:R-:W-:-:S04]  /*8970*/  IADD3 R8, P0, R8, UR16, RZ ;  /* 0x0000001008087c10 */ /* 0x000fc8000ff1e0ff */
[----:B------:R-:W-:Y:S01]  /*8980*/  IADD3.X R9, R9, UR17, R7, P0, !PT ;  /* 0x0000001109097c10 */ /* 0x000fe200087fe407 */
[----:B---3--:R-:W-:-:S03]  /*8990*/  USHF.R.S32.HI UR11, URZ, 0x1f, UR8 ;  /* 0x0000001f3f0b7899 */ /* 0x008fc60008011408 */
[----:B------:R-:W-:Y:S02]  /*89a0*/  ULDC.64 UR8, c[0x0][0x470] ;  /* 0x00011c0000087ab9 */ /* 0x000fe40000000a00 */
[----:B------:R-:W-:Y:S01]  /*89b0*/  UIMAD UR5, UR11, UR8, URZ ;  /* 0x000000080b0572a4 */ /* 0x000fe2000f8e023f */
[----:B------:R-:W-:-:S03]  /*89c0*/  MOV R10, UR8 ;  /* 0x00000008000a7c02 */ /* 0x000fc60008000f00 */
[----:B--2---:R-:W-:Y:S02]  /*89d0*/  UIMAD UR9, UR10, UR9, UR5 ;  /* 0x000000090a0972a4 */ /* 0x004fe4000f8e0205 */
        /* <DEDUP_REMOVED lines=12> */
[----:B-1----:R-:W-:-:S04]  /*8aa0*/  LEA R14, P3, R12, UR8, 0x1 ;  /* 0x000000080c0e7c11 */ /* 0x002fc8000f8608ff */
[----:B------:R-:W-:-:S05]  /*8ab0*/  LEA.HI.X R15, R12, UR9, R7, 0x1, P3 ;  /* 0x000000090c0f7c11 */ /* 0x000fca00098f0c07 */
[----:B------:R2:W-:Y:S04]  /*8ac0*/  @!P1 STG.E.128 desc[UR6][R14.64], RZ ;  /* 0x000000ff0e009986 */ /* 0x0005e8000c101d06 */
[----:B------:R2:W-:Y:S02]  /*8ad0*/  @!P0 STG.E.128 desc[UR6][R14.64+0x80], RZ ;  /* 0x000080ff0e008986 */ /* 0x0005e4000c101d06 */
.L_x_990:
[----:B------:R-:W-:Y:S05]  /*8ae0*/  BSYNC B0 ;  /* 0x0000000000007941 */ /* 0x000fea0003800000 */
.L_x_989:
        /* <DEDUP_REMOVED lines=16> */
.L_x_982:
[----:B------:R-:W-:Y:S05]  /*8bf0*/  BSYNC B1 ;  /* 0x0000000000017941 */ /* 0x000fea0003800000 */
.L_x_947:
[----:B------:R-:W-:Y:S01]  /*8c00*/  R2UR UR8, R218 ;  /* 0x00000000da0872ca */ /* 0x000fe200000e0000 */
[----:B------:R-:W-:Y:S02]  /*8c10*/  ULDC UR5, c[0x0][0xc] ;  /* 0x0000030000057ab9 */ /* 0x000fe40000000800 */
[----:B------:R-:W-:-:S10]  /*8c20*/  UIADD3 UR59, UR5, UR59, URZ ;  /* 0x0000003b053b7290 */ /* 0x000fd4000fffe03f */
[----:B------:R-:W-:-:S06]  /*8c30*/  UISETP.GE.AND UP0, UPT, UR59, UR8, UPT ;  /* 0x000000083b00728c */ /* 0x000fcc000bf06270 */
[----:B------:R-:W-:-:S13]  /*8c40*/  PLOP3.LUT P0, PT, PT, PT, UP0, 0x80, 0x0 ;  /* 0x000000000000781c */ /* 0x000fda0003f0f008 */
[----:B------:R-:W-:Y:S05]  /*8c50*/  @P0 BRA `(.L_x_991) ;  /* 0x0000000000040947 */ /* 0x000fea0003800000 */
[----:B------:R-:W-:Y:S05]  /*8c60*/  BRA `(.L_x_992) ;  /* 0xffffff7c00387947 */ /* 0x000fea000383ffff */
.L_x_991:
[----:B------:R-:W-:Y:S05]  /*8c70*/  EXIT ;  /* 0x000000000000794d */ /* 0x000fea0003800000 */
.L_x_993:
        /* <DEDUP_REMOVED lines=16> */
.L_x_2073:


//--------------------- .text._ZN5flash44flash_bwd_dq_dk_dv_loop_seqk_parallel_kernelI23Flash_bwd_kernel_traitsILi128ELi64ELi64ELi8ELi4ELi2ELi2ELb1ELb0EN7cutlass10bfloat16_tE19Flash_kernel_traitsILi128ELi64ELi64ELi8ES3_EELb0ELb0ELb0ELb1ELb0ELb0ELb1EEEvNS_16Flash_bwd_paramsE --------------------------
	.section	.text._ZN5flash44flash_bwd_dq_dk_dv_loop_seqk_parallel_kernelI23Flash_bwd_kernel_traitsILi128ELi64ELi64ELi8ELi4ELi2ELi2ELb1ELb0EN7cutlass10bfloat16_tE19Flash_kernel_traitsILi128ELi64ELi64ELi8ES3_EELb0ELb0ELb0ELb1ELb0ELb0ELb1EEEvNS_16Flash_bwd_paramsE,"ax",@progbits
	.align	128
        .global         _ZN5flash44flash_bwd_dq_dk_dv_loop_seqk_parallel_kernelI23Flash_bwd_kernel_traitsILi128ELi64ELi64ELi8ELi4ELi2ELi2ELb1ELb0EN7cutlass10bfloat16_tE19Flash_kernel_traitsILi128ELi64ELi64ELi8ES3_EELb0ELb0ELb0ELb1ELb0ELb0ELb1EEEvNS_16Flash_bwd_paramsE
        .type           _ZN5flash44flash_bwd_dq_dk_dv_loop_seqk_parallel_kernelI23Flash_bwd_kernel_traitsILi128ELi64ELi64ELi8ELi4ELi2ELi2ELb1ELb0EN7cutlass10bfloat16_tE19Flash_kernel_traitsILi128ELi64ELi64ELi8ES3_EELb0ELb0ELb0ELb1ELb0ELb0ELb1EEEvNS_16Flash_bwd_paramsE,@function
        .size           _ZN5flash44flash_bwd_dq_dk_dv_loop_seqk_parallel_kernelI23Flash_bwd_kernel_traitsILi128ELi64ELi64ELi8ELi4ELi2ELi2ELb1ELb0EN7cutlass10bfloat16_tE19Flash_kernel_traitsILi128ELi64ELi64ELi8ES3_EELb0ELb0ELb0ELb1ELb0ELb0ELb1EEEvNS_16Flash_bwd_paramsE,(.L_x_2074 - _ZN5flash44flash_bwd_dq_dk_dv_loop_seqk_parallel_kernelI23Flash_bwd_kernel_traitsILi128ELi64ELi64ELi8ELi4ELi2ELi2ELb1ELb0EN7cutlass10bfloat16_tE19Flash_kernel_traitsILi128ELi64ELi64ELi8ES3_EELb0ELb0ELb0ELb1ELb0ELb0ELb1EEEvNS_16Flash_bwd_paramsE)
        .other          _ZN5flash44flash_bwd_dq_dk_dv_loop_seqk_parallel_kernelI23Flash_bwd_kernel_traitsILi128ELi64ELi64ELi8ELi4ELi2ELi2ELb1ELb0EN7cutlass10bfloat16_tE19Flash_kernel_traitsILi128ELi64ELi64ELi8ES3_EELb0ELb0ELb0ELb1ELb0ELb0ELb1EEEvNS_16Flash_bwd_paramsE,@"STO_CUDA_ENTRY STV_DEFAULT"
_ZN5flash44flash_bwd_dq_dk_dv_loop_seqk_parallel_kernelI23Flash_bwd_kernel_traitsILi128ELi64ELi64ELi8ELi4ELi2ELi2ELb1ELb0EN7cutlass10bfloat16_tE19Flash_kernel_traitsILi128ELi64ELi64ELi8ES3_EELb0ELb0ELb0ELb1ELb0ELb0ELb1EEEvNS_16Flash_bwd_paramsE:
.text._ZN5flash44flash_bwd_dq_dk_dv_loop_seqk_parallel_kernelI23Flash_bwd_kernel_traitsILi128ELi64ELi64ELi8ELi4ELi2ELi2ELb1ELb0EN7cutlass10bfloat16_tE19Flash_kernel_traitsILi128ELi64ELi64ELi8ES3_EELb0ELb0ELb0ELb1ELb0ELb0ELb1EEEvNS_16Flash_bwd_paramsE:
        /* <DEDUP_REMOVED lines=17> */
[----:B------:R-:W4:Y:S01]  /*0110*/  S2R R240, SR_CTAID.Z ;  /* 0x0000000000f07919 */ /* 0x000f220000002700 */
[----:B--2---:R-:W-:-:S04]  /*0120*/  ULEA UR5, UR5, UR4, 0x18 ;  /* 0x0000000405057291 */ /* 0x004fc8000f8ec03f */
[----:B------:R-:W-:Y:S02]  /*0130*/  UIADD3 UR4, UR5, 0x10000, URZ ;  /* 0x0001000005047890 */ /* 0x000fe4000fffe03f */
[----:B------:R-:W-:Y:S01]  /*0140*/  UIADD3 UR6, UR5, 0xc000, URZ ;  /* 0x0000c00005067890 */ /* 0x000fe2000fffe03f */
[----:B-1----:R-:W-:Y:S01]  /*0150*/  SHF.R.S32.HI R15, RZ, 0x1f, R13 ;  /* 0x0000001fff0f7819 */ /* 0x002fe2000001140d */
[----:B------:R-:W-:-:S03]  /*0160*/  IMAD.SHL.U32 R246, R13, 0x2, RZ ;  /* 0x000000020df67824 */ /* 0x000fc600078e00ff */
[CC--:B------:R-:W-:Y:S02]  /*0170*/  LEA.HI R6, R15.reuse, R13.reuse, RZ, 0x4 ;  /* 0x0000000d0f067211 */ /* 0x0c0fe400078f20ff */
[CC--:B------:R-:W-:Y:S02]  /*0180*/  LEA.HI R14, R15.reuse, R13.reuse, RZ, 0x3 ;  /* 0x0000000d0f0e7211 */ /* 0x0c0fe400078f18ff */
[----:B------:R-:W-:Y:S02]  /*0190*/  SHF.R.S32.HI R5, RZ, 0x4, R6 ;  /* 0x00000004ff057819 */ /* 0x000fe40000011406 */
[----:B------:R-:W-:Y:S02]  /*01a0*/  LOP3.LUT R0, R14, 0xfffffff8, RZ, 0xc0, !PT ;  /* 0xfffffff80e007812 */ /* 0x000fe400078ec0ff */
[----:B------:R-:W-:Y:S02]  /*01b0*/  SHF.R.S32.HI R237, RZ, 0x3, R14 ;  /* 0x00000003ffed7819 */ /* 0x000fe4000001140e */
[----:B------:R-:W-:Y:S01]  /*01c0*/  LEA.HI R17, R15, R13, RZ, 0x2 ;  /* 0x0000000d0f117211 */ /* 0x000fe200078f10ff */
[----:B------:R-:W-:Y:S01]  /*01d0*/  IMAD.IADD R0, R13, 0x1, -R0 ;  /* 0x000000010d007824 */ /* 0x000fe200078e0a00 */
[----:B------:R-:W-:Y:S01]  /*01e0*/  LEA.HI R4, R6, R5, RZ, 0x1 ;  /* 0x0000000506047211 */ /* 0x000fe200078f08ff */
[----:B------:R-:W-:Y:S01]  /*01f0*/  IMAD.SHL.U32 R2, R237, 0x40, RZ ;  /* 0x00000040ed027824 */ /* 0x000fe200078e00ff */
[--C-:B------:R-:W-:Y:S01]  /*0200*/  SHF.R.S32.HI R9, RZ, 0x2, R17.reuse ;  /* 0x00000002ff097819 */ /* 0x100fe20000011411 */
[----:B------:R-:W-:Y:S01]  /*0210*/  IMAD.SHL.U32 R224, R0, 0x8, RZ ;  /* 0x0000000800e07824 */ /* 0x000fe200078e00ff */
[----:B------:R-:W-:-:S02]  /*0220*/  SHF.R.S32.HI R3, RZ, 0x1f, R17 ;  /* 0x0000001fff037819 */ /* 0x000fc40000011411 */
[----:B------:R-:W-:Y:S01]  /*0230*/  LEA.HI R16, R15, R13, RZ, 0x5 ;  /* 0x0000000d0f107211 */ /* 0x000fe200078f28ff */
[----:B------:R-:W-:Y:S01]  /*0240*/  VIADD R235, R224, 0x40 ;  /* 0x00000040e0eb7836 */ /* 0x000fe20000000000 */
[----:B------:R-:W-:Y:S02]  /*0250*/  LOP3.LUT R4, R4, 0xfffffffe, RZ, 0xc0, !PT ;  /* 0xfffffffe04047812 */ /* 0x000fe400078ec0ff */
[----:B------:R-:W-:Y:S02]  /*0260*/  LEA.HI R3, R3, R9, RZ, 0x3 ;  /* 0x0000000903037211 */ /* 0x000fe400078f18ff */
[----:B------:R-:W-:Y:S01]  /*0270*/  LOP3.LUT R2, R2, 0x1c0, RZ, 0xc0, !PT ;  /* 0x000001c002027812 */ /* 0x000fe200078ec0ff */
[----:B------:R-:W-:Y:S01]  /*0280*/  IMAD.IADD R11, R5, 0x1, -R4 ;  /* 0x00000001050b7824 */ /* 0x000fe200078e0a04 */
[----:B------:R-:W-:Y:S02]  /*0290*/  SHF.R.S32.HI R19, RZ, 0x5, R16 ;  /* 0x00000005ff137819 */ /* 0x000fe40000011410 */
[----:B------:R-:W-:-:S02]  /*02a0*/  LOP3.LUT R4, R3, 0xfffffff8, RZ, 0xc0, !PT ;  /* 0xfffffff803047812 */ /* 0x000fc400078ec0ff */
[----:B------:R-:W-:Y:S02]  /*02b0*/  LOP3.LUT R5, R2, 0x38, R224, 0xf8, !PT ;  /* 0x0000003802057812 */ /* 0x000fe400078ef8e0 */
[----:B------:R-:W-:Y:S01]  /*02c0*/  SHF.R.U32.HI R2, RZ, 0x3, R2 ;  /* 0x00000003ff027819 */ /* 0x000fe20000011602 */
[----:B------:R-:W-:Y:S01]  /*02d0*/  IMAD.IADD R9, R9, 0x1, -R4 ;  /* 0x0000000109097824 */ /* 0x000fe200078e0a04 */
[----:B------:R-:W-:Y:S02]  /*02e0*/  LOP3.LUT R3, R6, 0xfffffff0, RZ, 0xc0, !PT ;  /* 0xfffffff006037812 */ /* 0x000fe400078ec0ff */
[----:B------:R-:W-:Y:S02]  /*02f0*/  LEA.HI R6, R16, R19, RZ, 0x1 ;  /* 0x0000001310067211 */ /* 0x000fe400078f08ff */
[----:B------:R-:W-:Y:S01]  /*0300*/  LOP3.LUT R245, R5, R2, RZ, 0x3c, !PT ;  /* 0x0000000205f57212 */ /* 0x000fe200078e3cff */
[----:B------:R-:W-:Y:S01]  /*0310*/  IMAD.IADD R3, R13, 0x1, -R3 ;  /* 0x000000010d037824 */ /* 0x000fe200078e0a03 */
[----:B------:R-:W-:-:S02]  /*0320*/  LOP3.LUT R2, R6, 0xfffffffe, RZ, 0xc0, !PT ;  /* 0xfffffffe06027812 */ /* 0x000fc400078ec0ff */
[C---:B------:R-:W-:Y:S02]  /*0330*/  LOP3.LUT P4, RZ, R0.reuse, 0x2, RZ, 0xc0, !PT ;  /* 0x0000000200ff7812 */ /* 0x040fe4000788c0ff */
[C---:B------:R-:W-:Y:S01]  /*0340*/  LOP3.LUT P3, RZ, R0.reuse, 0x4, RZ, 0xc0, !PT ;  /* 0x0000000400ff7812 */ /* 0x040fe2000786c0ff */
[----:B------:R-:W-:Y:S01]  /*0350*/  IMAD.SHL.U32 R0, R0, 0x40, RZ ;  /* 0x0000004000007824 */ /* 0x000fe200078e00ff */
[----:B------:R-:W-:Y:S01]  /*0360*/  SHF.R.S32.HI R5, RZ, 0x1f, R3 ;  /* 0x0000001fff057819 */ /* 0x000fe20000011403 */
[----:B------:R-:W-:Y:S01]  /*0370*/  IMAD.IADD R206, R19, 0x1, -R2 ;  /* 0x0000000113ce7824 */ /* 0x000fe200078e0a02 */
[----:B------:R-:W-:Y:S02]  /*0380*/  LEA.HI R4, R15, R13, RZ, 0x7 ;  /* 0x0000000d0f047211 */ /* 0x000fe400078f38ff */
[----:B------:R-:W-:Y:S01]  /*0390*/  LOP3.LUT R0, R0, 0x1c0, RZ, 0xc0, !PT ;  /* 0x000001c000007812 */ /* 0x000fe200078ec0ff */
[----:B------:R-:W-:Y:S01]  /*03a0*/  IMAD.SHL.U32 R2, R206, 0x10, RZ ;  /* 0x00000010ce027824 */ /* 0x000fe200078e00ff */
[----:B------:R-:W-:-:S02]  /*03b0*/  LEA.HI R12, R5, R3, RZ, 0x3 ;  /* 0x00000003050c7211 */ /* 0x000fc400078f18ff */
[----:B------:R-:W-:Y:S01]  /*03c0*/  SHF.R.S32.HI R10, RZ, 0x7, R4 ;  /* 0x00000007ff0a7819 */ /* 0x000fe20000011404 */
[----:B------:R-:W-:Y:S01]  /*03d0*/  IMAD.SHL.U32 R4, R11, 0x200, RZ ;  /* 0x000002000b047824 */ /* 0x000fe200078e00ff */
[C---:B------:R-:W-:Y:S02]  /*03e0*/  LOP3.LUT R5, R0.reuse, 0x8, R14, 0xf8, !PT ;  /* 0x0000000800057812 */ /* 0x040fe400078ef80e */
[----:B------:R-:W-:Y:S02]  /*03f0*/  SHF.R.U32.HI R198, RZ, 0x3, R0 ;  /* 0x00000003ffc67819 */ /* 0x000fe40000011600 */
[----:B------:R-:W-:Y:S01]  /*0400*/  LOP3.LUT R6, R0, 0x10, R2, 0xf8, !PT ;  /* 0x0000001000067812 */ /* 0x000fe200078ef802 */
[----:B------:R-:W-:Y:S01]  /*0410*/  IMAD R2, R10, 0x800, R4 ;  /* 0x000008000a027824 */ /* 0x000fe200078e0204 */
[----:B------:R-:W-:Y:S02]  /*0420*/  LOP3.LUT R0, R5, R198, RZ, 0x3c, !PT ;  /* 0x000000c605007212 */ /* 0x000fe400078e3cff */
[----:B------:R-:W-:-:S02]  /*0430*/  LOP3.LUT R8, R12, 0xfffffff8, RZ, 0xc0, !PT ;  /* 0xfffffff80c087812 */ /* 0x000fc400078ec0ff */
[----:B------:R-:W-:Y:S01]  /*0440*/  LOP3.LUT R5, R6, 0x8, R14, 0xf8, !PT ;  /* 0x0000000806057812 */ /* 0x000fe200078ef80e */
[----:B------:R-:W-:Y:S01]  /*0450*/  IMAD.IADD R211, R2, 0x1, R0 ;  /* 0x0000000102d37824 */ /* 0x000fe200078e0200 */
[----:B------:R-:W-:Y:S01]  /*0460*/  LEA.HI R0, R15, R13, RZ, 0x6 ;  /* 0x0000000d0f007211 */ /* 0x000fe200078f30ff */
[----:B------:R-:W-:Y:S01]  /*0470*/  IMAD.IADD R14, R3, 0x1, -R8 ;  /* 0x00000001030e7824 */ /* 0x000fe200078e0a08 */
[----:B------:R-:W-:Y:S02]  /*0480*/  LOP3.LUT R2, R17, 0x7ffffffc, RZ, 0xc0, !PT ;  /* 0x7ffffffc11027812 */ /* 0x000fe400078ec0ff */
[----:B------:R-:W-:Y:S02]  /*0490*/  SHF.R.S32.HI R0, RZ, 0x6, R0 ;  /* 0x00000006ff007819 */ /* 0x000fe40000011400 */
[----:B------:R-:W-:Y:S01]  /*04a0*/  LOP3.LUT R198, R4, R5, R198, 0xf6, !PT ;  /* 0x0000000504c67212 */ /* 0x000fe200078ef6c6 */
[----:B------:R-:W-:Y:S01]  /*04b0*/  IMAD.IADD R6, R13, 0x1, -R2 ;  /* 0x000000010d067824 */ /* 0x000fe200078e0a02 */
[----:B------:R-:W-:Y:S01]  /*04c0*/  SHF.R.S32.HI R3, RZ, 0x1f, R16 ;  /* 0x0000001fff037819 */ /* 0x000fe20000011410 */
[----:B------:R-:W-:Y:S01]  /*04d0*/  IMAD R245, R0, 0x200, R245 ;  /* 0x0000020000f57824 */ /* 0x000fe200078e02f5 */
[----:B------:R-:W-:Y:S01]  /*04e0*/  LOP3.LUT R4, R16, 0xffffffe0, RZ, 0xc0, !PT ;  /* 0xffffffe010047812 */ /* 0x000fe200078ec0ff */
[----:B------:R-:W-:Y:S01]  /*04f0*/  IMAD.SHL.U32 R2, R0, 0x8, RZ ;  /* 0x0000000800027824 */ /* 0x000fe200078e00ff */
[----:B------:R-:W-:Y:S01]  /*0500*/  LEA.HI R3, R3, R19, RZ, 0x2 ;  /* 0x0000001303037211 */ /* 0x000fe200078f10ff */
[C---:B------:R-:W-:Y:S01]  /*0510*/  IMAD.SHL.U32 R0, R9.reuse, 0x40, RZ ;  /* 0x0000004009007824 */ /* 0x040fe200078e00ff */
[----:B------:R-:W-:Y:S01]  /*0520*/  LOP3.LUT R7, R9, 0x1, RZ, 0xc0, !PT ;  /* 0x0000000109077812 */ /* 0x000fe200078ec0ff */
[----:B------:R-:W-:Y:S01]  /*0530*/  IMAD.IADD R18, R13, 0x1, -R4 ;  /* 0x000000010d127824 */ /* 0x000fe200078e0a04 */
[----:B------:R-:W-:Y:S01]  /*0540*/  LOP3.LUT R5, R3, 0xfffffffc, RZ, 0xc0, !PT ;  /* 0xfffffffc03057812 */ /* 0x000fe200078ec0ff */
[----:B------:R-:W-:Y:S01]  /*0550*/  IMAD.SHL.U32 R4, R10, 0x20, RZ ;  /* 0x000000200a047824 */ /* 0x000fe200078e00ff */
[----:B------:R-:W-:Y:S01]  /*0560*/  LOP3.LUT R0, R0, 0x1c0, RZ, 0xc0, !PT ;  /* 0x000001c000007812 */ /* 0x000fe200078ec0ff */
[----:B------:R-:W-:Y:S01]  /*0570*/  IMAD.SHL.U32 R8, R6, 0x2, RZ ;  /* 0x0000000206087824 */ /* 0x000fe200078e00ff */
[----:B------:R-:W-:Y:S01]  /*0580*/  ISETP.NE.U32.AND P0, PT, R7, 0x1, PT ;  /* 0x000000010700780c */ /* 0x000fe20003f05070 */
[----:B------:R-:W-:Y:S01]  /*0590*/  IMAD.SHL.U32 R6, R11, 0x20, RZ ;  /* 0x000000200b067824 */ /* 0x000fe200078e00ff */
[----:B------:R-:W-:Y:S01]  /*05a0*/  LOP3.LUT R2, R2, 0x18, RZ, 0xc0, !PT ;  /* 0x0000001802027812 */ /* 0x000fe200078ec0ff */
[----:B------:R-:W-:Y:S01]  /*05b0*/  IMAD.IADD R5, R19, 0x1, -R5 ;  /* 0x0000000113057824 */ /* 0x000fe200078e0a05 */
[----:B------:R-:W-:Y:S01]  /*05c0*/  SHF.R.U32.HI R3, RZ, 0x3, R0 ;  /* 0x00000003ff037819 */ /* 0x000fe20000011600 */
[----:B------:R1:W-:Y:S01]  /*05d0*/  STL [R1], R18 ;  /* 0x0000001201007387 */ /* 0x0003e20000100800 */
[----:B------:R-:W-:-:S02]  /*05e0*/  LOP3.LUT R246, R4, 0x6, R246, 0xf8, !PT ;  /* 0x0000000604f67812 */ /* 0x000fc400078ef8f6 */
[----:B------:R-:W-:Y:S01]  /*05f0*/  LOP3.LUT R7, R0, 0x20, R4, 0xf8, !PT ;  /* 0x0000002000077812 */ /* 0x000fe200078ef804 */
[----:B------:R-:W-:Y:S01]  /*0600*/  IMAD.SHL.U32 R4, R14, 0x40, RZ ;  /* 0x000000400e047824 */ /* 0x000fe200078e00ff */
[----:B------:R-:W-:Y:S02]  /*0610*/  R2P PR, R9, 0x6 ;  /* 0x0000000609007804 */ /* 0x000fe40000000000 */
[----:B------:R-:W-:Y:S02]  /*0620*/  LOP3.LUT R10, R3, R0, R2, 0x1e, !PT ;  /* 0x00000000030a7212 */ /* 0x000fe400078e1e02 */
[----:B------:R-:W-:Y:S01]  /*0630*/  LOP3.LUT R9, R2, 0x20, R6, 0xf8, !PT ;  /* 0x0000002002097812 */ /* 0x000fe200078ef806 */
[----:B------:R-:W-:Y:S01]  /*0640*/  IMAD R2, R5, 0x400, R8 ;  /* 0x0000040005027824 */ /* 0x000fe200078e0208 */
[----:B------:R-:W-:Y:S01]  /*0650*/  LOP3.LUT R0, R7, R3, RZ, 0x3c, !PT ;  /* 0x0000000307007212 */ /* 0x000fe200078e3cff */
[----:B------:R-:W-:Y:S01]  /*0660*/  IMAD.SHL.U32 R6, R12, 0x40, RZ ;  /* 0x000000400c067824 */ /* 0x000fe200078e00ff */
[----:B------:R-:W-:-:S02]  /*0670*/  LOP3.LUT R3, R4, 0x1c0, RZ, 0xc0, !PT ;  /* 0x000001c004037812 */ /* 0x000fc400078ec0ff */
[----:B------:R-:W-:Y:S01]  /*0680*/  SHF.R.S32.HI R4, RZ, 0x1f, R18 ;  /* 0x0000001fff047819 */ /* 0x000fe20000011412 */
[----:B------:R-:W-:Y:S01]  /*0690*/  IMAD.IADD R232, R2, 0x1, R0 ;  /* 0x0000000102e87824 */ /* 0x000fe200078e0200 */
[--C-:B------:R-:W-:Y:S01]  /*06a0*/  SHF.R.U32.HI R2, RZ, 0x3, R3.reuse ;  /* 0x00000003ff027819 */ /* 0x100fe20000011603 */
[----:B------:R-:W-:Y:S01]  /*06b0*/  IMAD.SHL.U32 R0, R11, 0x8, RZ ;  /* 0x000000080b007824 */ /* 0x000fe200078e00ff */
[----:B------:R-:W-:Y:S02]  /*06c0*/  LEA.HI R4, R4, R18, RZ, 0x2 ;  /* 0x0000001204047211 */ /* 0x000fe400078f10ff */
[----:B------:R-:W-:Y:S02]  /*06d0*/  LEA R232, R232, UR5, 0x1 ;  /* 0x00000005e8e87c11 */ /* 0x000fe4000f8e08ff */
[----:B------:R-:W-:Y:S02]  /*06e0*/  LOP3.LUT R7, R3, 0x8, R0, 0xf8, !PT ;  /* 0x0000000803077812 */ /* 0x000fe400078ef800 */
[----:B------:R-:W-:Y:S01]  /*06f0*/  SHF.R.S32.HI R4, RZ, 0x2, R4 ;  /* 0x00000002ff047819 */ /* 0x000fe20000011404 */
[----:B------:R-:W-:Y:S01]  /*0700*/  VIADD R231, R232, 0x20 ;  /* 0x00000020e8e77836 */ /* 0x000fe20000000000 */
[----:B------:R-:W-:Y:S01]  /*0710*/  LOP3.LUT R0, R6, 0xfffffe00, RZ, 0xc0, !PT ;  /* 0xfffffe0006007812 */ /* 0x000fe200078ec0ff */
[----:B------:R-:W-:Y:S01]  /*0720*/  IMAD R6, R206, 0x400, R8 ;  /* 0x00000400ce067824 */ /* 0x000fe200078e0208 */
[----:B------:R-:W-:Y:S01]  /*0730*/  LOP3.LUT R3, R2, R9, R3, 0x1e, !PT ;  /* 0x0000000902037212 */ /* 0x000fe200078e1e03 */
[----:B------:R-:W-:Y:S01]  /*0740*/  IMAD R250, R5, 0x10, R4 ;  /* 0x0000001005fa7824 */ /* 0x000fe200078e0204 */
[----:B------:R-:W-:Y:S01]  /*0750*/  LOP3.LUT R2, R7, R2, RZ, 0x3c, !PT ;  /* 0x0000000207027212 */ /* 0x000fe200078e3cff */
[--C-:B------:R-:W-:Y:S01]  /*0760*/  IMAD R4, R5, 0x400, R0.reuse ;  /* 0x0000040005047824 */ /* 0x100fe200078e0200 */
[----:B------:R-:W-:Y:S01]  /*0770*/  LOP3.LUT R210, R3, R0, RZ, 0xfc, !PT ;  /* 0x0000000003d27212 */ /* 0x000fe200078efcff */
[----:B------:R-:W-:Y:S01]  /*0780*/  IMAD R206, R206, 0x400, R0 ;  /* 0x00000400cece7824 */ /* 0x000fe200078e0200 */
[----:B------:R-:W-:Y:S01]  /*0790*/  LEA R0, R211, UR4, 0x1 ;  /* 0x00000004d3007c11 */ /* 0x000fe2000f8e08ff */
[----:B------:R-:W-:Y:S01]  /*07a0*/  IMAD.IADD R209, R4, 0x1, R2 ;  /* 0x0000000104d17824 */ /* 0x000fe200078e0202 */
[----:B------:R-:W-:Y:S01]  /*07b0*/  SEL R197, R197, 0xffffffc0, !P3 ;  /* 0xffffffc0c5c57807 */ /* 0x000fe20005800000 */
[----:B------:R-:W-:Y:S01]  /*07c0*/  IMAD.IADD R206, R2, 0x1, R206 ;  /* 0x0000000102ce7824 */ /* 0x000fe200078e02ce */
[----:B------:R-:W-:Y:S01]  /*07d0*/  SEL R233, R233, 0x10, !P0 ;  /* 0x00000010e9e97807 */ /* 0x000fe20004000000 */
[----:B------:R-:W-:Y:S01]  /*07e0*/  IMAD.MOV.U32 R2, RZ, RZ, 0x20 ;  /* 0x00000020ff027424 */ /* 0x000fe200078e00ff */
[----:B------:R-:W-:Y:S01]  /*07f0*/  LEA R198, R198, UR5, 0x1 ;  /* 0x00000005c6c67c11 */ /* 0x000fe2000f8e08ff */
[----:B------:R-:W-:Y:S01]  /*0800*/  IMAD.IADD R6, R6, 0x1, R10 ;  /* 0x0000000106067824 */ /* 0x000fe200078e020a */
[----:B------:R-:W-:Y:S01]  /*0810*/  SHF.R.S32.HI R251, RZ, 0x1f, R250 ;  /* 0x0000001ffffb7819 */ /* 0x000fe200000114fa */
[----:B------:R-:W-:Y:S01]  /*0820*/  @P1 VIADD R231, R232, 0xffffffe0 ;  /* 0xffffffe0e8e71836 */ /* 0x000fe20000000000 */
[----:B------:R-:W-:Y:S01]  /*0830*/  SEL R2, R2, 0xffffffe0, !P4 ;  /* 0xffffffe002027807 */ /* 0x000fe20006000000 */
[----:B------:R-:W-:Y:S01]  /*0840*/  IMAD.IADD R200, R0, 0x1, R197 ;  /* 0x0000000100c87824 */ /* 0x000fe200078e02c5 */
        /* <DEDUP_REMOVED lines=9> */
[----:B------:R-:W-:Y:S02]  /*08e0*/  @P2 VIADD R248, R247, 0xffffffc0 ;  /* 0xffffffc0f7f82836 */ /* 0x000fe40000000000 */
[----:B-1-34-:R-:W-:-:S07]  /*08f0*/  IMAD.IADD R233, R233, 0x1, R231 ;  /* 0x00000001e9e97824 */ /* 0x01afce00078e02e7 */
.L_x_1040:
        /* <DEDUP_REMOVED lines=47> */
.L_x_994:
[----:B------:R-:W-:Y:S01]  /*0bf0*/  IMAD.SHL.U32 R31, R239, 0x40, RZ ;  /* 0x00000040ef1f7824 */ /* 0x000fe200078e00ff */
[----:B-----5:R-:W-:-:S04]  /*0c00*/  @!P3 IADD3 R216, R5, R4, -R238 ;  /* 0x0000000405d8b210 */ /* 0x020fc80007ffe8ee */
[----:B------:R-:W-:-:S13]  /*0c10*/  ISETP.GT.AND P1, PT, R216, R31, PT ;  /* 0x0000001fd800720c */ /* 0x000fda0003f24270 */
[----:B------:R-:W-:Y:S05]  /*0c20*/  @!P1 BRA `(.L_x_995) ;  /* 0x0000007000789947 */ /* 0x000fea0003800000 */
[----:B------:R-:W3:Y:S01]  /*0c30*/  LDC R13, c[0x0][0x278] ;  /* 0x00009e00ff0d7b82 */ /* 0x000ee20000000800 */
[----:B------:R-:W-:Y:S01]  /*0c40*/  IABS R5, R240 ;  /* 0x000000f000057213 */ /* 0x000fe20000000000 */
[----:B------:R-:W-:Y:S01]  /*0c50*/  ULDC UR4, c[0x0][0x2dc] ;  /* 0x0000b70000047ab9 */ /* 0x000fe20000000800 */
[----:B------:R-:W-:Y:S01]  /*0c60*/  ISETP.NE.AND P1, PT, R249, -0x1, PT ;  /* 0xfffffffff900780c */ /* 0x000fe20003f25270 */
[----:B------:R-:W-:Y:S01]  /*0c70*/  ULDC UR30, c[0x0][0x270] ;  /* 0x00009c00001e7ab9 */ /* 0x000fe20000000800 */
[----:B------:R-:W-:Y:S01]  /*0c80*/  ISETP.NE.AND P2, PT, R0, -0x1, PT ;  /* 0xffffffff0000780c */ /* 0x000fe20003f45270 */
[----:B------:R-:W-:Y:S01]  /*0c90*/  IMAD.MOV.U32 R8, RZ, RZ, R5 ;  /* 0x000000ffff087224 */ /* 0x000fe200078e0005 */
[----:B------:R-:W-:Y:S01]  /*0ca0*/  UIMAD.WIDE UR10, UR4, UR30, URZ ;  /* 0x0000001e040a72a5 */ /* 0x000fe2000f8e023f */
[----:B------:R-:W4:Y:S01]  /*0cb0*/  LDC.64 R6, c[0x0][0x228] ;  /* 0x00008a00ff067b82 */ /* 0x000f220000000a00 */
[----:B------:R-:W5:Y:S01]  /*0cc0*/  S2R R39, SR_CTAID.X ;  /* 0x0000000000277919 */ /* 0x000f620000002500 */
[----:B------:R-:W-:-:S06]  /*0cd0*/  SHF.R.S32.HI R241, RZ, 0x1f, R240 ;  /* 0x0000001ffff17819 */ /* 0x000fcc00000114f0 */
[----:B------:R-:W1:Y:S01]  /*0ce0*/  LDC.U8 R11, c[0x0][0x3d8] ;  /* 0x0000f600ff0b7b82 */ /* 0x000e620000000000 */
[----:B---3--:R-:W-:-:S07]  /*0cf0*/  IABS R10, R13 ;  /* 0x0000000d000a7213 */ /* 0x008fce0000000000 */
[----:B------:R-:W3:Y:S01]  /*0d00*/  LDC.64 R32, c[0x0][0x240] ;  /* 0x00009000ff207b82 */ /* 0x000ee20000000a00 */
[----:B--2---:R-:W2:Y:S01]  /*0d10*/  I2F.RP R2, R10 ;  /* 0x0000000a00027306 */ /* 0x004ea20000209400 */
[----:B----4-:R-:W-:-:S06]  /*0d20*/  IMAD R9, R43, R6, RZ ;  /* 0x000000062b097224 */ /* 0x010fcc00078e02ff */
[----:B------:R-:W4:Y:S01]  /*0d30*/  LDC R42, c[0x0][0x2d4] ;  /* 0x0000b500ff2a7b82 */ /* 0x000f220000000800 */
[C---:B------:R-:W-:Y:S02]  /*0d40*/  IMAD R9, R252.reuse, R7, R9 ;  /* 0x00000007fc097224 */ /* 0x040fe400078e0209 */
[----:B------:R-:W-:Y:S01]  /*0d50*/  IMAD.WIDE.U32 R6, R252, R6, RZ ;  /* 0x00000006fc067225 */ /* 0x000fe200078e00ff */
[----:B-1----:R-:W-:-:S04]  /*0d60*/  ISETP.NE.AND P3, PT, R11, RZ, PT ;  /* 0x000000ff0b00720c */ /* 0x002fc80003f65270 */
[----:B------:R-:W1:Y:S01]  /*0d70*/  @P1 LDC.64 R22, c[0x0][0x250] ;  /* 0x00009400ff161b82 */ /* 0x000e620000000a00 */
[----:B------:R-:W-:Y:S01]  /*0d80*/  IMAD.IADD R30, R7, 0x1, R9 ;  /* 0x00000001071e7824 */ /* 0x000fe200078e0209 */
[----:B--2---:R-:W2:Y:S01]  /*0d90*/  MUFU.RCP R2, R2 ;  /* 0x0000000200027308 */ /* 0x004ea20000001000 */
[----:B------:R-:W-:-:S05]  /*0da0*/  LOP3.LUT R7, R240, R13, RZ, 0x3c, !PT ;  /* 0x0000000df0077212 */ /* 0x000fca00078e3cff */
[----:B------:R-:W5:Y:S08]  /*0db0*/  @P2 LDC.64 R14, c[0x0][0x420] ;  /* 0x00010800ff0e2b82 */ /* 0x000f700000000a00 */
[----:B------:R-:W1:Y:S01]  /*0dc0*/  LDC R38, c[0x0][0x2c4] ;  /* 0x0000b100ff267b82 */ /* 0x000e620000000800 */
[----:B----4-:R-:W-:Y:S01]  /*0dd0*/  IMAD.WIDE.U32 R18, R252, R42, RZ ;  /* 0x0000002afc127225 */ /* 0x010fe200078e00ff */
[----:B--2---:R-:W-:-:S04]  /*0de0*/  IADD3 R2, R2, 0xffffffe, RZ ;  /* 0x0ffffffe02027810 */ /* 0x004fc80007ffe0ff */
[----:B------:R-:W2:Y:S02]  /*0df0*/  F2I.FTZ.U32.TRUNC.NTZ R3, R2 ;  /* 0x0000000200037305 */ /* 0x000ea4000021f000 */
[----:B------:R-:W4:Y:S08]  /*0e00*/  @P3 LDC R25, c[0x0][0x2e4] ;  /* 0x0000b900ff193b82 */ /* 0x000f300000000800 */
[----:B------:R-:W4:Y:S01]  /*0e10*/  LDC.64 R16, c[0x0][0x488] ;  /* 0x00012200ff107b82 */ /* 0x000f220000000a00 */
[----:B--2---:R-:W-:-:S07]  /*0e20*/  IMAD.MOV R2, RZ, RZ, -R3 ;  /* 0x000000ffff027224 */ /* 0x004fce00078e0a03 */
[----:B------:R-:W2:Y:S01]  /*0e30*/  @P1 LDC.64 R26, c[0x0][0x248] ;  /* 0x00009200ff1a1b82 */ /* 0x000ea20000000a00 */
[----:B------:R-:W-:Y:S01]  /*0e40*/  IMAD R4, R2, R10, RZ ;  /* 0x0000000a02047224 */ /* 0x000fe200078e02ff */
[----:B------:R-:W-:-:S05]  /*0e50*/  MOV R2, RZ ;  /* 0x000000ff00027202 */ /* 0x000fca0000000f00 */
[----:B------:R-:W-:Y:S01]  /*0e60*/  IMAD.HI.U32 R2, R3, R4, R2 ;  /* 0x0000000403027227 */ /* 0x000fe200078e0002 */
[----:B------:R-:W-:Y:S01]  /*0e70*/  IADD3 R4, R35, 0x3f, RZ ;  /* 0x0000003f23047810 */ /* 0x000fe20007ffe0ff */
[----:B------:R-:W4:Y:S03]  /*0e80*/  LDC.U8 R40, c[0x0][0x480] ;  /* 0x00012000ff287b82 */ /* 0x000f260000000000 */
[----:B------:R-:W-:Y:S01]  /*0e90*/  SHF.R.S32.HI R5, RZ, 0x1f, R4 ;  /* 0x0000001fff057819 */ /* 0x000fe20000011404 */
[----:B------:R-:W-:-:S03]  /*0ea0*/  IMAD.HI.U32 R2, R2, R8, RZ ;  /* 0x0000000802027227 */ /* 0x000fc600078e00ff */
[----:B------:R-:W-:Y:S01]  /*0eb0*/  LEA.HI R37, R5, R4, RZ, 0x6 ;  /* 0x0000000405257211 */ /* 0x000fe200078f30ff */
[----:B------:R-:W-:Y:S01]  /*0ec0*/  IMAD.MOV R3, RZ, RZ, -R2 ;  /* 0x000000ffff037224 */ /* 0x000fe200078e0a02 */
[----:B------:R-:W-:Y:S02]  /*0ed0*/  SHF.L.U32 R5, R252, 0x7, RZ ;  /* 0x00000007fc057819 */ /* 0x000fe400000006ff */
[----:B------:R-:W-:Y:S01]  /*0ee0*/  LOP3.LUT R4, R37, 0xffffffc0, RZ, 0xc0, !PT ;  /* 0xffffffc025047812 */ /* 0x000fe200078ec0ff */
[----:B------:R-:W-:Y:S01]  /*0ef0*/  IMAD R3, R10, R3, R8 ;  /* 0x000000030a037224 */ /* 0x000fe200078e0208 */
[----:B------:R-:W-:Y:S02]  /*0f00*/  SHF.L.U64.HI R8, R252, 0x7, R43 ;  /* 0x00000007fc087819 */ /* 0x000fe4000001022b */
[----:B------:R-:W-:Y:S01]  /*0f10*/  SEL R5, R5, RZ, P0 ;  /* 0x000000ff05057207 */ /* 0x000fe20000000000 */
[----:B------:R-:W-:Y:S01]  /*0f20*/  VIADD R12, R4, 0xffffffc0 ;  /* 0xffffffc0040c7836 */ /* 0x000fe20000000000 */
[----:B------:R-:W-:-:S02]  /*0f30*/  ISETP.GT.U32.AND P4, PT, R10, R3, PT ;  /* 0x000000030a00720c */ /* 0x000fc40003f84070 */
[----:B------:R-:W-:Y:S02]  /*0f40*/  SEL R8, R8, RZ, P0 ;  /* 0x000000ff08087207 */ /* 0x000fe40000000000 */
[----:B------:R-:W-:Y:S01]  /*0f50*/  IADD3 R20, P0, R12, R5, RZ ;  /* 0x000000050c147210 */ /* 0x000fe20007f1e0ff */
[----:B---3--:R-:W-:Y:S01]  /*0f60*/  IMAD.WIDE.U32 R4, R0, R32, RZ ;  /* 0x0000002000047225 */ /* 0x008fe200078e00ff */
[----:B------:R-:W-:-:S04]  /*0f70*/  SHF.R.S32.HI R21, RZ, 0x1f, R12 ;  /* 0x0000001fff157819 */ /* 0x000fc8000001140c */
[----:B------:R-:W-:Y:S02]  /*0f80*/  IADD3.X R8, R21, R8, RZ, P0, !PT ;  /* 0x0000000815087210 */ /* 0x000fe400007fe4ff */
[----:B------:R-:W-:Y:S02]  /*0f90*/  ISETP.GE.AND P0, PT, R7, RZ, PT ;  /* 0x000000ff0700720c */ /* 0x000fe40003f06270 */
[-C--:B------:R-:W-:Y:S02]  /*0fa0*/  @!P4 IADD3 R3, R3, -R10.reuse, RZ ;  /* 0x8000000a0303c210 */ /* 0x080fe40007ffe0ff */
[----:B------:R-:W-:Y:S02]  /*0fb0*/  @!P4 IADD3 R2, R2, 0x1, RZ ;  /* 0x000000010202c810 */ /* 0x000fe40007ffe0ff */
[----:B------:R-:W-:Y:S01]  /*0fc0*/  ISETP.GE.U32.AND P5, PT, R3, R10, PT ;  /* 0x0000000a0300720c */ /* 0x000fe20003fa6070 */
[----:B------:R-:W-:Y:S01]  /*0fd0*/  IMAD R10, R20, UR11, RZ ;  /* 0x0000000b140a7c24 */ /* 0x000fe2000f8e02ff */
[----:B------:R-:W-:Y:S01]  /*0fe0*/  SHF.R.S32.HI R7, RZ, 0x1f, R42 ;  /* 0x0000001fff077819 */ /* 0x000fe2000001142a */
[----:B------:R-:W-:Y:S01]  /*0ff0*/  IMAD R3, R0, R33, RZ ;  /* 0x0000002100037224 */ /* 0x000fe200078e02ff */
[----:B------:R-:W-:Y:S01]  /*1000*/  ISETP.NE.AND P4, PT, R13, RZ, PT ;  /* 0x000000ff0d00720c */ /* 0x000fe20003f85270 */
[----:B------:R-:W-:Y:S01]  /*1010*/  IMAD R36, R8, UR10, R10 ;  /* 0x0000000a08247c24 */ /* 0x000fe2000f8e020a */
[----:B------:R-:W-:Y:S01]  /*1020*/  SEL R41, R6, R4, !P2 ;  /* 0x0000000406297207 */ /* 0x000fe20005000000 */
[----:B------:R-:W3:Y:S01]  /*1030*/  @!P2 LDC.64 R10, c[0x0][0x418] ;  /* 0x00010600ff0aab82 */ /* 0x000ee20000000a00 */
[----:B------:R-:W-:Y:S01]  /*1040*/  @P2 IADD3 R30, R5, R3, RZ ;  /* 0x00000003051e2210 */ /* 0x000fe20007ffe0ff */
[----:B------:R-:W-:-:S02]  /*1050*/  @P1 IMAD.IADD R3, R238, 0x1, R249 ;  /* 0x00000001ee031824 */ /* 0x000fc400078e02f9 */
[----:B-----5:R-:W-:Y:S02]  /*1060*/  @P2 IMAD.WIDE.U32 R8, R0, R14, RZ ;  /* 0x0000000e00082225 */ /* 0x020fe400078e00ff */
[----:B------:R-:W-:Y:S02]  /*1070*/  @P5 IADD3 R2, R2, 0x1, RZ ;  /* 0x0000000102025810 */ /* 0x000fe40007ffe0ff */
[----:B-1----:R-:W-:Y:S02]  /*1080*/  @P1 IMAD R6, R3, R23, RZ ;  /* 0x0000001703061224 */ /* 0x002fe400078e02ff */
[----:B------:R-:W-:Y:S01]  /*1090*/  MOV R24, R2 ;  /* 0x0000000200187202 */ /* 0x000fe20000000f00 */
[----:B------:R-:W-:Y:S02]  /*10a0*/  IMAD R2, R7, R252, RZ ;  /* 0x000000fc07027224 */ /* 0x000fe400078e02ff */
[----:B------:R-:W-:-:S04]  /*10b0*/  @P1 IMAD.WIDE.U32 R4, R3, R22, RZ ;  /* 0x0000001603041225 */ /* 0x000fc800078e00ff */
[----:B------:R-:W-:Y:S01]  /*10c0*/  IMAD R2, R43, R42, R2 ;  /* 0x0000002a2b027224 */ /* 0x000fe200078e0202 */
[----:B------:R-:W-:Y:S01]  /*10d0*/  @P1 IADD3 R34, R5, R6, RZ ;  /* 0x0000000605221210 */ /* 0x000fe20007ffe0ff */
[----:B------:R-:W-:Y:S01]  /*10e0*/  IMAD R6, R18, UR11, RZ ;  /* 0x0000000b12067c24 */ /* 0x000fe2000f8e02ff */
[----:B------:R-:W-:Y:S01]  /*10f0*/  @P1 MOV R29, R4 ;  /* 0x00000004001d1202 */ /* 0x000fe20000000f00 */
[----:B------:R-:W-:Y:S02]  /*1100*/  IMAD.IADD R3, R19, 0x1, R2 ;  /* 0x0000000113037824 */ /* 0x000fe400078e0202 */
[----:B------:R-:W-:Y:S01]  /*1110*/  @!P0 IMAD.MOV R24, RZ, RZ, -R24 ;  /* 0x000000ffff188224 */ /* 0x000fe200078e0a18 */
[----:B------:R-:W-:Y:S01]  /*1120*/  @!P4 LOP3.LUT R24, RZ, R13, RZ, 0x33, !PT ;  /* 0x0000000dff18c212 */ /* 0x000fe200078e33ff */
[----:B------:R-:W-:Y:S01]  /*1130*/  IMAD R6, R3, UR10, R6 ;  /* 0x0000000a03067c24 */ /* 0x000fe2000f8e0206 */
[----:B----4-:R-:W-:Y:S01]  /*1140*/  ISETP.NE.AND P0, PT, R40, RZ, PT ;  /* 0x000000ff2800720c */ /* 0x010fe20003f05270 */
[----:B------:R-:W-:Y:S01]  /*1150*/  IMAD.WIDE.U32 R4, R18, UR10, RZ ;  /* 0x0000000a12047c25 */ /* 0x000fe2000f8e00ff */
[----:B------:R-:W-:-:S03]  /*1160*/  SHF.R.S32.HI R40, RZ, 0x1f, R31 ;  /* 0x0000001fff287819 */ /* 0x000fc6000001141f */
[----:B---3--:R-:W-:Y:S01]  /*1170*/  @!P2 IMAD R2, R43, R10, RZ ;  /* 0x0000000a2b02a224 */ /* 0x008fe200078e02ff */
[----:B------:R-:W-:Y:S01]  /*1180*/  IADD3 R19, R5, R6, RZ ;  /* 0x0000000605137210 */ /* 0x000fe20007ffe0ff */
[C---:B------:R-:W-:Y:S02]  /*1190*/  @P3 IMAD R13, R252.reuse, R38, RZ ;  /* 0x00000026fc0d3224 */ /* 0x040fe400078e02ff */
[----:B------:R-:W-:Y:S02]  /*11a0*/  @!P2 IMAD R11, R252, R11, R2 ;  /* 0x0000000bfc0ba224 */ /* 0x000fe400078e0202 */
[C---:B------:R-:W-:Y:S01]  /*11b0*/  @P2 IMAD R18, R0.reuse, R15, R9 ;  /* 0x0000000f00122224 */ /* 0x040fe200078e0209 */
[----:B------:R-:W-:Y:S01]  /*11c0*/  @P3 SEL R5, R13, R0, !P2 ;  /* 0x000000000d053207 */ /* 0x000fe20005000000 */
[----:B------:R-:W-:-:S04]  /*11d0*/  IMAD.WIDE.U32 R2, R0, UR10, RZ ;  /* 0x0000000a00027c25 */ /* 0x000fc8000f8e00ff */
[----:B------:R-:W-:Y:S01]  /*11e0*/  IMAD R9, R0, UR11, RZ ;  /* 0x0000000b00097c24 */ /* 0x000fe2000f8e02ff */
[----:B------:R-:W-:Y:S01]  /*11f0*/  SEL R28, R4, R2, !P2 ;  /* 0x00000002041c7207 */ /* 0x000fe20005000000 */
[----:B------:R-:W-:-:S03]  /*1200*/  @!P2 IMAD.WIDE.U32 R6, R252, R10, RZ ;  /* 0x0000000afc06a225 */ /* 0x000fc600078e00ff */
[----:B------:R-:W-:Y:S01]  /*1210*/  @P2 IADD3 R19, R3, R9, RZ ;  /* 0x0000000903132210 */ /* 0x000fe20007ffe0ff */
[----:B------:R-:W-:Y:S01]  /*1220*/  IMAD.WIDE.U32 R2, R39, R16, RZ ;  /* 0x0000001027027225 */ /* 0x000fe200078e00ff */
[----:B------:R-:W-:-:S03]  /*1230*/  @!P2 IADD3 R18, R7, R11, RZ ;  /* 0x0000000b0712a210 */ /* 0x000fc60007ffe0ff */
[----:B------:R-:W-:Y:S01]  /*1240*/  @P3 IMAD R11, R240, R25, R5 ;  /* 0x00000019f00b3224 */ /* 0x000fe200078e0205 */
[----:B------:R-:W-:Y:S01]  /*1250*/  SEL R16, R2, RZ, P0 ;  /* 0x000000ff02107207 */ /* 0x000fe20000000000 */
[----:B------:R-:W-:Y:S02]  /*1260*/  @!P3 IMAD R5, R252, UR30, R240 ;  /* 0x0000001efc05bc24 */ /* 0x000fe4000f8e02f0 */
[----:B------:R-:W-:Y:S02]  /*1270*/  @P1 IMAD.IADD R4, R238, 0x1, R249 ;  /* 0x00000001ee041824 */ /* 0x000fe400078e02f9 */
[----:B------:R-:W-:Y:S01]  /*1280*/  @P2 IMAD.MOV.U32 R13, RZ, RZ, R8 ;  /* 0x000000ffff0d2224 */ /* 0x000fe200078e0008 */
[----:B------:R-:W-:Y:S01]  /*1290*/  @!P2 MOV R13, R6 ;  /* 0x00000006000da202 */ /* 0x000fe20000000f00 */
[----:B------:R-:W-:Y:S02]  /*12a0*/  IMAD R6, R39, R17, R3 ;  /* 0x0000001127067224 */ /* 0x000fe400078e0203 */
[----:B------:R-:W-:-:S02]  /*12b0*/  @!P3 IMAD R11, R5, R38, RZ ;  /* 0x00000026050bb224 */ /* 0x000fc400078e02ff */
[----:B--2---:R-:W-:Y:S01]  /*12c0*/  @P1 IMAD R3, R4, R27, RZ ;  /* 0x0000001b04031224 */ /* 0x004fe200078e02ff */
[----:B------:R-:W-:Y:S01]  /*12d0*/  SEL R25, R6, RZ, P0 ;  /* 0x000000ff06197207 */ /* 0x000fe20000000000 */
[----:B------:R-:W-:Y:S02]  /*12e0*/  IMAD R10, R240, UR4, RZ ;  /* 0x00000004f00a7c24 */ /* 0x000fe4000f8e02ff */
[----:B------:R-:W-:-:S03]  /*12f0*/  @P1 IMAD.WIDE.U32 R4, R4, R26, RZ ;  /* 0x0000001a04041225 */ /* 0x000fc600078e00ff */
[----:B------:R-:W-:Y:S01]  /*1300*/  SHF.R.S32.HI R17, RZ, 0x1f, R10 ;  /* 0x0000001fff117819 */ /* 0x000fe2000001140a */
[----:B------:R-:W-:Y:S01]  /*1310*/  IMAD.WIDE.U32 R8, R20, UR10, RZ ;  /* 0x0000000a14087c25 */ /* 0x000fe2000f8e00ff */
        /* <DEDUP_REMOVED lines=15> */
.L_x_996:
        /* <DEDUP_REMOVED lines=13> */
.L_x_997:
        /* <DEDUP_REMOVED lines=10> */
.L_x_998:
[----:B------:R-:W-:-:S04]  /*1580*/  IMAD R0, R252, UR30, R240 ;  /* 0x0000001efc007c24 */ /* 0x000fc8000f8e02f0 */
[----:B------:R-:W-:-:S07]  /*1590*/  IMAD R0, R0, R42, RZ ;  /* 0x0000002a00007224 */ /* 0x000fce00078e02ff */
.L_x_999:
[----:B------:R-:W2:Y:S01]  /*15a0*/  LDL R45, [R1] ;  /* 0x00000000012d7983 */ /* 0x000ea20000100800 */
[----:B------:R-:W1:Y:S01]  /*15b0*/  LDC.64 R14, c[0x0][0x420] ;  /* 0x00010800ff0e7b82 */ /* 0x000e620000000a00 */
[----:B------:R-:W-:Y:S01]  /*15c0*/  UIMAD UR30, UR4, UR30, URZ ;  /* 0x0000001e041e72a4 */ /* 0x000fe2000f8e023f */
[----:B------:R-:W-:Y:S01]  /*15d0*/  IADD3 R2, P1, R224, R13, RZ ;  /* 0x0000000de0027210 */ /* 0x000fe20007f3e0ff */
[----:B------:R-:W3:Y:S01]  /*15e0*/  S2R R20, SR_TID.X ;  /* 0x0000000000147919 */ /* 0x000ee20000002100 */
[----:B------:R-:W-:Y:S01]  /*15f0*/  SHF.R.S32.HI R225, RZ, 0x1f, R224 ;  /* 0x0000001fffe17819 */ /* 0x000fe200000114e0 */
[----:B------:R-:W-:Y:S01]  /*1600*/  USHF.L.U32 UR29, UR30, 0x6, URZ ;  /* 0x000000061e1d7899 */ /* 0x000fe2000800063f */
[----:B------:R-:W-:Y:S01]  /*1610*/  SHF.R.S32.HI R42, RZ, 0x1f, R237 ;  /* 0x0000001fff2a7819 */ /* 0x000fe200000114ed */
[----:B------:R-:W4:Y:S01]  /*1620*/  S2R R44, SR_TID.X ;  /* 0x00000000002c7919 */ /* 0x000f220000002100 */
[----:B------:R-:W-:Y:S01]  /*1630*/  IADD3 R6, P5, R237, R12, RZ ;  /* 0x0000000ced067210 */ /* 0x000fe20007fbe0ff */
[----:B------:R-:W-:Y:S01]  /*1640*/  USHF.R.S32.HI UR4, URZ, 0x1f, UR29 ;  /* 0x0000001f3f047899 */ /* 0x000fe2000801141d */
[----:B------:R-:W-:Y:S01]  /*1650*/  IMAD.X R3, R225, 0x1, R18, P1 ;  /* 0x00000001e1037824 */ /* 0x000fe200008e0612 */
[----:B------:R-:W-:Y:S01]  /*1660*/  IADD3 R5, P4, P3, R8, UR29, R10 ;  /* 0x0000001d08057c10 */ /* 0x000fe2000fb9e00a */
[----:B------:R-:W-:Y:S01]  /*1670*/  IMAD.IADD R18, R12, 0x1, R11 ;  /* 0x000000010c127824 */ /* 0x000fe200078e020b */
[----:B------:R-:W-:Y:S01]  /*1680*/  ULDC.64 UR10, c[0x0][0x428] ;  /* 0x00010a00000a7ab9 */ /* 0x000fe20000000a00 */
[----:B------:R-:W-:Y:S01]  /*1690*/  ULDC.64 UR14, c[0x0][0x210] ;  /* 0x00008400000e7ab9 */ /* 0x000fe20000000a00 */
[----:B------:R-:W-:Y:S01]  /*16a0*/  IADD3 R8, P2, P1, R16, R5, R28 ;  /* 0x0000000510087210 */ /* 0x000fe2000795e01c */
[----:B------:R-:W-:Y:S01]  /*16b0*/  IMAD.IADD R16, R12, 0x1, R0 ;  /* 0x000000010c107824 */ /* 0x000fe200078e0200 */
[----:B------:R-:W-:Y:S01]  /*16c0*/  IADD3.X R5, R7, UR4, R17, P4, P3 ;  /* 0x0000000407057c10 */ /* 0x000fe2000a7e6411 */
[----:B------:R-:W-:Y:S01]  /*16d0*/  ULDC.64 UR12, c[0x0][0x3e0] ;  /* 0x0000f800000c7ab9 */ /* 0x000fe20000000a00 */
[----:B------:R-:W-:Y:S01]  /*16e0*/  IADD3.X R0, R42, R21, RZ, P5, !PT ;  /* 0x000000152a007210 */ /* 0x000fe20002ffe4ff */
[----:B------:R-:W-:Y:S01]  /*16f0*/  BSSY B1, `(.L_x_995) ;  /* 0x0000671000017945 */ /* 0x000fe20003800000 */
[----:B------:R-:W-:-:S02]  /*1700*/  IADD3.X R10, R25, R5, R19, P2, P1 ;  /* 0x00000005190a7210 */ /* 0x000fc400017e2413 */
[----:B------:R-:W-:Y:S01]  /*1710*/  ISETP.GE.AND P4, PT, R35, 0x1, PT ;  /* 0x000000012300780c */ /* 0x000fe20003f86270 */
[----:B-1----:R-:W-:Y:S02]  /*1720*/  IMAD R4, R21, R14, RZ ;  /* 0x0000000e15047224 */ /* 0x002fe400078e02ff */
[----:B------:R-:W-:Y:S02]  /*1730*/  IMAD R5, R0, R32, RZ ;  /* 0x0000002000057224 */ /* 0x000fe400078e02ff */
[C---:B------:R-:W-:Y:S02]  /*1740*/  IMAD R4, R12.reuse, R15, R4 ;  /* 0x0000000f0c047224 */ /* 0x040fe400078e0204 */
[----:B------:R-:W-:Y:S02]  /*1750*/  IMAD.WIDE.U32 R2, R12, R14, R2 ;  /* 0x0000000e0c027225 */ /* 0x000fe400078e0002 */
[----:B------:R-:W1:Y:S02]  /*1760*/  LDC.64 R12, c[0x0][0x2b0] ;  /* 0x0000ac00ff0c7b82 */ /* 0x000e640000000a00 */
[----:B------:R-:W-:Y:S01]  /*1770*/  IMAD R9, R6, R33, R5 ;  /* 0x0000002106097224 */ /* 0x000fe200078e0205 */
[----:B---3--:R-:W-:Y:S01]  /*1780*/  SHF.R.S32.HI R20, RZ, 0x1f, R20 ;  /* 0x0000001fff147819 */ /* 0x008fe20000011414 */
[----:B------:R-:W-:-:S02]  /*1790*/  IMAD.IADD R3, R3, 0x1, R4 ;  /* 0x0000000103037824 */ /* 0x000fc400078e0204 */
[----:B------:R-:W-:Y:S01]  /*17a0*/  IMAD.WIDE.U32 R6, R6, R32, R224 ;  /* 0x0000002006067225 */ /* 0x000fe200078e00e0 */
[----:B----4-:R-:W-:-:S03]  /*17b0*/  LEA.HI R20, R20, R44, RZ, 0x5 ;  /* 0x0000002c14147211 */ /* 0x010fc600078f28ff */
[----:B------:R-:W-:Y:S01]  /*17c0*/  IMAD R4, R241, UR10, RZ ;  /* 0x0000000af1047c24 */ /* 0x000fe2000f8e02ff */
[----:B------:R-:W-:Y:S01]  /*17d0*/  SHF.R.S32.HI R20, RZ, 0x5, R20 ;  /* 0x00000005ff147819 */ /* 0x000fe20000011414 */
[----:B------:R-:W-:Y:S01]  /*17e0*/  IMAD.WIDE.U32 R2, R240, UR10, R2 ;  /* 0x0000000af0027c25 */ /* 0x000fe2000f8e0002 */
[----:B------:R-:W-:-:S03]  /*17f0*/  IADD3 R6, P2, R41, R6, RZ ;  /* 0x0000000629067210 */ /* 0x000fc60007f5e0ff */
[----:B------:R-:W-:Y:S01]  /*1800*/  IMAD R4, R240, UR11, R4 ;  /* 0x0000000bf0047c24 */ /* 0x000fe2000f8e0204 */
[----:B------:R-:W-:Y:S01]  /*1810*/  ULDC.64 UR10, c[0x0][0x258] ;  /* 0x00009600000a7ab9 */ /* 0x000fe20000000a00 */
[----:B------:R-:W-:Y:S02]  /*1820*/  IADD3.X R7, R30, R7, R9, P2, !PT ;  /* 0x000000071e077210 */ /* 0x000fe400017fe409 */
[----:B------:R-:W-:Y:S01]  /*1830*/  IMAD.IADD R5, R3, 0x1, R4 ;  /* 0x0000000103057824 */ /* 0x000fe200078e0204 */
[----:B------:R-:W-:Y:S01]  /*1840*/  MOV R4, R2 ;  /* 0x0000000200047202 */ /* 0x000fe20000000f00 */
[----:B------:R-:W-:Y:S02]  /*1850*/  IMAD R3, R241, UR10, RZ ;  /* 0x0000000af1037c24 */ /* 0x000fe4000f8e02ff */
[----:B-1----:R-:W-:-:S04]  /*1860*/  IMAD.WIDE R18, R18, 0x4, R12 ;  /* 0x0000000412127825 */ /* 0x002fc800078e020c */
[----:B------:R-:W-:Y:S02]  /*1870*/  IMAD R3, R240, UR11, R3 ;  /* 0x0000000bf0037c24 */ /* 0x000fe4000f8e0203 */
[----:B------:R-:W-:-:S04]  /*1880*/  IMAD.WIDE.U32 R4, R237, R14, R4 ;  /* 0x0000000eed047225 */ /* 0x000fc800078e0004 */
[----:B--2---:R-:W-:Y:S01]  /*1890*/  IMAD R0, R20, UR30, R45 ;  /* 0x0000001e14007c24 */ /* 0x004fe2000f8e022d */
[----:B------:R-:W-:Y:S01]  /*18a0*/  LEA R20, P2, R4, UR12, 0x1 ;  /* 0x0000000c04147c11 */ /* 0x000fe2000f8408ff */
[----:B------:R-:W1:Y:S03]  /*18b0*/  LDC.64 R44, c[0x0][0x478] ;  /* 0x00011e00ff2c7b82 */ /* 0x000e660000000a00 */
[----:B------:R-:W-:-:S04]  /*18c0*/  IADD3 R8, P1, R0, R8, RZ ;  /* 0x0000000800087210 */ /* 0x000fc80007f3e0ff */
[----:B------:R-:W-:Y:S01]  /*18d0*/  LEA.HI.X.SX32 R9, R0, R10, 0x1, P1 ;  /* 0x0000000a00097211 */ /* 0x000fe200008f0eff */
[----:B------:R-:W-:Y:S02]  /*18e0*/  IMAD R0, R42, R14, RZ ;  /* 0x0000000e2a007224 */ /* 0x000fe400078e02ff */
[----:B------:R-:W-:Y:S01]  /*18f0*/  IMAD.WIDE.U32 R10, R240, UR10, R6 ;  /* 0x0000000af00a7c25 */ /* 0x000fe2000f8e0006 */
[----:B------:R-:W-:Y:S01]  /*1900*/  ULDC.64 UR10, c[0x0][0x400] ;  /* 0x00010000000a7ab9 */ /* 0x000fe20000000a00 */
[----:B------:R-:W-:Y:S02]  /*1910*/  LEA.HI.SX32 R6, R37, 0xffffffff, 0x1a ;  /* 0xffffffff25067811 */ /* 0x000fe400078fd2ff */
[----:B------:R-:W-:Y:S01]  /*1920*/  IMAD R0, R237, R15, R0 ;  /* 0x0000000fed007224 */ /* 0x000fe200078e0200 */
[----:B------:R-:W-:Y:S01]  /*1930*/  LEA R214, P1, R8, UR10, 0x2 ;  /* 0x0000000a08d67c11 */ /* 0x000fe2000f8210ff */
[----:B------:R-:W-:Y:S01]  /*1940*/  IMAD.IADD R30, R11, 0x1, R3 ;  /* 0x000000010b1e7824 */ /* 0x000fe200078e0203 */
[----:B------:R-:W-:-:S02]  /*1950*/  LEA R220, P3, R10, UR14, 0x1 ;  /* 0x0000000e0adc7c11 */ /* 0x000fc4000f8608ff */
[----:B------:R-:W-:Y:S02]  /*1960*/  IADD3 R28, R5, R0, RZ ;  /* 0x00000000051c7210 */ /* 0x000fe40007ffe0ff */
[----:B------:R-:W-:Y:S02]  /*1970*/  LEA.HI.X R215, R8, UR11, R9, 0x2, P1 ;  /* 0x0000000b08d77c11 */ /* 0x000fe400088f1409 */
[----:B------:R-:W-:Y:S01]  /*1980*/  LEA.HI.X R221, R10, UR15, R30, 0x1, P3 ;  /* 0x0000000f0add7c11 */ /* 0x000fe200098f0c1e */
[----:B-1----:R-:W-:Y:S01]  /*1990*/  IMAD.WIDE R16, R16, 0x4, R44 ;  /* 0x0000000410107825 */ /* 0x002fe200078e022c */
[----:B------:R-:W-:Y:S01]  /*19a0*/  LEA.HI.X R21, R4, UR13, R28, 0x1, P2 ;  /* 0x0000000d04157c11 */ /* 0x000fe200090f0c1c */
[----:B------:R-:W-:Y:S06]  /*19b0*/  @!P4 BRA `(.L_x_1000) ;  /* 0x0000005800e8c947 */ /* 0x000fec0003800000 */
[----:B------:R-:W-:Y:S01]  /*19c0*/  @P0 BAR.SYNC.DEFER_BLOCKING 0x0 ;  /* 0x0000000000000b1d */ /* 0x000fe20000010000 */
[----:B------:R-:W-:Y:S02]  /*19d0*/  IMAD R0, R239, -0x40, R216 ;  /* 0xffffffc0ef007824 */ /* 0x000fe400078e02d8 */
[----:B------:R-:W-:Y:S02]  /*19e0*/  VIADD R8, R237, 0x20 ;  /* 0x00000020ed087836 */ /* 0x000fe40000000000 */
[----:B------:R-:W-:Y:S01]  /*19f0*/  IMAD.WIDE.U32 R2, R31, R22, R224 ;  /* 0x000000161f027225 */ /* 0x000fe200078e00e0 */
[-C--:B------:R-:W-:Y:S01]  /*1a00*/  ISETP.GE.AND P6, PT, R237, R0.reuse, PT ;  /* 0x00000000ed00720c */ /* 0x080fe20003fc6270 */
[----:B------:R-:W-:Y:S01]  /*1a10*/  ULDC.64 UR10, c[0x0][0x268] ;  /* 0x00009a00000a7ab9 */ /* 0x000fe20000000a00 */
[----:B------:R-:W-:Y:S01]  /*1a20*/  ISETP.GE.AND P5, PT, R8, R0, PT ;  /* 0x000000000800720c */ /* 0x000fe20003fa6270 */
[----:B------:R-:W-:Y:S01]  /*1a30*/  IMAD R7, R40, R22, RZ ;  /* 0x0000001628077224 */ /* 0x000fe200078e02ff */
[----:B------:R-:W-:Y:S01]  /*1a40*/  LEA R0, R245, UR5, 0x1 ;  /* 0x00000005f5007c11 */ /* 0x000fe2000f8e08ff */
[----:B------:R-:W-:Y:S01]  /*1a50*/  IMAD.MOV.U32 R217, RZ, RZ, R6 ;  /* 0x000000ffffd97224 */ /* 0x000fe200078e0006 */
[----:B------:R-:W-:Y:S01]  /*1a60*/  IADD3 R6, P1, R29, R2, RZ ;  /* 0x000000021d067210 */ /* 0x000fe20007f3e0ff */
[----:B------:R-:W-:Y:S01]  /*1a70*/  IMAD R2, R31, R23, R7 ;  /* 0x000000171f027224 */ /* 0x000fe200078e0207 */
[----:B------:R-:W-:Y:S01]  /*1a80*/  BSSY B0, `(.L_x_1001) ;  /* 0x0000029000007945 */ /* 0x000fe20003800000 */
[----:B------:R-:W-:-:S03]  /*1a90*/  IMAD R25, R217, -0x40, R35 ;  /* 0xffffffc0d9197824 */ /* 0x000fc600078e0223 */
[----:B------:R-:W-:Y:S01]  /*1aa0*/  IADD3.X R7, R34, R3, R2, P1, !PT ;  /* 0x0000000322077210 */ /* 0x000fe20000ffe402 */
[----:B------:R-:W-:Y:S01]  /*1ab0*/  IMAD R2, R36, UR10, RZ ;  /* 0x0000000a24027c24 */ /* 0x000fe2000f8e02ff */
[----:B------:R-:W-:Y:S02]  /*1ac0*/  LEA.HI R3, R217, R217, RZ, 0x1 ;  /* 0x000000d9d9037211 */ /* 0x000fe400078f08ff */
[-C--:B------:R-:W-:Y:S01]  /*1ad0*/  ISETP.GE.AND P2, PT, R8, R25.reuse, PT ;  /* 0x000000190800720c */ /* 0x080fe20003f46270 */
[C---:B------:R-:W-:Y:S01]  /*1ae0*/  IMAD R13, R24.reuse, UR11, R2 ;  /* 0x0000000b180d7c24 */ /* 0x040fe2000f8e0202 */
[----:B------:R1:W-:Y:S01]  /*1af0*/  @P6 STS.128 [R0+0x10000], RZ ;  /* 0x010000ff00006388 */ /* 0x0003e20000000c00 */
[----:B------:R-:W-:Y:S01]  /*1b00*/  IMAD.WIDE.U32 R6, R24, UR10, R6 ;  /* 0x0000000a18067c25 */ /* 0x000fe2000f8e0006 */
[----:B------:R-:W-:Y:S02]  /*1b10*/  LOP3.LUT R2, R3, 0xfffffffe, RZ, 0xc0, !PT ;  /* 0xfffffffe03027812 */ /* 0x000fe400078ec0ff */
[----:B------:R1:W-:Y:S01]  /*1b20*/  @P6 STS.128 [R0+0x12000], RZ ;  /* 0x012000ff00006388 */ /* 0x0003e20000000c00 */
[----:B------:R-:W-:-:S02]  /*1b30*/  ISETP.GE.AND P4, PT, R237, R25, PT ;  /* 0x00000019ed00720c */ /* 0x000fc40003f86270 */
[----:B------:R-:W-:Y:S02]  /*1b40*/  IADD3 R29, R217, -R2, RZ ;  /* 0x80000002d91d7210 */ /* 0x000fe40007ffe0ff */
[----:B------:R-:W-:Y:S01]  /*1b50*/  IADD3 R13, R7, R13, RZ ;  /* 0x0000000d070d7210 */ /* 0x000fe20007ffe0ff */
[----:B------:R-:W-:Y:S08]  /*1b60*/  @P6 BRA `(.L_x_1002) ;  /* 0x0000000000686947 */ /* 0x000ff00003800000 */
        /* <DEDUP_REMOVED lines=26> */
.L_x_1002:
[----:B------:R-:W-:Y:S05]  /*1d10*/  BSYNC B0 ;  /* 0x0000000000007941 */ /* 0x000fea0003800000 */
.L_x_1001:
        /* <DEDUP_REMOVED lines=14> */
[----:B------:R3:W-:Y:S01]  /*1e00*/  @P1 STS.128 [R0+0x11000], RZ ;  /* 0x011000ff00001388 */ /* 0x0007e20000000c00 */
[----:B--2---:R-:W-:Y:S02]  /*1e10*/  @!P1 LEA R2, P3, R6, R8, 0x1 ;  /* 0x0000000806029211 */ /* 0x004fe400078608ff */
        /* <DEDUP_REMOVED lines=15> */
.L_x_1004:
[----:B------:R-:W-:Y:S05]  /*1f10*/  BSYNC B0 ;  /* 0x0000000000007941 */ /* 0x000fea0003800000 */
.L_x_1003:
        /* <DEDUP_REMOVED lines=22> */
.L_x_1006:
[----:B------:R-:W-:Y:S05]  /*2080*/  BSYNC B0 ;  /* 0x0000000000007941 */ /* 0x000fea0003800000 */
.L_x_1005:
[----:B------:R1:W-:Y:S01]  /*2090*/  @P2 STS.128 [R0+0x9000], RZ ;  /* 0x009000ff00002388 */ /* 0x0003e20000000c00 */
[----:B------:R-:W-:Y:S01]  /*20a0*/  BSSY B0, `(.L_x_1007) ;  /* 0x000001c000007945 */ /* 0x000fe20003800000 */
[----:B------:R-:W-:Y:S01]  /*20b0*/  MOV R228, R18 ;  /* 0x0000001200e47202 */ /* 0x000fe20000000f00 */
[----:B------:R-:W-:Y:S01]  /*20c0*/  IMAD.MOV.U32 R230, RZ, RZ, R16 ;  /* 0x000000ffffe67224 */ /* 0x000fe200078e0010 */
[----:B------:R1:W-:Y:S01]  /*20d0*/  @P2 STS.128 [R0+0xb000], RZ ;  /* 0x00b000ff00002388 */ /* 0x0003e20000000c00 */
[----:B------:R-:W-:Y:S01]  /*20e0*/  MOV R227, R19 ;  /* 0x0000001300e37202 */ /* 0x000fe20000000f00 */
[----:B------:R-:W-:Y:S01]  /*20f0*/  VIADD R212, R245, 0x2000 ;  /* 0x00002000f5d47836 */ /* 0x000fe20000000000 */
[----:B------:R-:W-:Y:S01]  /*2100*/  MOV R229, R17 ;  /* 0x0000001100e57202 */ /* 0x000fe20000000f00 */
        /* <DEDUP_REMOVED lines=14> */
[----:B--2---:R-:W-:Y:S02]  /*21f0*/  LEA.HI.X R3, R14, R28, R15, 0x5, P0 ;  /* 0x0000001c0e037211 */ /* 0x004fe400000f2c0f */
[----:B------:R-:W-:-:S04]  /*2200*/  LEA R2, P0, R4, UR12, 0x1 ;  /* 0x0000000c04027c11 */ /* 0x000fc8000f8008ff */
[----:B------:R-:W-:-:S05]  /*2210*/  LEA.HI.X R3, R4, UR13, R3, 0x1, P0 ;  /* 0x0000000d04037c11 */ /* 0x000fca00080f0c03 */
[----:B------:R-:W-:Y:S01]  /*2220*/  @!PT LDS RZ, [RZ] ;  /* 0x00000000fffff984 */ /* 0x000fe20000000800 */
[----:B------:R-:W-:Y:S01]  /*2230*/  @!PT LDS RZ, [RZ] ;  /* 0x00000000fffff984 */ /* 0x000fe20000000800 */
[----:B------:R-:W-:Y:S01]  /*2240*/  @!PT LDS RZ, [RZ] ;  /* 0x00000000fffff984 */ /* 0x000fe20000000800 */
[----:B------:R2:W-:Y:S04]  /*2250*/  LDGSTS.E.BYPASS.LTC128B.128 [R0+0xb000], desc[UR38][R2.64+0x80] ;  /* 0x0b00008002007fae */ /* 0x0005e8000b901d66 */
.L_x_1008:
[----:B------:R-:W-:Y:S05]  /*2260*/  BSYNC B0 ;  /* 0x0000000000007941 */ /* 0x000fea0003800000 */
.L_x_1007:
        /* <DEDUP_REMOVED lines=13> */
.L_x_1010:
        /* <DEDUP_REMOVED lines=20> */
.L_x_1011:
[----:B------:R-:W-:Y:S05]  /*2480*/  BSYNC B0 ;  /* 0x0000000000007941 */ /* 0x000fea0003800000 */
.L_x_1009:
        /* <DEDUP_REMOVED lines=13> */
.L_x_1013:
        /* <DEDUP_REMOVED lines=17> */
[----:B---3--:R-:W-:-:S04]  /*2670*/  IADD3 R3, P1, R10, R4, RZ ;  /* 0x000000040a037210 */ /* 0x008fc80007f3e0ff */
        /* <DEDUP_REMOVED lines=8> */
.L_x_1014:
[----:B------:R-:W-:Y:S05]  /*2700*/  BSYNC B0 ;  /* 0x0000000000007941 */ /* 0x000fea0003800000 */
.L_x_1012:
[----:B------:R1:W-:Y:S01]  /*2710*/  @P6 STS.128 [R0+0xc000], RZ ;  /* 0x00c000ff00006388 */ /* 0x0003e20000000c00 */
[-C--:B--23--:R-:W-:Y:S01]  /*2720*/  IMAD.WIDE.U32 R2, R31, R26.reuse, R224 ;  /* 0x0000001a1f027225 */ /* 0x08cfe200078e00e0 */
[----:B------:R-:W-:Y:S01]  /*2730*/  ULDC.64 UR10, c[0x0][0x260] ;  /* 0x00009800000a7ab9 */ /* 0x000fe20000000a00 */
[----:B------:R-:W-:Y:S01]  /*2740*/  BSSY B0, `(.L_x_1015) ;  /* 0x0000025000007945 */ /* 0x000fe20003800000 */
[----:B------:R1:W-:Y:S01]  /*2750*/  @P6 STS.128 [R0+0xe000], RZ ;  /* 0x00e000ff00006388 */ /* 0x0003e20000000c00 */
[----:B------:R-:W-:-:S04]  /*2760*/  IMAD R4, R40, R26, RZ ;  /* 0x0000001a28047224 */ /* 0x000fc800078e02ff */
[----:B------:R-:W-:Y:S01]  /*2770*/  IMAD R5, R31, R27, R4 ;  /* 0x0000001b1f057224 */ /* 0x000fe200078e0204 */
[----:B------:R-:W-:Y:S01]  /*2780*/  IADD3 R4, P0, R38, R2, RZ ;  /* 0x0000000226047210 */ /* 0x000fe20007f1e0ff */
[----:B------:R-:W-:-:S03]  /*2790*/  IMAD R2, R36, UR10, RZ ;  /* 0x0000000a24027c24 */ /* 0x000fc6000f8e02ff */
[----:B------:R-:W-:Y:S01]  /*27a0*/  IADD3.X R5, R39, R3, R5, P0, !PT ;  /* 0x0000000327057210 */ /* 0x000fe200007fe405 */
[C---:B------:R-:W-:Y:S02]  /*27b0*/  IMAD R2, R24.reuse, UR11, R2 ;  /* 0x0000000b18027c24 */ /* 0x040fe4000f8e0202 */
        /* <DEDUP_REMOVED lines=29> */
.L_x_1016:
[----:B------:R-:W-:Y:S05]  /*2990*/  BSYNC B0 ;  /* 0x0000000000007941 */ /* 0x000fea0003800000 */
.L_x_1015:
        /* <DEDUP_REMOVED lines=31> */
.L_x_1018:
[----:B------:R-:W-:Y:S05]  /*2b90*/  BSYNC B0 ;  /* 0x0000000000007941 */ /* 0x000fea0003800000 */
.L_x_1017:
[----:B------:R-:W-:Y:S01]  /*2ba0*/  ULDC.64 UR10, c[0x0][0x3c8] ;  /* 0x0000f200000a7ab9 */ /* 0x000fe20000000a00 */
[----:B------:R-:W0:Y:S01]  /*2bb0*/  LDGDEPBAR ;  /* 0x00000000000079af */ /* 0x000e220000000000 */
[----:B------:R-:W-:Y:S01]  /*2bc0*/  ISETP.NE.U32.AND P5, PT, RZ, UR10, PT ;  /* 0x0000000aff007c0c */ /* 0x000fe2000bfa5070 */
[C---:B-1234-:R-:W-:Y:S01]  /*2bd0*/  VIADD R0, R250.reuse, 0x8 ;  /* 0x00000008fa007836 */ /* 0x05efe20000000000 */
[CC--:B------:R-:W-:Y:S01]  /*2be0*/  ISETP.GE.AND P2, PT, R250.reuse, R25.reuse, PT ;  /* 0x00000019fa00720c */ /* 0x0c0fe20003f46270 */
[----:B------:R-:W-:Y:S01]  /*2bf0*/  IMAD.SHL.U32 R236, R250, 0x4, RZ ;  /* 0x00000004faec7824 */ /* 0x000fe200078e00ff */
[----:B------:R-:W-:Y:S01]  /*2c00*/  ISETP.NE.AND.EX P5, PT, RZ, UR11, PT, P5 ;  /* 0x0000000bff007c0c */ /* 0x000fe2000bfa5350 */
[----:B------:R-:W-:Y:S01]  /*2c10*/  IMAD.MOV.U32 R219, RZ, RZ, 0x7f800000 ;  /* 0x7f800000ffdb7424 */ /* 0x000fe200078e00ff */
[----:B------:R-:W-:Y:S01]  /*2c20*/  ISETP.GE.AND P1, PT, R0, R25, PT ;  /* 0x000000190000720c */ /* 0x000fe20003f26270 */
[----:B------:R-:W-:Y:S01]  /*2c30*/  IMAD.MOV.U32 R226, RZ, RZ, 0x7f800000 ;  /* 0x7f800000ffe27424 */ /* 0x000fe200078e00ff */
[----:B------:R-:W-:Y:S01]  /*2c40*/  SHF.L.U64.HI R3, R250, 0x2, R251 ;  /* 0x00000002fa037819 */ /* 0x000fe200000102fb */
[----:B------:R-:W-:Y:S01]  /*2c50*/  IMAD.MOV.U32 R176, RZ, RZ, 0x20 ;  /* 0x00000020ffb07424 */ /* 0x000fe200078e00ff */
[----:B------:R-:W-:Y:S01]  /*2c60*/  IADD3 R2, P0, R236, R228, RZ ;  /* 0x000000e4ec027210 */ /* 0x000fe20007f1e0ff */
[----:B------:R-:W-:Y:S01]  /*2c70*/  IMAD.MOV.U32 R213, RZ, RZ, RZ ;  /* 0x000000ffffd57224 */ /* 0x000fe200078e00ff */
[----:B------:R-:W-:Y:S01]  /*2c80*/  LEA R152, R211, UR5, 0x1 ;  /* 0x00000005d3987c11 */ /* 0x000fe2000f8e08ff */
[----:B------:R-:W-:-:S02]  /*2c90*/  USHF.L.U32 UR35, UR30, 0x4, URZ ;  /* 0x000000041e237899 */ /* 0x000fc4000800063f */
[----:B------:R-:W-:Y:S01]  /*2ca0*/  IMAD.X R3, R3, 0x1, R227, P0 ;  /* 0x0000000103037824 */ /* 0x000fe200000e06e3 */
[----:B------:R-:W-:Y:S01]  /*2cb0*/  USHF.L.U32 UR36, UR30, 0x3, URZ ;  /* 0x000000031e247899 */ /* 0x000fe2000800063f */
[----:B------:R-:W1:Y:S01]  /*2cc0*/  @P5 LDC.64 R6, c[0x0][0x3d0] ;  /* 0x0000f400ff065b82 */ /* 0x000e620000000a00 */
[----:B------:R-:W-:Y:S01]  /*2cd0*/  IMAD.MOV.U32 R204, RZ, RZ, 0x20 ;  /* 0x00000020ffcc7424 */ /* 0x000fe200078e00ff */
[----:B------:R-:W-:Y:S01]  /*2ce0*/  ULDC UR26, c[0x0][0x2d0] ;  /* 0x0000b400001a7ab9 */ /* 0x000fe20000000800 */
[----:B------:R-:W5:Y:S01]  /*2cf0*/  @!P2 LDG.E R219, desc[UR38][R2.64] ;  /* 0x0000002602dba981 */ /* 0x000f62000c1e1900 */
[----:B------:R-:W-:Y:S02]  /*2d00*/  IMAD.MOV.U32 R201, RZ, RZ, 0x40 ;  /* 0x00000040ffc97424 */ /* 0x000fe400078e00ff */
[----:B------:R-:W-:Y:S01]  /*2d10*/  VIADD R196, R210, 0x2000 ;  /* 0x00002000d2c47836 */ /* 0x000fe20000000000 */
[----:B------:R-:W5:Y:S01]  /*2d20*/  @!P1 LDG.E R226, desc[UR38][R2.64+0x20] ;  /* 0x0000202602e29981 */ /* 0x000f62000c1e1900 */
[----:B------:R-:W-:-:S04]  /*2d30*/  DEPBAR.LE SB0, 0x1 ;  /* 0x000080400000791a */ /* 0x000fc80000000000 */
[----:B------:R-:W-:Y:S01]  /*2d40*/  BAR.SYNC.DEFER_BLOCKING 0x0 ;  /* 0x0000000000007b1d */ /* 0x000fe20000010000 */
[----:B------:R-:W-:Y:S01]  /*2d50*/  IMAD.MOV.U32 R218, RZ, RZ, R212 ;  /* 0x000000ffffda7224 */ /* 0x000fe200078e00d4 */
[C-C-:B------:R-:W-:Y:S02]  /*2d60*/  SHF.L.U64.HI R244, R250.reuse, 0x2, R251.reuse ;  /* 0x00000002faf47819 */ /* 0x140fe400000102fb */
[----:B------:R-:W-:Y:S02]  /*2d70*/  CS2R R94, SRZ ;  /* 0x00000000005e7805 */ /* 0x000fe4000001ff00 */
[----:B------:R-:W-:Y:S02]  /*2d80*/  SHF.L.U64.HI R243, R250, 0x2, R251 ;  /* 0x00000002faf37819 */ /* 0x000fe400000102fb */
[----:B------:R-:W-:Y:S02]  /*2d90*/  CS2R R92, SRZ ;  /* 0x00000000005c7805 */ /* 0x000fe4000001ff00 */
[----:B------:R-:W-:-:S02]  /*2da0*/  CS2R R98, SRZ ;  /* 0x0000000000627805 */ /* 0x000fc4000001ff00 */
[----:B------:R-:W-:Y:S02]  /*2db0*/  CS2R R96, SRZ ;  /* 0x0000000000607805 */ /* 0x000fe4000001ff00 */
[----:B------:R-:W-:Y:S02]  /*2dc0*/  CS2R R90, SRZ ;  /* 0x00000000005a7805 */ /* 0x000fe4000001ff00 */
[----:B------:R-:W-:Y:S02]  /*2dd0*/  CS2R R88, SRZ ;  /* 0x0000000000587805 */ /* 0x000fe4000001ff00 */
[----:B------:R-:W-:Y:S02]  /*2de0*/  CS2R R86, SRZ ;  /* 0x0000000000567805 */ /* 0x000fe4000001ff00 */
[----:B------:R-:W-:Y:S01]  /*2df0*/  CS2R R84, SRZ ;  /* 0x0000000000547805 */ /* 0x000fe2000001ff00 */
[-C--:B-1----:R-:W-:Y:S01]  /*2e00*/  @P5 IMAD R0, R43, R6.reuse, RZ ;  /* 0x000000062b005224 */ /* 0x082fe200078e02ff */
[----:B------:R-:W-:Y:S01]  /*2e10*/  CS2R R78, SRZ ;  /* 0x00000000004e7805 */ /* 0x000fe2000001ff00 */
[----:B------:R-:W-:Y:S01]  /*2e20*/  @P5 IMAD.WIDE.U32 R4, R252, R6, R240 ;  /* 0x00000006fc045225 */ /* 0x000fe200078e00f0 */
[----:B------:R-:W-:-:S02]  /*2e30*/  CS2R R76, SRZ ;  /* 0x00000000004c7805 */ /* 0x000fc4000001ff00 */
[----:B------:R-:W-:Y:S02]  /*2e40*/  CS2R R82, SRZ ;  /* 0x0000000000527805 */ /* 0x000fe4000001ff00 */
[----:B------:R-:W-:Y:S01]  /*2e50*/  CS2R R80, SRZ ;  /* 0x0000000000507805 */ /* 0x000fe2000001ff00 */
[----:B------:R-:W-:Y:S01]  /*2e60*/  @P5 IMAD R7, R252, R7, R0 ;  /* 0x00000007fc075224 */ /* 0x000fe200078e0200 */
[----:B------:R-:W-:Y:S02]  /*2e70*/  @P5 LEA R6, P0, R4, UR10, 0x2 ;  /* 0x0000000a04065c11 */ /* 0x000fe4000f8010ff */
[----:B------:R-:W-:Y:S02]  /*2e80*/  CS2R R74, SRZ ;  /* 0x00000000004a7805 */ /* 0x000fe4000001ff00 */
[----:B------:R-:W-:Y:S01]  /*2e90*/  CS2R R72, SRZ ;  /* 0x0000000000487805 */ /* 0x000fe2000001ff00 */
[----:B------:R-:W-:Y:S01]  /*2ea0*/  @P5 IMAD.IADD R7, R5, 0x1, R7 ;  /* 0x0000000105075824 */ /* 0x000fe200078e0207 */
[----:B------:R-:W-:Y:S01]  /*2eb0*/  CS2R R70, SRZ ;  /* 0x0000000000467805 */ /* 0x000fe2000001ff00 */
[----:B------:R1:W2:Y:S01]  /*2ec0*/  LDSM.16.M88.4 R116, [R152+0x10000] ;  /* 0x010000009874783b */ /* 0x0002a20000000200 */
[----:B------:R-:W-:-:S02]  /*2ed0*/  CS2R R68, SRZ ;  /* 0x0000000000447805 */ /* 0x000fc4000001ff00 */
[----:B------:R-:W-:Y:S02]  /*2ee0*/  CS2R R46, SRZ ;  /* 0x00000000002e7805 */ /* 0x000fe4000001ff00 */
[----:B------:R-:W-:Y:S01]  /*2ef0*/  @P5 LEA.HI.X R7, R4, UR11, R7, 0x2, P0 ;  /* 0x0000000b04075c11 */ /* 0x000fe200080f1407 */
[----:B------:R1:W3:Y:S01]  /*2f00*/  LDSM.16.M88.4 R120, [R152+0x10800] ;  /* 0x010800009878783b */ /* 0x0002e20000000200 */
[----:B------:R-:W-:Y:S02]  /*2f10*/  CS2R R44, SRZ ;  /* 0x00000000002c7805 */ /* 0x000fe4000001ff00 */
[----:B------:R-:W-:Y:S02]  /*2f20*/  CS2R R50, SRZ ;  /* 0x0000000000327805 */ /* 0x000fe4000001ff00 */
[----:B------:R-:W-:Y:S01]  /*2f30*/  CS2R R48, SRZ ;  /* 0x0000000000307805 */ /* 0x000fe2000001ff00 */
[----:B------:R1:W4:Y:S01]  /*2f40*/  LDSM.16.M88.4 R148, [R152+0x12000] ;  /* 0x012000009894783b */ /* 0x0003220000000200 */
[----:B------:R-:W-:-:S02]  /*2f50*/  CS2R R40, SRZ ;  /* 0x0000000000287805 */ /* 0x000fc4000001ff00 */
[----:B------:R-:W-:Y:S02]  /*2f60*/  CS2R R38, SRZ ;  /* 0x0000000000267805 */ /* 0x000fe4000001ff00 */
[----:B------:R-:W-:Y:S01]  /*2f70*/  CS2R R36, SRZ ;  /* 0x0000000000247805 */ /* 0x000fe2000001ff00 */
[----:B------:R1:W2:Y:S01]  /*2f80*/  @P5 LDG.E R7, desc[UR38][R6.64] ;  /* 0x0000002606075981 */ /* 0x0002a2000c1e1900 */
[----:B------:R-:W-:Y:S02]  /*2f90*/  CS2R R28, SRZ ;  /* 0x00000000001c7805 */ /* 0x000fe4000001ff00 */
[----:B------:R-:W-:Y:S02]  /*2fa0*/  CS2R R32, SRZ ;  /* 0x0000000000207805 */ /* 0x000fe4000001ff00 */
[----:B------:R-:W-:Y:S01]  /*2fb0*/  CS2R R26, SRZ ;  /* 0x00000000001a7805 */ /* 0x000fe2000001ff00 */
[----:B------:R-:W3:Y:S01]  /*2fc0*/  S2R R4, SR_TID.X ;  /* 0x0000000000047919 */ /* 0x000ee20000002100 */
[----:B------:R-:W-:-:S02]  /*2fd0*/  CS2R R22, SRZ ;  /* 0x0000000000167805 */ /* 0x000fc4000001ff00 */
[----:B------:R-:W-:Y:S01]  /*2fe0*/  CS2R R20, SRZ ;  /* 0x0000000000147805 */ /* 0x000fe2000001ff00 */
[----:B------:R-:W-:Y:S01]  /*2ff0*/  UIMAD UR34, UR30, 0x18, URZ ;  /* 0x000000181e2278a4 */ /* 0x000fe2000f8e023f */
[----:B------:R-:W2:Y:S01]  /*3000*/  LDSM.16.M88.4 R152, [R152+0x12800] ;  /* 0x012800009898783b */ /* 0x000ea20000000200 */
[----:B------:R-:W-:Y:S02]  /*3010*/  USHF.L.U32 UR33, UR30, 0x5, URZ ;  /* 0x000000051e217899 */ /* 0x000fe4000800063f */
[----:B------:R-:W-:Y:S01]  /*3020*/  UIMAD UR32, UR30, 0x28, URZ ;  /* 0x000000281e2078a4 */ /* 0x000fe2000f8e023f */
[----:B------:R2:W2:Y:S01]  /*3030*/  LDSM.16.M88.4 R124, [R202] ;  /* 0x00000000ca7c783b */ /* 0x0004a20000000200 */
[----:B------:R-:W-:Y:S02]  /*3040*/  UIMAD UR31, UR30, 0x30, URZ ;  /* 0x000000301e1f78a4 */ /* 0x000fe4000f8e023f */
[----:B------:R-:W-:Y:S01]  /*3050*/  UIADD3 UR29, -UR29, URZ, URZ ;  /* 0x0000003f1d1d7290 */ /* 0x000fe2000fffe13f */
[----:B------:R2:W2:Y:S01]  /*3060*/  LDSM.16.M88.4 R128, [R202+0x800] ;  /* 0x00080000ca80783b */ /* 0x0004a20000000200 */
[----:B------:R-:W-:Y:S01]  /*3070*/  ULDC UR28, c[0x0][0x39c] ;  /* 0x0000e700001c7ab9 */ /* 0x000fe20000000800 */
[----:B------:R-:W-:-:S02]  /*3080*/  ULDC UR27, c[0x0][0x2ec] ;  /* 0x0000bb00001b7ab9 */ /* 0x000fc40000000800 */
[----:B------:R2:W2:Y:S04]  /*3090*/  LDSM.16.M88.4 R132, [R200] ;  /* 0x00000000c884783b */ /* 0x0004a80000000200 */
[----:B------:R2:W2:Y:S01]  /*30a0*/  LDSM.16.M88.4 R136, [R200+0x800] ;  /* 0x00080000c888783b */ /* 0x0004a20000000200 */
[----:B-1----:R-:W1:Y:S03]  /*30b0*/  @P5 LDC R6, c[0x0][0x2e8] ;  /* 0x0000ba00ff065b82 */ /* 0x002e660000000800 */
[----:B------:R1:W1:Y:S04]  /*30c0*/  LDSM.16.M88.4 R156, [R202+0x2000] ;  /* 0x00200000ca9c783b */ /* 0x0002680000000200 */
[----:B------:R1:W1:Y:S01]  /*30d0*/  LDSM.16.M88.4 R160, [R202+0x2800] ;  /* 0x00280000caa0783b */ /* 0x0002620000000200 */
[----:B---3--:R-:W-:-:S03]  /*30e0*/  SHF.R.S32.HI R3, RZ, 0x1f, R4 ;  /* 0x0000001fff037819 */ /* 0x008fc60000011404 */
[----:B------:R3:W1:Y:S01]  /*30f0*/  LDSM.16.M88.4 R164, [R200+0x2000] ;  /* 0x00200000c8a4783b */ /* 0x0006620000000200 */
[----:B------:R-:W-:-:S03]  /*3100*/  LEA.HI R0, R3, R4, RZ, 0x4 ;  /* 0x0000000403007211 */ /* 0x000fc600078f20ff */
[----:B------:R3:W1:Y:S01]  /*3110*/  LDSM.16.M88.4 R168, [R200+0x2800] ;  /* 0x00280000c8a8783b */ /* 0x0006620000000200 */
[----:B------:R-:W-:-:S04]  /*3120*/  LEA.HI R3, R3, R4, RZ, 0x3 ;  /* 0x0000000403037211 */ /* 0x000fc800078f18ff */
[----:B------:R-:W-:-:S05]  /*3130*/  LOP3.LUT R3, R3, 0xfffffff8, RZ, 0xc0, !PT ;  /* 0xfffffff803037812 */ /* 0x000fca00078ec0ff */
[----:B------:R-:W-:-:S05]  /*3140*/  IMAD.IADD R3, R4, 0x1, -R3 ;  /* 0x0000000104037824 */ /* 0x000fca00078e0a03 */
[----:B------:R-:W-:-:S04]  /*3150*/  LOP3.LUT P4, RZ, R3, 0x2, RZ, 0xc0, !PT ;  /* 0x0000000203ff7812 */ /* 0x000fc8000788c0ff */
[----:B------:R-:W-:Y:S02]  /*3160*/  SEL R176, R176, 0xffffffe0, !P4 ;  /* 0xffffffe0b0b07807 */ /* 0x000fe40006000000 */
[----:B------:R-:W-:-:S03]  /*3170*/  LOP3.LUT R0, R0, 0xfffffff0, RZ, 0xc0, !PT ;  /* 0xfffffff000007812 */ /* 0x000fc600078ec0ff */
[----:B------:R-:W-:Y:S02]  /*3180*/  IMAD.IADD R176, R176, 0x1, R200 ;  /* 0x00000001b0b07824 */ /* 0x000fe400078e02c8 */
[----:B------:R-:W-:-:S03]  /*3190*/  IMAD.IADD R0, R4, 0x1, -R0 ;  /* 0x0000000104007824 */ /* 0x000fc600078e0a00 */
[----:B------:R3:W2:Y:S04]  /*31a0*/  LDSM.16.M88.4 R140, [R176] ;  /* 0x00000000b08c783b */ /* 0x0006a80000000200 */
[----:B------:R3:W2:Y:S04]  /*31b0*/  LDSM.16.M88.4 R144, [R176+0x800] ;  /* 0x00080000b090783b */ /* 0x0006a80000000200 */
[----:B------:R3:W2:Y:S04]  /*31c0*/  LDSM.16.M88.4 R172, [R176+0x2000] ;  /* 0x00200000b0ac783b */ /* 0x0006a80000000200 */
[----:B------:R-:W2:Y:S01]  /*31d0*/  LDSM.16.M88.4 R176, [R176+0x2800] ;  /* 0x00280000b0b0783b */ /* 0x000ea20000000200 */
[----:B------:R-:W-:-:S04]  /*31e0*/  SHF.R.S32.HI R2, RZ, 0x1f, R0 ;  /* 0x0000001fff027819 */ /* 0x000fc80000011400 */
[----:B------:R-:W-:Y:S01]  /*31f0*/  LEA.HI R2, R2, R0, RZ, 0x3 ;  /* 0x0000000002027211 */ /* 0x000fe200078f18ff */
[----:B------:R-:W-:-:S03]  /*3200*/  VIADD R5, R31, 0x40 ;  /* 0x000000401f057836 */ /* 0x000fc60000000000 */
[----:B------:R-:W-:Y:S01]  /*3210*/  LOP3.LUT R2, R2, 0xfffffff8, RZ, 0xc0, !PT ;  /* 0xfffffff802027812 */ /* 0x000fe200078ec0ff */
[----:B-1----:R-:W2:Y:S01]  /*3220*/  @P5 MUFU.RCP R6, R6 ;  /* 0x0000000600065308 */ /* 0x002ea20000001000 */
[----:B------:R-:W-:Y:S01]  /*3230*/  ISETP.GE.AND P0, PT, R5, R216, PT ;  /* 0x000000d80500720c */ /* 0x000fe20003f06270 */
[----:B------:R-:W-:Y:S02]  /*3240*/  UIADD3 UR25, UR35, 0x40, URZ ;  /* 0x0000004023197890 */ /* 0x000fe4000fffe03f */
[----:B------:R-:W-:Y:S01]  /*3250*/  IMAD.IADD R0, R0, 0x1, -R2 ;  /* 0x0000000100007824 */ /* 0x000fe200078e0a02 */
[----:B------:R-:W-:Y:S02]  /*3260*/  UIADD3 UR21, UR35, 0x20, URZ ;  /* 0x0000002023157890 */ /* 0x000fe4000fffe03f */
[----:B------:R-:W-:Y:S02]  /*3270*/  UIADD3 UR13, UR35, 0x60, URZ ;  /* 0x00000060230d7890 */ /* 0x000fe4000fffe03f */
[----:B------:R-:W-:Y:S01]  /*3280*/  R2P PR, R0, 0x6 ;  /* 0x0000000600007804 */ /* 0x000fe20000000000 */
[----:B------:R-:W-:-:S02]  /*3290*/  UIADD3 UR24, UR36, UR25, URZ ;  /* 0x0000001924187290 */ /* 0x000fc4000fffe03f */
[----:B------:R-:W-:Y:S02]  /*32a0*/  UIADD3 UR20, UR36, UR21, URZ ;  /* 0x0000001524147290 */ /* 0x000fe4000fffe03f */
[----:B------:R-:W-:Y:S01]  /*32b0*/  UIADD3 UR12, UR36, UR13, URZ ;  /* 0x0000000d240c7290 */ /* 0x000fe2000fffe03f */
[----:B------:R-:W-:Y:S01]  /*32c0*/  IMAD R4, R239, 0x40, R246 ;  /* 0x00000040ef047824 */ /* 0x000fe200078e02f6 */
[----:B------:R-:W-:Y:S01]  /*32d0*/  UIADD3 UR23, UR36, UR24, URZ ;  /* 0x0000001824177290 */ /* 0x000fe2000fffe03f */
[----:B------:R-:W-:Y:S01]  /*32e0*/  VIADD R0, R209, 0x2000 ;  /* 0x00002000d1007836 */ /* 0x000fe20000000000 */
[----:B------:R-:W-:Y:S01]  /*32f0*/  UIADD3 UR19, UR36, UR20, URZ ;  /* 0x0000001424137290 */ /* 0x000fe2000fffe03f */
[----:B------:R-:W-:Y:S01]  /*3300*/  SEL R204, R204, 0xffffffe0, !P1 ;  /* 0xffffffe0cccc7807 */ /* 0x000fe20004800000 */
[----:B------:R-:W-:Y:S01]  /*3310*/  UIADD3 UR11, UR36, UR12, URZ ;  /* 0x0000000c240b7290 */ /* 0x000fe2000fffe03f */
[----:B------:R-:W-:Y:S01]  /*3320*/  IADD3 R4, -R35, R250, -R4 ;  /* 0x000000fa23047210 */ /* 0x000fe20007ffe904 */
[----:B------:R-:W-:Y:S01]  /*3330*/  UIADD3 UR22, UR36, UR23, URZ ;  /* 0x0000001724167290 */ /* 0x000fe2000fffe03f */
[----:B------:R-:W-:Y:S01]  /*3340*/  SEL R201, R201, 0xffffffc0, !P2 ;  /* 0xffffffc0c9c97807 */ /* 0x000fe20005000000 */
[----:B------:R-:W-:Y:S01]  /*3350*/  UIADD3 UR18, UR36, UR19, URZ ;  /* 0x0000001324127290 */ /* 0x000fe2000fffe03f */
[----:B------:R-:W-:Y:S01]  /*3360*/  SEL R196, R196, R210, !P3 ;  /* 0x000000d2c4c47207 */ /* 0x000fe20005800000 */
[----:B------:R-:W-:Y:S01]  /*3370*/  UIADD3 UR10, UR36, UR11, URZ ;  /* 0x0000000b240a7290 */ /* 0x000fe2000fffe03f */
[----:B------:R-:W-:Y:S01]  /*3380*/  SEL R0, R0, R209, !P3 ;  /* 0x000000d100007207 */ /* 0x000fe20005800000 */
[----:B------:R-:W-:Y:S01]  /*3390*/  IMAD.IADD R205, R206, 0x1, R204 ;  /* 0x00000001cecd7824 */ /* 0x000fe200078e02cc */
[----:B------:R-:W-:Y:S01]  /*33a0*/  UIADD3 UR17, UR36, UR18, URZ ;  /* 0x0000001224117290 */ /* 0x000fe2000fffe03f */
[----:B------:R-:W-:Y:S01]  /*33b0*/  CS2R R42, SRZ ;  /* 0x00000000002a7805 */ /* 0x000fe2000001ff00 */
[----:B------:R-:W-:Y:S01]  /*33c0*/  UIADD3 UR15, UR36, UR22, URZ ;  /* 0x00000016240f7290 */ /* 0x000fe2000fffe03f */
[----:B------:R-:W-:Y:S01]  /*33d0*/  CS2R R30, SRZ ;  /* 0x00000000001e7805 */ /* 0x000fe2000001ff00 */
[----:B------:R-:W-:Y:S01]  /*33e0*/  UIADD3 UR9, UR36, UR10, URZ ;  /* 0x0000000a24097290 */ /* 0x000fe2000fffe03f */
[----:B------:R-:W-:-:S02]  /*33f0*/  CS2R R34, SRZ ;  /* 0x0000000000227805 */ /* 0x000fc4000001ff00 */
[----:B------:R-:W-:Y:S01]  /*3400*/  CS2R R24, SRZ ;  /* 0x0000000000187805 */ /* 0x000fe2000001ff00 */
[----:B------:R-:W-:Y:S01]  /*3410*/  IMAD.IADD R242, R4, 0x1, R216 ;  /* 0x0000000104f27824 */ /* 0x000fe200078e02d8 */
[----:B------:R-:W-:Y:S01]  /*3420*/  LEA R196, R196, UR5, 0x1 ;  /* 0x00000005c4c47c11 */ /* 0x000fe2000f8e08ff */
[----:B------:R-:W-:Y:S01]  /*3430*/  IMAD.IADD R207, R206, 0x1, R201 ;  /* 0x00000001cecf7824 */ /* 0x000fe200078e02c9 */
[----:B------:R-:W-:Y:S01]  /*3440*/  LEA R199, R0, UR5, 0x1 ;  /* 0x0000000500c77c11 */ /* 0x000fe2000f8e08ff */
[----:B------:R-:W-:Y:S01]  /*3450*/  IMAD.IADD R208, R201, 0x1, R205 ;  /* 0x00000001c9d07824 */ /* 0x000fe200078e02cd */
[----:B------:R-:W-:Y:S02]  /*3460*/  UIMAD UR30, UR30, 0x38, URZ ;  /* 0x000000381e1e78a4 */ /* 0x000fe4000f8e023f */
[----:B------:R-:W-:Y:S02]  /*3470*/  UIADD3 UR16, UR36, UR17, URZ ;  /* 0x0000001124107290 */ /* 0x000fe4000fffe03f */
[----:B------:R-:W-:-:S02]  /*3480*/  UIADD3 UR14, UR36, UR15, URZ ;  /* 0x0000000f240e7290 */ /* 0x000fc4000fffe03f */
[----:B------:R-:W-:Y:S01]  /*3490*/  UIADD3 UR4, UR36, UR9, URZ ;  /* 0x0000000924047290 */ /* 0x000fe2000fffe03f */
[----:B--234-:R-:W-:-:S11]  /*34a0*/  @P5 FMUL.FTZ R213, R7, R6 ;  /* 0x0000000607d55220 */ /* 0x01cfd60000410000 */
.L_x_1021:
[----:B------:R-:W0:Y:S01]  /*34b0*/  LDGDEPBAR ;  /* 0x00000000000079af */ /* 0x000e220000000000 */
[----:B------:R-:W-:Y:S02]  /*34c0*/  LEA R0, R211, UR5, 0x1 ;  /* 0x00000005d3007c11 */ /* 0x000fe4000f8e08ff */
[C---:B------:R-:W-:Y:S02]  /*34d0*/  IADD3 R2, R199.reuse, R204, RZ ;  /* 0x000000ccc7027210 */ /* 0x040fe40007ffe0ff */
[-C--:B------:R-:W-:Y:S02]  /*34e0*/  IADD3 R3, R199, R201.reuse, RZ ;  /* 0x000000c9c7037210 */ /* 0x080fe40007ffe0ff */
[----:B------:R-:W-:Y:S02]  /*34f0*/  IADD3 R180, R2, R201, RZ ;  /* 0x000000c902b47210 */ /* 0x000fe40007ffe0ff */
[----:B-----5:R-:W-:Y:S02]  /*3500*/  FSETP.NEU.FTZ.AND P3, PT, R219, -INF , PT ;  /* 0xff800000db00780b */ /* 0x020fe40003f7d000 */
[----:B------:R-:W-:Y:S01]  /*3510*/  FSETP.NEU.FTZ.AND P2, PT, R226, -INF , PT ;  /* 0xff800000e200780b */ /* 0x000fe20003f5d000 */
[----:B------:R-:W-:Y:S04]  /*3520*/  DEPBAR.LE SB0, 0x0 ;  /* 0x000080000000791a */ /* 0x000fe80000000000 */
[----:B------:R-:W-:Y:S06]  /*3530*/  BAR.SYNC.DEFER_BLOCKING 0x0 ;  /* 0x0000000000007b1d */ /* 0x000fec0000010000 */
[----:B------:R-:W-:Y:S08]  /*3540*/  LDSM.16.M88.4 R16, [R199] ;  /* 0x00000000c710783b */ /* 0x000ff00000000200 */
[----:B------:R-:W1:Y:S08]  /*3550*/  LDSM.16.M88.4 R8, [R0+0xc000] ;  /* 0x00c000000008783b */ /* 0x000e700000000200 */
[----:B------:R-:W2:Y:S08]  /*3560*/  LDSM.16.M88.4 R52, [R0+0xc800] ;  /* 0x00c800000034783b */ /* 0x000eb00000000200 */
[----:B------:R-:W-:Y:S08]  /*3570*/  LDSM.16.M88.4 R56, [R2] ;  /* 0x000000000238783b */ /* 0x000ff00000000200 */
[----:B------:R-:W3:Y:S08]  /*3580*/  LDSM.16.M88.4 R60, [R202+-0x4000] ;  /* 0xffc00000ca3c783b */ /* 0x000ef00000000200 */
[----:B------:R-:W4:Y:S01]  /*3590*/  LDSM.16.M88.4 R64, [R202+-0x3800] ;  /* 0xffc80000ca40783b */ /* 0x000f220000000200 */
[C---:B-1----:R-:W-:Y:S07]  /*35a0*/  HMMA.16816.F32.BF16 R4, R16.reuse, R8, RZ ;  /* 0x000000081004723c */ /* 0x042fee00000418ff */
[----:B------:R-:W-:Y:S01]  /*35b0*/  LDSM.16.M88.4 R100, [R3] ;  /* 0x000000000364783b */ /* 0x000fe20000000200 */
[C---:B------:R-:W-:Y:S07]  /*35c0*/  HMMA.16816.F32.BF16 R8, R16.reuse, R10, RZ ;  /* 0x0000000a1008723c */ /* 0x040fee00000418ff */
[----:B------:R-:W1:Y:S01]  /*35d0*/  LDSM.16.M88.4 R104, [R200+-0x4000] ;  /* 0xffc00000c868783b */ /* 0x000e620000000200 */
[C---:B--2---:R-:W-:Y:S07]  /*35e0*/  HMMA.16816.F32.BF16 R12, R16.reuse, R52, RZ ;  /* 0x00000034100c723c */ /* 0x044fee00000418ff */
[----:B------:R-:W-:Y:S01]  /*35f0*/  LDSM.16.M88.4 R108, [R180] ;  /* 0x00000000b46c783b */ /* 0x000fe20000000200 */
[----:B------:R-:W-:Y:S06]  /*3600*/  HMMA.16816.F32.BF16 R16, R16, R54, RZ ;  /* 0x000000361010723c */ /* 0x000fec00000418ff */
[C---:B---3--:R-:W-:Y:S01]  /*3610*/  HMMA.16816.F32.BF16 R4, R56.reuse, R60, R4 ;  /* 0x0000003c3804723c */ /* 0x048fe20000041804 */
[----:B------:R-:W2:Y:S05]  /*3620*/  LDSM.16.M88.4 R52, [R200+-0x3800] ;  /* 0xffc80000c834783b */ /* 0x000eaa0000000200 */
[C---:B------:R-:W-:Y:S03]  /*3630*/  HMMA.16816.F32.BF16 R8, R56.reuse, R62, R8 ;  /* 0x0000003e3808723c */ /* 0x040fe60000041808 */
[----:B------:R-:W3:Y:S03]  /*3640*/  LDSM.16.M88.4 R112, [R203] ;  /* 0x00000000cb70783b */ /* 0x000ee60000000200 */
[C---:B----4-:R-:W-:Y:S05]  /*3650*/  HMMA.16816.F32.BF16 R12, R56.reuse, R64, R12 ;  /* 0x00000040380c723c */ /* 0x050fea000004180c */
[----:B------:R-:W-:Y:S01]  /*3660*/  LDSM.16.M88.4 R60, [R199+0x2000] ;  /* 0x00200000c73c783b */ /* 0x000fe20000000200 */
[----:B------:R-:W-:Y:S06]  /*3670*/  HMMA.16816.F32.BF16 R16, R56, R66, R16 ;  /* 0x000000423810723c */ /* 0x000fec0000041810 */
[C---:B-1----:R-:W-:Y:S01]  /*3680*/  HMMA.16816.F32.BF16 R4, R100.reuse, R104, R4 ;  /* 0x000000686404723c */ /* 0x042fe20000041804 */
[----:B------:R-:W1:Y:S05]  /*3690*/  LDSM.16.M88.4 R56, [R203+0x800] ;  /* 0x00080000cb38783b */ /* 0x000e6a0000000200 */
[C---:B------:R-:W-:Y:S03]  /*36a0*/  HMMA.16816.F32.BF16 R8, R100.reuse, R106, R8 ;  /* 0x0000006a6408723c */ /* 0x040fe60000041808 */
[----:B------:R-:W4:Y:S03]  /*36b0*/  LDSM.16.M88.4 R64, [R0+0xe000] ;  /* 0x00e000000040783b */ /* 0x000f260000000200 */
[C---:B--2---:R-:W-:Y:S05]  /*36c0*/  HMMA.16816.F32.BF16 R12, R100.reuse, R52, R12 ;  /* 0x00000034640c723c */ /* 0x044fea000004180c */
[----:B------:R-:W-:Y:S01]  /*36d0*/  LDSM.16.M88.4 R104, [R202+-0x2000] ;  /* 0xffe00000ca68783b */ /* 0x000fe20000000200 */
[----:B------:R-:W-:Y:S07]  /*36e0*/  HMMA.16816.F32.BF16 R16, R100, R54, R16 ;  /* 0x000000366410723c */ /* 0x000fee0000041810 */
[----:B------:R2:W4:Y:S01]  /*36f0*/  LDSM.16.M88.4 R52, [R0+0xe800] ;  /* 0x00e800000034783b */ /* 0x0005220000000200 */
[C---:B---3--:R-:W-:Y:S07]  /*3700*/  HMMA.16816.F32.BF16 R4, R108.reuse, R112, R4 ;  /* 0x000000706c04723c */ /* 0x048fee0000041804 */
[----:B------:R-:W3:Y:S01]  /*3710*/  LDSM.16.M88.4 R100, [R2+0x2000] ;  /* 0x002000000264783b */ /* 0x000ee20000000200 */
[C---:B------:R-:W-:Y:S06]  /*3720*/  HMMA.16816.F32.BF16 R8, R108.reuse, R114, R8 ;  /* 0x000000726c08723c */ /* 0x040fec0000041808 */
[C---:B-1----:R-:W-:Y:S01]  /*3730*/  HMMA.16816.F32.BF16 R12, R108.reuse, R56, R12 ;  /* 0x000000386c0c723c */ /* 0x042fe2000004180c */
[----:B------:R-:W-:Y:S05]  /*3740*/  LDSM.16.M88.4 R112, [R200+-0x2000] ;  /* 0xffe00000c870783b */ /* 0x000fea0000000200 */
[----:B------:R-:W-:Y:S03]  /*3750*/  HMMA.16816.F32.BF16 R16, R108, R58, R16 ;  /* 0x0000003a6c10723c */ /* 0x000fe60000041810 */
[----:B------:R-:W1:Y:S02]  /*3760*/  LDSM.16.M88.4 R56, [R202+-0x1800] ;  /* 0xffe80000ca38783b */ /* 0x000e640000000200 */
[----:B--2---:R-:W-:Y:S01]  /*3770*/  LEA R0, R217, R242, 0x6 ;  /* 0x000000f2d9007211 */ /* 0x004fe200078e30ff */
[C---:B----4-:R-:W-:Y:S05]  /*3780*/  HMMA.16816.F32.BF16 R4, R60.reuse, R64, R4 ;  /* 0x000000403c04723c */ /* 0x050fea0000041804 */
[----:B------:R2:W4:Y:S01]  /*3790*/  LDSM.16.M88.4 R108, [R3+0x2000] ;  /* 0x00200000036c783b */ /* 0x0005220000000200 */
[C---:B------:R-:W-:Y:S06]  /*37a0*/  HMMA.16816.F32.BF16 R8, R60.reuse, R66, R8 ;  /* 0x000000423c08723c */ /* 0x040fec0000041808 */
[C---:B------:R-:W-:Y:S01]  /*37b0*/  HMMA.16816.F32.BF16 R12, R60.reuse, R52, R12 ;  /* 0x000000343c0c723c */ /* 0x040fe2000004180c */
[----:B------:R-:W-:Y:S05]  /*37c0*/  LDSM.16.M88.4 R64, [R203+0x2000] ;  /* 0x00200000cb40783b */ /* 0x000fea0000000200 */
[----:B------:R-:W-:Y:S03]  /*37d0*/  HMMA.16816.F32.BF16 R16, R60, R54, R16 ;  /* 0x000000363c10723c */ /* 0x000fe60000041810 */
[----:B------:R-:W4:Y:S03]  /*37e0*/  LDSM.16.M88.4 R52, [R200+-0x1800] ;  /* 0xffe80000c834783b */ /* 0x000f260000000200 */
[C---:B---3--:R-:W-:Y:S05]  /*37f0*/  HMMA.16816.F32.BF16 R4, R100.reuse, R104, R4 ;  /* 0x000000686404723c */ /* 0x048fea0000041804 */
[----:B------:R-:W3:Y:S01]  /*3800*/  LDSM.16.M88.4 R60, [R180+0x2000] ;  /* 0x00200000b43c783b */ /* 0x000ee20000000200 */
[C---:B------:R-:W-:Y:S05]  /*3810*/  HMMA.16816.F32.BF16 R8, R100.reuse, R106, R8 ;  /* 0x0000006a6408723c */ /* 0x040fea0000041808 */
[----:B--2---:R-:W-:Y:S01]  /*3820*/  FMUL.FTZ R3, R219, 1.4426950216293334961 ;  /* 0x3fb8aa3bdb037820 */ /* 0x004fe20000410000 */
[C---:B-1----:R-:W-:Y:S05]  /*3830*/  HMMA.16816.F32.BF16 R12, R100.reuse, R56, R12 ;  /* 0x00000038640c723c */ /* 0x042fea000004180c */
[----:B------:R-:W-:Y:S01]  /*3840*/  FSEL R3, R3, RZ, P3 ;  /* 0x000000ff03037208 */ /* 0x000fe20001800000 */
[----:B------:R-:W-:Y:S06]  /*3850*/  HMMA.16816.F32.BF16 R16, R100, R58, R16 ;  /* 0x0000003a6410723c */ /* 0x000fec0000041810 */
[C---:B----4-:R-:W-:Y:S06]  /*3860*/  HMMA.16816.F32.BF16 R4, R108.reuse, R112, R4 ;  /* 0x000000706c04723c */ /* 0x050fec0000041804 */
[C---:B------:R-:W-:Y:S06]  /*3870*/  HMMA.16816.F32.BF16 R8, R108.reuse, R114, R8 ;  /* 0x000000726c08723c */ /* 0x040fec0000041808 */
[C---:B------:R-:W-:Y:S06]  /*3880*/  HMMA.16816.F32.BF16 R12, R108.reuse, R52, R12 ;  /* 0x000000346c0c723c */ /* 0x040fec000004180c */
[----:B------:R-:W-:Y:S01]  /*3890*/  HMMA.16816.F32.BF16 R16, R108, R54, R16 ;  /* 0x000000366c10723c */ /* 0x000fe20000041810 */
[----:B------:R-:W1:Y:S05]  /*38a0*/  LDSM.16.M88.4 R52, [R203+0x2800] ;  /* 0x00280000cb34783b */ /* 0x000e6a0000000200 */
[C---:B---3--:R-:W-:Y:S06]  /*38b0*/  HMMA.16816.F32.BF16 R4, R60.reuse, R64, R4 ;  /* 0x000000403c04723c */ /* 0x048fec0000041804 */
[C---:B------:R-:W-:Y:S11]  /*38c0*/  HMMA.16816.F32.BF16 R8, R60.reuse, R66, R8 ;  /* 0x000000423c08723c */ /* 0x040ff60000041808 */
[----:B------:R-:W-:Y:S07]  /*38d0*/  @!UPT UIADD3 URZ, URZ, URZ, URZ ;  /* 0x0000003f3f3ff290 */ /* 0x000fee000fffe03f */
[----:B------:R-:W-:Y:S01]  /*38e0*/  FMUL.FTZ R6, R6, UR28 ;  /* 0x0000001c06067c20 */ /* 0x000fe20008410000 */
[----:B------:R-:W-:Y:S01]  /*38f0*/  FMUL.FTZ R5, R5, UR28 ;  /* 0x0000001c05057c20 */ /* 0x000fe20008410000 */
[----:B------:R-:W-:Y:S01]  /*3900*/  FMUL.FTZ R4, R4, UR28 ;  /* 0x0000001c04047c20 */ /* 0x000fe20008410000 */
[----:B------:R-:W-:Y:S01]  /*3910*/  FMUL.FTZ R7, R7, UR28 ;  /* 0x0000001c07077c20 */ /* 0x000fe20008410000 */
[----:B------:R2:W3:Y:S02]  /*3920*/  MUFU.TANH R185, R6 ;  /* 0x0000000600b97308 */ /* 0x0004e40000002400 */
[----:B------:R-:W-:Y:S01]  /*3930*/  FMUL.FTZ R10, R10, UR28 ;  /* 0x0000001c0a0a7c20 */ /* 0x000fe20008410000 */
[----:B------:R-:W-:Y:S01]  /*3940*/  FMUL.FTZ R8, R8, UR28 ;  /* 0x0000001c08087c20 */ /* 0x000fe20008410000 */
[----:B------:R-:W-:Y:S01]  /*3950*/  FMUL.FTZ R11, R11, UR28 ;  /* 0x0000001c0b0b7c20 */ /* 0x000fe20008410000 */
[----:B------:R-:W-:Y:S01]  /*3960*/  FMUL.FTZ R9, R9, UR28 ;  /* 0x0000001c09097c20 */ /* 0x000fe20008410000 */
[C---:B-1----:R-:W-:Y:S04]  /*3970*/  HMMA.16816.F32.BF16 R12, R60.reuse, R52, R12 ;  /* 0x000000343c0c723c */ /* 0x042fe8000004180c */
[----:B------:R1:W4:Y:S02]  /*3980*/  MUFU.TANH R107, R4 ;  /* 0x00000004006b7308 */ /* 0x0003240000002400 */
[----:B------:R-:W-:Y:S08]  /*3990*/  HMMA.16816.F32.BF16 R16, R60, R54, R16 ;  /* 0x000000363c10723c */ /* 0x000ff00000041810 */
[----:B------:R3:W-:Y:S03]  /*39a0*/  MUFU.TANH R104, R8 ;  /* 0x0000000800687308 */ /* 0x0007e60000002400 */
[----:B--2---:R-:W-:Y:S04]  /*39b0*/  IADD3 R6, R0, 0x8, RZ ;  /* 0x0000000800067810 */ /* 0x004fe80007ffe0ff */
[----:B------:R-:W-:Y:S03]  /*39c0*/  ISETP.GE.AND P5, PT, R6, RZ, PT ;  /* 0x000000ff0600720c */ /* 0x000fe60003fa6270 */
[----:B------:R-:W2:Y:S01]  /*39d0*/  MUFU.TANH R105, R5 ;  /* 0x0000000500697308 */ /* 0x000ea20000002400 */
[----:B-1----:R-:W-:Y:S04]  /*39e0*/  LEA R4, R239, R246, 0x6 ;  /* 0x000000f6ef047211 */ /* 0x002fe800078e30ff */
[----:B------:R-:W-:Y:S01]  /*39f0*/  @P0 IADD3 R2, R4, 0x1, RZ ;  /* 0x0000000104020810 */ /* 0x000fe20007ffe0ff */
[----:B------:R-:W-:Y:S04]  /*3a00*/  FMUL.FTZ R12, R12, UR28 ;  /* 0x0000001c0c0c7c20 */ /* 0x000fe80008410000 */
[----:B------:R1:W-:Y:S01]  /*3a10*/  MUFU.TANH R103, R9 ;  /* 0x0000000900677308 */ /* 0x0003e20000002400 */
[-C--:B------:R-:W-:Y:S01]  /*3a20*/  @P0 ISETP.GE.AND P1, PT, R2, R216.reuse, PT ;  /* 0x000000d80200020c */ /* 0x080fe20003f26270 */
[----:B------:R-:W-:Y:S01]  /*3a30*/  FMUL.FTZ R13, R13, UR28 ;  /* 0x0000001c0d0d7c20 */ /* 0x000fe20008410000 */
[----:B------:R-:W-:Y:S01]  /*3a40*/  @P0 ISETP.GE.AND P4, PT, R4, R216, PT ;  /* 0x000000d80400020c */ /* 0x000fe20003f86270 */
[----:B------:R-:W-:Y:S01]  /*3a50*/  FMUL.FTZ R2, R226, 1.4426950216293334961 ;  /* 0x3fb8aa3be2027820 */ /* 0x000fe20000410000 */
[----:B------:R-:W-:Y:S01]  /*3a60*/  FMUL.FTZ R17, R17, UR28 ;  /* 0x0000001c11117c20 */ /* 0x000fe20008410000 */
[----:B------:R-:W-:Y:S01]  /*3a70*/  FMUL.FTZ R18, R18, UR28 ;  /* 0x0000001c12127c20 */ /* 0x000fe20008410000 */
[----:B------:R-:W-:Y:S03]  /*3a80*/  FMUL.FTZ R19, R19, UR28 ;  /* 0x0000001c13137c20 */ /* 0x000fe60008410000 */
[----:B------:R4:W-:Y:S01]  /*3a90*/  MUFU.TANH R101, R12 ;  /* 0x0000000c00657308 */ /* 0x0009e20000002400 */
[----:B------:R-:W-:Y:S01]  /*3aa0*/  FMUL.FTZ R16, R16, UR28 ;  /* 0x0000001c10107c20 */ /* 0x000fe20008410000 */
[----:B------:R-:W-:Y:S01]  /*3ab0*/  FSEL R2, R2, RZ, P2 ;  /* 0x000000ff02027208 */ /* 0x000fe20001000000 */
[----:B------:R-:W-:Y:S01]  /*3ac0*/  FMUL.FTZ R14, R14, UR28 ;  /* 0x0000001c0e0e7c20 */ /* 0x000fe20008410000 */
[C---:B------:R-:W-:Y:S01]  /*3ad0*/  @!P5 IADD3 R6, -R0.reuse, -0x8, RZ ;  /* 0xfffffff80006d810 */ /* 0x040fe20007ffe1ff */
[----:B------:R-:W-:Y:S01]  /*3ae0*/  FMUL.FTZ R15, R15, UR28 ;  /* 0x0000001c0f0f7c20 */ /* 0x000fe20008410000 */
[C---:B---3--:R-:W-:Y:S04]  /*3af0*/  IADD3 R8, R0.reuse, 0x7, RZ ;  /* 0x0000000700087810 */ /* 0x048fe80007ffe0ff */
[----:B------:R-:W-:Y:S01]  /*3b00*/  MUFU.TANH R181, R14 ;  /* 0x0000000e00b57308 */ /* 0x000fe20000002400 */
[----:B-1----:R-:W-:Y:S02]  /*3b10*/  IADD3 R9, R0, -0x9, RZ ;  /* 0xfffffff700097810 */ /* 0x002fe40007ffe0ff */
[----:B------:R-:W-:Y:S02]  /*3b20*/  ISETP.GE.AND P2, PT, R8, RZ, PT ;  /* 0x000000ff0800720c */ /* 0x000fe40003f46270 */
[----:B------:R-:W-:Y:S02]  /*3b30*/  ISETP.GE.AND P3, PT, R9, RZ, PT ;  /* 0x000000ff0900720c */ /* 0x000fe40003f66270 */
[----:B------:R-:W-:Y:S03]  /*3b40*/  I2FP.F32.S32 R6, R6 ;  /* 0x0000000600067245 */ /* 0x000fe60000201400 */
[----:B------:R1:W3:Y:S01]  /*3b50*/  MUFU.TANH R184, R7 ;  /* 0x0000000700b87308 */ /* 0x0002e20000002400 */
[----:B----4-:R-:W-:Y:S01]  /*3b60*/  IABS R12, R0 ;  /* 0x00000000000c7213 */ /* 0x010fe20000000000 */
[-C--:B------:R-:W-:Y:S03]  /*3b70*/  FFMA.FTZ R6, R6, -R213.reuse, R185 ;  /* 0x800000d506067223 */ /* 0x080fe600000100b9 */
[----:B------:R-:W-:Y:S05]  /*3b80*/  I2FP.F32.S32 R12, R12 ;  /* 0x0000000c000c7245 */ /* 0x000fea0000201400 */
[----:B------:R-:W-:Y:S01]  /*3b90*/  MUFU.TANH R180, R15 ;  /* 0x0000000f00b47308 */ /* 0x000fe20000002400 */
[----:B------:R-:W-:Y:S01]  /*3ba0*/  @P0 FSEL R6, R6, -INF , !P4 ;  /* 0xff80000006060808 */ /* 0x000fe20006000000 */
[----:B------:R-:W-:Y:S01]  /*3bb0*/  FFMA.FTZ R5, R12, -R213, R107 ;  /* 0x800000d50c057223 */ /* 0x000fe2000001006b */
[C---:B------:R-:W-:Y:S02]  /*3bc0*/  @!P2 IADD3 R8, -R0.reuse, -0x7, RZ ;  /* 0xfffffff90008a810 */ /* 0x040fe40007ffe1ff */
[----:B------:R-:W-:Y:S01]  /*3bd0*/  @!P3 IADD3 R9, -R0, 0x9, RZ ;  /* 0x000000090009b810 */ /* 0x000fe20007ffe1ff */
[----:B------:R-:W-:Y:S01]  /*3be0*/  FFMA.FTZ R6, R6, UR27, -R2 ;  /* 0x0000001b06067c23 */ /* 0x000fe20008010802 */
[----:B------:R-:W-:Y:S03]  /*3bf0*/  @P0 FSEL R5, R5, -INF , !P4 ;  /* 0xff80000005050808 */ /* 0x000fe60006000000 */
[----:B------:R4:W3:Y:S01]  /*3c00*/  MUFU.TANH R183, R10 ;  /* 0x0000000a00b77308 */ /* 0x0008e20000002400 */
[----:B-1----:R-:W-:Y:S02]  /*3c10*/  IADD3 R7, R0, -0x1, RZ ;  /* 0xffffffff00077810 */ /* 0x002fe40007ffe0ff */
[----:B------:R-:W-:Y:S01]  /*3c20*/  I2FP.F32.S32 R14, R9 ;  /* 0x00000009000e7245 */ /* 0x000fe20000201400 */
[----:B------:R-:W-:Y:S01]  /*3c30*/  FFMA.FTZ R5, R5, UR27, -R3 ;  /* 0x0000001b05057c23 */ /* 0x000fe20008010803 */
[----:B------:R-:W-:Y:S02]  /*3c40*/  ISETP.GE.AND P6, PT, R7, RZ, PT ;  /* 0x000000ff0700720c */ /* 0x000fe40003fc6270 */
[----:B------:R-:W-:Y:S03]  /*3c50*/  @P0 IADD3 R9, R4, 0x10, RZ ;  /* 0x0000001004090810 */ /* 0x000fe60007ffe0ff */
[----:B------:R1:W3:Y:S01]  /*3c60*/  MUFU.TANH R182, R11 ;  /* 0x0000000b00b67308 */ /* 0x0002e20000002400 */
[----:B------:R-:W-:Y:S02]  /*3c70*/  @P0 ISETP.GE.AND P4, PT, R9, R216, PT ;  /* 0x000000d80900020c */ /* 0x000fe40003f86270 */
[C---:B------:R-:W-:Y:S07]  /*3c80*/  IADD3 R9, R0.reuse, -0x19, RZ ;  /* 0xffffffe700097810 */ /* 0x040fee0007ffe0ff */
[----:B------:R3:W-:Y:S01]  /*3c90*/  MUFU.EX2 R115, R5 ;  /* 0x0000000500737308 */ /* 0x0007e20000000800 */
[C---:B----4-:R-:W-:Y:S02]  /*3ca0*/  IADD3 R10, R0.reuse, -0x8, RZ ;  /* 0xfffffff8000a7810 */ /* 0x050fe40007ffe0ff */
[----:B------:R-:W-:Y:S02]  /*3cb0*/  @!P6 IADD3 R7, -R0, 0x1, RZ ;  /* 0x000000010007e810 */ /* 0x000fe40007ffe1ff */
[----:B------:R-:W-:Y:S05]  /*3cc0*/  ISETP.GE.AND P5, PT, R10, RZ, PT ;  /* 0x000000ff0a00720c */ /* 0x000fea0003fa6270 */
[----:B------:R4:W-:Y:S01]  /*3cd0*/  MUFU.EX2 R193, R6 ;  /* 0x0000000600c17308 */ /* 0x0009e20000000800 */
[----:B-1----:R-:W-:Y:S05]  /*3ce0*/  I2FP.F32.S32 R11, R7 ;  /* 0x00000007000b7245 */ /* 0x002fea0000201400 */
[-C--:B--2---:R-:W-:Y:S04]  /*3cf0*/  FFMA.FTZ R7, R11, -R213.reuse, R105 ;  /* 0x800000d50b077223 */ /* 0x084fe80000010069 */
[----:B------:R1:W-:Y:S01]  /*3d00*/  MUFU.TANH R67, R16 ;  /* 0x0000001000437308 */ /* 0x0003e20000002400 */
[----:B---3--:R-:W-:Y:S02]  /*3d10*/  I2FP.F32.S32 R5, R8 ;  /* 0x0000000800057245 */ /* 0x008fe40000201400 */
[----:B------:R-:W-:Y:S02]  /*3d20*/  @!P5 IADD3 R10, -R0, 0x8, RZ ;  /* 0x00000008000ad810 */ /* 0x000fe40007ffe1ff */
[----:B------:R-:W-:Y:S01]  /*3d30*/  @P0 FSEL R7, R7, -INF , !P1 ;  /* 0xff80000007070808 */ /* 0x000fe20004800000 */
[-C--:B------:R-:W-:Y:S01]  /*3d40*/  FFMA.FTZ R5, R5, -R213.reuse, R184 ;  /* 0x800000d505057223 */ /* 0x080fe200000100b8 */
[----:B------:R-:W-:Y:S03]  /*3d50*/  I2FP.F32.S32 R15, R10 ;  /* 0x0000000a000f7245 */ /* 0x000fe60000201400 */
[----:B------:R-:W2:Y:S01]  /*3d60*/  MUFU.TANH R100, R13 ;  /* 0x0000000d00647308 */ /* 0x000ea20000002400 */
[----:B------:R-:W-:Y:S01]  /*3d70*/  @P0 IADD3 R8, R4, 0x8, RZ ;  /* 0x0000000804080810 */ /* 0x000fe20007ffe0ff */
[--C-:B------:R-:W-:Y:S01]  /*3d80*/  FFMA.FTZ R7, R7, UR27, -R3.reuse ;  /* 0x0000001b07077c23 */ /* 0x100fe20008010803 */
[----:B------:R-:W-:Y:S01]  /*3d90*/  @P0 FSEL R5, R5, -INF , !P1 ;  /* 0xff80000005050808 */ /* 0x000fe20004800000 */
[-C--:B----4-:R-:W-:Y:S01]  /*3da0*/  FFMA.FTZ R6, R15, -R213.reuse, R104 ;  /* 0x800000d50f067223 */ /* 0x090fe20000010068 */
[-C--:B------:R-:W-:Y:S02]  /*3db0*/  @P0 ISETP.GE.AND P2, PT, R8, R216.reuse, PT ;  /* 0x000000d80800020c */ /* 0x080fe40003f46270 */
[----:B------:R-:W-:Y:S01]  /*3dc0*/  IADD3 R8, R0, -0x10, RZ ;  /* 0xfffffff000087810 */ /* 0x000fe20007ffe0ff */
[--C-:B------:R-:W-:Y:S02]  /*3dd0*/  FFMA.FTZ R5, R5, UR27, -R2.reuse ;  /* 0x0000001b05057c23 */ /* 0x100fe40008010802 */
[----:B------:R3:W-:Y:S01]  /*3de0*/  MUFU.EX2 R114, R7 ;  /* 0x0000000700727308 */ /* 0x0007e20000000800 */
[----:B------:R-:W-:Y:S02]  /*3df0*/  @P0 FSEL R6, R6, -INF , !P2 ;  /* 0xff80000006060808 */ /* 0x000fe40005000000 */
[----:B------:R-:W-:Y:S02]  /*3e00*/  ISETP.GE.AND P6, PT, R8, RZ, PT ;  /* 0x000000ff0800720c */ /* 0x000fe40003fc6270 */
[----:B-1----:R-:W-:Y:S01]  /*3e10*/  @P0 IADD3 R16, R4, 0x11, RZ ;  /* 0x0000001104100810 */ /* 0x002fe20007ffe0ff */
[----:B------:R-:W-:Y:S01]  /*3e20*/  FFMA.FTZ R6, R6, UR27, -R3 ;  /* 0x0000001b06067c23 */ /* 0x000fe20008010803 */
[----:B------:R-:W-:Y:S03]  /*3e30*/  IADD3 R10, R0, -0x18, RZ ;  /* 0xffffffe8000a7810 */ /* 0x000fe60007ffe0ff */
[----:B------:R1:W-:Y:S10]  /*3e40*/  MUFU.EX2 R192, R5 ;  /* 0x0000000500c07308 */ /* 0x0003f40000000800 */
[----:B------:R4:W-:Y:S01]  /*3e50*/  MUFU.EX2 R111, R6 ;  /* 0x00000006006f7308 */ /* 0x0009e20000000800 */
[----:B---3--:R-:W-:Y:S02]  /*3e60*/  @P0 IADD3 R7, R4, 0x9, RZ ;  /* 0x0000000904070810 */ /* 0x008fe40007ffe0ff */
[C---:B------:R-:W-:Y:S02]  /*3e70*/  @!P6 IADD3 R8, -R0.reuse, 0x10, RZ ;  /* 0x000000100008e810 */ /* 0x040fe40007ffe1ff */
[----:B------:R-:W-:Y:S02]  /*3e80*/  @P0 ISETP.GE.AND P3, PT, R7, R216, PT ;  /* 0x000000d80700020c */ /* 0x000fe40003f66270 */
[----:B------:R-:W-:Y:S03]  /*3e90*/  IADD3 R7, R0, -0x11, RZ ;  /* 0xffffffef00077810 */ /* 0x000fe60007ffe0ff */
[----:B------:R-:W3:Y:S01]  /*3ea0*/  MUFU.TANH R66, R17 ;  /* 0x0000001100427308 */ /* 0x000ee20000002400 */
[-C--:B-1----:R-:W-:Y:S01]  /*3eb0*/  FFMA.FTZ R5, R14, -R213.reuse, R103 ;  /* 0x800000d50e057223 */ /* 0x082fe20000010067 */
[----:B------:R-:W-:Y:S02]  /*3ec0*/  ISETP.GE.AND P6, PT, R217, 0x1, PT ;  /* 0x00000001d900780c */ /* 0x000fe40003fc6270 */
[----:B------:R-:W-:Y:S02]  /*3ed0*/  ISETP.GE.AND P5, PT, R7, RZ, PT ;  /* 0x000000ff0700720c */ /* 0x000fe40003fa6270 */
[----:B------:R-:W-:Y:S04]  /*3ee0*/  @P0 FSEL R5, R5, -INF , !P3 ;  /* 0xff80000005050808 */ /* 0x000fe80005800000 */
[----:B------:R-:W-:Y:S01]  /*3ef0*/  MUFU.TANH R113, R18 ;  /* 0x0000001200717308 */ /* 0x000fe20000002400 */
[----:B----4-:R-:W-:Y:S01]  /*3f00*/  FFMA.FTZ R6, R12, -R213, R183 ;  /* 0x800000d50c067223 */ /* 0x010fe200000100b7 */
[----:B------:R-:W-:Y:S01]  /*3f10*/  IADD3 R12, P1, R236, R230, RZ ;  /* 0x000000e6ec0c7210 */ /* 0x000fe20007f3e0ff */
[----:B------:R-:W-:Y:S03]  /*3f20*/  FFMA.FTZ R5, R5, UR27, -R3 ;  /* 0x0000001b05057c23 */ /* 0x000fe60008010803 */
[----:B------:R-:W-:Y:S04]  /*3f30*/  @P0 FSEL R6, R6, -INF , !P2 ;  /* 0xff80000006060808 */ /* 0x000fe80005000000 */
[----:B------:R1:W-:Y:S01]  /*3f40*/  MUFU.EX2 R109, R5 ;  /* 0x00000005006d7308 */ /* 0x0003e20000000800 */
[----:B------:R-:W-:Y:S01]  /*3f50*/  @!P5 IADD3 R7, -R0, 0x11, RZ ;  /* 0x000000110007d810 */ /* 0x000fe20007ffe1ff */
[----:B------:R-:W-:Y:S01]  /*3f60*/  FFMA.FTZ R6, R6, UR27, -R2 ;  /* 0x0000001b06067c23 */ /* 0x000fe20008010802 */
[----:B------:R-:W-:Y:S02]  /*3f70*/  IADD3.X R13, R244, R229, RZ, P1, !PT ;  /* 0x000000e5f40d7210 */ /* 0x000fe40000ffe4ff */
[----:B------:R-:W-:Y:S05]  /*3f80*/  @P0 ISETP.GE.AND P1, PT, R16, R216, PT ;  /* 0x000000d81000020c */ /* 0x000fea0003f26270 */
[----:B------:R4:W-:Y:S01]  /*3f90*/  MUFU.EX2 R191, R6 ;  /* 0x0000000600bf7308 */ /* 0x0009e20000000800 */
[----:B------:R-:W-:Y:S01]  /*3fa0*/  ISETP.GE.AND P2, PT, R9, RZ, PT ;  /* 0x000000ff0900720c */ /* 0x000fe20003f46270 */
[----:B------:R-:W3:Y:S04]  /*3fb0*/  LDG.E R65, desc[UR38][R12.64] ;  /* 0x000000260c417981 */ /* 0x000ee8000c1e1900 */
[----:B------:R3:W3:Y:S04]  /*3fc0*/  LDG.E R64, desc[UR38][R12.64+0x20] ;  /* 0x000020260c407981 */ /* 0x0006e8000c1e1900 */
[----:B------:R-:W-:Y:S01]  /*3fd0*/  MUFU.TANH R112, R19 ;  /* 0x0000001300707308 */ /* 0x000fe20000002400 */
[----:B-1----:R-:W-:Y:S01]  /*3fe0*/  FFMA.FTZ R5, R11, -R213, R182 ;  /* 0x800000d50b057223 */ /* 0x002fe200000100b6 */
[----:B------:R-:W-:Y:S02]  /*3ff0*/  I2FP.F32.S32 R11, R8 ;  /* 0x00000008000b7245 */ /* 0x000fe40000201400 */
[----:B------:R-:W-:Y:S02]  /*4000*/  I2FP.F32.S32 R8, R7 ;  /* 0x0000000700087245 */ /* 0x000fe40000201400 */
[----:B------:R-:W-:Y:S02]  /*4010*/  @P0 FSEL R5, R5, -INF , !P3 ;  /* 0xff80000005050808 */ /* 0x000fe40005800000 */
[----:B------:R-:W-:Y:S01]  /*4020*/  ISETP.GE.AND P3, PT, R10, RZ, PT ;  /* 0x000000ff0a00720c */ /* 0x000fe20003f66270 */
[-C--:B----4-:R-:W-:Y:S01]  /*4030*/  FFMA.FTZ R6, R11, -R213.reuse, R101 ;  /* 0x800000d50b067223 */ /* 0x090fe20000010065 */
[-C--:B--2---:R-:W-:Y:S01]  /*4040*/  FFMA.FTZ R7, R8, -R213.reuse, R100 ;  /* 0x800000d508077223 */ /* 0x084fe20000010064 */
[----:B------:R-:W-:Y:S01]  /*4050*/  FFMA.FTZ R5, R5, UR27, -R2 ;  /* 0x0000001b05057c23 */ /* 0x000fe20008010802 */
[----:B------:R-:W-:Y:S02]  /*4060*/  @!P2 IADD3 R9, -R0, 0x19, RZ ;  /* 0x000000190009a810 */ /* 0x000fe40007ffe1ff */
[----:B------:R-:W-:Y:S01]  /*4070*/  @P0 FSEL R6, R6, -INF , !P4 ;  /* 0xff80000006060808 */ /* 0x000fe20006000000 */
[----:B------:R1:W-:Y:S01]  /*4080*/  MUFU.EX2 R190, R5 ;  /* 0x0000000500be7308 */ /* 0x0003e20000000800 */
[----:B------:R-:W-:Y:S03]  /*4090*/  @P0 FSEL R7, R7, -INF , !P1 ;  /* 0xff80000007070808 */ /* 0x000fe60004800000 */
[--C-:B------:R-:W-:Y:S02]  /*40a0*/  FFMA.FTZ R6, R6, UR27, -R3.reuse ;  /* 0x0000001b06067c23 */ /* 0x100fe40008010803 */
[----:B------:R-:W-:Y:S01]  /*40b0*/  FFMA.FTZ R7, R7, UR27, -R3 ;  /* 0x0000001b07077c23 */ /* 0x000fe20008010803 */
[----:B------:R-:W-:Y:S03]  /*40c0*/  @!P3 IADD3 R10, -R0, 0x18, RZ ;  /* 0x00000018000ab810 */ /* 0x000fe60007ffe1ff */
[----:B------:R2:W-:Y:S01]  /*40d0*/  MUFU.EX2 R110, R6 ;  /* 0x00000006006e7308 */ /* 0x0005e20000000800 */
[----:B------:R-:W-:Y:S09]  /*40e0*/  I2FP.F32.S32 R0, R10 ;  /* 0x0000000a00007245 */ /* 0x000ff20000201400 */
[----:B------:R4:W3:Y:S01]  /*40f0*/  MUFU.EX2 R108, R7 ;  /* 0x00000007006c7308 */ /* 0x0008e20000000800 */
[-C--:B-1----:R-:W-:Y:S01]  /*4100*/  FFMA.FTZ R5, R15, -R213.reuse, R181 ;  /* 0x800000d50f057223 */ /* 0x082fe200000100b5 */
[----:B------:R-:W-:Y:S01]  /*4110*/  @P0 IADD3 R15, R4, 0x18, RZ ;  /* 0x00000018040f0810 */ /* 0x000fe20007ffe0ff */
[-C--:B------:R-:W-:Y:S03]  /*4120*/  FFMA.FTZ R0, R0, -R213.reuse, R67 ;  /* 0x800000d500007223 */ /* 0x080fe60000010043 */
[----:B------:R-:W-:Y:S01]  /*4130*/  @P0 FSEL R5, R5, -INF , !P4 ;  /* 0xff80000005050808 */ /* 0x000fe20006000000 */
[----:B--2---:R-:W-:Y:S05]  /*4140*/  FFMA.FTZ R6, R14, -R213, R180 ;  /* 0x800000d50e067223 */ /* 0x004fea00000100b4 */
[----:B------:R-:W-:Y:S02]  /*4150*/  @P0 FSEL R6, R6, -INF , !P1 ;  /* 0xff80000006060808 */ /* 0x000fe40004800000 */
[-C--:B------:R-:W-:Y:S02]  /*4160*/  @P0 ISETP.GE.AND P1, PT, R15, R216.reuse, PT ;  /* 0x000000d80f00020c */ /* 0x080fe40003f26270 */
[----:B----4-:R-:W-:Y:S01]  /*4170*/  @P0 IADD3 R7, R4, 0x19, RZ ;  /* 0x0000001904070810 */ /* 0x010fe20007ffe0ff */
[--C-:B------:R-:W-:Y:S01]  /*4180*/  FFMA.FTZ R4, R5, UR27, -R2.reuse ;  /* 0x0000001b05047c23 */ /* 0x100fe20008010802 */
[----:B------:R-:W-:Y:S01]  /*4190*/  @P0 FSEL R0, R0, -INF , !P1 ;  /* 0xff80000000000808 */ /* 0x000fe20004800000 */
[----:B------:R-:W-:Y:S01]  /*41a0*/  FFMA.FTZ R6, R6, UR27, -R2 ;  /* 0x0000001b06067c23 */ /* 0x000fe20008010802 */
[----:B------:R-:W-:Y:S01]  /*41b0*/  I2FP.F32.S32 R5, R9 ;  /* 0x0000000900057245 */ /* 0x000fe20000201400 */
[----:B------:R1:W-:Y:S01]  /*41c0*/  MUFU.EX2 R189, R4 ;  /* 0x0000000400bd7308 */ /* 0x0003e20000000800 */
[----:B------:R-:W-:Y:S01]  /*41d0*/  @P0 ISETP.GE.AND P2, PT, R7, R216, PT ;  /* 0x000000d80700020c */ /* 0x000fe20003f46270 */
[--C-:B------:R-:W-:Y:S02]  /*41e0*/  FFMA.FTZ R0, R0, UR27, -R3.reuse ;  /* 0x0000001b00007c23 */ /* 0x100fe40008010803 */
[-C--:B---3--:R-:W-:Y:S06]  /*41f0*/  FFMA.FTZ R5, R5, -R213.reuse, R66 ;  /* 0x800000d505057223 */ /* 0x088fec0000010042 */
[----:B------:R2:W-:Y:S01]  /*4200*/  MUFU.EX2 R106, R0 ;  /* 0x00000000006a7308 */ /* 0x0005e20000000800 */
[----:B------:R-:W-:Y:S05]  /*4210*/  @P0 FSEL R5, R5, -INF , !P2 ;  /* 0xff80000005050808 */ /* 0x000fea0005000000 */
[----:B------:R-:W-:Y:S01]  /*4220*/  FFMA.FTZ R3, R5, UR27, -R3 ;  /* 0x0000001b05037c23 */ /* 0x000fe20008010803 */
[----:B------:R-:W-:Y:S03]  /*4230*/  F2FP.BF16.F32.PACK_AB R5, R108, R110 ;  /* 0x0000006e6c05723e */ /* 0x000fe600000010ff */
[----:B------:R-:W-:Y:S01]  /*4240*/  MUFU.EX2 R188, R6 ;  /* 0x0000000600bc7308 */ /* 0x000fe20000000800 */
[-C--:B-1----:R-:W-:Y:S05]  /*4250*/  FFMA.FTZ R4, R11, -R213.reuse, R113 ;  /* 0x800000d50b047223 */ /* 0x082fea0000010071 */
[----:B------:R-:W-:Y:S04]  /*4260*/  @P0 FSEL R4, R4, -INF , !P1 ;  /* 0xff80000004040808 */ /* 0x000fe80004800000 */
[----:B------:R1:W3:Y:S01]  /*4270*/  MUFU.EX2 R102, R3 ;  /* 0x0000000300667308 */ /* 0x0002e20000000800 */
[----:B--2---:R-:W-:Y:S01]  /*4280*/  FFMA.FTZ R0, R8, -R213, R112 ;  /* 0x800000d508007223 */ /* 0x004fe20000010070 */
[--C-:B------:R-:W-:Y:S04]  /*4290*/  FFMA.FTZ R4, R4, UR27, -R2.reuse ;  /* 0x0000001b04047c23 */ /* 0x100fe80008010802 */
[----:B------:R-:W-:Y:S04]  /*42a0*/  @P0 FSEL R0, R0, -INF , !P2 ;  /* 0xff80000000000808 */ /* 0x000fe80005000000 */
[----:B------:R2:W-:Y:S01]  /*42b0*/  MUFU.EX2 R187, R4 ;  /* 0x0000000400bb7308 */ /* 0x0005e20000000800 */
[----:B------:R-:W-:Y:S01]  /*42c0*/  FFMA.FTZ R2, R0, UR27, -R2 ;  /* 0x0000001b00027c23 */ /* 0x000fe20008010802 */
[----:B------:R-:W-:Y:S08]  /*42d0*/  F2FP.BF16.F32.PACK_AB R0, R190, R191 ;  /* 0x000000bfbe00723e */ /* 0x000ff000000010ff */
[----:B------:R4:W3:Y:S01]  /*42e0*/  MUFU.EX2 R186, R2 ;  /* 0x0000000200ba7308 */ /* 0x0008e20000000800 */
[----:B-1----:R-:W-:Y:S05]  /*42f0*/  F2FP.BF16.F32.PACK_AB R3, R192, R193 ;  /* 0x000000c1c003723e */ /* 0x002fea00000010ff */
[----:B------:R3:W-:Y:S01]  /*4300*/  STS [R232+0x12400], R3 ;  /* 0x01240003e8007388 */ /* 0x0007e20000000800 */
[----:B--2---:R-:W-:Y:S05]  /*4310*/  F2FP.BF16.F32.PACK_AB R4, R114, R115 ;  /* 0x000000737204723e */ /* 0x004fea00000010ff */
[----:B------:R1:W-:Y:S01]  /*4320*/  STS [R232+0x12000], R4 ;  /* 0x01200004e8007388 */ /* 0x0003e20000000800 */
[----:B----4-:R-:W-:Y:S03]  /*4330*/  F2FP.BF16.F32.PACK_AB R2, R109, R111 ;  /* 0x0000006f6d02723e */ /* 0x010fe600000010ff */
[----:B------:R2:W-:Y:S04]  /*4340*/  STS [R234+0x12400], R0 ;  /* 0x01240000ea007388 */ /* 0x0005e80000000800 */
[----:B------:R4:W-:Y:S04]  /*4350*/  STS [R234+0x12000], R2 ;  /* 0x01200002ea007388 */ /* 0x0009e80000000800 */
[----:B------:R-:W-:Y:S01]  /*4360*/  STS [R231+0x12000], R5 ;  /* 0x01200005e7007388 */ /* 0x000fe20000000800 */
[----:B---3--:R-:W-:Y:S02]  /*4370*/  F2FP.BF16.F32.PACK_AB R3, R102, R106 ;  /* 0x0000006a6603723e */ /* 0x008fe400000010ff */
[----:B-1----:R-:W-:Y:S02]  /*4380*/  F2FP.BF16.F32.PACK_AB R4, R188, R189 ;  /* 0x000000bdbc04723e */ /* 0x002fe400000010ff */
[----:B--2---:R-:W-:Y:S03]  /*4390*/  LEA R0, R209, UR5, 0x1 ;  /* 0x00000005d1007c11 */ /* 0x004fe6000f8e08ff */
[----:B------:R-:W-:Y:S01]  /*43a0*/  STS [R231+0x12400], R4 ;  /* 0x01240004e7007388 */ /* 0x000fe20000000800 */
[----:B----4-:R-:W-:Y:S03]  /*43b0*/  F2FP.BF16.F32.PACK_AB R2, R186, R187 ;  /* 0x000000bbba02723e */ /* 0x010fe600000010ff */
[----:B------:R-:W-:Y:S01]  /*43c0*/  STS [R233+0x12000], R3 ;  /* 0x01200003e9007388 */ /* 0x000fe20000000800 */
[CC--:B------:R-:W-:Y:S03]  /*43d0*/  IADD3 R60, R201.reuse, R0.reuse, RZ ;  /* 0x00000000c93c7210 */ /* 0x0c0fe60007ffe0ff */
[----:B------:R1:W-:Y:S04]  /*43e0*/  STS [R233+0x12400], R2 ;  /* 0x01240002e9007388 */ /* 0x0003e80000000800 */
[----:B------:R-:W2:Y:S08]  /*43f0*/  LDSM.16.M88.4 R16, [R0+0x8000] ;  /* 0x008000000010783b */ /* 0x000eb00000000200 */
[----:B------:R-:W-:Y:S08]  /*4400*/  LDSM.16.M88.4 R56, [R60+0x8000] ;  /* 0x008000003c38783b */ /* 0x000ff00000000200 */
[----:B------:R-:W-:Y:S01]  /*4410*/  LDSM.16.M88.4 R60, [R60+0xa000] ;  /* 0x00a000003c3c783b */ /* 0x000fe20000000200 */
        /* <DEDUP_REMOVED lines=16> */
[----:B------:R2:W3:Y:S05]  /*4520*/  LDSM.16.M88.4 R56, [R0+0xa000] ;  /* 0x00a000000038783b */ /* 0x0004ea0000000200 */
[C---:B-1----:R-:W-:Y:S06]  /*4530*/  HMMA.16816.F32.BF16 R4, R52.reuse, R140, R4 ;  /* 0x0000008c3404723c */ /* 0x042fec0000041804 */
[C---:B------:R-:W-:Y:S05]  /*4540*/  HMMA.16816.F32.BF16 R8, R52.reuse, R142, R8 ;  /* 0x0000008e3408723c */ /* 0x040fea0000041808 */
[----:B--2---:R-:W-:Y:S01]  /*4550*/  FFMA.FTZ R0, -R105, R105, 1 ;  /* 0x3f80000069007423 */ /* 0x004fe20000010169 */
[C---:B------:R-:W-:Y:S06]  /*4560*/  HMMA.16816.F32.BF16 R12, R52.reuse, R144, R12 ;  /* 0x00000090340c723c */ /* 0x040fec000004180c */
[----:B------:R-:W-:Y:S01]  /*4570*/  HMMA.16816.F32.BF16 R16, R52, R146, R16 ;  /* 0x000000923410723c */ /* 0x000fe20000041810 */
[----:B------:R1:W2:Y:S05]  /*4580*/  LDSM.16.M88.4 R52, [R2+0xa000] ;  /* 0x00a000000234783b */ /* 0x0002aa0000000200 */
[C---:B---3--:R-:W-:Y:S06]  /*4590*/  HMMA.16816.F32.BF16 R4, R56.reuse, R148, R4 ;  /* 0x000000943804723c */ /* 0x048fec0000041804 */
[C---:B------:R-:W-:Y:S06]  /*45a0*/  HMMA.16816.F32.BF16 R8, R56.reuse, R150, R8 ;  /* 0x000000963808723c */ /* 0x040fec0000041808 */
[C---:B------:R-:W-:Y:S06]  /*45b0*/  HMMA.16816.F32.BF16 R12, R56.reuse, R152, R12 ;  /* 0x00000098380c723c */ /* 0x040fec000004180c */
[----:B------:R-:W-:Y:S01]  /*45c0*/  HMMA.16816.F32.BF16 R16, R56, R154, R16 ;  /* 0x0000009a3810723c */ /* 0x000fe20000041810 */
[----:B------:R-:W3:Y:S04]  /*45d0*/  LDSM.16.M88.4 R56, [R3+0xa000] ;  /* 0x00a000000338783b */ /* 0x000ee80000000200 */
[----:B-1----:R-:W-:Y:S06]  /*45e0*/  FFMA.FTZ R2, -R107, R107, 1 ;  /* 0x3f8000006b027423 */ /* 0x002fec000001016b */
[----:B------:R-:W-:Y:S01]  /*45f0*/  FMUL.FTZ R2, R2, UR28 ;  /* 0x0000001c02027c20 */ /* 0x000fe20008410000 */
        /* <DEDUP_REMOVED lines=13> */
[----:B------:R-:W-:Y:S01]  /*46d0*/  FADD.FTZ R4, -R65, R5 ;  /* 0x0000000541047221 */ /* 0x000fe20000010100 */
[----:B------:R-:W-:Y:S03]  /*46e0*/  FADD.FTZ R6, -R64, R6 ;  /* 0x0000000640067221 */ /* 0x000fe60000010100 */
[----:B------:R-:W-:Y:S01]  /*46f0*/  FMUL.FTZ R3, R115, R3 ;  /* 0x0000000373037220 */ /* 0x000fe20000410000 */
[C---:B------:R-:W-:Y:S01]  /*4700*/  FADD.FTZ R5, -R65.reuse, R8 ;  /* 0x0000000841057221 */ /* 0x040fe20000010100 */
[----:B------:R-:W-:Y:S01]  /*4710*/  FADD.FTZ R8, -R65, R9 ;  /* 0x0000000941087221 */ /* 0x000fe20000010100 */
[----:B------:R-:W-:Y:S01]  /*4720*/  FMUL.FTZ R4, R114, R4 ;  /* 0x0000000472047220 */ /* 0x000fe20000410000 */
[----:B------:R-:W-:Y:S01]  /*4730*/  FMUL.FTZ R9, R0, UR28 ;  /* 0x0000001c00097c20 */ /* 0x000fe20008410000 */
[----:B------:R-:W-:Y:S01]  /*4740*/  FMUL.FTZ R2, R2, R3 ;  /* 0x0000000302027220 */ /* 0x000fe20000410000 */
[----:B------:R-:W-:Y:S01]  /*4750*/  FFMA.FTZ R0, -R104, R104, 1 ;  /* 0x3f80000068007423 */ /* 0x000fe20000010168 */
[----:B------:R-:W-:Y:S01]  /*4760*/  FFMA.FTZ R3, -R103, R103, 1 ;  /* 0x3f80000067037423 */ /* 0x000fe20000010167 */
[----:B------:R-:W-:Y:S01]  /*4770*/  FMUL.FTZ R9, R9, R4 ;  /* 0x0000000409097220 */ /* 0x000fe20000410000 */
[C---:B------:R-:W-:Y:S01]  /*4780*/  FADD.FTZ R12, -R65.reuse, R12 ;  /* 0x0000000c410c7221 */ /* 0x040fe20000010100 */
[----:B------:R-:W-:Y:S01]  /*4790*/  FADD.FTZ R13, -R65, R13 ;  /* 0x0000000d410d7221 */ /* 0x000fe20000010100 */
[----:B------:R-:W-:Y:S01]  /*47a0*/  FMUL.FTZ R5, R111, R5 ;  /* 0x000000056f057220 */ /* 0x000fe20000410000 */
[----:B------:R-:W-:Y:S01]  /*47b0*/  FMUL.FTZ R0, R0, UR28 ;  /* 0x0000001c00007c20 */ /* 0x000fe20008410000 */
[----:B------:R-:W-:Y:S01]  /*47c0*/  F2FP.BF16.F32.PACK_AB R9, R9, R2 ;  /* 0x000000020909723e */ /* 0x000fe200000010ff */
[C---:B------:R-:W-:Y:S01]  /*47d0*/  FADD.FTZ R4, -R65.reuse, R16 ;  /* 0x0000001041047221 */ /* 0x040fe20000010100 */
[----:B------:R-:W-:Y:S01]  /*47e0*/  FADD.FTZ R65, -R65, R17 ;  /* 0x0000001141417221 */ /* 0x000fe20000010100 */
[----:B------:R-:W-:Y:S01]  /*47f0*/  FMUL.FTZ R16, R3, UR28 ;  /* 0x0000001c03107c20 */ /* 0x000fe20008410000 */
[----:B------:R-:W-:Y:S01]  /*4800*/  FMUL.FTZ R17, R110, R12 ;  /* 0x0000000c6e117220 */ /* 0x000fe20000410000 */
[----:B------:R-:W-:Y:S01]  /*4810*/  FMUL.FTZ R52, R108, R13 ;  /* 0x0000000d6c347220 */ /* 0x000fe20000410000 */
[----:B------:R-:W-:Y:S01]  /*4820*/  FMUL.FTZ R8, R109, R8 ;  /* 0x000000086d087220 */ /* 0x000fe20000410000 */
[----:B------:R-:W-:Y:S01]  /*4830*/  FFMA.FTZ R2, -R101, R101, 1 ;  /* 0x3f80000065027423 */ /* 0x000fe20000010165 */
[----:B------:R-:W-:Y:S01]  /*4840*/  FFMA.FTZ R12, -R100, R100, 1 ;  /* 0x3f800000640c7423 */ /* 0x000fe20000010164 */
[----:B------:R-:W-:Y:S01]  /*4850*/  FFMA.FTZ R3, -R67, R67, 1 ;  /* 0x3f80000043037423 */ /* 0x000fe20000010143 */
[----:B------:R-:W-:Y:S01]  /*4860*/  FFMA.FTZ R13, -R66, R66, 1 ;  /* 0x3f800000420d7423 */ /* 0x000fe20000010142 */
        /* <DEDUP_REMOVED lines=12> */
[----:B------:R-:W-:Y:S01]  /*4930*/  F2FP.BF16.F32.PACK_AB R16, R16, R0 ;  /* 0x000000001010723e */ /* 0x000fe200000010ff */
[----:B------:R-:W-:Y:S01]  /*4940*/  FADD.FTZ R7, -R64, R7 ;  /* 0x0000000740077221 */ /* 0x000fe20000010100 */
[----:B------:R-:W-:Y:S01]  /*4950*/  FFMA.FTZ R0, -R185, R185, 1 ;  /* 0x3f800000b9007423 */ /* 0x000fe200000101b9 */
[----:B------:R-:W-:Y:S01]  /*4960*/  FFMA.FTZ R8, -R184, R184, 1 ;  /* 0x3f800000b8087423 */ /* 0x000fe200000101b8 */
[----:B------:R-:W-:Y:S01]  /*4970*/  F2FP.BF16.F32.PACK_AB R12, R12, R2 ;  /* 0x000000020c0c723e */ /* 0x000fe200000010ff */
[----:B------:R-:W-:Y:S01]  /*4980*/  FMUL.FTZ R2, R193, R6 ;  /* 0x00000006c1027220 */ /* 0x000fe20000410000 */
[----:B------:R-:W-:Y:S01]  /*4990*/  F2FP.BF16.F32.PACK_AB R13, R13, R3 ;  /* 0x000000030d0d723e */ /* 0x000fe200000010ff */
[----:B------:R-:W-:Y:S01]  /*49a0*/  FMUL.FTZ R3, R192, R7 ;  /* 0x00000007c0037220 */ /* 0x000fe20000410000 */
[----:B------:R-:W-:Y:S01]  /*49b0*/  FMUL.FTZ R0, R0, UR28 ;  /* 0x0000001c00007c20 */ /* 0x000fe20008410000 */
[----:B------:R-:W-:Y:S01]  /*49c0*/  FMUL.FTZ R8, R8, UR28 ;  /* 0x0000001c08087c20 */ /* 0x000fe20008410000 */
[C---:B------:R-:W-:Y:S01]  /*49d0*/  FADD.FTZ R4, -R64.reuse, R10 ;  /* 0x0000000a40047221 */ /* 0x040fe20000010100 */
[----:B------:R-:W-:Y:S01]  /*49e0*/  FADD.FTZ R5, -R64, R11 ;  /* 0x0000000b40057221 */ /* 0x000fe20000010100 */
[----:B------:R-:W-:Y:S01]  /*49f0*/  FMUL.FTZ R0, R0, R2 ;  /* 0x0000000200007220 */ /* 0x000fe20000410000 */
[----:B------:R-:W-:Y:S01]  /*4a00*/  FMUL.FTZ R8, R8, R3 ;  /* 0x0000000308087220 */ /* 0x000fe20000410000 */
[C---:B------:R-:W-:Y:S01]  /*4a10*/  FADD.FTZ R3, -R64.reuse, R14 ;  /* 0x0000000e40037221 */ /* 0x040fe20000010100 */
[----:B------:R-:W-:Y:S01]  /*4a20*/  FADD.FTZ R6, -R64, R15 ;  /* 0x0000000f40067221 */ /* 0x000fe20000010100 */
[----:B------:R-:W-:Y:S01]  /*4a30*/  FFMA.FTZ R2, -R183, R183, 1 ;  /* 0x3f800000b7027423 */ /* 0x000fe200000101b7 */
[----:B------:R-:W-:Y:S01]  /*4a40*/  FFMA.FTZ R17, -R182, R182, 1 ;  /* 0x3f800000b6117423 */ /* 0x000fe200000101b6 */
[C---:B------:R-:W-:Y:S01]  /*4a50*/  FADD.FTZ R7, -R64.reuse, R18 ;  /* 0x0000001240077221 */ /* 0x040fe20000010100 */
[----:B------:R-:W-:Y:S01]  /*4a60*/  FADD.FTZ R19, -R64, R19 ;  /* 0x0000001340137221 */ /* 0x000fe20000010100 */
[----:B------:R-:W-:Y:S01]  /*4a70*/  FFMA.FTZ R11, -R181, R181, 1 ;  /* 0x3f800000b50b7423 */ /* 0x000fe200000101b5 */
[----:B------:R-:W-:Y:S01]  /*4a80*/  FFMA.FTZ R10, -R180, R180, 1 ;  /* 0x3f800000b40a7423 */ /* 0x000fe200000101b4 */
[----:B------:R-:W-:Y:S01]  /*4a90*/  FFMA.FTZ R15, -R113, R113, 1 ;  /* 0x3f800000710f7423 */ /* 0x000fe20000010171 */
[----:B------:R-:W-:Y:S01]  /*4aa0*/  FFMA.FTZ R14, -R112, R112, 1 ;  /* 0x3f800000700e7423 */ /* 0x000fe20000010170 */
[----:B------:R-:W-:Y:S01]  /*4ab0*/  FMUL.FTZ R18, R2, UR28 ;  /* 0x0000001c02127c20 */ /* 0x000fe20008410000 */
[----:B------:R-:W-:Y:S01]  /*4ac0*/  F2FP.BF16.F32.PACK_AB R8, R8, R0 ;  /* 0x000000000808723e */ /* 0x000fe200000010ff */
[----:B------:R-:W-:Y:S01]  /*4ad0*/  FMUL.FTZ R4, R191, R4 ;  /* 0x00000004bf047220 */ /* 0x000fe20000410000 */
[----:B------:R-:W-:Y:S01]  /*4ae0*/  FMUL.FTZ R5, R190, R5 ;  /* 0x00000005be057220 */ /* 0x000fe20000410000 */
[----:B------:R-:W-:Y:S01]  /*4af0*/  FMUL.FTZ R17, R17, UR28 ;  /* 0x0000001c11117c20 */ /* 0x000fe20008410000 */
        /* <DEDUP_REMOVED lines=71> */
.L_x_1019:
[----:B---3--:R-:W-:Y:S01]  /*4f70*/  F2FP.BF16.F32.PACK_AB R2, R17, R18 ;  /* 0x000000121102723e */ /* 0x008fe200000010ff */
        /* <DEDUP_REMOVED lines=103> */
.L_x_1020:
        /* <DEDUP_REMOVED lines=12> */
[----:B------:R-:W-:Y:S04]  /*56b0*/  LDSM.16.MT88.4 R184, [R0+0xd000] ;  /* 0x00d0000000b8783b */ /* 0x000fe80000004200 */
[----:B------:R-:W-:Y:S04]  /*56c0*/  LDSM.16.M88.4 R188, [R207+0x1000] ;  /* 0x00100000cfbc783b */ /* 0x000fe80000000200 */
[----:B------:R-:W-:Y:S01]  /*56d0*/  LDSM.16.MT88.4 R192, [R0+0xf000] ;  /* 0x00f0000000c0783b */ /* 0x000fe20000004200 */
[-C--:B-1----:R-:W-:Y:S03]  /*56e0*/  HMMA.16816.F32.BF16 R4, R64, R16.reuse, RZ ;  /* 0x000000104004723c */ /* 0x082fe600000418ff */
[----:B------:R-:W5:Y:S04]  /*56f0*/  @P6 LDG.E R219, desc[UR38][R2.64+-0x100] ;  /* 0xffff002602db6981 */ /* 0x000f68000c1e1900 */
[----:B------:R1:W5:Y:S01]  /*5700*/  @P6 LDG.E R226, desc[UR38][R2.64+-0xe0] ;  /* 0xffff202602e26981 */ /* 0x000362000c1e1900 */
[C---:B--2---:R-:W-:Y:S06]  /*5710*/  HMMA.16816.F32.BF16 R8, R60.reuse, R16, RZ ;  /* 0x000000103c08723c */ /* 0x044fec00000418ff */
[-C--:B------:R-:W-:Y:S06]  /*5720*/  HMMA.16816.F32.BF16 R12, R60, R18.reuse, RZ ;  /* 0x000000123c0c723c */ /* 0x080fec00000418ff */
[C---:B------:R-:W-:Y:S06]  /*5730*/  HMMA.16816.F32.BF16 R16, R64.reuse, R18, RZ ;  /* 0x000000124010723c */ /* 0x040fec00000418ff */
[-C--:B---3--:R-:W-:Y:S06]  /*5740*/  HMMA.16816.F32.BF16 R52, R64, R100.reuse, RZ ;  /* 0x000000644034723c */ /* 0x088fec00000418ff */
[C---:B------:R-:W-:Y:S02]  /*5750*/  HMMA.16816.F32.BF16 R56, R60.reuse, R100, RZ ;  /* 0x000000643c38723c */ /* 0x040fe400000418ff */
[----:B-1----:R-:W-:Y:S04]  /*5760*/  IMAD.MOV.U32 R2, RZ, RZ, R214 ;  /* 0x000000ffff027224 */ /* 0x002fe800078e00d6 */
[-C--:B------:R-:W-:Y:S06]  /*5770*/  HMMA.16816.F32.BF16 R60, R60, R102.reuse, RZ ;  /* 0x000000663c3c723c */ /* 0x080fec00000418ff */
[----:B------:R-:W-:Y:S01]  /*5780*/  HMMA.16816.F32.BF16 R64, R64, R102, RZ ;  /* 0x000000664040723c */ /* 0x000fe200000418ff */
[----:B------:R-:W1:Y:S05]  /*5790*/  LDSM.16.M88.4 R100, [R207] ;  /* 0x00000000cf64783b */ /* 0x000e6a0000000200 */
[-C--:B----4-:R-:W-:Y:S06]  /*57a0*/  HMMA.16816.F32.BF16 R4, R104, R108.reuse, R4 ;  /* 0x0000006c6804723c */ /* 0x090fec0000041804 */
[C---:B------:R-:W-:Y:S06]  /*57b0*/  HMMA.16816.F32.BF16 R8, R112.reuse, R108, R8 ;  /* 0x0000006c7008723c */ /* 0x040fec0000041808 */
[-C--:B------:R-:W-:Y:S06]  /*57c0*/  HMMA.16816.F32.BF16 R12, R112, R110.reuse, R12 ;  /* 0x0000006e700c723c */ /* 0x080fec000004180c */
[C---:B------:R-:W-:Y:S01]  /*57d0*/  HMMA.16816.F32.BF16 R16, R104.reuse, R110, R16 ;  /* 0x0000006e6810723c */ /* 0x040fe20000041810 */
[----:B------:R-:W-:Y:S05]  /*57e0*/  LDSM.16.MT88.4 R108, [R0+0xd800] ;  /* 0x00d80000006c783b */ /* 0x000fea0000004200 */
[-C--:B------:R-:W-:Y:S06]  /*57f0*/  HMMA.16816.F32.BF16 R52, R104, R180.reuse, R52 ;  /* 0x000000b46834723c */ /* 0x080fec0000041834 */
[C---:B------:R-:W-:Y:S06]  /*5800*/  HMMA.16816.F32.BF16 R56, R112.reuse, R180, R56 ;  /* 0x000000b47038723c */ /* 0x040fec0000041838 */
[-C--:B------:R-:W-:Y:S01]  /*5810*/  HMMA.16816.F32.BF16 R60, R112, R182.reuse, R60 ;  /* 0x000000b6703c723c */ /* 0x080fe2000004183c */
[----:B------:R-:W-:Y:S05]  /*5820*/  LDSM.16.M88.4 R112, [R208+0x1000] ;  /* 0x00100000d070783b */ /* 0x000fea0000000200 */
[----:B------:R-:W-:Y:S01]  /*5830*/  HMMA.16816.F32.BF16 R64, R104, R182, R64 ;  /* 0x000000b66840723c */ /* 0x000fe20000041840 */
[----:B------:R-:W2:Y:S04]  /*5840*/  LDSM.16.M88.4 R104, [R208] ;  /* 0x00000000d068783b */ /* 0x000ea80000000200 */
[----:B------:R3:W4:Y:S01]  /*5850*/  LDSM.16.MT88.4 R180, [R0+0xf800] ;  /* 0x00f8000000b4783b */ /* 0x0007220000004200 */
[-C--:B-1----:R-:W-:Y:S06]  /*5860*/  HMMA.16816.F32.BF16 R4, R100, R184.reuse, R4 ;  /* 0x000000b86404723c */ /* 0x082fec0000041804 */
[C---:B------:R-:W-:Y:S06]  /*5870*/  HMMA.16816.F32.BF16 R8, R188.reuse, R184, R8 ;  /* 0x000000b8bc08723c */ /* 0x040fec0000041808 */
[-C--:B------:R-:W-:Y:S06]  /*5880*/  HMMA.16816.F32.BF16 R12, R188, R186.reuse, R12 ;  /* 0x000000babc0c723c */ /* 0x080fec000004180c */
[C---:B------:R-:W-:Y:S01]  /*5890*/  HMMA.16816.F32.BF16 R16, R100.reuse, R186, R16 ;  /* 0x000000ba6410723c */ /* 0x040fe20000041810 */
[----:B---3--:R-:W-:Y:S05]  /*58a0*/  IMAD.U32 R0, RZ, RZ, UR29 ;  /* 0x0000001dff007e24 */ /* 0x008fea000f8e00ff */
[-C--:B------:R-:W-:Y:S05]  /*58b0*/  HMMA.16816.F32.BF16 R52, R100, R192.reuse, R52 ;  /* 0x000000c06434723c */ /* 0x080fea0000041834 */
[----:B------:R-:W-:Y:S01]  /*58c0*/  LEA.HI.X.SX32 R215, R0, R215, 0x2, P1 ;  /* 0x000000d700d77211 */ /* 0x000fe200008f16ff */
[C---:B------:R-:W-:Y:S01]  /*58d0*/  HMMA.16816.F32.BF16 R56, R188.reuse, R192, R56 ;  /* 0x000000c0bc38723c */ /* 0x040fe20000041838 */
[----:B------:R-:W-:Y:S04]  /*58e0*/  IMAD.U32 R0, RZ, RZ, UR36 ;  /* 0x00000024ff007e24 */ /* 0x000fe8000f8e00ff */
[----:B------:R-:W-:Y:S01]  /*58f0*/  IMAD.MOV.U32 R3, RZ, RZ, R215 ;  /* 0x000000ffff037224 */ /* 0x000fe200078e00d7 */
        /* <DEDUP_REMOVED lines=8> */
[-C--:B------:R-:W-:Y:S01]  /*5980*/  HMMA.16816.F32.BF16 R12, R112, R110.reuse, R12 ;  /* 0x0000006e700c723c */ /* 0x080fe2000004180c */
[----:B------:R-:W-:Y:S04]  /*5990*/  IMAD.U32 R108, RZ, RZ, UR35 ;  /* 0x00000023ff6c7e24 */ /* 0x000fe8000f8e00ff */
[----:B------:R-:W-:Y:S01]  /*59a0*/  IMAD.U32 R109, RZ, RZ, UR35 ;  /* 0x00000023ff6d7e24 */ /* 0x000fe2000f8e00ff */
[C---:B------:R-:W-:Y:S05]  /*59b0*/  HMMA.16816.F32.BF16 R16, R104.reuse, R110, R16 ;  /* 0x0000006e6810723c */ /* 0x040fea0000041810 */
[-C--:B------:R-:W-:Y:S01]  /*59c0*/  LEA R108, P2, R108, R2.reuse, 0x2 ;  /* 0x000000026c6c7211 */ /* 0x080fe200078410ff */
[-C--:B----4-:R-:W-:Y:S01]  /*59d0*/  HMMA.16816.F32.BF16 R52, R104, R180.reuse, R52 ;  /* 0x000000b46834723c */ /* 0x090fe20000041834 */
[----:B------:R1:W-:Y:S04]  /*59e0*/  REDG.E.ADD.F32.FTZ.RN.STRONG.GPU desc[UR38][R2.64], R4 ;  /* 0x00000004020079a6 */ /* 0x0003e8000c10f3a6 */
[-C--:B------:R-:W-:Y:S01]  /*59f0*/  LEA.HI.X.SX32 R101, R0, R3.reuse, 0x2, P3 ;  /* 0x0000000300657211 */ /* 0x080fe200018f16ff */
[C---:B------:R-:W-:Y:S01]  /*5a00*/  HMMA.16816.F32.BF16 R56, R112.reuse, R180, R56 ;  /* 0x000000b47038723c */ /* 0x040fe20000041838 */
[----:B------:R-:W-:Y:S03]  /*5a10*/  IMAD.U32 R0, RZ, RZ, UR33 ;  /* 0x00000021ff007e24 */ /* 0x000fe6000f8e00ff */
[----:B------:R2:W-:Y:S01]  /*5a20*/  REDG.E.ADD.F32.FTZ.RN.STRONG.GPU desc[UR38][R100.64], R5 ;  /* 0x00000005640079a6 */ /* 0x0005e2000c10f3a6 */
[-C--:B------:R-:W-:Y:S01]  /*5a30*/  LEA R102, P1, R102, R2.reuse, 0x2 ;  /* 0x0000000266667211 */ /* 0x080fe200078210ff */
[-C--:B------:R-:W-:Y:S05]  /*5a40*/  HMMA.16816.F32.BF16 R60, R112, R182.reuse, R60 ;  /* 0x000000b6703c723c */ /* 0x080fea000004183c */
[-C--:B------:R-:W-:Y:S01]  /*5a50*/  LEA.HI.X.SX32 R109, R109, R3.reuse, 0x2, P2 ;  /* 0x000000036d6d7211 */ /* 0x080fe200010f16ff */
[----:B------:R-:W-:Y:S04]  /*5a60*/  HMMA.16816.F32.BF16 R64, R104, R182, R64 ;  /* 0x000000b66840723c */ /* 0x000fe80000041840 */
[----:B------:R3:W-:Y:S01]  /*5a70*/  REDG.E.ADD.F32.FTZ.RN.STRONG.GPU desc[UR38][R108.64], R6 ;  /* 0x000000066c0079a6 */ /* 0x0007e2000c10f3a6 */
[-C--:B------:R-:W-:Y:S05]  /*5a80*/  LEA.HI.X.SX32 R103, R103, R3.reuse, 0x2, P1 ;  /* 0x0000000367677211 */ /* 0x080fea00008f16ff */
[----:B------:R4:W-:Y:S01]  /*5a90*/  REDG.E.ADD.F32.FTZ.RN.STRONG.GPU desc[UR38][R102.64], R7 ;  /* 0x00000007660079a6 */ /* 0x0009e2000c10f3a6 */
[----:B-1----:R-:W-:Y:S02]  /*5aa0*/  IMAD.U32 R4, RZ, RZ, UR30 ;  /* 0x0000001eff047e24 */ /* 0x002fe4000f8e00ff */
[----:B--2---:R-:W-:Y:S05]  /*5ab0*/  IMAD.U32 R5, RZ, RZ, UR33 ;  /* 0x00000021ff057e24 */ /* 0x004fea000f8e00ff */
[-C--:B------:R-:W-:Y:S01]  /*5ac0*/  LEA R104, P1, R5, R2.reuse, 0x2 ;  /* 0x0000000205687211 */ /* 0x080fe200078210ff */
[----:B------:R-:W-:Y:S03]  /*5ad0*/  IMAD.U32 R5, RZ, RZ, UR31 ;  /* 0x0000001fff057e24 */ /* 0x000fe6000f8e00ff */
[-C--:B------:R-:W-:Y:S01]  /*5ae0*/  LEA.HI.X.SX32 R105, R0, R3.reuse, 0x2, P1 ;  /* 0x0000000300697211 */ /* 0x080fe200008f16ff */
[----:B------:R-:W-:Y:S01]  /*5af0*/  IMAD.U32 R0, RZ, RZ, UR30 ;  /* 0x0000001eff007e24 */ /* 0x000fe2000f8e00ff */
[-C--:B------:R-:W-:Y:S01]  /*5b00*/  LEA R4, P1, R4, R2.reuse, 0x2 ;  /* 0x0000000204047211 */ /* 0x080fe200078210ff */
[----:B---3--:R-:W-:Y:S02]  /*5b10*/  IMAD.U32 R6, RZ, RZ, UR31 ;  /* 0x0000001fff067e24 */ /* 0x008fe4000f8e00ff */
[----:B------:R1:W-:Y:S03]  /*5b20*/  REDG.E.ADD.F32.FTZ.RN.STRONG.GPU desc[UR38][R104.64], R8 ;  /* 0x00000008680079a6 */ /* 0x0003e6000c10f3a6 */
[-C--:B------:R-:W-:Y:S01]  /*5b30*/  LEA R6, P2, R6, R2.reuse, 0x2 ;  /* 0x0000000206067211 */ /* 0x080fe200078410ff */
[----:B----4-:R-:W-:Y:S02]  /*5b40*/  IMAD.U32 R102, RZ, RZ, UR32 ;  /* 0x00000020ff667e24 */ /* 0x010fe4000f8e00ff */
[----:B------:R-:W-:Y:S03]  /*5b50*/  IMAD.U32 R7, RZ, RZ, UR32 ;  /* 0x00000020ff077e24 */ /* 0x000fe6000f8e00ff */
[-C--:B------:R-:W-:Y:S04]  /*5b60*/  LEA R102, P3, R102, R2.reuse, 0x2 ;  /* 0x0000000266667211 */ /* 0x080fe800078610ff */
[-C--:B------:R-:W-:Y:S02]  /*5b70*/  LEA.HI.X.SX32 R103, R7, R3.reuse, 0x2, P3 ;  /* 0x0000000307677211 */ /* 0x080fe400018f16ff */
[-C--:B------:R-:W-:Y:S02]  /*5b80*/  LEA.HI.X.SX32 R7, R5, R3.reuse, 0x2, P2 ;  /* 0x0000000305077211 */ /* 0x080fe400010f16ff */
[-C--:B------:R-:W-:Y:S01]  /*5b90*/  LEA.HI.X.SX32 R5, R0, R3.reuse, 0x2, P1 ;  /* 0x0000000300057211 */ /* 0x080fe200008f16ff */
[----:B------:R-:W-:Y:S01]  /*5ba0*/  REDG.E.ADD.F32.FTZ.RN.STRONG.GPU desc[UR38][R102.64], R9 ;  /* 0x00000009660079a6 */ /* 0x000fe2000c10f3a6 */
[----:B------:R-:W-:Y:S03]  /*5bb0*/  IMAD.U32 R0, RZ, RZ, UR21 ;  /* 0x00000015ff007e24 */ /* 0x000fe6000f8e00ff */
[----:B------:R2:W-:Y:S04]  /*5bc0*/  REDG.E.ADD.F32.FTZ.RN.STRONG.GPU desc[UR38][R6.64], R10 ;  /* 0x0000000a060079a6 */ /* 0x0005e8000c10f3a6 */
[----:B------:R3:W-:Y:S01]  /*5bd0*/  REDG.E.ADD.F32.FTZ.RN.STRONG.GPU desc[UR38][R4.64], R11 ;  /* 0x0000000b040079a6 */ /* 0x0007e2000c10f3a6 */
[----:B-1----:R-:W-:Y:S03]  /*5be0*/  IMAD.U32 R8, RZ, RZ, UR20 ;  /* 0x00000014ff087e24 */ /* 0x002fe6000f8e00ff */
[----:B------:R-:W-:Y:S02]  /*5bf0*/  REDG.E.ADD.F32.FTZ.RN.STRONG.GPU desc[UR38][R2.64+0x80], R16 ;  /* 0x00008010020079a6 */ /* 0x000fe4000c10f3a6 */
[-C--:B------:R-:W-:Y:S02]  /*5c00*/  LEA R8, P3, R8, R2.reuse, 0x2 ;  /* 0x0000000208087211 */ /* 0x080fe400078610ff */
[----:B------:R-:W-:Y:S01]  /*5c10*/  REDG.E.ADD.F32.FTZ.RN.STRONG.GPU desc[UR38][R100.64+0x80], R17 ;  /* 0x00008011640079a6 */ /* 0x000fe2000c10f3a6 */
        /* <DEDUP_REMOVED lines=230> */
[----:B-1----:R-:W1:Y:S01]  /*6a80*/  @P0 LDC.64 R14, c[0x0][0x458] ;  /* 0x00011600ff0e0b82 */ /* 0x002e620000000a00 */
[----:B------:R-:W-:Y:S02]  /*6a90*/  F2FP.BF16.F32.PACK_AB R40, R41, R40 ;  /* 0x000000282928723e */ /* 0x000fe400000010ff */
[----:B------:R-:W-:Y:S01]  /*6aa0*/  STS [R248+0x2400], R3 ;  /* 0x00240003f8007388 */ /* 0x000fe20000000800 */
[----:B------:R-:W-:-:S02]  /*6ab0*/  F2FP.BF16.F32.PACK_AB R42, R43, R42 ;  /* 0x0000002a2b2a723e */ /* 0x000fc400000010ff */
[----:B------:R-:W-:Y:S01]  /*6ac0*/  F2FP.BF16.F32.PACK_AB R44, R45, R44 ;  /* 0x0000002c2d2c723e */ /* 0x000fe200000010ff */
[----:B------:R-:W-:Y:S01]  /*6ad0*/  STS [R247+0x3000], R6 ;  /* 0x00300006f7007388 */ /* 0x000fe20000000800 */
[----:B------:R-:W-:Y:S02]  /*6ae0*/  F2FP.BF16.F32.PACK_AB R46, R47, R46 ;  /* 0x0000002e2f2e723e */ /* 0x000fe400000010ff */
[----:B------:R-:W-:Y:S01]  /*6af0*/  SHF.R.S32.HI R12, RZ, 0x1f, R252 ;  /* 0x0000001fff0c7819 */ /* 0x000fe200000114fc */
        /* <DEDUP_REMOVED lines=11> */
[----:B----4-:R-:W-:-:S03]  /*6bb0*/  @P0 IADD3 R0, R238, R249, RZ ;  /* 0x000000f9ee000210 */ /* 0x010fc60007ffe0ff */
[----:B------:R4:W-:Y:S04]  /*6bc0*/  STS [R248+0x5000], R28 ;  /* 0x0050001cf8007388 */ /* 0x0009e80000000800 */
        /* <DEDUP_REMOVED lines=16> */
[----:B------:R-:W-:-:S03]  /*6cd0*/  LEA R0, R245, UR5, 0x1 ;  /* 0x00000005f5007c11 */ /* 0x000fc6000f8e08ff */
        /* <DEDUP_REMOVED lines=14> */
.L_x_1022:
        /* <DEDUP_REMOVED lines=13> */
.L_x_1023:
[----:B------:R-:W-:Y:S01]  /*6e90*/  BAR.SYNC.DEFER_BLOCKING 0x0 ;  /* 0x0000000000007b1d */ /* 0x000fe20000010000 */
[----:B------:R-:W-:Y:S01]  /*6ea0*/  IMAD.SHL.U32 R12, R239, 0x40, RZ ;  /* 0x00000040ef0c7824 */ /* 0x000fe200078e00ff */
[--C-:B------:R-:W-:Y:S01]  /*6eb0*/  SHF.R.S32.HI R5, RZ, 0x1f, R224.reuse ;  /* 0x0000001fff057819 */ /* 0x100fe200000114e0 */
[----:B------:R-:W-:Y:S01]  /*6ec0*/  IMAD.MOV.U32 R4, RZ, RZ, R224 ;  /* 0x000000ffff047224 */ /* 0x000fe200078e00e0 */
[----:B------:R-:W-:Y:S02]  /*6ed0*/  SHF.R.S32.HI R26, RZ, 0x1f, R240 ;  /* 0x0000001fff1a7819 */ /* 0x000fe400000114f0 */
[----:B------:R-:W-:Y:S01]  /*6ee0*/  SHF.R.S32.HI R25, RZ, 0x1f, R12 ;  /* 0x0000001fff197819 */ /* 0x000fe2000001140c */
[-C--:B------:R-:W-:Y:S01]  /*6ef0*/  IMAD.WIDE.U32 R6, R12, R2.reuse, R4 ;  /* 0x000000020c067225 */ /* 0x080fe200078e0004 */
[----:B------:R-:W-:Y:S01]  /*6f00*/  ULDC.64 UR10, c[0x0][0x468] ;  /* 0x00011a00000a7ab9 */ /* 0x000fe20000000a00 */
[----:B------:R-:W-:Y:S01]  /*6f10*/  BSSY B0, `(.L_x_1024) ;  /* 0x0000024000007945 */ /* 0x000fe20003800000 */
[----:B------:R-:W-:Y:S01]  /*6f20*/  SHF.R.S32.HI R33, RZ, 0x1f, R237 ;  /* 0x0000001fff217819 */ /* 0x000fe200000114ed */
[----:B------:R-:W-:Y:S01]  /*6f30*/  IMAD R8, R25, R2, RZ ;  /* 0x0000000219087224 */ /* 0x000fe200078e02ff */
[----:B------:R-:W-:-:S02]  /*6f40*/  IADD3 R6, P0, R10, R6, RZ ;  /* 0x000000060a067210 */ /* 0x000fc40007f1e0ff */
[----:B------:R-:W-:Y:S01]  /*6f50*/  IADD3 R10, R237, 0x20, RZ ;  /* 0x00000020ed0a7810 */ /* 0x000fe20007ffe0ff */
[----:B------:R-:W-:Y:S02]  /*6f60*/  IMAD R9, R12, R3, R8 ;  /* 0x000000030c097224 */ /* 0x000fe400078e0208 */
[----:B------:R-:W-:-:S03]  /*6f70*/  IMAD R8, R239, -0x40, R216 ;  /* 0xffffffc0ef087824 */ /* 0x000fc600078e02d8 */
[----:B------:R-:W-:Y:S01]  /*6f80*/  IADD3.X R7, R11, R7, R9, P0, !PT ;  /* 0x000000070b077210 */ /* 0x000fe200007fe409 */
[----:B------:R-:W-:Y:S01]  /*6f90*/  IMAD R9, R26, UR10, RZ ;  /* 0x0000000a1a097c24 */ /* 0x000fe2000f8e02ff */
[-C--:B------:R-:W-:Y:S01]  /*6fa0*/  ISETP.GE.AND P3, PT, R237, R8.reuse, PT ;  /* 0x00000008ed00720c */ /* 0x080fe20003f66270 */
[----:B----4-:R1:W2:Y:S02]  /*6fb0*/  LDS.128 R28, [R0+0xd000] ;  /* 0x00d00000001c7984 */ /* 0x0102a40000000c00 */
[----:B------:R-:W-:Y:S01]  /*6fc0*/  IMAD R9, R240, UR11, R9 ;  /* 0x0000000bf0097c24 */ /* 0x000fe2000f8e0209 */
[----:B------:R-:W-:Y:S01]  /*6fd0*/  ISETP.GE.AND P2, PT, R10, R8, PT ;  /* 0x000000080a00720c */ /* 0x000fe20003f46270 */
        /* <DEDUP_REMOVED lines=23> */
.L_x_1025:
[----:B------:R-:W-:Y:S05]  /*7150*/  BSYNC B0 ;  /* 0x0000000000007941 */ /* 0x000fea0003800000 */
.L_x_1024:
        /* <DEDUP_REMOVED lines=16> */
[----:B------:R1:W-:Y:S04]  /*7260*/  @!P1 STG.E.128 desc[UR38][R2.64], R28 ;  /* 0x0000001c02009986 */ /* 0x0003e8000c101d26 */
[----:B------:R1:W-:Y:S02]  /*7270*/  @!P0 STG.E.128 desc[UR38][R2.64+0x80], R8 ;  /* 0x0000800802008986 */ /* 0x0003e4000c101d26 */
.L_x_1027:
[----:B------:R-:W-:Y:S05]  /*7280*/  BSYNC B0 ;  /* 0x0000000000007941 */ /* 0x000fea0003800000 */
.L_x_1026:
        /* <DEDUP_REMOVED lines=26> */
.L_x_1029:
[----:B------:R-:W-:Y:S05]  /*7430*/  BSYNC B0 ;  /* 0x0000000000007941 */ /* 0x000fea0003800000 */
.L_x_1028:
        /* <DEDUP_REMOVED lines=18> */
.L_x_1000:
        /* <DEDUP_REMOVED lines=29> */
.L_x_1031:
        /* <DEDUP_REMOVED lines=13> */
.L_x_1032:
[-C--:B------:R-:W-:Y:S01]  /*7800*/  IMAD R0, R17, R8.reuse, RZ ;  /* 0x0000000811007224 */ /* 0x080fe200078e02ff */
[----:B------:R-:W-:Y:S01]  /*7810*/  SHF.R.S32.HI R14, RZ, 0x1f, R240 ;  /* 0x0000001fff0e7819 */ /* 0x000fe200000114f0 */
[----:B------:R-:W-:Y:S01]  /*7820*/  IMAD.WIDE.U32 R2, R11, R8, R224 ;  /* 0x000000080b027225 */ /* 0x000fe200078e00e0 */
[----:B------:R-:W-:Y:S01]  /*7830*/  ULDC.64 UR10, c[0x0][0x468] ;  /* 0x00011a00000a7ab9 */ /* 0x000fe20000000a00 */
[----:B------:R-:W-:Y:S01]  /*7840*/  IADD3 R5, R237, 0x20, RZ ;  /* 0x00000020ed057810 */ /* 0x000fe20007ffe0ff */
[----:B------:R-:W-:Y:S01]  /*7850*/  BSSY B0, `(.L_x_1033) ;  /* 0x000001b000007945 */ /* 0x000fe20003800000 */
[----:B------:R-:W-:Y:S01]  /*7860*/  IMAD R4, R11, R9, R0 ;  /* 0x000000090b047224 */ /* 0x000fe200078e0200 */
[----:B------:R-:W-:Y:S01]  /*7870*/  IADD3 R2, P0, R6, R2, RZ ;  /* 0x0000000206027210 */ /* 0x000fe20007f1e0ff */
[----:B------:R-:W-:Y:S01]  /*7880*/  IMAD R0, R239, -0x40, R216 ;  /* 0xffffffc0ef007824 */ /* 0x000fe200078e02d8 */
[----:B------:R-:W-:Y:S02]  /*7890*/  SHF.R.S32.HI R18, RZ, 0x1f, R237 ;  /* 0x0000001fff127819 */ /* 0x000fe400000114ed */
[----:B------:R-:W-:Y:S01]  /*78a0*/  IADD3.X R3, R7, R3, R4, P0, !PT ;  /* 0x0000000307037210 */ /* 0x000fe200007fe404 */
[----:B------:R-:W-:Y:S01]  /*78b0*/  IMAD R4, R14, UR10, RZ ;  /* 0x0000000a0e047c24 */ /* 0x000fe2000f8e02ff */
[----:B------:R-:W-:-:S02]  /*78c0*/  ISETP.GE.AND P3, PT, R237, R0, PT ;  /* 0x00000000ed00720c */ /* 0x000fc40003f66270 */
        /* <DEDUP_REMOVED lines=19> */
.L_x_1034:
[----:B------:R-:W-:Y:S05]  /*7a00*/  BSYNC B0 ;  /* 0x0000000000007941 */ /* 0x000fea0003800000 */
.L_x_1033:
        /* <DEDUP_REMOVED lines=18> */
.L_x_1036:
[----:B------:R-:W-:Y:S05]  /*7b30*/  BSYNC B0 ;  /* 0x0000000000007941 */ /* 0x000fea0003800000 */
.L_x_1035:
        /* <DEDUP_REMOVED lines=26> */
.L_x_1038:
[----:B------:R-:W-:Y:S05]  /*7ce0*/  BSYNC B0 ;  /* 0x0000000000007941 */ /* 0x000fea0003800000 */
.L_x_1037:
        /* <DEDUP_REMOVED lines=17> */
.L_x_1030:
[----:B------:R-:W-:Y:S05]  /*7e00*/  BSYNC B1 ;  /* 0x0000000000017941 */ /* 0x000fea0003800000 */
.L_x_995:
[----:B------:R-:W4:Y:S02]  /*7e10*/  LDC R0, c[0x0][0xc] ;  /* 0x00000300ff007b82 */ /* 0x000f240000000800 */
[----:B----4-:R-:W-:-:S04]  /*7e20*/  IADD3 R239, R0, R239, RZ ;  /* 0x000000ef00ef7210 */ /* 0x010fc80007ffe0ff */
[----:B------:R-:W-:-:S13]  /*7e30*/  ISETP.GE.AND P0, PT, R239, UR8, PT ;  /* 0x00000008ef007c0c */ /* 0x000fda000bf06270 */
[----:B------:R-:W-:Y:S05]  /*7e40*/  @P0 BRA `(.L_x_1039) ;  /* 0x0000000000040947 */ /* 0x000fea0003800000 */
[----:B------:R-:W-:Y:S05]  /*7e50*/  BRA `(.L_x_1040) ;  /* 0xffffff8800a87947 */ /* 0x000fea000383ffff */
.L_x_1039:
[----:B------:R-:W-:Y:S05]  /*7e60*/  EXIT ;  /* 0x000000000000794d */ /* 0x000fea0003800000 */
.L_x_1041:
        /* <DEDUP_REMOVED lines=9> */
.L_x_2074:


//--------------------- .text._ZN5flash44flash_bwd_dq_dk_dv_loop_seqk_parallel_kernelI23Flash_bwd_kernel_traitsILi128ELi64ELi64ELi8ELi4ELi2ELi2ELb1ELb0EN7cutlass10bfloat16_tE19Flash_kernel_traitsILi128ELi64ELi64ELi8ES3_EELb1ELb0ELb1ELb0ELb0ELb1ELb0EEEvNS_16Flash_bwd_paramsE --------------------------
	.section	.text._ZN5flash44flash_bwd_dq_dk_dv_loop_seqk_parallel_kernelI23Flash_bwd_kernel_traitsILi128ELi64ELi64ELi8ELi4ELi2ELi2ELb1ELb0EN7cutlass10bfloat16_tE19Flash_kernel_traitsILi128ELi64ELi64ELi8ES3_EELb1ELb0ELb1ELb0ELb0ELb1ELb0EEEvNS_16Flash_bwd_paramsE,"ax",@progbits
	.align	128
        .global         _ZN5flash44flash_bwd_dq_dk_dv_loop_seqk_parallel_kernelI23Flash_bwd_kernel_traitsILi128ELi64ELi64ELi8ELi4ELi2ELi2ELb1ELb0EN7cutlass10bfloat16_tE19Flash_kernel_traitsILi128ELi64ELi64ELi8ES3_EELb1ELb0ELb1ELb0ELb0ELb1ELb0EEEvNS_16Flash_bwd_paramsE
        .type           _ZN5flash44flash_bwd_dq_dk_dv_loop_seqk_parallel_kernelI23Flash_bwd_kernel_traitsILi128ELi64ELi64ELi8ELi4ELi2ELi2ELb1ELb0EN7cutlass10bfloat16_tE19Flash_kernel_traitsILi128ELi64ELi64ELi8ES3_EELb1ELb0ELb1ELb0ELb0ELb1ELb0EEEvNS_16Flash_bwd_paramsE,@function
        .size           _ZN5flash44flash_bwd_dq_dk_dv_loop_seqk_parallel_kernelI23Flash_bwd_kernel_traitsILi128ELi64ELi64ELi8ELi4ELi2ELi2ELb1ELb0EN7cutlass10bfloat16_tE19Flash_kernel_traitsILi128ELi64ELi64ELi8ES3_EELb1ELb0ELb1ELb0ELb0ELb1ELb0EEEvNS_16Flash_bwd_paramsE,(.L_x_2075 - _ZN5flash44flash_bwd_dq_dk_dv_loop_seqk_parallel_kernelI23Flash_bwd_kernel_traitsILi128ELi64ELi64ELi8ELi4ELi2ELi2ELb1ELb0EN7cutlass10bfloat16_tE19Flash_kernel_traitsILi128ELi64ELi64ELi8ES3_EELb1ELb0ELb1ELb0ELb0ELb1ELb0EEEvNS_16Flash_bwd_paramsE)
        .other          _ZN5flash44flash_bwd_dq_dk_dv_loop_seqk_parallel_kernelI23Flash_bwd_kernel_traitsILi128ELi64ELi64ELi8ELi4ELi2ELi2ELb1ELb0EN7cutlass10bfloat16_tE19Flash_kernel_traitsILi128ELi64ELi64ELi8ES3_EELb1ELb0ELb1ELb0ELb0ELb1ELb0EEEvNS_16Flash_bwd_paramsE,@"STO_CUDA_ENTRY STV_DEFAULT"
_ZN5flash44flash_bwd_dq_dk_dv_loop_seqk_parallel_kernelI23Flash_bwd_kernel_traitsILi128ELi64ELi64ELi8ELi4ELi2ELi2ELb1ELb0EN7cutlass10bfloat16_tE19Flash_kernel_traitsILi128ELi64ELi64ELi8ES3_EELb1ELb0ELb1ELb0ELb0ELb1ELb0EEEvNS_16Flash_bwd_paramsE:
.text._ZN5flash44flash_bwd_dq_dk_dv_loop_seqk_parallel_kernelI23Flash_bwd_kernel_traitsILi128ELi64ELi64ELi8ELi4ELi2ELi2ELb1ELb0EN7cutlass10bfloat16_tE19Flash_kernel_traitsILi128ELi64ELi64ELi8ES3_EELb1ELb0ELb1ELb0ELb0ELb1ELb0EEEvNS_16Flash_bwd_paramsE:
        /* <DEDUP_REMOVED lines=12> */
[----:B------:R-:W2:Y:S01]  /*00c0*/  S2UR UR8, SR_CTAID.Y ;  /* 0x00000000000879c3 */ /* 0x000ea20000002600 */
[----:B------:R-:W-:Y:S01]  /*00d0*/  IMAD.U32 R218, RZ, RZ, UR6 ;  /* 0x00000006ffda7e24 */ /* 0x000fe2000f8e00ff */
[----:B------:R-:W-:Y:S01]  /*00e0*/  UMOV UR5, 0x400 ;  /* 0x0000040000057882 */ /* 0x000fe20000000000 */
[----:B------:R-:W-:-:S05]  /*00f0*/  ULDC.64 UR10, c[0x0][0x208] ;  /* 0x00008200000a7ab9 */ /* 0x000fca0000000a00 */
[----:B------:R-:W3:Y:S08]  /*0100*/  S2UR UR4, SR_CgaCtaId ;  /* 0x00000000000479c3 */ /* 0x000ef00000008800 */
[----:B------:R-:W4:Y:S01]  /*0110*/  S2UR UR7, SR_CTAID.Z ;  /* 0x00000000000779c3 */ /* 0x000f220000002700 */
[----:B--2---:R-:W-:-:S06]  /*0120*/  USHF.L.U32 UR6, UR8, 0x7, URZ ;  /* 0x0000000708067899 */ /* 0x004fcc000800063f */
[----:B------:R-:W-:Y:S01]  /*0130*/  IMAD.U32 R225, RZ, RZ, UR6 ;  /* 0x00000006ffe17e24 */ /* 0x000fe2000f8e00ff */
[----:B-1----:R-:W-:Y:S01]  /*0140*/  SHF.R.S32.HI R7, RZ, 0x1f, R4 ;  /* 0x0000001fff077819 */ /* 0x002fe20000011404 */
[----:B---3--:R-:W-:-:S03]  /*0150*/  ULEA UR4, UR4, UR5, 0x18 ;  /* 0x0000000504047291 */ /* 0x008fc6000f8ec03f */
[CC--:B------:R-:W-:Y:S02]  /*0160*/  LEA.HI R3, R7.reuse, R4.reuse, RZ, 0x5 ;  /* 0x0000000407037211 */ /* 0x0c0fe400078f28ff */
[CC--:B------:R-:W-:Y:S02]  /*0170*/  LEA.HI R15, R7.reuse, R4.reuse, RZ, 0x3 ;  /* 0x00000004070f7211 */ /* 0x0c0fe400078f18ff */
[CC--:B------:R-:W-:Y:S01]  /*0180*/  LEA.HI R5, R7.reuse, R4.reuse, RZ, 0x4 ;  /* 0x0000000407057211 */ /* 0x0c0fe200078f20ff */
[----:B----4-:R-:W-:Y:S01]  /*0190*/  USHF.R.S32.HI UR5, URZ, 0x1f, UR7 ;  /* 0x0000001f3f057899 */ /* 0x010fe20008011407 */
[CC--:B------:R-:W-:Y:S01]  /*01a0*/  LEA.HI R214, R7.reuse, R4.reuse, RZ, 0x7 ;  /* 0x0000000407d67211 */ /* 0x0c0fe200078f38ff */
[----:B------:R-:W-:Y:S01]  /*01b0*/  USHF.R.S32.HI UR6, URZ, 0x1f, UR7 ;  /* 0x0000001f3f067899 */ /* 0x000fe20008011407 */
[CC--:B------:R-:W-:Y:S02]  /*01c0*/  LEA.HI R8, R7.reuse, R4.reuse, RZ, 0x6 ;  /* 0x0000000407087211 */ /* 0x0c0fe400078f30ff */
[----:B------:R-:W-:Y:S01]  /*01d0*/  LEA.HI R7, R7, R4, RZ, 0x2 ;  /* 0x0000000407077211 */ /* 0x000fe200078f10ff */
[----:B------:R-:W-:Y:S01]  /*01e0*/  IMAD.U32 R226, RZ, RZ, UR5 ;  /* 0x00000005ffe27e24 */ /* 0x000fe2000f8e00ff */
[----:B------:R-:W-:Y:S01]  /*01f0*/  LOP3.LUT R11, R3, 0xffffffe0, RZ, 0xc0, !PT ;  /* 0xffffffe0030b7812 */ /* 0x000fe200078ec0ff */
[----:B------:R-:W-:Y:S01]  /*0200*/  USHF.R.S32.HI UR5, URZ, 0x1f, UR8 ;  /* 0x0000001f3f057899 */ /* 0x000fe20008011408 */
[----:B------:R-:W-:Y:S01]  /*0210*/  LOP3.LUT R17, R15, 0xfffffff8, RZ, 0xc0, !PT ;  /* 0xfffffff80f117812 */ /* 0x000fe200078ec0ff */
[----:B------:R-:W-:Y:S01]  /*0220*/  IMAD.U32 R223, RZ, RZ, UR6 ;  /* 0x00000006ffdf7e24 */ /* 0x000fe2000f8e00ff */
[----:B------:R-:W-:Y:S01]  /*0230*/  LOP3.LUT R13, R5, 0xfffffff0, RZ, 0xc0, !PT ;  /* 0xfffffff0050d7812 */ /* 0x000fe200078ec0ff */
[C---:B------:R-:W-:Y:S01]  /*0240*/  IMAD.IADD R11, R4.reuse, 0x1, -R11 ;  /* 0x00000001040b7824 */ /* 0x040fe200078e0a0b */
        /* <DEDUP_REMOVED lines=8> */
[----:B------:R-:W-:Y:S01]  /*02d0*/  LEA.HI R3, R3, R10, RZ, 0x1 ;  /* 0x0000000a03037211 */ /* 0x000fe200078f08ff */
[----:B------:R-:W-:Y:S01]  /*02e0*/  IMAD.SHL.U32 R220, R6, 0x8, RZ ;  /* 0x0000000806dc7824 */ /* 0x000fe200078e00ff */
[----:B------:R-:W-:Y:S01]  /*02f0*/  SHF.R.S32.HI R0, RZ, 0x2, R7 ;  /* 0x00000002ff007819 */ /* 0x000fe20000011407 */
[----:B------:R-:W-:Y:S01]  /*0300*/  IMAD.SHL.U32 R4, R4, 0x2, RZ ;  /* 0x0000000204047824 */ /* 0x000fe200078e00ff */
[----:B------:R-:W-:Y:S01]  /*0310*/  SHF.R.S32.HI R2, RZ, 0x4, R5 ;  /* 0x00000004ff027819 */ /* 0x000fe20000011405 */
[----:B------:R-:W-:Y:S01]  /*0320*/  UIADD3 UR6, UR4, 0xc000, URZ ;  /* 0x0000c00004067890 */ /* 0x000fe2000fffe03f */
[----:B------:R-:W-:Y:S01]  /*0330*/  SHF.R.S32.HI R7, RZ, 0x1f, R7 ;  /* 0x0000001fff077819 */ /* 0x000fe20000011407 */
[----:B------:R-:W-:Y:S01]  /*0340*/  IMAD.U32 R224, RZ, RZ, UR5 ;  /* 0x00000005ffe07e24 */ /* 0x000fe2000f8e00ff */
[----:B------:R-:W-:Y:S01]  /*0350*/  LOP3.LUT R9, R9, 0x1c0, RZ, 0xc0, !PT ;  /* 0x000001c009097812 */ /* 0x000fe200078ec0ff */
[----:B------:R-:W-:Y:S01]  /*0360*/  UIADD3 UR5, UR4, 0x10000, URZ ;  /* 0x0001000004057890 */ /* 0x000fe2000fffe03f */
[----:B------:R-:W-:-:S02]  /*0370*/  LOP3.LUT R3, R3, 0xfffffffe, RZ, 0xc0, !PT ;  /* 0xfffffffe03037812 */ /* 0x000fc400078ec0ff */
[----:B------:R-:W-:Y:S02]  /*0380*/  LEA.HI R5, R5, R2, RZ, 0x1 ;  /* 0x0000000205057211 */ /* 0x000fe400078f08ff */
[----:B------:R-:W-:Y:S01]  /*0390*/  LEA.HI R7, R7, R0, RZ, 0x3 ;  /* 0x0000000007077211 */ /* 0x000fe200078f18ff */
[----:B------:R-:W-:Y:S01]  /*03a0*/  IMAD.IADD R3, R10, 0x1, -R3 ;  /* 0x000000010a037824 */ /* 0x000fe200078e0a03 */
[----:B------:R-:W-:Y:S02]  /*03b0*/  SHF.R.U32.HI R216, RZ, 0x3, R9 ;  /* 0x00000003ffd87819 */ /* 0x000fe40000011609 */
[C---:B------:R-:W-:Y:S02]  /*03c0*/  LOP3.LUT P4, RZ, R6.reuse, 0x2, RZ, 0xc0, !PT ;  /* 0x0000000206ff7812 */ /* 0x040fe4000788c0ff */
[----:B------:R-:W-:Y:S02]  /*03d0*/  LOP3.LUT R9, R9, 0x38, R220, 0xf8, !PT ;  /* 0x0000003809097812 */ /* 0x000fe400078ef8dc */
[C---:B------:R-:W-:Y:S01]  /*03e0*/  LOP3.LUT P3, RZ, R6.reuse, 0x4, RZ, 0xc0, !PT ;  /* 0x0000000406ff7812 */ /* 0x040fe2000786c0ff */
[----:B------:R-:W-:Y:S01]  /*03f0*/  IMAD.SHL.U32 R6, R6, 0x40, RZ ;  /* 0x0000004006067824 */ /* 0x000fe200078e00ff */
[----:B------:R-:W-:-:S02]  /*0400*/  LOP3.LUT R5, R5, 0xfffffffe, RZ, 0xc0, !PT ;  /* 0xfffffffe05057812 */ /* 0x000fc400078ec0ff */
[----:B------:R-:W-:Y:S02]  /*0410*/  LOP3.LUT R7, R7, 0xfffffff8, RZ, 0xc0, !PT ;  /* 0xfffffff807077812 */ /* 0x000fe400078ec0ff */
[----:B------:R-:W-:Y:S01]  /*0420*/  LOP3.LUT R216, R9, R216, RZ, 0x3c, !PT ;  /* 0x000000d809d87212 */ /* 0x000fe200078e3cff */
[----:B------:R-:W-:Y:S01]  /*0430*/  IMAD.SHL.U32 R9, R3, 0x10, RZ ;  /* 0x0000001003097824 */ /* 0x000fe200078e00ff */
[----:B------:R-:W-:Y:S01]  /*0440*/  LEA.HI R215, R215, R10, RZ, 0x2 ;  /* 0x0000000ad7d77211 */ /* 0x000fe200078f10ff */
[----:B------:R-:W-:Y:S01]  /*0450*/  IMAD.IADD R5, R2, 0x1, -R5 ;  /* 0x0000000102057824 */ /* 0x000fe200078e0a05 */
[----:B------:R-:W-:Y:S01]  /*0460*/  LOP3.LUT R6, R6, 0x1c0, RZ, 0xc0, !PT ;  /* 0x000001c006067812 */ /* 0x000fe200078ec0ff */
[----:B------:R-:W-:Y:S01]  /*0470*/  IMAD.IADD R7, R0, 0x1, -R7 ;  /* 0x0000000100077824 */ /* 0x000fe200078e0a07 */
[----:B------:R-:W-:Y:S02]  /*0480*/  SHF.R.S32.HI R2, RZ, 0x1f, R11 ;  /* 0x0000001fff027819 */ /* 0x000fe4000001140b */
[----:B------:R-:W-:-:S02]  /*0490*/  LOP3.LUT R215, R215, 0xfffffffc, RZ, 0xc0, !PT ;  /* 0xfffffffcd7d77812 */ /* 0x000fc400078ec0ff */
[----:B------:R-:W-:Y:S02]  /*04a0*/  SHF.R.S32.HI R0, RZ, 0x1f, R13 ;  /* 0x0000001fff007819 */ /* 0x000fe4000001140d */
[----:B------:R-:W-:Y:S01]  /*04b0*/  LOP3.LUT R210, R6, 0x10, R9, 0xf8, !PT ;  /* 0x0000001006d27812 */ /* 0x000fe200078ef809 */
[----:B------:R-:W-:Y:S01]  /*04c0*/  IMAD.IADD R215, R10, 0x1, -R215 ;  /* 0x000000010ad77824 */ /* 0x000fe200078e0ad7 */
[----:B------:R-:W-:Y:S01]  /*04d0*/  LEA.HI R2, R2, R11, RZ, 0x2 ;  /* 0x0000000b02027211 */ /* 0x000fe200078f10ff */
[----:B------:R-:W-:Y:S01]  /*04e0*/  IMAD.SHL.U32 R11, R5, 0x200, RZ ;  /* 0x00000200050b7824 */ /* 0x000fe200078e00ff */
[----:B------:R-:W-:Y:S01]  /*04f0*/  LEA.HI R0, R0, R13, RZ, 0x3 ;  /* 0x0000000d00007211 */ /* 0x000fe200078f18ff */
[----:B------:R-:W-:Y:S01]  /*0500*/  IMAD R228, R215, 0x400, R4 ;  /* 0x00000400d7e47824 */ /* 0x000fe200078e0204 */
[----:B------:R-:W-:Y:S02]  /*0510*/  LOP3.LUT R12, R6, 0x8, R15, 0xf8, !PT ;  /* 0x00000008060c7812 */ /* 0x000fe400078ef80f */
[----:B------:R-:W-:-:S02]  /*0520*/  SHF.R.U32.HI R9, RZ, 0x3, R6 ;  /* 0x00000003ff097819 */ /* 0x000fc40000011606 */
[----:B------:R-:W-:Y:S02]  /*0530*/  LOP3.LUT R210, R210, 0x8, R15, 0xf8, !PT ;  /* 0x00000008d2d27812 */ /* 0x000fe400078ef80f */
[----:B------:R-:W-:Y:S02]  /*0540*/  LOP3.LUT R10, R7, 0x1, RZ, 0xc0, !PT ;  /* 0x00000001070a7812 */ /* 0x000fe400078ec0ff */
[C---:B------:R-:W-:Y:S01]  /*0550*/  LOP3.LUT R6, R0.reuse, 0xfffffff8, RZ, 0xc0, !PT ;  /* 0xfffffff800067812 */ /* 0x040fe200078ec0ff */
[----:B------:R-:W-:Y:S01]  /*0560*/  IMAD.SHL.U32 R0, R0, 0x40, RZ ;  /* 0x0000004000007824 */ /* 0x000fe200078e00ff */
[----:B------:R-:W-:Y:S02]  /*0570*/  LOP3.LUT R201, R12, R9, RZ, 0x3c, !PT ;  /* 0x000000090cc97212 */ /* 0x000fe400078e3cff */
[----:B------:R-:W-:Y:S01]  /*0580*/  LOP3.LUT R210, R11, R210, R9, 0xf6, !PT ;  /* 0x000000d20bd27212 */ /* 0x000fe200078ef609 */
[----:B------:R-:W-:Y:S01]  /*0590*/  IMAD.IADD R6, R13, 0x1, -R6 ;  /* 0x000000010d067824 */ /* 0x000fe200078e0a06 */
[----:B------:R-:W-:-:S02]  /*05a0*/  ISETP.NE.U32.AND P0, PT, R10, 0x1, PT ;  /* 0x000000010a00780c */ /* 0x000fc40003f05070 */
[----:B------:R-:W-:Y:S01]  /*05b0*/  SHF.R.S32.HI R9, RZ, 0x6, R8 ;  /* 0x00000006ff097819 */ /* 0x000fe20000011408 */
[C---:B------:R-:W-:Y:S01]  /*05c0*/  IMAD.SHL.U32 R8, R7.reuse, 0x40, RZ ;  /* 0x0000004007087824 */ /* 0x040fe200078e00ff */
[----:B------:R-:W-:Y:S01]  /*05d0*/  SHF.R.S32.HI R214, RZ, 0x7, R214 ;  /* 0x00000007ffd67819 */ /* 0x000fe200000114d6 */
[----:B------:R-:W-:Y:S01]  /*05e0*/  IMAD.SHL.U32 R6, R6, 0x40, RZ ;  /* 0x0000004006067824 */ /* 0x000fe200078e00ff */
[----:B------:R-:W-:Y:S01]  /*05f0*/  R2P PR, R7, 0x6 ;  /* 0x0000000607007804 */ /* 0x000fe20000000000 */
[C---:B------:R-:W-:Y:S01]  /*0600*/  IMAD R216, R9.reuse, 0x200, R216 ;  /* 0x0000020009d87824 */ /* 0x040fe200078e02d8 */
[----:B------:R-:W-:Y:S01]  /*0610*/  LOP3.LUT R8, R8, 0x1c0, RZ, 0xc0, !PT ;  /* 0x000001c008087812 */ /* 0x000fe200078ec0ff */
[----:B------:R-:W-:Y:S01]  /*0620*/  IMAD.SHL.U32 R7, R9, 0x8, RZ ;  /* 0x0000000809077824 */ /* 0x000fe200078e00ff */
[----:B------:R-:W-:Y:S01]  /*0630*/  LOP3.LUT R6, R6, 0x1c0, RZ, 0xc0, !PT ;  /* 0x000001c006067812 */ /* 0x000fe200078ec0ff */
[----:B------:R-:W-:Y:S01]  /*0640*/  IMAD R12, R214, 0x800, R11 ;  /* 0x00000800d60c7824 */ /* 0x000fe200078e020b */
[----:B------:R-:W-:Y:S01]  /*0650*/  LOP3.LUT R0, R0, 0xfffffe00, RZ, 0xc0, !PT ;  /* 0xfffffe0000007812 */ /* 0x000fe200078ec0ff */
[----:B------:R-:W-:Y:S01]  /*0660*/  IMAD.SHL.U32 R9, R214, 0x20, RZ ;  /* 0x00000020d6097824 */ /* 0x000fe200078e00ff */
[----:B------:R-:W-:Y:S01]  /*0670*/  LOP3.LUT R7, R7, 0x18, RZ, 0xc0, !PT ;  /* 0x0000001807077812 */ /* 0x000fe200078ec0ff */
[----:B------:R-:W-:Y:S01]  /*0680*/  IMAD.IADD R201, R12, 0x1, R201 ;  /* 0x000000010cc97824 */ /* 0x000fe200078e02c9 */
[----:B------:R-:W-:Y:S01]  /*0690*/  SHF.R.U32.HI R209, RZ, 0x3, R6 ;  /* 0x00000003ffd17819 */ /* 0x000fe20000011606 */
[C---:B------:R-:W-:Y:S01]  /*06a0*/  IMAD.SHL.U32 R12, R5.reuse, 0x20, RZ ;  /* 0x00000020050c7824 */ /* 0x040fe200078e00ff */
[----:B------:R-:W-:Y:S01]  /*06b0*/  LOP3.LUT R10, R8, 0x20, R9, 0xf8, !PT ;  /* 0x00000020080a7812 */ /* 0x000fe200078ef809 */
[----:B------:R-:W-:Y:S01]  /*06c0*/  IMAD.SHL.U32 R5, R5, 0x8, RZ ;  /* 0x0000000805057824 */ /* 0x000fe200078e00ff */
[----:B------:R-:W-:Y:S01]  /*06d0*/  SHF.R.U32.HI R9, RZ, 0x3, R8 ;  /* 0x00000003ff097819 */ /* 0x000fe20000011608 */
[----:B------:R-:W-:Y:S01]  /*06e0*/  IMAD R212, R215, 0x400, R0 ;  /* 0x00000400d7d47824 */ /* 0x000fe200078e0200 */
[----:B------:R-:W-:-:S02]  /*06f0*/  LOP3.LUT R211, R7, 0x20, R12, 0xf8, !PT ;  /* 0x0000002007d37812 */ /* 0x000fc400078ef80c */
[----:B------:R-:W-:Y:S02]  /*0700*/  LOP3.LUT R11, R10, R9, RZ, 0x3c, !PT ;  /* 0x000000090a0b7212 */ /* 0x000fe400078e3cff */
[----:B------:R-:W-:Y:S01]  /*0710*/  LOP3.LUT R229, R9, R8, R7, 0x1e, !PT ;  /* 0x0000000809e57212 */ /* 0x000fe200078e1e07 */
[----:B------:R-:W-:Y:S01]  /*0720*/  IMAD R8, R3, 0x400, R4 ;  /* 0x0000040003087824 */ /* 0x000fe200078e0204 */
[----:B------:R-:W-:Y:S01]  /*0730*/  LOP3.LUT R4, R6, 0x8, R5, 0xf8, !PT ;  /* 0x0000000806047812 */ /* 0x000fe200078ef805 */
[----:B------:R-:W-:Y:S01]  /*0740*/  IMAD.IADD R228, R228, 0x1, R11 ;  /* 0x00000001e4e47824 */ /* 0x000fe200078e020b */
[----:B------:R-:W-:Y:S01]  /*0750*/  LOP3.LUT R211, R209, R211, R6, 0x1e, !PT ;  /* 0x000000d3d1d37212 */ /* 0x000fe200078e1e06 */
[----:B------:R-:W-:Y:S01]  /*0760*/  IMAD.IADD R229, R8, 0x1, R229 ;  /* 0x0000000108e57824 */ /* 0x000fe200078e02e5 */
[----:B------:R-:W-:Y:S01]  /*0770*/  LOP3.LUT R209, R4, R209, RZ, 0x3c, !PT ;  /* 0x000000d104d17212 */ /* 0x000fe200078e3cff */
[----:B------:R-:W-:Y:S01]  /*0780*/  IMAD R4, R3, 0x400, R0 ;  /* 0x0000040003047824 */ /* 0x000fe200078e0200 */
[----:B------:R-:W-:Y:S01]  /*0790*/  LOP3.LUT R211, R211, R0, RZ, 0xfc, !PT ;  /* 0x00000000d3d37212 */ /* 0x000fe200078efcff */
[----:B------:R-:W-:Y:S01]  /*07a0*/  IMAD.MOV.U32 R3, RZ, RZ, 0x20 ;  /* 0x00000020ff037424 */ /* 0x000fe200078e00ff */
[----:B------:R-:W-:Y:S01]  /*07b0*/  LEA R228, R228, UR4, 0x1 ;  /* 0x00000004e4e47c11 */ /* 0x000fe2000f8e08ff */
[----:B------:R-:W-:Y:S01]  /*07c0*/  IMAD.MOV.U32 R0, RZ, RZ, 0x40 ;  /* 0x00000040ff007424 */ /* 0x000fe200078e00ff */
[----:B------:R-:W-:Y:S01]  /*07d0*/  SHF.R.S32.HI R222, RZ, 0x2, R2 ;  /* 0x00000002ffde7819 */ /* 0x000fe20000011402 */
[----:B------:R-:W-:Y:S01]  /*07e0*/  IMAD.MOV.U32 R5, RZ, RZ, -0x10 ;  /* 0xfffffff0ff057424 */ /* 0x000fe200078e00ff */
[----:B------:R-:W-:Y:S01]  /*07f0*/  SEL R2, R3, 0xffffffe0, !P4 ;  /* 0xffffffe003027807 */ /* 0x000fe20006000000 */
[----:B------:R-:W-:Y:S01]  /*0800*/  IMAD.IADD R212, R212, 0x1, R209 ;  /* 0x00000001d4d47824 */ /* 0x000fe200078e02d1 */
[----:B------:R-:W-:Y:S01]  /*0810*/  LEA R201, R201, UR4, 0x1 ;  /* 0x00000004c9c97c11 */ /* 0x000fe2000f8e08ff */
[----:B------:R-:W-:Y:S01]  /*0820*/  IMAD.IADD R209, R209, 0x1, R4 ;  /* 0x00000001d1d17824 */ /* 0x000fe200078e0204 */
[----:B------:R-:W-:Y:S01]  /*0830*/  SEL R0, R0, 0xffffffc0, !P3 ;  /* 0xffffffc000007807 */ /* 0x000fe20005800000 */
[C---:B------:R-:W-:Y:S01]  /*0840*/  VIADD R230, R228.reuse, 0x20 ;  /* 0x00000020e4e67836 */ /* 0x040fe20000000000 */
[----:B------:R-:W-:Y:S01]  /*0850*/  LEA R229, R229, UR6, 0x1 ;  /* 0x00000006e5e57c11 */ /* 0x000fe2000f8e08ff */
[----:B------:R-:W-:Y:S01]  /*0860*/  @P1 VIADD R230, R228, 0xffffffe0 ;  /* 0xffffffe0e4e61836 */ /* 0x000fe20000000000 */
[----:B------:R-:W-:Y:S01]  /*0870*/  SEL R5, R5, 0x10, !P0 ;  /* 0x0000001005057807 */ /* 0x000fe20004000000 */
[--C-:B------:R-:W-:Y:S01]  /*0880*/  IMAD.IADD R200, R2, 0x1, R201.reuse ;  /* 0x0000000102c87824 */ /* 0x100fe200078e02c9 */
[----:B------:R-:W-:Y:S01]  /*0890*/  LEA R210, R210, UR4, 0x1 ;  /* 0x00000004d2d27c11 */ /* 0x000fe2000f8e08ff */
[C---:B------:R-:W-:Y:S01]  /*08a0*/  IMAD.IADD R3, R0.reuse, 0x1, R201 ;  /* 0x0000000100037824 */ /* 0x040fe200078e02c9 */
[----:B------:R-:W-:Y:S01]  /*08b0*/  IADD3 R2, R0, R201, R2 ;  /* 0x000000c900027210 */ /* 0x000fe20007ffe002 */
[----:B------:R-:W-:Y:S01]  /*08c0*/  VIADD R231, R229, 0x40 ;  /* 0x00000040e5e77836 */ /* 0x000fe20000000000 */
[----:B------:R-:W-:Y:S01]  /*08d0*/  LEA R227, R216, UR4, 0x1 ;  /* 0x00000004d8e37c11 */ /* 0x000fe2000f8e08ff */
[----:B------:R-:W-:Y:S01]  /*08e0*/  IMAD R222, R215, 0x10, R222 ;  /* 0x00000010d7de7824 */ /* 0x000fe200078e02de */
[----:B------:R-:W-:Y:S01]  /*08f0*/  LEA R209, R209, UR5, 0x1 ;  /* 0x00000005d1d17c11 */ /* 0x000fe2000f8e08ff */
[----:B------:R-:W-:-:S02]  /*0900*/  IMAD.IADD R0, R0, 0x1, R210 ;  /* 0x0000000100007824 */ /* 0x000fc400078e02d2 */
[----:B------:R-:W-:Y:S02]  /*0910*/  IMAD.IADD R232, R228, 0x1, R5 ;  /* 0x00000001e4e87824 */ /* 0x000fe400078e0205 */
[----:B------:R-:W-:Y:S02]  /*0920*/  @P2 VIADD R231, R229, 0xffffffc0 ;  /* 0xffffffc0e5e72836 */ /* 0x000fe40000000000 */
[----:B------:R-:W-:-:S07]  /*0930*/  IMAD.IADD R234, R5, 0x1, R230 ;  /* 0x0000000105ea7824 */ /* 0x000fce00078e02e6 */
.L_x_1072:
[----:B-1----:R-:W1:Y:S01]  /*0940*/  S2UR UR5, SR_CTAID.Y ;  /* 0x00000000000579c3 */ /* 0x002e620000002600 */
[----:B------:R-:W-:Y:S01]  /*0950*/  ULDC.64 UR6, c[0x0][0x308] ;  /* 0x0000c20000067ab9 */ /* 0x000fe20000000a00 */
[----:B------:R-:W-:Y:S01]  /*0960*/  ULDC.64 UR8, c[0x0][0x300] ;  /* 0x0000c00000087ab9 */ /* 0x000fe20000000a00 */
[----:B------:R-:W-:Y:S01]  /*0970*/  UISETP.NE.U32.AND UP3, UPT, UR6, URZ, UPT ;  /* 0x0000003f0600728c */ /* 0x000fe2000bf65070 */
[----:B------:R-:W-:Y:S01]  /*0980*/  R2UR UR19, R218 ;  /* 0x00000000da1372ca */ /* 0x000fe200000e0000 */
        /* <DEDUP_REMOVED lines=14> */
[----:B---3--:R-:W-:Y:S01]  /*0a70*/  IMAD.U32 R14, RZ, RZ, UR6 ;  /* 0x00000006ff0e7e24 */ /* 0x008fe2000f8e00ff */
[----:B------:R-:W-:Y:S02]  /*0a80*/  @UP4 UIADD3 UR8, UP1, UR16, UR8, URZ ;  /* 0x0000000810084290 */ /* 0x000fe4000ff3e03f */
[----:B------:R-:W-:Y:S01]  /*0a90*/  UIADD3.X UR14, UR5, UR13, URZ, UP2, !UPT ;  /* 0x0000000d050e7290 */ /* 0x000fe200097fe43f */
[----:B------:R-:W-:Y:S01]  /*0aa0*/  IMAD.U32 R15, RZ, RZ, UR7 ;  /* 0x00000007ff0f7e24 */ /* 0x000fe2000f8e00ff */
[----:B------:R-:W-:Y:S02]  /*0ab0*/  UISETP.NE.AND.EX UP0, UPT, UR13, URZ, UPT, UP0 ;  /* 0x0000003f0d00728c */ /* 0x000fe4000bf05300 */
[----:B------:R-:W-:Y:S01]  /*0ac0*/  @UP4 UIADD3.X UR9, UR5, UR9, URZ, UP1, !UPT ;  /* 0x0000000905094290 */ /* 0x000fe20008ffe43f */
[----:B--2---:R-:W-:Y:S01]  /*0ad0*/  IMAD.U32 R8, RZ, RZ, UR8 ;  /* 0x00000008ff087e24 */ /* 0x004fe2000f8e00ff */
[----:B------:R-:W-:Y:S01]  /*0ae0*/  ULDC.64 UR12, c[0x0][0x2f8] ;  /* 0x0000be00000c7ab9 */ /* 0x000fe20000000a00 */
[----:B------:R-:W-:Y:S01]  /*0af0*/  UISETP.NE.AND UP2, UPT, UR17, URZ, UPT ;  /* 0x0000003f1100728c */ /* 0x000fe2000bf45270 */
[----:B------:R-:W2:Y:S01]  /*0b00*/  @P0 LDG.E R7, desc[UR10][R14.64] ;  /* 0x0000000a0e070981 */ /* 0x000ea2000c1e1900 */
        /* <DEDUP_REMOVED lines=8> */
[----:B------:R-:W-:Y:S01]  /*0b90*/  IMAD.U32 R10, RZ, RZ, UR6 ;  /* 0x00000006ff0a7e24 */ /* 0x000fe2000f8e00ff */
[----:B------:R-:W-:-:S04]  /*0ba0*/  @!UP3 ULDC.64 UR6, c[0x0][0x318] ;  /* 0x0000c6000006bab9 */ /* 0x000fc80000000a00 */
[----:B------:R-:W-:-:S06]  /*0bb0*/  IMAD.U32 R11, RZ, RZ, UR5 ;  /* 0x00000005ff0b7e24 */ /* 0x000fcc000f8e00ff */
[----:B----4-:R-:W4:Y:S01]  /*0bc0*/  @!P2 LDG.E R5, desc[UR10][R10.64] ;  /* 0x0000000a0a05a981 */ /* 0x010f22000c1e1900 */
[----:B------:R-:W-:Y:S02]  /*0bd0*/  IMAD.U32 R12, RZ, RZ, UR15 ;  /* 0x0000000fff0c7e24 */ /* 0x000fe4000f8e00ff */
[----:B------:R-:W-:-:S05]  /*0be0*/  IMAD.U32 R13, RZ, RZ, UR14 ;  /* 0x0000000eff0d7e24 */ /* 0x000fca000f8e00ff */
[----:B-----5:R-:W5:Y:S04]  /*0bf0*/  @P3 LDG.E R6, desc[UR10][R12.64] ;  /* 0x0000000a0c063981 */ /* 0x020f68000c1e1900 */
[----:B------:R-:W5:Y:S01]  /*0c00*/  @P3 LDG.E R4, desc[UR10][R12.64+0x4] ;  /* 0x0000040a0c043981 */ /* 0x000f62000c1e1900 */
[----:B------:R-:W-:Y:S01]  /*0c10*/  @!UP3 UISETP.NE.U32.AND UP1, UPT, UR6, URZ, UPT ;  /* 0x0000003f0600b28c */ /* 0x000fe2000bf25070 */
[----:B------:R-:W-:Y:S02]  /*0c20*/  UMOV UR18, URZ ;  /* 0x0000003f00127c82 */ /* 0x000fe40008000000 */
[----:B------:R-:W-:Y:S01]  /*0c30*/  @!UP3 ULDC UR6, c[0x0][0x2cc] ;  /* 0x0000b3000006bab9 */ /* 0x000fe20000000800 */
[----:B------:R-:W-:-:S03]  /*0c40*/  @!UP3 UISETP.NE.AND.EX UP1, UPT, UR7, URZ, UPT, UP1 ;  /* 0x0000003f0700b28c */ /* 0x000fc6000bf25310 */
[----:B------:R-:W-:Y:S01]  /*0c50*/  UMOV UR7, 0xffffffff ;  /* 0xffffffff00077882 */ /* 0x000fe20000000000 */
[----:B------:R-:W-:Y:S01]  /*0c60*/  UMOV UR5, 0xffffffff ;  /* 0xffffffff00057882 */ /* 0x000fe20000000000 */
[----:B------:R-:W-:Y:S02]  /*0c70*/  @!UP3 USEL UR8, UR6, URZ, UP1 ;  /* 0x0000003f0608b287 */ /* 0x000fe40008800000 */
[----:B------:R-:W-:Y:S01]  /*0c80*/  USHF.L.U32 UR59, UR19, 0x6, URZ ;  /* 0x00000006133b7899 */ /* 0x000fe2000800063f */
[----:B--2---:R-:W-:Y:S02]  /*0c90*/  @P0 R2UR UR9, R7 ;  /* 0x00000000070902ca */ /* 0x004fe400000e0000 */
[----:B------:R-:W-:-:S04]  /*0ca0*/  ISETP.NE.U32.AND P0, PT, RZ, UR12, PT ;  /* 0x0000000cff007c0c */ /* 0x000fc8000bf05070 */
[----:B------:R-:W-:Y:S02]  /*0cb0*/  ISETP.NE.AND.EX P0, PT, RZ, UR13, PT, P0 ;  /* 0x0000000dff007c0c */ /* 0x000fe4000bf05300 */
[----:B---3--:R-:W-:Y:S02]  /*0cc0*/  @P1 R2UR UR18, R8 ;  /* 0x00000000081212ca */ /* 0x008fe400000e0000 */
[----:B----4-:R-:W-:-:S11]  /*0cd0*/  @!P2 R2UR UR7, R5 ;  /* 0x000000000507a2ca */ /* 0x010fd600000e0000 */
        /* <DEDUP_REMOVED lines=14> */
.L_x_1042:
[----:B------:R-:W-:-:S13]  /*0dc0*/  R2UR UR9, R241 ;  /* 0x00000000f10972ca */ /* 0x000fda00000e0000 */
        /* <DEDUP_REMOVED lines=8> */
[----:B------:R-:W-:Y:S01]  /*0e50*/  R2UR UR28, R242 ;  /* 0x00000000f21c72ca */ /* 0x000fe200000e0000 */
[----:B------:R-:W-:Y:S01]  /*0e60*/  UISETP.NE.AND UP2, UPT, UR5, -0x1, UPT ;  /* 0xffffffff0500788c */ /* 0x000fe2000bf45270 */
[----:B------:R-:W-:Y:S01]  /*0e70*/  R2UR UR27, R241 ;  /* 0x00000000f11b72ca */ /* 0x000fe200000e0000 */
[----:B------:R-:W-:Y:S01]  /*0e80*/  ULDC.64 UR8, c[0x0][0x228] ;  /* 0x00008a0000087ab9 */ /* 0x000fe20000000a00 */
[----:B------:R-:W-:Y:S02]  /*0e90*/  UIADD3 UR18, UR7, 0x3f, URZ ;  /* 0x0000003f07127890 */ /* 0x000fe4000fffe03f */
[----:B------:R-:W2:Y:S01]  /*0ea0*/  S2UR UR17, SR_CTAID.X ;  /* 0x00000000001179c3 */ /* 0x000ea20000002500 */
[----:B------:R-:W-:Y:S01]  /*0eb0*/  UIMAD UR16, UR53, UR8, URZ ;  /* 0x00000008351072a4 */ /* 0x000fe2000f8e023f */
[----:B------:R-:W-:Y:S01]  /*0ec0*/  ULDC.64 UR36, c[0x0][0x240] ;  /* 0x0000900000247ab9 */ /* 0x000fe20000000a00 */
[----:B------:R-:W-:Y:S01]  /*0ed0*/  ULDC UR48, c[0x0][0x2d4] ;  /* 0x0000b50000307ab9 */ /* 0x000fe20000000800 */
[----:B------:R-:W-:Y:S01]  /*0ee0*/  ULDC UR19, c[0x0][0x394] ;  /* 0x0000e50000137ab9 */ /* 0x000fe20000000800 */
[----:B------:R-:W-:-:S02]  /*0ef0*/  ULDC UR55, c[0x0][0x2dc] ;  /* 0x0000b70000377ab9 */ /* 0x000fc40000000800 */
[----:B------:R-:W-:Y:S01]  /*0f00*/  UISETP.NE.AND UP1, UPT, UR28, -0x1, UPT ;  /* 0xffffffff1c00788c */ /* 0x000fe2000bf25270 */
[----:B------:R-:W3:Y:S01]  /*0f10*/  S2UR UR49, SR_CTAID.Y ;  /* 0x00000000003179c3 */ /* 0x000ee20000002600 */
[----:B------:R-:W-:Y:S01]  /*0f20*/  ULDC UR54, c[0x0][0x270] ;  /* 0x00009c0000367ab9 */ /* 0x000fe20000000800 */
[----:B------:R-:W-:Y:S02]  /*0f30*/  USHF.R.S32.HI UR21, URZ, 0x1f, UR18 ;  /* 0x0000001f3f157899 */ /* 0x000fe40008011412 */
[----:B------:R-:W-:Y:S01]  /*0f40*/  UIMAD UR24, UR5, UR37, URZ ;  /* 0x00000025051872a4 */ /* 0x000fe2000f8e023f */
[----:B------:R-:W-:Y:S01]  /*0f50*/  ULDC.U8 UR22, c[0x0][0x3d8] ;  /* 0x0000f60000167ab9 */ /* 0x000fe20000000000 */
[----:B------:R-:W-:Y:S01]  /*0f60*/  ULDC UR46, c[0x0][0x2c4] ;  /* 0x0000b100002e7ab9 */ /* 0x000fe20000000800 */
[----:B-1----:R-:W-:Y:S01]  /*0f70*/  IABS R7, R4 ;  /* 0x0000000400077213 */ /* 0x002fe20000000000 */
[----:B------:R-:W-:Y:S02]  /*0f80*/  S2UR UR47, SR_CTAID.Z ;  /* 0x00000000002f79c3 */ /* 0x000fe40000002700 */
[----:B------:R-:W-:Y:S01]  /*0f90*/  @UP1 UIADD3 UR26, UR27, UR28, URZ ;  /* 0x0000001c1b1a1290 */ /* 0x000fe2000fffe03f */
[----:B------:R-:W-:Y:S01]  /*0fa0*/  ISETP.NE.AND P3, PT, R4, RZ, PT ;  /* 0x000000ff0400720c */ /* 0x000fe20003f65270 */
[----:B------:R-:W1:Y:S01]  /*0fb0*/  I2F.RP R8, R7 ;  /* 0x0000000700087306 */ /* 0x000e620000209400 */
[----:B------:R-:W-:-:S02]  /*0fc0*/  @UP1 UIADD3 UR28, UR27, UR28, URZ ;  /* 0x0000001c1b1c1290 */ /* 0x000fc4000fffe03f */
[----:B------:R-:W-:Y:S02]  /*0fd0*/  ULEA.HI UR27, UR21, UR18, URZ, 0x6 ;  /* 0x00000012151b7291 */ /* 0x000fe4000f8f303f */
[----:B--2---:R-:W-:Y:S02]  /*0fe0*/  UIMAD.WIDE.U32 UR30, UR17, UR12, URZ ;  /* 0x0000000c111e72a5 */ /* 0x004fe4000f8e003f */
[----:B------:R-:W-:Y:S02]  /*0ff0*/  UISETP.NE.AND UP3, UPT, UR22, URZ, UPT ;  /* 0x0000003f1600728c */ /* 0x000fe4000bf65270 */
[----:B------:R-:W-:Y:S01]  /*1000*/  UIMAD UR41, UR17, UR13, UR31 ;  /* 0x0000000d112972a4 */ /* 0x000fe2000f8e021f */
[----:B------:R-:W2:Y:S01]  /*1010*/  S2UR UR17, SR_CTAID.Y ;  /* 0x00000000001179c3 */ /* 0x000ea20000002600 */
[----:B------:R-:W-:Y:S02]  /*1020*/  USHF.R.S32.HI UR31, URZ, 0x1f, UR48 ;  /* 0x0000001f3f1f7899 */ /* 0x000fe40008011430 */
[----:B---3--:R-:W-:Y:S01]  /*1030*/  UIMAD.WIDE.U32 UR14, UR49, UR8, URZ ;  /* 0x00000008310e72a5 */ /* 0x008fe2000f8e003f */
[----:B-1----:R-:W1:Y:S01]  /*1040*/  MUFU.RCP R8, R8 ;  /* 0x0000000800087308 */ /* 0x002e620000001000 */
[----:B------:R-:W-:Y:S01]  /*1050*/  UIMAD UR25, UR49, UR9, UR16 ;  /* 0x00000009311972a4 */ /* 0x000fe2000f8e0210 */
[----:B------:R-:W-:-:S02]  /*1060*/  @UP2 ULDC.64 UR12, c[0x0][0x420] ;  /* 0x00010800000c2ab9 */ /* 0x000fc40000000a00 */
[----:B------:R-:W-:Y:S01]  /*1070*/  @!UP2 ULDC.64 UR8, c[0x0][0x418] ;  /* 0x000106000008aab9 */ /* 0x000fe20000000a00 */
[----:B------:R-:W-:Y:S02]  /*1080*/  @UP2 UIMAD.WIDE.U32 UR34, UR5, UR12, URZ ;  /* 0x0000000c052222a5 */ /* 0x000fe4000f8e003f */
[----:B------:R-:W-:Y:S02]  /*1090*/  @!UP2 UIMAD UR12, UR53, UR8, URZ ;  /* 0x00000008350ca2a4 */ /* 0x000fe4000f8e023f */
[----:B------:R-:W-:Y:S02]  /*10a0*/  @!UP2 UIMAD.WIDE.U32 UR32, UR49, UR8, URZ ;  /* 0x000000083120a2a5 */ /* 0x000fe4000f8e003f */
[----:B------:R-:W-:Y:S02]  /*10b0*/  UIADD3 UR8, UR7, 0x40, UR59 ;  /* 0x0000004007087890 */ /* 0x000fe4000fffe03b */
[----:B------:R-:W-:Y:S02]  /*10c0*/  @UP2 UIMAD UR45, UR5, UR13, UR35 ;  /* 0x0000000d052d22a4 */ /* 0x000fe4000f8e0223 */
[----:B------:R-:W-:Y:S01]  /*10d0*/  @!UP2 UIMAD UR29, UR49, UR9, UR12 ;  /* 0x00000009311da2a4 */ /* 0x000fe2000f8e020c */
[----:B-1----:R-:W-:Y:S01]  /*10e0*/  VIADD R8, R8, 0xffffffe ;  /* 0x0ffffffe08087836 */ /* 0x002fe20000000000 */
[----:B------:R-:W-:-:S02]  /*10f0*/  UIADD3 UR19, UR8, UR19, -UR6 ;  /* 0x0000001308137290 */ /* 0x000fc4000fffe806 */
[----:B--2---:R-:W-:Y:S01]  /*1100*/  USHF.L.U32 UR17, UR17, 0x7, URZ ;  /* 0x0000000711117899 */ /* 0x004fe2000800063f */
[----:B------:R-:W1:Y:S01]  /*1110*/  F2I.FTZ.U32.TRUNC.NTZ R9, R8 ;  /* 0x0000000800097305 */ /* 0x000e62000021f000 */
[----:B------:R-:W-:Y:S02]  /*1120*/  UIMAD.WIDE UR8, UR55, UR54, URZ ;  /* 0x00000036370872a5 */ /* 0x000fe4000f8e023f */
[----:B------:R-:W-:Y:S02]  /*1130*/  USEL UR40, UR17, URZ, UP0 ;  /* 0x0000003f11287287 */ /* 0x000fe40008000000 */
[----:B------:R-:W-:Y:S02]  /*1140*/  UIMAD.WIDE.U32 UR16, UR5, UR36, URZ ;  /* 0x00000024051072a5 */ /* 0x000fe4000f8e003f */
[----:B------:R-:W-:Y:S02]  /*1150*/  UIMAD.WIDE.U32 UR12, UR49, UR48, URZ ;  /* 0x00000030310c72a5 */ /* 0x000fe4000f8e003f */
[----:B------:R-:W-:-:S02]  /*1160*/  USEL UR51, UR14, UR16, !UP2 ;  /* 0x000000100e337287 */ /* 0x000fc4000d000000 */
[----:B------:R-:W-:Y:S02]  /*1170*/  UIMAD UR16, UR31, UR49, URZ ;  /* 0x000000311f1072a4 */ /* 0x000fe4000f8e023f */
[----:B------:R-:W-:Y:S01]  /*1180*/  UIADD3 UR18, UR19, 0x3f, URZ ;  /* 0x0000003f13127890 */ /* 0x000fe2000fffe03f */
[--C-:B-1----:R-:W-:Y:S01]  /*1190*/  IMAD.MOV R5, RZ, RZ, -R9.reuse ;  /* 0x000000ffff057224 */ /* 0x102fe200078e0a09 */
[----:B------:R-:W-:Y:S01]  /*11a0*/  UIADD3 UR42, UR15, UR25, URZ ;  /* 0x000000190f2a7290 */ /* 0x000fe2000fffe03f */
[----:B------:R-:W-:Y:S01]  /*11b0*/  IMAD.MOV.U32 R8, RZ, RZ, RZ ;  /* 0x000000ffff087224 */ /* 0x000fe200078e00ff */
[----:B------:R-:W-:Y:S01]  /*11c0*/  UIMAD.WIDE.U32 UR14, UR8, UR12, URZ ;  /* 0x0000000c080e72a5 */ /* 0x000fe2000f8e003f */
[----:B------:R-:W-:Y:S01]  /*11d0*/  IMAD R6, R5, R7, RZ ;  /* 0x0000000705067224 */ /* 0x000fe200078e02ff */
[----:B------:R-:W-:Y:S01]  /*11e0*/  IABS R5, UR47 ;  /* 0x0000002f00057c13 */ /* 0x000fe20008000000 */
[----:B------:R-:W-:Y:S02]  /*11f0*/  UIMAD UR19, UR9, UR12, URZ ;  /* 0x0000000c091372a4 */ /* 0x000fe4000f8e023f */
[----:B------:R-:W-:Y:S01]  /*1200*/  IMAD.HI.U32 R6, R9, R6, R8 ;  /* 0x0000000609067227 */ /* 0x000fe200078e0008 */
[----:B------:R-:W-:-:S02]  /*1210*/  UIMAD UR12, UR53, UR48, UR16 ;  /* 0x00000030350c72a4 */ /* 0x000fc4000f8e0210 */
[----:B------:R-:W-:Y:S02]  /*1220*/  @UP2 UIADD3 UR42, UR17, UR24, URZ ;  /* 0x00000018112a2290 */ /* 0x000fe4000fffe03f */
[----:B------:R-:W-:Y:S01]  /*1230*/  UIADD3 UR16, UR13, UR12, URZ ;  /* 0x0000000c0d107290 */ /* 0x000fe2000fffe03f */
[----:B------:R-:W-:Y:S01]  /*1240*/  IMAD.HI.U32 R22, R6, R5, RZ ;  /* 0x0000000506167227 */ /* 0x000fe200078e00ff */
[----:B------:R-:W-:Y:S02]  /*1250*/  USHF.R.S32.HI UR17, URZ, 0x1f, UR18 ;  /* 0x0000001f3f117899 */ /* 0x000fe40008011412 */
[----:B------:R-:W-:Y:S01]  /*1260*/  UIMAD.WIDE.U32 UR12, UR8, UR5, URZ ;  /* 0x00000005080c72a5 */ /* 0x000fe2000f8e003f */
[----:B------:R-:W-:Y:S01]  /*1270*/  IMAD.MOV R6, RZ, RZ, -R22 ;  /* 0x000000ffff067224 */ /* 0x000fe200078e0a16 */
[----:B------:R-:W-:Y:S02]  /*1280*/  UIMAD UR16, UR8, UR16, UR19 ;  /* 0x00000010081072a4 */ /* 0x000fe4000f8e0213 */
[----:B------:R-:W-:Y:S01]  /*1290*/  ULEA.HI UR17, UR17, UR18, URZ, 0x6 ;  /* 0x0000001211117291 */ /* 0x000fe2000f8f303f */
[----:B------:R-:W-:Y:S01]  /*12a0*/  IMAD R6, R7, R6, R5 ;  /* 0x0000000607067224 */ /* 0x000fe200078e0205 */
[----:B------:R-:W-:Y:S01]  /*12b0*/  USHF.L.U64.HI UR20, UR49, 0x7, UR53 ;  /* 0x0000000731147899 */ /* 0x000fe20008010235 */
[----:B------:R-:W-:Y:S01]  /*12c0*/  LOP3.LUT R5, R4, UR47, RZ, 0x3c, !PT ;  /* 0x0000002f04057c12 */ /* 0x000fe2000f8e3cff */
[----:B------:R-:W-:-:S02]  /*12d0*/  USEL UR52, UR14, UR12, !UP2 ;  /* 0x0000000c0e347287 */ /* 0x000fc4000d000000 */
[----:B------:R-:W-:Y:S01]  /*12e0*/  UIADD3 UR43, UR15, UR16, URZ ;  /* 0x000000100f2b7290 */ /* 0x000fe2000fffe03f */
[----:B------:R-:W-:Y:S01]  /*12f0*/  ISETP.GT.U32.AND P1, PT, R7, R6, PT ;  /* 0x000000060700720c */ /* 0x000fe20003f24070 */
[----:B------:R-:W-:Y:S01]  /*1300*/  USHF.R.S32.HI UR15, URZ, 0x6, UR27 ;  /* 0x000000063f0f7899 */ /* 0x000fe2000801141b */
[----:B------:R-:W-:Y:S01]  /*1310*/  ISETP.GE.AND P2, PT, R5, RZ, PT ;  /* 0x000000ff0500720c */ /* 0x000fe20003f46270 */
[----:B------:R-:W-:Y:S02]  /*1320*/  USHF.R.S32.HI UR14, URZ, 0x6, UR17 ;  /* 0x000000063f0e7899 */ /* 0x000fe40008011411 */
[----:B------:R-:W-:Y:S02]  /*1330*/  USEL UR39, UR20, URZ, UP0 ;  /* 0x0000003f14277287 */ /* 0x000fe40008000000 */
[----:B------:R-:W-:Y:S02]  /*1340*/  UISETP.LT.AND UP0, UPT, UR15, UR14, UPT ;  /* 0x0000000e0f00728c */ /* 0x000fe4000bf01270 */
[----:B------:R-:W-:-:S02]  /*1350*/  @UP3 UIMAD UR16, UR49, UR46, URZ ;  /* 0x0000002e311032a4 */ /* 0x000fc4000f8e023f */
[----:B------:R-:W-:Y:S02]  /*1360*/  USEL UR31, UR15, UR14, UP0 ;  /* 0x0000000e0f1f7287 */ /* 0x000fe40008000000 */
[----:B------:R-:W-:Y:S01]  /*1370*/  @UP3 USEL UR16, UR16, UR5, !UP2 ;  /* 0x0000000510103287 */ /* 0x000fe2000d000000 */
[----:B------:R-:W-:Y:S01]  /*1380*/  @!P1 IMAD.IADD R6, R6, 0x1, -R7 ;  /* 0x0000000106069824 */ /* 0x000fe200078e0a07 */
[----:B------:R-:W-:Y:S01]  /*1390*/  ULEA UR14, UR31, 0xffffffc0, 0x6 ;  /* 0xffffffc01f0e7891 */ /* 0x000fe2000f8e303f */
[----:B------:R-:W-:Y:S01]  /*13a0*/  @!P1 VIADD R22, R22, 0x1 ;  /* 0x0000000116169836 */ /* 0x000fe20000000000 */
[----:B------:R-:W-:Y:S01]  /*13b0*/  @UP3 ULDC UR15, c[0x0][0x2e4] ;  /* 0x0000b900000f3ab9 */ /* 0x000fe20000000800 */
[----:B------:R-:W-:Y:S01]  /*13c0*/  UIMAD UR12, UR9, UR5, URZ ;  /* 0x00000005090c72a4 */ /* 0x000fe2000f8e023f */
[----:B------:R-:W-:Y:S01]  /*13d0*/  ISETP.GE.U32.AND P0, PT, R6, R7, PT ;  /* 0x000000070600720c */ /* 0x000fe20003f06070 */
[----:B------:R-:W-:Y:S01]  /*13e0*/  @UP3 UIMAD UR27, UR47, UR15, UR16 ;  /* 0x0000000f2f1b32a4 */ /* 0x000fe2000f8e0210 */
[----:B------:R-:W-:Y:S01]  /*13f0*/  PLOP3.LUT P1, PT, PT, PT, UP1, 0x80, 0x0 ;  /* 0x000000000000781c */ /* 0x000fe20003f2f018 */
[----:B------:R-:W-:-:S02]  /*1400*/  USHF.R.S32.HI UR19, URZ, 0x1f, UR14 ;  /* 0x0000001f3f137899 */ /* 0x000fc4000801140e */
[----:B------:R-:W-:Y:S01]  /*1410*/  UIADD3 UR15, UP0, UR14, UR40, URZ ;  /* 0x000000280e0f7290 */ /* 0x000fe2000ff1e03f */
[----:B------:R-:W-:Y:S01]  /*1420*/  ULDC.U8 UR23, c[0x0][0x480] ;  /* 0x0001200000177ab9 */ /* 0x000fe20000000000 */
[----:B------:R-:W-:Y:S02]  /*1430*/  @UP1 ULDC.64 UR20, c[0x0][0x250] ;  /* 0x0000940000141ab9 */ /* 0x000fe40000000a00 */
[----:B------:R-:W-:Y:S02]  /*1440*/  UIADD3.X UR16, UR19, UR39, URZ, UP0, !UPT ;  /* 0x0000002713107290 */ /* 0x000fe400087fe43f */
[----:B------:R-:W-:Y:S02]  /*1450*/  UIMAD UR9, UR9, UR15, URZ ;  /* 0x0000000f090972a4 */ /* 0x000fe4000f8e023f */
[----:B------:R-:W-:Y:S01]  /*1460*/  UISETP.NE.AND UP4, UPT, UR23, URZ, UPT ;  /* 0x0000003f1700728c */ /* 0x000fe2000bf85270 */
[----:B------:R-:W-:Y:S01]  /*1470*/  @P0 VIADD R22, R22, 0x1 ;  /* 0x0000000116160836 */ /* 0x000fe20000000000 */
[----:B------:R-:W-:Y:S01]  /*1480*/  UIMAD.WIDE.U32 UR24, UR8, UR15, URZ ;  /* 0x0000000f081872a5 */ /* 0x000fe2000f8e003f */
[----:B------:R-:W-:Y:S01]  /*1490*/  PLOP3.LUT P0, PT, PT, PT, UP3, 0x80, 0x0 ;  /* 0x000000000000781c */ /* 0x000fe20003f0f038 */
[----:B------:R-:W-:Y:S01]  /*14a0*/  @UP1 ULDC.64 UR22, c[0x0][0x248] ;  /* 0x0000920000161ab9 */ /* 0x000fe20000000a00 */
[----:B------:R-:W-:Y:S01]  /*14b0*/  @UP2 UIADD3 UR43, UR13, UR12, URZ ;  /* 0x0000000c0d2b2290 */ /* 0x000fe2000fffe03f */
[----:B------:R-:W-:Y:S01]  /*14c0*/  @!P2 IMAD.MOV R22, RZ, RZ, -R22 ;  /* 0x000000ffff16a224 */ /* 0x000fe200078e0a16 */
[----:B------:R-:W-:Y:S01]  /*14d0*/  UIMAD UR15, UR8, UR16, UR9 ;  /* 0x00000010080f72a4 */ /* 0x000fe2000f8e0209 */
[----:B------:R-:W-:Y:S01]  /*14e0*/  @!P3 LOP3.LUT R22, RZ, R4, RZ, 0x33, !PT ;  /* 0x00000004ff16b212 */ /* 0x000fe200078e33ff */
[----:B------:R-:W-:-:S02]  /*14f0*/  @UP1 UIMAD.WIDE.U32 UR12, UR26, UR22, URZ ;  /* 0x000000161a0c12a5 */ /* 0x000fc4000f8e003f */
[----:B------:R-:W-:Y:S02]  /*1500*/  @UP1 UIMAD.WIDE.U32 UR8, UR28, UR20, URZ ;  /* 0x000000141c0812a5 */ /* 0x000fe4000f8e003f */
[----:B------:R-:W-:Y:S02]  /*1510*/  @!UP3 UIMAD UR17, UR49, UR54, UR47 ;  /* 0x000000363111b2a4 */ /* 0x000fe4000f8e022f */
[----:B------:R-:W-:Y:S02]  /*1520*/  UIMAD UR44, UR47, UR55, URZ ;  /* 0x000000372f2c72a4 */ /* 0x000fe4000f8e023f */
[----:B------:R-:W-:Y:S02]  /*1530*/  @UP1 UIMAD UR18, UR26, UR23, URZ ;  /* 0x000000171a1212a4 */ /* 0x000fe4000f8e023f */
[----:B------:R-:W-:Y:S02]  /*1540*/  @UP1 UIMAD UR16, UR28, UR21, URZ ;  /* 0x000000151c1012a4 */ /* 0x000fe4000f8e023f */
[----:B------:R-:W-:-:S02]  /*1550*/  @!UP3 UIMAD UR27, UR17, UR46, URZ ;  /* 0x0000002e111bb2a4 */ /* 0x000fc4000f8e023f */
[----:B------:R-:W-:Y:S02]  /*1560*/  USEL UR50, UR30, URZ, UP4 ;  /* 0x0000003f1e327287 */ /* 0x000fe4000a000000 */
[----:B------:R-:W-:Y:S02]  /*1570*/  USHF.R.S32.HI UR38, URZ, 0x1f, UR59 ;  /* 0x0000001f3f267899 */ /* 0x000fe4000801143b */
[----:B------:R-:W-:Y:S02]  /*1580*/  @!UP2 UIADD3 UR45, UR33, UR29, URZ ;  /* 0x0000001d212da290 */ /* 0x000fe4000fffe03f */
[----:B------:R-:W-:Y:S02]  /*1590*/  USHF.R.S32.HI UR47, URZ, 0x1f, UR44 ;  /* 0x0000001f3f2f7899 */ /* 0x000fe4000801142c */
[----:B------:R-:W-:Y:S02]  /*15a0*/  @UP1 UIADD3 UR39, UR9, UR16, URZ ;  /* 0x0000001009271290 */ /* 0x000fe4000fffe03f */
[----:B------:R-:W-:-:S02]  /*15b0*/  USEL UR49, UR41, URZ, UP4 ;  /* 0x0000003f29317287 */ /* 0x000fc4000a000000 */
[----:B------:R-:W-:Y:S02]  /*15c0*/  UIADD3 UR46, UR25, UR15, URZ ;  /* 0x0000000f192e7290 */ /* 0x000fe4000fffe03f */
[----:B------:R-:W-:Y:S01]  /*15d0*/  @UP1 UIADD3 UR40, UR13, UR18, URZ ;  /* 0x000000120d281290 */ /* 0x000fe2000fffe03f */
[----:B------:R-:W-:Y:S01]  /*15e0*/  @UP1 UMOV UR30, UR12 ;  /* 0x0000000c001e1c82 */ /* 0x000fe20008000000 */
[----:B------:R-:W-:Y:S01]  /*15f0*/  @UP1 UMOV UR28, UR8 ;  /* 0x00000008001c1c82 */ /* 0x000fe20008000000 */
[----:B------:R-:W-:Y:S09]  /*1600*/  @P1 BRA `(.L_x_1044) ;  /* 0x0000000000381947 */ /* 0x000ff20003800000 */
[----:B------:R-:W-:Y:S01]  /*1610*/  R2UR UR13, R241 ;  /* 0x00000000f10d72ca */ /* 0x000fe200000e0000 */
[----:B------:R-:W1:Y:S01]  /*1620*/  S2UR UR16, SR_CTAID.Y ;  /* 0x00000000001079c3 */ /* 0x000e620000002600 */
[----:B------:R-:W-:-:S11]  /*1630*/  ULDC.64 UR22, c[0x0][0x248] ;  /* 0x0000920000167ab9 */ /* 0x000fd60000000a00 */
[----:B------:R-:W-:-:S04]  /*1640*/  USHF.R.S32.HI UR8, URZ, 0x1f, UR13 ;  /* 0x0000001f3f087899 */ /* 0x000fc8000801140d */
[----:B------:R-:W-:Y:S02]  /*1650*/  UIMAD UR12, UR8, UR22, URZ ;  /* 0x00000016080c72a4 */ /* 0x000fe4000f8e023f */
[----:B------:R-:W-:Y:S02]  /*1660*/  UIMAD.WIDE.U32 UR8, UR13, UR22, URZ ;  /* 0x000000160d0872a5 */ /* 0x000fe4000f8e003f */
[----:B------:R-:W-:-:S04]  /*1670*/  UIMAD UR12, UR13, UR23, UR12 ;  /* 0x000000170d0c72a4 */ /* 0x000fc8000f8e020c */
[----:B------:R-:W-:-:S03]  /*1680*/  UIADD3 UR9, UR9, UR12, URZ ;  /* 0x0000000c09097290 */ /* 0x000fc6000fffe03f */
[----:B------:R-:W-:Y:S02]  /*1690*/  ULDC.64 UR12, c[0x0][0x230] ;  /* 0x00008c00000c7ab9 */ /* 0x000fe40000000a00 */
[----:B------:R-:W-:Y:S02]  /*16a0*/  UIMAD UR15, UR53, UR12, URZ ;  /* 0x0000000c350f72a4 */ /* 0x000fe4000f8e023f */
[----:B-1----:R-:W-:Y:S02]  /*16b0*/  UIMAD.WIDE.U32 UR8, UR16, UR12, UR8 ;  /* 0x0000000c100872a5 */ /* 0x002fe4000f8e0008 */
[----:B------:R-:W-:-:S04]  /*16c0*/  UIMAD UR13, UR16, UR13, UR15 ;  /* 0x0000000d100d72a4 */ /* 0x000fc8000f8e020f */
[----:B------:R-:W-:Y:S01]  /*16d0*/  UIADD3 UR40, UR9, UR13, URZ ;  /* 0x0000000d09287290 */ /* 0x000fe2000fffe03f */
[----:B------:R-:W-:-:S11]  /*16e0*/  UMOV UR30, UR8 ;  /* 0x00000008001e7c82 */ /* 0x000fd60008000000 */
.L_x_1044:
[----:B------:R-:W-:Y:S05]  /*16f0*/  @P1 BRA `(.L_x_1045) ;  /* 0x0000000000381947 */ /* 0x000fea0003800000 */
        /* <DEDUP_REMOVED lines=14> */
.L_x_1045:
        /* <DEDUP_REMOVED lines=13> */
.L_x_1046:
[----:B------:R-:W-:Y:S08]  /*18b0*/  S2UR UR9, SR_CTAID.Z ;  /* 0x00000000000979c3 */ /* 0x000ff00000002700 */
[----:B------:R-:W1:Y:S02]  /*18c0*/  S2UR UR5, SR_CTAID.Y ;  /* 0x00000000000579c3 */ /* 0x000e640000002600 */
[----:B-1----:R-:W-:-:S04]  /*18d0*/  UIMAD UR5, UR5, UR54, UR9 ;  /* 0x00000036050572a4 */ /* 0x002fc8000f8e0209 */
[----:B------:R-:W-:-:S12]  /*18e0*/  UIMAD UR5, UR5, UR48, URZ ;  /* 0x00000030050572a4 */ /* 0x000fd8000f8e023f */
.L_x_1047:
[----:B------:R-:W1:Y:S01]  /*18f0*/  S2UR UR12, SR_CTAID.Z ;  /* 0x00000000000c79c3 */ /* 0x000e620000002700 */
[----:B------:R-:W2:Y:S01]  /*1900*/  S2R R11, SR_TID.X ;  /* 0x00000000000b7919 */ /* 0x000ea20000002100 */
[----:B------:R-:W-:Y:S01]  /*1910*/  SHF.R.S32.HI R13, RZ, 0x1f, R217 ;  /* 0x0000001fff0d7819 */ /* 0x000fe200000114d9 */
[----:B------:R-:W-:Y:S01]  /*1920*/  UIADD3 UR48, UR59, UR7, URZ ;  /* 0x000000073b307290 */ /* 0x000fe2000fffe03f */
[----:B------:R-:W-:Y:S01]  /*1930*/  IADD3 R6, P0, R217, UR14, RZ ;  /* 0x0000000ed9067c10 */ /* 0x000fe2000ff1e0ff */
[----:B------:R-:W-:Y:S01]  /*1940*/  ULDC UR32, c[0x0][0x398] ;  /* 0x0000e60000207ab9 */ /* 0x000fe20000000800 */
[--C-:B------:R-:W-:Y:S01]  /*1950*/  SHF.R.S32.HI R221, RZ, 0x1f, R220.reuse ;  /* 0x0000001fffdd7819 */ /* 0x100fe200000114dc */
[----:B------:R-:W-:Y:S01]  /*1960*/  UIMAD UR41, UR55, UR54, URZ ;  /* 0x00000036372972a4 */ /* 0x000fe2000f8e023f */
[----:B------:R-:W3:Y:S01]  /*1970*/  LDC.64 R4, c[0x0][0x420] ;  /* 0x00010800ff047b82 */ /* 0x000ee20000000a00 */
[----:B------:R-:W-:Y:S01]  /*1980*/  IADD3.X R7, R13, UR19, RZ, P0, !PT ;  /* 0x000000130d077c10 */ /* 0x000fe200087fe4ff */
[----:B------:R-:W-:Y:S01]  /*1990*/  ULDC.64 UR16, c[0x0][0x258] ;  /* 0x0000960000107ab9 */ /* 0x000fe20000000a00 */
[----:B------:R-:W-:Y:S01]  /*19a0*/  IADD3 R14, P0, R220, UR8, RZ ;  /* 0x00000008dc0e7c10 */ /* 0x000fe2000ff1e0ff */
[----:B------:R-:W-:Y:S01]  /*19b0*/  IMAD.WIDE.U32 R16, R6, UR36, R220 ;  /* 0x0000002406107c25 */ /* 0x000fe2000f8e00dc */
[----:B------:R-:W-:Y:S01]  /*19c0*/  USHF.L.U32 UR9, UR41, 0x6, URZ ;  /* 0x0000000629097899 */ /* 0x000fe2000800063f */
[----:B------:R-:W-:Y:S01]  /*19d0*/  BSSY B1, `(.L_x_1043) ;  /* 0x000062c000017945 */ /* 0x000fe20003800000 */
[----:B------:R-:W-:Y:S01]  /*19e0*/  IADD3.X R15, R221, UR45, RZ, P0, !PT ;  /* 0x0000002ddd0f7c10 */ /* 0x000fe200087fe4ff */
[----:B------:R-:W4:Y:S01]  /*19f0*/  S2UR UR33, SR_CTAID.Z ;  /* 0x00000000002179c3 */ /* 0x000f220000002700 */
[----:B------:R-:W-:Y:S01]  /*1a00*/  IMAD R7, R7, UR36, RZ ;  /* 0x0000002407077c24 */ /* 0x000fe2000f8e02ff */
[----:B------:R-:W-:Y:S01]  /*1a10*/  IADD3 R18, P0, R16, UR51, RZ ;  /* 0x0000003310127c10 */ /* 0x000fe2000ff1e0ff */
[----:B------:R-:W-:Y:S01]  /*1a20*/  UIADD3 UR18, UP2, UP0, UR24, UR9, UR44 ;  /* 0x0000000918127290 */ /* 0x000fe2000f85e02c */
[----:B------:R-:W-:Y:S01]  /*1a30*/  IMAD.U32 R16, RZ, RZ, UR16 ;  /* 0x00000010ff107e24 */ /* 0x000fe2000f8e00ff */
[----:B------:R-:W-:Y:S01]  /*1a40*/  USHF.R.S32.HI UR9, URZ, 0x1f, UR9 ;  /* 0x0000001f3f097899 */ /* 0x000fe20008011409 */
[----:B------:R-:W-:Y:S01]  /*1a50*/  IMAD R7, R6, UR37, R7 ;  /* 0x0000002506077c24 */ /* 0x000fe2000f8e0207 */
[----:B------:R-:W-:Y:S01]  /*1a60*/  ULDC.64 UR24, c[0x0][0x210] ;  /* 0x0000840000187ab9 */ /* 0x000fe20000000a00 */
[----:B-1----:R-:W-:-:S02]  /*1a70*/  USHF.R.S32.HI UR15, URZ, 0x1f, UR12 ;  /* 0x0000001f3f0f7899 */ /* 0x002fc4000801140c */
[----:B------:R-:W-:Y:S01]  /*1a80*/  UIADD3.X UR9, UR46, UR9, UR47, UP2, UP0 ;  /* 0x000000092e097290 */ /* 0x000fe200097e042f */
[----:B------:R-:W-:Y:S01]  /*1a90*/  IADD3.X R19, R17, UR42, R7, P0, !PT ;  /* 0x0000002a11137c10 */ /* 0x000fe200087fe407 */
[----:B------:R-:W-:Y:S01]  /*1aa0*/  ULDC.64 UR12, c[0x0][0x428] ;  /* 0x00010a00000c7ab9 */ /* 0x000fe20000000a00 */
[----:B------:R-:W-:Y:S02]  /*1ab0*/  UIADD3 UR26, UR14, UR5, URZ ;  /* 0x000000050e1a7290 */ /* 0x000fe4000fffe03f */
[----:B------:R-:W-:Y:S01]  /*1ac0*/  UIMAD UR8, UR15, UR12, URZ ;  /* 0x0000000c0f0872a4 */ /* 0x000fe2000f8e023f */
[C---:B---3--:R-:W-:Y:S01]  /*1ad0*/  IMAD R6, R4.reuse, UR19, RZ ;  /* 0x0000001304067c24 */ /* 0x048fe2000f8e02ff */
[----:B--2---:R-:W-:Y:S01]  /*1ae0*/  SHF.R.S32.HI R10, RZ, 0x1f, R11 ;  /* 0x0000001fff0a7819 */ /* 0x004fe2000001140b */
[----:B------:R-:W-:Y:S01]  /*1af0*/  IMAD.WIDE.U32 R20, R4, UR14, R14 ;  /* 0x0000000e04147c25 */ /* 0x000fe2000f8e000e */
[----:B------:R-:W-:Y:S01]  /*1b00*/  ULDC.64 UR34, c[0x0][0x478] ;  /* 0x00011e0000227ab9 */ /* 0x000fe20000000a00 */
[----:B------:R-:W-:-:S02]  /*1b10*/  UIADD3 UR27, UR14, UR27, URZ ;  /* 0x0000001b0e1b7290 */ /* 0x000fc4000fffe03f */
[----:B------:R-:W-:Y:S01]  /*1b20*/  IMAD R6, R5, UR14, R6 ;  /* 0x0000000e05067c24 */ /* 0x000fe2000f8e0206 */
[----:B------:R-:W-:Y:S01]  /*1b30*/  ULDC.64 UR56, c[0x0][0x2b0] ;  /* 0x0000ac0000387ab9 */ /* 0x000fe20000000a00 */
[----:B----4-:R-:W-:Y:S01]  /*1b40*/  UIMAD UR13, UR33, UR13, UR8 ;  /* 0x0000000d210d72a4 */ /* 0x010fe2000f8e0208 */
[----:B------:R-:W-:Y:S01]  /*1b50*/  IMAD.U32 R14, RZ, RZ, UR12 ;  /* 0x0000000cff0e7e24 */ /* 0x000fe2000f8e00ff */
[----:B------:R-:W-:Y:S01]  /*1b60*/  UIADD3 UR8, UR48, -UR32, -UR6 ;  /* 0x8000002030087290 */ /* 0x000fe2000fffe806 */
[----:B------:R-:W-:Y:S01]  /*1b70*/  IMAD.IADD R7, R21, 0x1, R6 ;  /* 0x0000000115077824 */ /* 0x000fe200078e0206 */
[----:B------:R-:W-:Y:S01]  /*1b80*/  UIMAD UR12, UR15, UR16, URZ ;  /* 0x000000100f0c72a4 */ /* 0x000fe2000f8e023f */
[----:B------:R-:W-:Y:S01]  /*1b90*/  IMAD.MOV.U32 R6, RZ, RZ, R20 ;  /* 0x000000ffff067224 */ /* 0x000fe200078e0014 */
[----:B------:R-:W-:Y:S01]  /*1ba0*/  USHF.R.S32.HI UR29, URZ, 0x1f, UR8 ;  /* 0x0000001f3f1d7899 */ /* 0x000fe20008011408 */
[----:B------:R-:W-:Y:S01]  /*1bb0*/  IMAD.WIDE.U32 R16, R16, UR33, R18 ;  /* 0x0000002110107c25 */ /* 0x000fe2000f8e0012 */
[----:B------:R-:W-:-:S02]  /*1bc0*/  UIMAD UR12, UR33, UR17, UR12 ;  /* 0x00000011210c72a4 */ /* 0x000fc4000f8e020c */
[----:B------:R-:W-:Y:S01]  /*1bd0*/  ULEA.HI UR29, UR29, UR8, URZ, 0x6 ;  /* 0x000000081d1d7291 */ /* 0x000fe2000f8f303f */
[----:B------:R-:W-:Y:S01]  /*1be0*/  IMAD.WIDE.U32 R14, R14, UR33, R6 ;  /* 0x000000210e0e7c25 */ /* 0x000fe2000f8e0006 */
[----:B------:R-:W-:Y:S01]  /*1bf0*/  LEA.HI R7, R10, R11, RZ, 0x5 ;  /* 0x0000000b0a077211 */ /* 0x000fe200078f28ff */
[----:B------:R-:W-:Y:S01]  /*1c00*/  UIADD3 UR8, UP3, UP2, UR50, UR18, UR52 ;  /* 0x0000001232087290 */ /* 0x000fe2000fa7e034 */
[----:B------:R-:W-:Y:S01]  /*1c10*/  LEA R248, P2, R16, UR24, 0x1 ;  /* 0x0000001810f87c11 */ /* 0x000fe2000f8408ff */
[----:B------:R-:W-:Y:S01]  /*1c20*/  USHF.R.S32.HI UR29, URZ, 0x6, UR29 ;  /* 0x000000063f1d7899 */ /* 0x000fe2000801141d */
[----:B------:R-:W-:Y:S01]  /*1c30*/  LOP3.LUT R236, R7, 0xffffffe0, RZ, 0xc0, !PT ;  /* 0xffffffe007ec7812 */ /* 0x000fe200078ec0ff */
[----:B------:R-:W-:Y:S01]  /*1c40*/  UIADD3.X UR9, UR49, UR9, UR43, UP3, UP2 ;  /* 0x0000000931097290 */ /* 0x000fe20009fe442b */
[----:B------:R-:W-:Y:S01]  /*1c50*/  SHF.R.S32.HI R7, RZ, 0x5, R7 ;  /* 0x00000005ff077819 */ /* 0x000fe20000011407 */
[----:B------:R-:W-:Y:S01]  /*1c60*/  UISETP.LT.AND UP0, UPT, URZ, UR29, UPT ;  /* 0x0000001d3f00728c */ /* 0x000fe2000bf01270 */
[----:B------:R-:W-:Y:S01]  /*1c70*/  VIADD R15, R15, UR13 ;  /* 0x0000000d0f0f7c36 */ /* 0x000fe20008000000 */
[----:B------:R-:W-:Y:S01]  /*1c80*/  ULDC.64 UR16, c[0x0][0x3e0] ;  /* 0x0000f80000107ab9 */ /* 0x000fe20000000a00 */
[----:B------:R-:W-:Y:S01]  /*1c90*/  IMAD.IADD R236, R11, 0x1, -R236 ;  /* 0x000000010bec7824 */ /* 0x000fe200078e0aec */
[----:B------:R-:W-:Y:S01]  /*1ca0*/  USEL UR29, URZ, UR29, !UP0 ;  /* 0x0000001d3f1d7287 */ /* 0x000fe2000c000000 */
[-C--:B------:R-:W-:Y:S01]  /*1cb0*/  IMAD R6, R13, R4.reuse, RZ ;  /* 0x000000040d067224 */ /* 0x080fe200078e02ff */
[----:B------:R-:W-:Y:S01]  /*1cc0*/  ULDC.64 UR14, c[0x0][0x400] ;  /* 0x00010000000e7ab9 */ /* 0x000fe20000000a00 */
[----:B------:R-:W-:Y:S01]  /*1cd0*/  IMAD R12, R7, UR41, R236 ;  /* 0x00000029070c7c24 */ /* 0x000fe2000f8e02ec */
[----:B------:R-:W-:Y:S01]  /*1ce0*/  UISETP.GT.AND UP0, UPT, UR31, UR29, UPT ;  /* 0x0000001d1f00728c */ /* 0x000fe2000bf04270 */
[----:B------:R-:W-:Y:S01]  /*1cf0*/  VIADD R7, R17, UR12 ;  /* 0x0000000c11077c36 */ /* 0x000fe20008000000 */
[----:B------:R-:W-:Y:S01]  /*1d00*/  UIMAD.WIDE UR12, UR26, 0x4, UR34 ;  /* 0x000000041a0c78a5 */ /* 0x000fe2000f8e0222 */
[C---:B------:R-:W-:Y:S01]  /*1d10*/  IMAD R6, R217.reuse, R5, R6 ;  /* 0x00000005d9067224 */ /* 0x040fe200078e0206 */
[----:B------:R-:W-:Y:S01]  /*1d20*/  IADD3 R8, P0, R12, UR8, RZ ;  /* 0x000000080c087c10 */ /* 0x000fe2000ff1e0ff */
[----:B------:R-:W-:Y:S01]  /*1d30*/  IMAD.WIDE.U32 R14, R217, R4, R14 ;  /* 0x00000004d90e7225 */ /* 0x000fe200078e000e */
[----:B------:R-:W-:Y:S01]  /*1d40*/  LEA.HI.X R249, R16, UR25, R7, 0x1, P2 ;  /* 0x0000001910f97c11 */ /* 0x000fe200090f0c07 */
[----:B------:R-:W-:Y:S01]  /*1d50*/  UIADD3 UR5, UR31, -0x1, URZ ;  /* 0xffffffff1f057890 */ /* 0x000fe2000fffe03f */
[----:B------:R-:W-:Y:S01]  /*1d60*/  LEA.HI.X.SX32 R7, R12, UR9, 0x1, P0 ;  /* 0x000000090c077c11 */ /* 0x000fe200080f0eff */
[----:B------:R-:W-:Y:S01]  /*1d70*/  IMAD.IADD R6, R15, 0x1, R6 ;  /* 0x000000010f067824 */ /* 0x000fe200078e0206 */
[----:B------:R-:W-:Y:S01]  /*1d80*/  PLOP3.LUT P0, PT, PT, PT, UP0, 0x80, 0x0 ;  /* 0x000000000000781c */ /* 0x000fe20003f0f008 */
[----:B------:R-:W-:Y:S01]  /*1d90*/  UIMAD.WIDE UR8, UR27, 0x4, UR56 ;  /* 0x000000041b0878a5 */ /* 0x000fe2000f8e0238 */
[----:B------:R-:W-:Y:S01]  /*1da0*/  LEA R246, P3, R14, UR16, 0x1 ;  /* 0x000000100ef67c11 */ /* 0x000fe2000f8608ff */
[----:B------:R-:W-:Y:S01]  /*1db0*/  UMOV UR16, UR13 ;  /* 0x0000000d00107c82 */ /* 0x000fe20008000000 */
[----:B------:R-:W-:-:S02]  /*1dc0*/  LEA R244, P2, R8, UR14, 0x2 ;  /* 0x0000000e08f47c11 */ /* 0x000fc4000f8410ff */
[----:B------:R-:W-:Y:S01]  /*1dd0*/  LEA.HI.X R247, R14, UR17, R6, 0x1, P3 ;  /* 0x000000110ef77c11 */ /* 0x000fe200098f0c06 */
[----:B------:R-:W-:Y:S01]  /*1de0*/  UMOV UR17, UR12 ;  /* 0x0000000c00117c82 */ /* 0x000fe20008000000 */
[----:B------:R-:W-:-:S05]  /*1df0*/  LEA.HI.X R245, R8, UR15, R7, 0x2, P2 ;  /* 0x0000000f08f57c11 */ /* 0x000fca00090f1407 */
[----:B------:R-:W-:Y:S05]  /*1e00*/  @P0 BRA `(.L_x_1048) ;  /* 0x0000000800340947 */ /* 0x000fea0003800000 */
        /* <DEDUP_REMOVED lines=23> */
.L_x_1049:
[----:B------:R-:W-:Y:S01]  /*1f80*/  R2UR UR7, R242 ;  /* 0x00000000f20772ca */ /* 0x000fe200000e0000 */
[----:B------:R-:W-:Y:S01]  /*1f90*/  @UP1 ULDC.64 UR12, c[0x0][0x458] ;  /* 0x00011600000c1ab9 */ /* 0x000fe20000000a00 */
[----:B------:R-:W-:-:S13]  /*1fa0*/  R2UR UR5, R241 ;  /* 0x00000000f10572ca */ /* 0x000fda00000e0000 */
[----:B------:R-:W-:-:S04]  /*1fb0*/  @UP1 UIADD3 UR5, UR5, UR7, URZ ;  /* 0x0000000705051290 */ /* 0x000fc8000fffe03f */
[----:B------:R-:W-:Y:S02]  /*1fc0*/  @UP1 UIMAD.WIDE.U32 UR14, UR5, UR12, URZ ;  /* 0x0000000c050e12a5 */ /* 0x000fe4000f8e003f */
[----:B------:R-:W-:-:S04]  /*1fd0*/  @UP1 UIMAD UR5, UR5, UR13, URZ ;  /* 0x0000000d050512a4 */ /* 0x000fc8000f8e023f */
[----:B------:R-:W-:-:S03]  /*1fe0*/  @UP1 UIADD3 UR16, UR15, UR5, URZ ;  /* 0x000000050f101290 */ /* 0x000fc6000fffe03f */
[----:B------:R-:W-:Y:S01]  /*1ff0*/  @UP1 UMOV UR5, UR14 ;  /* 0x0000000e00051c82 */ /* 0x000fe20008000000 */
[----:B------:R-:W-:Y:S08]  /*2000*/  @P1 BRA `(.L_x_1050) ;  /* 0x0000000000381947 */ /* 0x000ff00003800000 */
        /* <DEDUP_REMOVED lines=9> */
[----:B------:R-:W-:-:S04]  /*20a0*/  UIMAD UR5, UR53, UR16, URZ ;  /* 0x00000010350572a4 */ /* 0x000fc8000f8e023f */
[----:B-1----:R-:W-:Y:S02]  /*20b0*/  UIMAD UR5, UR7, UR17, UR5 ;  /* 0x00000011070572a4 */ /* 0x002fe4000f8e0205 */
[----:B------:R-:W-:-:S04]  /*20c0*/  UIMAD.WIDE.U32 UR14, UR7, UR16, UR14 ;  /* 0x00000010070e72a5 */ /* 0x000fc8000f8e000e */
[----:B------:R-:W-:-:S03]  /*20d0*/  UIADD3 UR16, UR15, UR5, URZ ;  /* 0x000000050f107290 */ /* 0x000fc6000fffe03f */
[----:B------:R-:W-:-:S09]  /*20e0*/  UMOV UR5, UR14 ;  /* 0x0000000e00057c82 */ /* 0x000fd20008000000 */
.L_x_1050:
[----:B------:R-:W1:Y:S01]  /*20f0*/  S2UR UR14, SR_CTAID.Z ;  /* 0x00000000000e79c3 */ /* 0x000e620000002700 */
[----:B------:R-:W-:Y:S01]  /*2100*/  R2UR UR15, R218 ;  /* 0x00000000da0f72ca */ /* 0x000fe200000e0000 */
[----:B------:R-:W-:Y:S01]  /*2110*/  UIMAD UR7, UR38, UR8, URZ ;  /* 0x00000008260772a4 */ /* 0x000fe2000f8e023f */
[----:B------:R-:W-:Y:S01]  /*2120*/  IMAD.U32 R7, RZ, RZ, UR8 ;  /* 0x00000008ff077e24 */ /* 0x000fe2000f8e00ff */
[----:B------:R-:W-:Y:S01]  /*2130*/  IADD3 R4, R217, 0x20, RZ ;  /* 0x00000020d9047810 */ /* 0x000fe20007ffe0ff */
[----:B------:R-:W-:Y:S01]  /*2140*/  BSSY B0, `(.L_x_1051) ;  /* 0x000001d000007945 */ /* 0x000fe20003800000 */
[----:B------:R-:W-:Y:S01]  /*2150*/  UIMAD UR7, UR59, UR9, UR7 ;  /* 0x000000093b0772a4 */ /* 0x000fe2000f8e0207 */
[----:B------:R-:W-:-:S05]  /*2160*/  IMAD.WIDE.U32 R6, R7, UR59, R220 ;  /* 0x0000003b07067c25 */ /* 0x000fca000f8e00dc */
[----:B------:R-:W-:Y:S01]  /*2170*/  IMAD.U32 R5, RZ, RZ, UR7 ;  /* 0x00000007ff057e24 */ /* 0x000fe2000f8e00ff */
[----:B------:R-:W-:Y:S01]  /*2180*/  IADD3 R8, P0, R6, UR18, RZ ;  /* 0x0000001206087c10 */ /* 0x000fe2000ff1e0ff */
[----:B------:R-:W-:-:S03]  /*2190*/  UIMAD UR6, UR15, -0x40, UR6 ;  /* 0xffffffc00f0678a4 */ /* 0x000fc6000f8e0206 */
[----:B------:R-:W-:-:S03]  /*21a0*/  IADD3.X R9, R7, UR19, R5, P0, !PT ;  /* 0x0000001307097c10 */ /* 0x000fc600087fe405 */
[----:B------:R-:W-:Y:S02]  /*21b0*/  ISETP.GE.AND P1, PT, R217, UR6, PT ;  /* 0x00000006d9007c0c */ /* 0x000fe4000bf26270 */
[----:B------:R-:W-:Y:S01]  /*21c0*/  ISETP.GE.AND P0, PT, R4, UR6, PT ;  /* 0x0000000604007c0c */ /* 0x000fe2000bf06270 */
[----:B-1----:R-:W-:-:S03]  /*21d0*/  USHF.R.S32.HI UR17, URZ, 0x1f, UR14 ;  /* 0x0000001f3f117899 */ /* 0x002fc6000801140e */
[----:B------:R-:W-:Y:S02]  /*21e0*/  ULDC.64 UR14, c[0x0][0x468] ;  /* 0x00011a00000e7ab9 */ /* 0x000fe40000000a00 */
[----:B------:R-:W-:Y:S01]  /*21f0*/  UIMAD UR7, UR17, UR14, URZ ;  /* 0x0000000e110772a4 */ /* 0x000fe2000f8e023f */
[----:B------:R-:W-:-:S05]  /*2200*/  IMAD.U32 R6, RZ, RZ, UR14 ;  /* 0x0000000eff067e24 */ /* 0x000fca000f8e00ff */
[----:B------:R-:W1:Y:S02]  /*2210*/  S2UR UR17, SR_CTAID.Z ;  /* 0x00000000001179c3 */ /* 0x000e640000002700 */
[----:B-1----:R-:W-:Y:S01]  /*2220*/  UIMAD UR15, UR17, UR15, UR7 ;  /* 0x0000000f110f72a4 */ /* 0x002fe2000f8e0207 */
        /* <DEDUP_REMOVED lines=14> */
.L_x_1052:
[----:B------:R-:W-:Y:S05]  /*2310*/  BSYNC B0 ;  /* 0x0000000000007941 */ /* 0x000fea0003800000 */
.L_x_1051:
        /* <DEDUP_REMOVED lines=15> */
.L_x_1054:
[----:B------:R-:W-:Y:S05]  /*2410*/  BSYNC B0 ;  /* 0x0000000000007941 */ /* 0x000fea0003800000 */
.L_x_1053:
[----:B------:R-:W3:Y:S01]  /*2420*/  S2UR UR7, SR_CTAID.Z ;  /* 0x00000000000779c3 */ /* 0x000ee20000002700 */
[----:B------:R-:W-:Y:S01]  /*2430*/  IMAD.U32 R5, RZ, RZ, UR12 ;  /* 0x0000000cff057e24 */ /* 0x000fe2000f8e00ff */
[----:B------:R-:W-:Y:S01]  /*2440*/  UIMAD UR6, UR38, UR12, URZ ;  /* 0x0000000c260672a4 */ /* 0x000fe2000f8e023f */
[----:B------:R-:W-:Y:S02]  /*2450*/  BSSY B0, `(.L_x_1055) ;  /* 0x000001a000007945 */ /* 0x000fe40003800000 */
[----:B------:R-:W-:Y:S01]  /*2460*/  IMAD.WIDE.U32 R4, R5, UR59, R220 ;  /* 0x0000003b05047c25 */ /* 0x000fe2000f8e00dc */
[----:B------:R-:W-:Y:S02]  /*2470*/  UIMAD UR6, UR59, UR13, UR6 ;  /* 0x0000000d3b0672a4 */ /* 0x000fe4000f8e0206 */
[----:B------:R-:W4:Y:S01]  /*2480*/  S2UR UR8, SR_CTAID.Z ;  /* 0x00000000000879c3 */ /* 0x000f220000002700 */
[----:B------:R-:W-:-:S03]  /*2490*/  IADD3 R8, P2, R4, UR5, RZ ;  /* 0x0000000504087c10 */ /* 0x000fc6000ff5e0ff */
[----:B------:R-:W-:-:S05]  /*24a0*/  IMAD.U32 R4, RZ, RZ, UR6 ;  /* 0x00000006ff047e24 */ /* 0x000fca000f8e00ff */
[----:B------:R-:W-:Y:S01]  /*24b0*/  IADD3.X R9, R5, UR16, R4, P2, !PT ;  /* 0x0000001005097c10 */ /* 0x000fe200097fe404 */
[----:B---3--:R-:W-:-:S03]  /*24c0*/  USHF.R.S32.HI UR9, URZ, 0x1f, UR7 ;  /* 0x0000001f3f097899 */ /* 0x008fc60008011407 */
[----:B------:R-:W-:Y:S02]  /*24d0*/  ULDC.64 UR6, c[0x0][0x470] ;  /* 0x00011c0000067ab9 */ /* 0x000fe40000000a00 */
[----:B------:R-:W-:Y:S01]  /*24e0*/  UIMAD UR5, UR9, UR6, URZ ;  /* 0x00000006090572a4 */ /* 0x000fe2000f8e023f */
[----:B--2---:R-:W-:-:S03]  /*24f0*/  MOV R6, UR6 ;  /* 0x0000000600067c02 */ /* 0x004fc60008000f00 */
[----:B----4-:R-:W-:Y:S02]  /*2500*/  UIMAD UR7, UR8, UR7, UR5 ;  /* 0x00000007080772a4 */ /* 0x010fe4000f8e0205 */
        /* <DEDUP_REMOVED lines=14> */
.L_x_1056:
[----:B------:R-:W-:Y:S05]  /*25f0*/  BSYNC B0 ;  /* 0x0000000000007941 */ /* 0x000fea0003800000 */
.L_x_1055:
        /* <DEDUP_REMOVED lines=14> */
.L_x_1048:
[----:B------:R-:W-:Y:S01]  /*26e0*/  R2UR UR12, R218 ;  /* 0x00000000da0c72ca */ /* 0x000fe200000e0000 */
[----:B------:R-:W-:Y:S01]  /*26f0*/  UIMAD UR14, UR38, UR20, URZ ;  /* 0x00000014260e72a4 */ /* 0x000fe2000f8e023f */
[----:B------:R-:W-:Y:S01]  /*2700*/  IMAD.U32 R7, RZ, RZ, UR20 ;  /* 0x00000014ff077e24 */ /* 0x000fe2000f8e00ff */
[----:B------:R-:W-:Y:S01]  /*2710*/  ULDC.64 UR18, c[0x0][0x268] ;  /* 0x00009a0000127ab9 */ /* 0x000fe20000000a00 */
[----:B------:R-:W-:Y:S01]  /*2720*/  VIADD R8, R217, 0x20 ;  /* 0x00000020d9087836 */ /* 0x000fe20000000000 */
[----:B------:R-:W-:Y:S01]  /*2730*/  UIMAD UR15, UR59, UR21, UR14 ;  /* 0x000000153b0f72a4 */ /* 0x000fe2000f8e020e */
[----:B------:R-:W-:Y:S01]  /*2740*/  IMAD.WIDE.U32 R14, R7, UR59, R220 ;  /* 0x0000003b070e7c25 */ /* 0x000fe2000f8e00dc */
[----:B------:R-:W-:-:S03]  /*2750*/  UIMAD UR14, UR38, UR22, URZ ;  /* 0x00000016260e72a4 */ /* 0x000fc6000f8e023f */
[----:B------:R-:W-:Y:S01]  /*2760*/  IMAD.U32 R7, RZ, RZ, UR22 ;  /* 0x00000016ff077e24 */ /* 0x000fe2000f8e00ff */
[----:B------:R-:W-:Y:S01]  /*2770*/  UIMAD UR14, UR59, UR23, UR14 ;  /* 0x000000173b0e72a4 */ /* 0x000fe2000f8e020e */
[----:B------:R-:W-:Y:S01]  /*2780*/  IMAD.U32 R6, RZ, RZ, UR15 ;  /* 0x0000000fff067e24 */ /* 0x000fe2000f8e00ff */
[----:B------:R-:W-:Y:S01]  /*2790*/  UIMAD UR13, UR12, -0x40, UR6 ;  /* 0xffffffc00c0d78a4 */ /* 0x000fe2000f8e0206 */
[----:B------:R-:W-:Y:S01]  /*27a0*/  IADD3 R14, P0, R14, UR28, RZ ;  /* 0x0000001c0e0e7c10 */ /* 0x000fe2000ff1e0ff */
[----:B------:R-:W-:Y:S01]  /*27b0*/  UIMAD UR12, UR5, -0x40, UR7 ;  /* 0xffffffc0050c78a4 */ /* 0x000fe2000f8e0207 */
[----:B------:R-:W-:Y:S02]  /*27c0*/  IMAD.WIDE.U32 R16, R7, UR59, R220 ;  /* 0x0000003b07107c25 */ /* 0x000fe4000f8e00dc */
[----:B------:R-:W-:Y:S02]  /*27d0*/  IADD3.X R15, R15, UR39, R6, P0, !PT ;  /* 0x000000270f0f7c10 */ /* 0x000fe400087fe406 */
[C---:B------:R-:W-:Y:S01]  /*27e0*/  ISETP.GE.AND P3, PT, R8.reuse, UR13, PT ;  /* 0x0000000d08007c0c */ /* 0x040fe2000bf66270 */
[----:B------:R-:W-:Y:S01]  /*27f0*/  IMAD.U32 R6, RZ, RZ, UR14 ;  /* 0x0000000eff067e24 */ /* 0x000fe2000f8e00ff */
[----:B------:R-:W-:Y:S01]  /*2800*/  ISETP.GE.AND P1, PT, R8, UR12, PT ;  /* 0x0000000c08007c0c */ /* 0x000fe2000bf26270 */
[----:B------:R-:W-:Y:S01]  /*2810*/  IMAD R7, R9, UR18, RZ ;  /* 0x0000001209077c24 */ /* 0x000fe2000f8e02ff */
[----:B------:R-:W-:Y:S01]  /*2820*/  IADD3 R16, P0, R16, UR30, RZ ;  /* 0x0000001e10107c10 */ /* 0x000fe2000ff1e0ff */
[----:B------:R-:W-:Y:S01]  /*2830*/  ULDC.64 UR14, c[0x0][0x260] ;  /* 0x00009800000e7ab9 */ /* 0x000fe20000000a00 */
[----:B------:R-:W-:Y:S01]  /*2840*/  ISETP.GE.AND P4, PT, R217, UR13, PT ;  /* 0x0000000dd9007c0c */ /* 0x000fe2000bf86270 */
[C---:B------:R-:W-:Y:S01]  /*2850*/  IMAD R26, R22.reuse, UR19, R7 ;  /* 0x00000013161a7c24 */ /* 0x040fe2000f8e0207 */
[----:B------:R-:W-:Y:S01]  /*2860*/  IADD3.X R17, R17, UR40, R6, P0, !PT ;  /* 0x0000002811117c10 */ /* 0x000fe200087fe406 */
[----:B------:R-:W-:Y:S01]  /*2870*/  IMAD R9, R9, UR14, RZ ;  /* 0x0000000e09097c24 */ /* 0x000fe2000f8e02ff */
[----:B------:R-:W-:Y:S01]  /*2880*/  ULEA.HI UR13, UR5, UR5, URZ, 0x1 ;  /* 0x00000005050d7291 */ /* 0x000fe2000f8f083f */
[----:B------:R-:W-:Y:S01]  /*2890*/  IMAD.WIDE.U32 R6, R22, UR18, R14 ;  /* 0x0000001216067c25 */ /* 0x000fe2000f8e000e */
[----:B------:R-:W-:Y:S01]  /*28a0*/  USHF.L.U32 UR18, UR37, 0x6, URZ ;  /* 0x0000000625127899 */ /* 0x000fe2000800063f */
[----:B------:R-:W-:Y:S01]  /*28b0*/  @!P3 IADD3 R20, P0, R217, 0x20, RZ ;  /* 0x00000020d914b810 */ /* 0x000fe20007f1e0ff */
[----:B------:R-:W-:Y:S01]  /*28c0*/  ULOP3.LUT UR13, UR13, 0xfffffffe, URZ, 0xc0, !UPT ;  /* 0xfffffffe0d0d7892 */ /* 0x000fe2000f8ec03f */
[----:B------:R-:W-:-:S04]  /*28d0*/  IMAD.WIDE.U32 R14, R4, 0x40, RZ ;  /* 0x00000040040e7825 */ /* 0x000fc800078e00ff */
[----:B------:R-:W-:Y:S01]  /*28e0*/  IMAD.MOV.U32 R237, RZ, RZ, 0x7f800000 ;  /* 0x7f800000ffed7424 */ /* 0x000fe200078e00ff */
[----:B------:R-:W-:Y:S01]  /*28f0*/  @!P1 IADD3 R18, P2, R246, R14, RZ ;  /* 0x0000000ef6129210 */ /* 0x000fe20007f5e0ff */
[----:B------:R-:W-:Y:S01]  /*2900*/  IMAD R24, R22, UR15, R9 ;  /* 0x0000000f16187c24 */ /* 0x000fe2000f8e0209 */
[----:B------:R-:W-:Y:S01]  /*2910*/  UIADD3 UR13, UR5, -UR13, URZ ;  /* 0x8000000d050d7290 */ /* 0x000fe2000fffe03f */
[----:B------:R-:W-:Y:S02]  /*2920*/  IMAD.SHL.U32 R9, R5, 0x40, RZ ;  /* 0x0000004005097824 */ /* 0x000fe400078e00ff */
[----:B------:R-:W-:Y:S01]  /*2930*/  IMAD.MOV.U32 R238, RZ, RZ, 0x7f800000 ;  /* 0x7f800000ffee7424 */ /* 0x000fe200078e00ff */
[----:B------:R-:W1:Y:S01]  /*2940*/  @!P4 LDC.64 R4, c[0x0][0x220] ;  /* 0x00008800ff04cb82 */ /* 0x000e620000000a00 */
[----:B------:R-:W-:Y:S01]  /*2950*/  IMAD.IADD R27, R7, 0x1, R26 ;  /* 0x00000001071b7824 */ /* 0x000fe200078e021a */
[----:B------:R-:W-:Y:S01]  /*2960*/  @!P1 IADD3.X R19, R247, R15, R9, P2, !PT ;  /* 0x0000000ff7139210 */ /* 0x000fe200017fe409 */
[--C-:B------:R-:W-:Y:S01]  /*2970*/  @!P3 IMAD.X R7, RZ, RZ, R13.reuse, P0 ;  /* 0x000000ffff07b224 */ /* 0x100fe200000e060d */
[----:B------:R-:W-:Y:S01]  /*2980*/  @!P3 IADD3 R15, P0, R217, 0x20, RZ ;  /* 0x00000020d90fb810 */ /* 0x000fe20007f1e0ff */
[--C-:B------:R-:W-:Y:S01]  /*2990*/  @!P4 IMAD.MOV.U32 R26, RZ, RZ, R6.reuse ;  /* 0x000000ffff1ac224 */ /* 0x100fe200078e0006 */
[----:B------:R-:W-:Y:S01]  /*29a0*/  UISETP.NE.AND UP0, UPT, UR13, 0x1, UPT ;  /* 0x000000010d00788c */ /* 0x000fe2000bf05270 */
[----:B------:R-:W-:Y:S01]  /*29b0*/  @!P3 IMAD R7, R7, UR20, RZ ;  /* 0x000000140707bc24 */ /* 0x000fe2000f8e02ff */
[----:B------:R-:W-:Y:S01]  /*29c0*/  S2UR UR24, SR_CTAID.Y ;  /* 0x00000000001879c3 */ /* 0x000fe20000002600 */
[----:B------:R-:W-:Y:S01]  /*29d0*/  @!P3 IMAD.X R14, RZ, RZ, R13, P0 ;  /* 0x000000ffff0eb224 */ /* 0x000fe200000e060d */
[----:B------:R-:W-:Y:S01]  /*29e0*/  PLOP3.LUT P0, PT, PT, PT, UP4, 0x80, 0x0 ;  /* 0x000000000000781c */ /* 0x000fe20003f0f048 */
[----:B------:R-:W-:-:S05]  /*29f0*/  @!P3 IMAD.MOV.U32 R8, RZ, RZ, R6 ;  /* 0x000000ffff08b224 */ /* 0x000fca00078e0006 */
[----:B------:R-:W2:Y:S01]  /*2a00*/  S2UR UR25, SR_CTAID.Z ;  /* 0x00000000001979c3 */ /* 0x000ea20000002700 */
[----:B------:R-:W-:Y:S01]  /*2a10*/  @!P3 IMAD.MOV.U32 R9, RZ, RZ, R27 ;  /* 0x000000ffff09b224 */ /* 0x000fe200078e001b */
[----:B------:R-:W-:Y:S01]  /*2a20*/  SHF.R.S32.HI R235, RZ, 0x1f, R236 ;  /* 0x0000001fffeb7819 */ /* 0x000fe200000114ec */
[C---:B------:R-:W-:Y:S01]  /*2a30*/  @!P3 IMAD R12, R20.reuse, UR21, R7 ;  /* 0x00000015140cbc24 */ /* 0x040fe2000f8e0207 */
[----:B------:R-:W-:Y:S01]  /*2a40*/  UIADD3 UR48, -UR6, 0x40, UR48 ;  /* 0x0000004006307890 */ /* 0x000fe2000fffe130 */
[----:B------:R-:W-:-:S04]  /*2a50*/  @!P3 IMAD.WIDE.U32 R20, R20, UR20, R8 ;  /* 0x000000141414bc25 */ /* 0x000fc8000f8e0008 */
[----:B------:R-:W-:Y:S01]  /*2a60*/  IMAD.MOV.U32 R206, RZ, RZ, 0x20 ;  /* 0x00000020ffce7424 */ /* 0x000fe200078e00ff */
[----:B------:R-:W3:Y:S01]  /*2a70*/  @!P3 LDC.64 R6, c[0x0][0x220] ;  /* 0x00008800ff06bb82 */ /* 0x000ee20000000a00 */
[----:B------:R-:W-:-:S07]  /*2a80*/  IMAD.WIDE.U32 R22, R22, UR14, R16 ;  /* 0x0000000e16167c25 */ /* 0x000fce000f8e0010 */
[----:B------:R-:W-:Y:S01]  /*2a90*/  @P0 BAR.SYNC.DEFER_BLOCKING 0x0 ;  /* 0x0000000000000b1d */ /* 0x000fe20000010000 */
[----:B------:R-:W-:Y:S01]  /*2aa0*/  UIMAD.WIDE.U32 UR14, UR36, 0x40, URZ ;  /* 0x00000040240e78a5 */ /* 0x000fe2000f8e003f */
[----:B------:R-:W-:Y:S02]  /*2ab0*/  @!P4 IMAD R16, R13, UR20, RZ ;  /* 0x000000140d10cc24 */ /* 0x000fe4000f8e02ff */
[----:B------:R-:W-:-:S04]  /*2ac0*/  @!P4 IMAD.WIDE.U32 R26, R217, UR20, R26 ;  /* 0x00000014d91acc25 */ /* 0x000fc8000f8e001a */
[----:B------:R-:W4:Y:S01]  /*2ad0*/  @!P4 LDC.64 R8, c[0x0][0x218] ;  /* 0x00008600ff08cb82 */ /* 0x000f220000000a00 */
[----:B------:R-:W-:Y:S01]  /*2ae0*/  IMAD.MOV.U32 R205, RZ, RZ, 0x40 ;  /* 0x00000040ffcd7424 */ /* 0x000fe200078e00ff */
[C---:B-1----:R-:W-:Y:S01]  /*2af0*/  @!P4 LEA R28, P2, R26.reuse, R4, 0x1 ;  /* 0x000000041a1cc211 */ /* 0x042fe200078408ff */
[----:B------:R-:W-:Y:S01]  /*2b00*/  @!P4 IMAD R16, R217, UR21, R16 ;  /* 0x00000015d910cc24 */ /* 0x000fe2000f8e0210 */
[----:B------:R-:W-:Y:S01]  /*2b10*/  CS2R R94, SRZ ;  /* 0x00000000005e7805 */ /* 0x000fe2000001ff00 */
[----:B------:R-:W-:Y:S01]  /*2b20*/  IMAD.IADD R25, R23, 0x1, R24 ;  /* 0x0000000117197824 */ /* 0x000fe200078e0218 */
[----:B------:R-:W-:Y:S01]  /*2b30*/  CS2R R92, SRZ ;  /* 0x00000000005c7805 */ /* 0x000fe2000001ff00 */
[----:B------:R-:W-:Y:S01]  /*2b40*/  @!P4 IMAD.IADD R16, R27, 0x1, R16 ;  /* 0x000000011b10c824 */ /* 0x000fe200078e0210 */
[----:B------:R-:W-:Y:S01]  /*2b50*/  CS2R R98, SRZ ;  /* 0x0000000000627805 */ /* 0x000fe2000001ff00 */
[----:B------:R-:W-:Y:S01]  /*2b60*/  @!P4 IMAD R4, R13, UR22, RZ ;  /* 0x000000160d04cc24 */ /* 0x000fe2000f8e02ff */
[----:B------:R-:W-:Y:S01]  /*2b70*/  CS2R R96, SRZ ;  /* 0x0000000000607805 */ /* 0x000fe2000001ff00 */
[----:B------:R-:W-:Y:S01]  /*2b80*/  @!P4 IMAD.MOV.U32 R24, RZ, RZ, R22 ;  /* 0x000000ffff18c224 */ /* 0x000fe200078e0016 */
[----:B------:R-:W-:Y:S01]  /*2b90*/  @!P4 LEA.HI.X R29, R26, R5, R16, 0x1, P2 ;  /* 0x000000051a1dc211 */ /* 0x000fe200010f0c10 */
[--C-:B------:R-:W-:Y:S01]  /*2ba0*/  @!P3 IMAD.MOV.U32 R23, RZ, RZ, R25.reuse ;  /* 0x000000ffff17b224 */ /* 0x100fe200078e0019 */
[C---:B---3--:R-:W-:Y:S01]  /*2bb0*/  @!P3 LEA R16, P2, R20.reuse, R6, 0x1 ;  /* 0x000000061410b211 */ /* 0x048fe200078408ff */
[----:B------:R-:W-:Y:S01]  /*2bc0*/  @!P3 IMAD.IADD R12, R21, 0x1, R12 ;  /* 0x00000001150cb824 */ /* 0x000fe200078e020c */
[----:B------:R1:W-:Y:S01]  /*2bd0*/  @P4 STS.128 [R227+0x10000], RZ ;  /* 0x010000ffe3004388 */ /* 0x0003e20000000c00 */
[C---:B------:R-:W-:Y:S01]  /*2be0*/  @!P4 IMAD R13, R217.reuse, UR23, R4 ;  /* 0x00000017d90dcc24 */ /* 0x040fe2000f8e0204 */
[----:B------:R-:W-:Y:S01]  /*2bf0*/  CS2R R90, SRZ ;  /* 0x00000000005a7805 */ /* 0x000fe2000001ff00 */
[----:B------:R-:W-:Y:S01]  /*2c00*/  @!P4 IMAD.WIDE.U32 R24, R217, UR22, R24 ;  /* 0x00000016d918cc25 */ /* 0x000fe2000f8e0018 */
[----:B------:R-:W3:Y:S01]  /*2c10*/  @!P3 LDC.64 R4, c[0x0][0x218] ;  /* 0x00008600ff04bb82 */ /* 0x000ee20000000a00 */
[----:B------:R-:W-:Y:S01]  /*2c20*/  @!P3 LEA.HI.X R17, R20, R7, R12, 0x1, P2 ;  /* 0x000000071411b211 */ /* 0x000fe200010f0c0c */
[----:B------:R1:W-:Y:S01]  /*2c30*/  @P4 STS.128 [R227+0x12000], RZ ;  /* 0x012000ffe3004388 */ /* 0x0003e20000000c00 */
[----:B------:R-:W-:Y:S01]  /*2c40*/  @!P4 IMAD.IADD R6, R25, 0x1, R13 ;  /* 0x000000011906c824 */ /* 0x000fe200078e020d */
[----:B----4-:R-:W-:Y:S01]  /*2c50*/  @!P4 LEA R26, P0, R24, R8, 0x1 ;  /* 0x00000008181ac211 */ /* 0x010fe200078008ff */
[----:B------:R-:W-:Y:S01]  /*2c60*/  @!P3 IMAD R14, R14, UR22, RZ ;  /* 0x000000160e0ebc24 */ /* 0x000fe2000f8e02ff */
[----:B------:R-:W-:Y:S01]  /*2c70*/  ISETP.GE.AND P2, PT, R217, UR12, PT ;  /* 0x0000000cd9007c0c */ /* 0x000fe2000bf46270 */
[----:B------:R-:W-:Y:S01]  /*2c80*/  @!PT LDS RZ, [RZ] ;  /* 0x00000000fffff984 */ /* 0x000fe20000000800 */
[----:B------:R-:W-:Y:S01]  /*2c90*/  @!PT LDS RZ, [RZ] ;  /* 0x00000000fffff984 */ /* 0x000fe20000000800 */
[----:B------:R-:W-:Y:S01]  /*2ca0*/  @!PT LDS RZ, [RZ] ;  /* 0x00000000fffff984 */ /* 0x000fe20000000800 */
[----:B------:R-:W-:Y:S01]  /*2cb0*/  @!P4 LDGSTS.E.BYPASS.LTC128B.128 [R227+0x10000], desc[UR10][R28.64] ;  /* 0x100000001ce3cfae */ /* 0x000fe2000b901d4a */
[----:B------:R-:W-:Y:S01]  /*2cc0*/  @!P4 LEA.HI.X R27, R24, R9, R6, 0x1, P0 ;  /* 0x00000009181bc211 */ /* 0x000fe200000f0c06 */
[----:B------:R-:W-:Y:S01]  /*2cd0*/  VIADD R9, R216, 0x2000 ;  /* 0x00002000d8097836 */ /* 0x000fe20000000000 */
[----:B------:R-:W-:Y:S01]  /*2ce0*/  PLOP3.LUT P0, PT, PT, PT, UP0, 0x80, 0x0 ;  /* 0x000000000000781c */ /* 0x000fe20003f0f008 */
[----:B------:R-:W-:Y:S01]  /*2cf0*/  @!P4 LDGSTS.E.BYPASS.LTC128B.128 [R227+0x12000], desc[UR10][R28.64+0x80] ;  /* 0x120000801ce3cfae */ /* 0x000fe2000b901d4a */
[----:B------:R-:W-:Y:S01]  /*2d00*/  IMAD.U32 R7, RZ, RZ, UR18 ;  /* 0x00000012ff077e24 */ /* 0x000fe2000f8e00ff */
[----:B------:R-:W-:Y:S01]  /*2d10*/  @!P1 IADD3 R6, P6, R248, UR14, RZ ;  /* 0x0000000ef8069c10 */ /* 0x000fe2000ffde0ff */
[----:B------:R-:W-:Y:S01]  /*2d20*/  @!P3 IMAD R14, R15, UR23, R14 ;  /* 0x000000170f0ebc24 */ /* 0x000fe2000f8e020e */
[----:B------:R1:W-:Y:S01]  /*2d30*/  @P3 STS.128 [R227+0x11000], RZ ;  /* 0x011000ffe3003388 */ /* 0x0003e20000000c00 */
[----:B------:R-:W-:Y:S01]  /*2d40*/  SEL R9, R9, R216, !P0 ;  /* 0x000000d809097207 */ /* 0x000fe20004000000 */
[----:B------:R-:W-:Y:S01]  /*2d50*/  @!P3 IMAD.WIDE.U32 R22, R15, UR22, R22 ;  /* 0x000000160f16bc25 */ /* 0x000fe2000f8e0016 */
[----:B------:R-:W-:Y:S01]  /*2d60*/  @!P1 IADD3.X R7, R249, UR15, R7, P6, !PT ;  /* 0x0000000ff9079c10 */ /* 0x000fe2000b7fe407 */
[----:B------:R1:W-:Y:S01]  /*2d70*/  @P3 STS.128 [R227+0x13000], RZ ;  /* 0x013000ffe3003388 */ /* 0x0003e20000000c00 */
[----:B------:R-:W-:Y:S01]  /*2d80*/  LEA R239, R9, UR4, 0x1 ;  /* 0x0000000409ef7c11 */ /* 0x000fe2000f8e08ff */
[----:B------:R-:W-:Y:S01]  /*2d90*/  @!P3 IMAD.IADD R14, R23, 0x1, R14 ;  /* 0x00000001170eb824 */ /* 0x000fe200078e020e */
[----:B------:R-:W-:Y:S01]  /*2da0*/  UIADD3 UR48, UR48, -UR32, URZ ;  /* 0x8000002030307290 */ /* 0x000fe2000fffe03f */
[----:B------:R-:W-:Y:S01]  /*2db0*/  @!PT LDS RZ, [RZ] ;  /* 0x00000000fffff984 */ /* 0x000fe20000000800 */
[----:B------:R-:W-:Y:S01]  /*2dc0*/  @!PT LDS RZ, [RZ] ;  /* 0x00000000fffff984 */ /* 0x000fe20000000800 */
[----:B------:R-:W-:Y:S01]  /*2dd0*/  @!PT LDS RZ, [RZ] ;  /* 0x00000000fffff984 */ /* 0x000fe20000000800 */
[----:B------:R-:W-:Y:S01]  /*2de0*/  @!P3 LDGSTS.E.BYPASS.LTC128B.128 [R227+0x11000], desc[UR10][R16.64] ;  /* 0x1100000010e3bfae */ /* 0x000fe2000b901d4a */
[C---:B---3--:R-:W-:Y:S01]  /*2df0*/  @!P3 LEA R4, P5, R22.reuse, R4, 0x1 ;  /* 0x000000041604b211 */ /* 0x048fe200078a08ff */
[----:B------:R-:W-:Y:S01]  /*2e00*/  IMAD.MOV.U32 R233, RZ, RZ, 0x4 ;  /* 0x00000004ffe97424 */ /* 0x000fe200078e00ff */
[----:B------:R-:W-:Y:S01]  /*2e10*/  CS2R R88, SRZ ;  /* 0x0000000000587805 */ /* 0x000fe2000001ff00 */
[----:B------:R-:W-:Y:S01]  /*2e20*/  @!P3 LDGSTS.E.BYPASS.LTC128B.128 [R227+0x13000], desc[UR10][R16.64+0x80] ;  /* 0x1300008010e3bfae */ /* 0x000fe2000b901d4a */
[----:B------:R-:W-:-:S02]  /*2e30*/  @!P3 LEA.HI.X R5, R22, R5, R14, 0x1, P5 ;  /* 0x000000051605b211 */ /* 0x000fc400028f0c0e */
[----:B------:R-:W-:Y:S01]  /*2e40*/  CS2R R86, SRZ ;  /* 0x0000000000567805 */ /* 0x000fe2000001ff00 */
[----:B------:R-:W3:Y:S01]  /*2e50*/  LDC.64 R14, c[0x0][0x3b8] ;  /* 0x0000ee00ff0e7b82 */ /* 0x000ee20000000a00 */
[----:B------:R-:W0:Y:S01]  /*2e60*/  LDGDEPBAR ;  /* 0x00000000000079af */ /* 0x000e220000000000 */
[----:B------:R-:W-:Y:S02]  /*2e70*/  CS2R R84, SRZ ;  /* 0x0000000000547805 */ /* 0x000fe4000001ff00 */
[----:B------:R-:W-:Y:S02]  /*2e80*/  CS2R R78, SRZ ;  /* 0x00000000004e7805 */ /* 0x000fe4000001ff00 */
[----:B------:R-:W-:Y:S01]  /*2e90*/  CS2R R76, SRZ ;  /* 0x00000000004c7805 */ /* 0x000fe2000001ff00 */
[----:B------:R1:W-:Y:S01]  /*2ea0*/  @P2 STS.128 [R227+0x8000], RZ ;  /* 0x008000ffe3002388 */ /* 0x0003e20000000c00 */
[----:B------:R-:W-:Y:S02]  /*2eb0*/  CS2R R82, SRZ ;  /* 0x0000000000527805 */ /* 0x000fe4000001ff00 */
[----:B------:R-:W-:-:S02]  /*2ec0*/  CS2R R80, SRZ ;  /* 0x0000000000507805 */ /* 0x000fc4000001ff00 */
        /* <DEDUP_REMOVED lines=9> */
[----:B------:R-:W-:Y:S02]  /*2f60*/  CS2R R62, SRZ ;  /* 0x00000000003e7805 */ /* 0x000fe4000001ff00 */
[----:B------:R-:W-:-:S02]  /*2f70*/  CS2R R60, SRZ ;  /* 0x00000000003c7805 */ /* 0x000fc4000001ff00 */
[----:B------:R-:W-:Y:S01]  /*2f80*/  CS2R R66, SRZ ;  /* 0x0000000000427805 */ /* 0x000fe2000001ff00 */
[----:B------:R-:W-:Y:S01]  /*2f90*/  @!P2 LDGSTS.E.BYPASS.LTC128B.128 [R227+0xa000], desc[UR10][R246.64+0x80] ;  /* 0x0a000080f6e3afae */ /* 0x000fe2000b901d4a */
        /* <DEDUP_REMOVED lines=19> */
[----:B------:R-:W-:Y:S01]  /*30d0*/  CS2R R36, SRZ ;  /* 0x0000000000247805 */ /* 0x000fe2000001ff00 */
[----:B------:R-:W-:Y:S02]  /*30e0*/  UIMAD UR45, UR41, 0x18, URZ ;  /* 0x00000018292d78a4 */ /* 0x000fe4000f8e023f */
[----:B------:R1:W-:Y:S01]  /*30f0*/  @P2 STS [R239], RZ ;  /* 0x000000ffef002388 */ /* 0x0003e20000000800 */
[----:B------:R-:W-:Y:S02]  /*3100*/  USHF.L.U32 UR44, UR41, 0x5, URZ ;  /* 0x00000005292c7899 */ /* 0x000fe4000800063f */
[----:B------:R-:W-:Y:S01]  /*3110*/  UIMAD UR43, UR41, 0x28, URZ ;  /* 0x00000028292b78a4 */ /* 0x000fe2000f8e023f */
[----:B------:R1:W-:Y:S01]  /*3120*/  @P2 STS [R239+0x4], RZ ;  /* 0x000004ffef002388 */ /* 0x0003e20000000800 */
[----:B------:R-:W-:Y:S01]  /*3130*/  UIMAD UR42, UR41, 0x30, URZ ;  /* 0x00000030292a78a4 */ /* 0x000fe2000f8e023f */
[----:B------:R-:W-:-:S02]  /*3140*/  ULDC.U8 UR20, c[0x0][0x388] ;  /* 0x0000e20000147ab9 */ /* 0x000fc40000000000 */
[----:B------:R1:W-:Y:S01]  /*3150*/  @P2 STS [R239+0x8], RZ ;  /* 0x000008ffef002388 */ /* 0x0003e20000000800 */
[----:B------:R-:W-:-:S03]  /*3160*/  ULDC UR19, c[0x0][0x2ec] ;  /* 0x0000bb0000137ab9 */ /* 0x000fc60000000800 */
        /* <DEDUP_REMOVED lines=32> */
[----:B------:R1:W-:Y:S01]  /*3370*/  @P3 STS.128 [R227+0xf000], RZ ;  /* 0x00f000ffe3003388 */ /* 0x0003e20000000c00 */
[----:B----4-:R-:W-:-:S03]  /*3380*/  VIADD R6, R222, 0x8 ;  /* 0x00000008de067836 */ /* 0x010fc60000000000 */
[----:B------:R-:W-:Y:S01]  /*3390*/  @!PT LDS RZ, [RZ] ;  /* 0x00000000fffff984 */ /* 0x000fe20000000800 */
[----:B------:R-:W-:Y:S01]  /*33a0*/  @!PT LDS RZ, [RZ] ;  /* 0x00000000fffff984 */ /* 0x000fe20000000800 */
[----:B------:R-:W-:Y:S01]  /*33b0*/  @!PT LDS RZ, [RZ] ;  /* 0x00000000fffff984 */ /* 0x000fe20000000800 */
[----:B------:R-:W-:Y:S01]  /*33c0*/  @!P3 LDGSTS.E.BYPASS.LTC128B.128 [R227+0xd000], desc[UR10][R4.64] ;  /* 0x0d00000004e3bfae */ /* 0x000fe2000b901d4a */
[----:B------:R-:W-:-:S03]  /*33d0*/  IMAD.MOV.U32 R7, RZ, RZ, 0x4 ;  /* 0x00000004ff077424 */ /* 0x000fc600078e00ff */
[----:B------:R4:W-:Y:S01]  /*33e0*/  @!P3 LDGSTS.E.BYPASS.LTC128B.128 [R227+0xf000], desc[UR10][R4.64+0x80] ;  /* 0x0f00008004e3bfae */ /* 0x0009e2000b901d4a */
[----:B------:R-:W-:Y:S01]  /*33f0*/  ISETP.GE.AND P1, PT, R6, UR12, PT ;  /* 0x0000000c06007c0c */ /* 0x000fe2000bf26270 */
[----:B------:R-:W-:Y:S02]  /*3400*/  IMAD.WIDE R16, R222, R7, UR8 ;  /* 0x00000008de107e25 */ /* 0x000fe4000f8e0207 */
[----:B------:R-:W0:Y:S04]  /*3410*/  LDGDEPBAR ;  /* 0x00000000000079af */ /* 0x000e280000000000 */
[----:B------:R1:W5:Y:S06]  /*3420*/  @!P2 LDG.E R237, desc[UR10][R16.64] ;  /* 0x0000000a10eda981 */ /* 0x00036c000c1e1900 */
[----:B------:R1:W5:Y:S01]  /*3430*/  @!P1 LDG.E R238, desc[UR10][R16.64+0x20] ;  /* 0x0000200a10ee9981 */ /* 0x000362000c1e1900 */
[----:B------:R-:W-:-:S04]  /*3440*/  DEPBAR.LE SB0, 0x1 ;  /* 0x000080400000791a */ /* 0x000fc80000000000 */
[----:B------:R-:W-:Y:S06]  /*3450*/  BAR.SYNC.DEFER_BLOCKING 0x0 ;  /* 0x0000000000007b1d */ /* 0x000fec0000010000 */
[----:B---3--:R-:W3:Y:S04]  /*3460*/  LDG.E.64 R4, desc[UR10][R14.64] ;  /* 0x0000000a0e047981 */ /* 0x008ee8000c1e1b00 */
[----:B------:R-:W4:Y:S01]  /*3470*/  LDG.E.64 R12, desc[UR10][R14.64+0x8] ;  /* 0x0000080a0e0c7981 */ /* 0x000f22000c1e1b00 */
        /* <DEDUP_REMOVED lines=20> */
[----:B--2---:R-:W-:-:S03]  /*35c0*/  UIMAD UR12, UR24, UR54, UR25 ;  /* 0x00000036180c72a4 */ /* 0x004fc6000f8e0219 */
[----:B------:R-:W-:Y:S01]  /*35d0*/  LEA.HI R7, R7, R6, RZ, 0x3 ;  /* 0x0000000607077211 */ /* 0x000fe200078f18ff */
[----:B------:R-:W-:-:S03]  /*35e0*/  USHF.L.U32 UR12, UR12, 0x5, URZ ;  /* 0x000000050c0c7899 */ /* 0x000fc6000800063f */
[----:B------:R-:W-:Y:S01]  /*35f0*/  LOP3.LUT R7, R7, 0xfffffff8, RZ, 0xc0, !PT ;  /* 0xfffffff807077812 */ /* 0x000fe200078ec0ff */
[----:B------:R-:W-:Y:S02]  /*3600*/  USHF.L.U32 UR21, UR41, 0x4, URZ ;  /* 0x0000000429157899 */ /* 0x000fe4000800063f */
        /* <DEDUP_REMOVED lines=12> */
[----:B------:R-:W-:Y:S01]  /*36d0*/  USHF.R.S32.HI UR13, URZ, 0x1f, UR12 ;  /* 0x0000001f3f0d7899 */ /* 0x000fe2000801140c */
[----:B------:R-:W-:Y:S01]  /*36e0*/  SEL R6, R6, R211, !P0 ;  /* 0x000000d306067207 */ /* 0x000fe20004000000 */
[----:B------:R-:W-:Y:S02]  /*36f0*/  UIADD3 UR31, UR18, UR32, URZ ;  /* 0x00000020121f7290 */ /* 0x000fe4000fffe03f */
[----:B------:R-:W-:Y:S02]  /*3700*/  UIADD3 UR27, UR18, UR28, URZ ;  /* 0x0000001c121b7290 */ /* 0x000fe4000fffe03f */
[----:B------:R-:W-:Y:S01]  /*3710*/  UIADD3 UR23, UR18, UR24, URZ ;  /* 0x0000001812177290 */ /* 0x000fe2000fffe03f */
[----:B------:R-:W-:Y:S01]  /*3720*/  LEA R207, R6, UR4, 0x1 ;  /* 0x0000000406cf7c11 */ /* 0x000fe2000f8e08ff */
[----:B------:R-:W-:Y:S02]  /*3730*/  UIADD3 UR30, UR18, UR31, URZ ;  /* 0x0000001f121e7290 */ /* 0x000fe4000fffe03f */
[----:B------:R-:W-:-:S02]  /*3740*/  UIADD3 UR26, UR18, UR27, URZ ;  /* 0x0000001b121a7290 */ /* 0x000fc4000fffe03f */
[----:B------:R-:W-:Y:S02]  /*3750*/  UIADD3 UR22, UR18, UR23, URZ ;  /* 0x0000001712167290 */ /* 0x000fe4000fffe03f */
[----:B------:R-:W-:Y:S02]  /*3760*/  UIMAD UR41, UR41, 0x38, URZ ;  /* 0x00000038292978a4 */ /* 0x000fe4000f8e023f */
[----:B------:R-:W-:Y:S02]  /*3770*/  UIADD3 UR39, UR21, 0x20, URZ ;  /* 0x0000002015277890 */ /* 0x000fe4000fffe03f */
[----:B------:R-:W-:Y:S02]  /*3780*/  UIADD3 UR40, UR18, UR30, URZ ;  /* 0x0000001e12287290 */ /* 0x000fe4000fffe03f */
[----:B------:R-:W-:Y:S02]  /*3790*/  UIADD3 UR38, UR18, UR26, URZ ;  /* 0x0000001a12267290 */ /* 0x000fe4000fffe03f */
[----:B------:R-:W-:Y:S01]  /*37a0*/  UIADD3 UR37, UR18, UR22, URZ ;  /* 0x0000001612257290 */ /* 0x000fe2000fffe03f */
[----:B---3--:R-:W-:Y:S01]  /*37b0*/  R2UR UR46, R4 ;  /* 0x00000000042e72ca */ /* 0x008fe200000e0000 */
[----:B----4-:R-:W-:-:S05]  /*37c0*/  IMAD.MOV.U32 R4, RZ, RZ, 0x20 ;  /* 0x00000020ff047424 */ /* 0x010fca00078e00ff */
[----:B------:R-:W-:-:S05]  /*37d0*/  SEL R4, R4, 0xffffffe0, !P3 ;  /* 0xffffffe004047807 */ /* 0x000fca0005800000 */
[----:B------:R-:W-:-:S05]  /*37e0*/  IMAD.IADD R4, R4, 0x1, R3 ;  /* 0x0000000104047824 */ /* 0x000fca00078e0203 */
[----:B------:R2:W3:Y:S04]  /*37f0*/  LDSM.16.M88.4 R136, [R4+0x10000] ;  /* 0x010000000488783b */ /* 0x0004e80000000200 */
[----:B------:R2:W4:Y:S04]  /*3800*/  LDSM.16.M88.4 R140, [R4+0x10800] ;  /* 0x01080000048c783b */ /* 0x0005280000000200 */
[----:B------:R2:W1:Y:S04]  /*3810*/  LDSM.16.M88.4 R168, [R4+0x12000] ;  /* 0x0120000004a8783b */ /* 0x0004680000000200 */
[----:B------:R2:W1:Y:S01]  /*3820*/  LDSM.16.M88.4 R172, [R4+0x12800] ;  /* 0x0128000004ac783b */ /* 0x0004620000000200 */
[----:B------:R-:W-:-:S04]  /*3830*/  IADD3 R236, P5, P4, R12, UR12, R236 ;  /* 0x0000000c0cec7c10 */ /* 0x000fc8000fcbe0ec */
[----:B------:R-:W-:Y:S02]  /*3840*/  R2P PR, R7, 0x6 ;  /* 0x0000000607007804 */ /* 0x000fe40000000000 */
[----:B------:R-:W-:Y:S01]  /*3850*/  R2UR UR47, R5 ;  /* 0x00000000052f72ca */ /* 0x000fe200000e0000 */
[----:B------:R-:W-:Y:S02]  /*3860*/  VIADD R5, R212, 0x2000 ;  /* 0x00002000d4057836 */ /* 0x000fe40000000000 */
[----:B------:R-:W-:Y:S01]  /*3870*/  SEL R206, R206, 0xffffffe0, !P1 ;  /* 0xffffffe0cece7807 */ /* 0x000fe20004800000 */
[----:B------:R-:W-:Y:S01]  /*3880*/  UIADD3 UR12, UR59, 0x40, URZ ;  /* 0x000000403b0c7890 */ /* 0x000fe2000fffe03f */
[----:B------:R-:W-:Y:S02]  /*3890*/  SEL R205, R205, 0xffffffc0, !P2 ;  /* 0xffffffc0cdcd7807 */ /* 0x000fe40005000000 */
[----:B------:R-:W-:Y:S01]  /*38a0*/  SEL R5, R5, R212, !P0 ;  /* 0x000000d405057207 */ /* 0x000fe20004000000 */
[----:B------:R-:W-:Y:S01]  /*38b0*/  IMAD.IADD R204, R209, 0x1, R206 ;  /* 0x00000001d1cc7824 */ /* 0x000fe200078e02ce */
[----:B------:R-:W-:Y:S01]  /*38c0*/  IADD3.X R235, R13, UR13, R235, P5, P4 ;  /* 0x0000000d0deb7c10 */ /* 0x000fe2000afe84eb */
[----:B------:R-:W-:Y:S01]  /*38d0*/  IMAD.U32 R240, RZ, RZ, UR12 ;  /* 0x0000000cfff07e24 */ /* 0x000fe2000f8e00ff */
[----:B------:R-:W-:Y:S01]  /*38e0*/  LEA R208, R5, UR4, 0x1 ;  /* 0x0000000405d07c11 */ /* 0x000fe2000f8e08ff */
[----:B------:R-:W-:Y:S01]  /*38f0*/  IMAD.IADD R202, R209, 0x1, R205 ;  /* 0x00000001d1ca7824 */ /* 0x000fe200078e02cd */
[----:B------:R-:W-:Y:S01]  /*3900*/  ULDC UR12, c[0x0][0x394] ;  /* 0x0000e500000c7ab9 */ /* 0x000fe20000000800 */
[----:B------:R-:W-:Y:S01]  /*3910*/  IMAD.IADD R203, R205, 0x1, R204 ;  /* 0x00000001cdcb7824 */ /* 0x000fe200078e02cc */
[----:B------:R-:W-:-:S02]  /*3920*/  UIADD3 UR61, UR46, -0x61c88647, URZ ;  /* 0x9e3779b92e3d7890 */ /* 0x000fc4000fffe03f */
[----:B------:R-:W-:Y:S02]  /*3930*/  UIADD3 UR60, UR47, -0x4498517b, URZ ;  /* 0xbb67ae852f3c7890 */ /* 0x000fe4000fffe03f */
[----:B------:R-:W-:Y:S02]  /*3940*/  UIADD3 UR58, UR46, 0x3c6ef372, URZ ;  /* 0x3c6ef3722e3a7890 */ /* 0x000fe4000fffe03f */
[----:B------:R-:W-:Y:S02]  /*3950*/  UIADD3 UR57, UR47, 0x76cf5d0a, URZ ;  /* 0x76cf5d0a2f397890 */ /* 0x000fe4000fffe03f */
[----:B------:R-:W-:Y:S02]  /*3960*/  UIADD3 UR56, UR46, -0x255992d5, URZ ;  /* 0xdaa66d2b2e387890 */ /* 0x000fe4000fffe03f */
[----:B------:R-:W-:Y:S02]  /*3970*/  UIADD3 UR55, UR47, 0x32370b8f, URZ ;  /* 0x32370b8f2f377890 */ /* 0x000fe4000fffe03f */
[----:B------:R-:W-:-:S02]  /*3980*/  UIADD3 UR54, UR46, 0x78dde6e4, URZ ;  /* 0x78dde6e42e367890 */ /* 0x000fc4000fffe03f */
[----:B------:R-:W-:Y:S02]  /*3990*/  UIADD3 UR53, UR47, -0x126145ec, URZ ;  /* 0xed9eba142f357890 */ /* 0x000fe4000fffe03f */
[----:B------:R-:W-:Y:S02]  /*39a0*/  UIADD3 UR52, UR46, 0x1715609d, URZ ;  /* 0x1715609d2e347890 */ /* 0x000fe4000fffe03f */
[----:B------:R-:W-:Y:S02]  /*39b0*/  UIADD3 UR51, UR47, -0x56f99767, URZ ;  /* 0xa90668992f337890 */ /* 0x000fe4000fffe03f */
[----:B------:R-:W-:Y:S02]  /*39c0*/  UIADD3 UR50, UR46, -0x4ab325aa, URZ ;  /* 0xb54cda562e327890 */ /* 0x000fe4000fffe03f */
[----:B------:R-:W-:Y:S01]  /*39d0*/  UIADD3 UR49, UR47, 0x646e171e, URZ ;  /* 0x646e171e2f317890 */ /* 0x000fe2000fffe03f */
[----:B-1234-:R-:W-:-:S11]  /*39e0*/  UMOV UR15, UR12 ;  /* 0x0000000c000f7c82 */ /* 0x01efd60008000000 */
.L_x_1062:
        /* <DEDUP_REMOVED lines=17> */
[----:B------:R-:W2:Y:S04]  /*3b00*/  LDSM.16.M88.4 R24, [R201+0xc000] ;  /* 0x00c00000c918783b */ /* 0x000ea80000000200 */
[----:B------:R-:W3:Y:S04]  /*3b10*/  LDSM.16.M88.4 R28, [R201+0xc800] ;  /* 0x00c80000c91c783b */ /* 0x000ee80000000200 */
[----:B------:R-:W-:Y:S04]  /*3b20*/  LDSM.16.M88.4 R32, [R126] ;  /* 0x000000007e20783b */ /* 0x000fe80000000200 */
[----:B------:R-:W4:Y:S04]  /*3b30*/  LDSM.16.M88.4 R100, [R200+0xc000] ;  /* 0x00c00000c864783b */ /* 0x000f280000000200 */
[----:B------:R-:W1:Y:S01]  /*3b40*/  LDSM.16.M88.4 R104, [R200+0xc800] ;  /* 0x00c80000c868783b */ /* 0x000e620000000200 */
[C---:B--2---:R-:W-:Y:S06]  /*3b50*/  HMMA.16816.F32.BF16 R4, R20.reuse, R24, RZ ;  /* 0x000000181404723c */ /* 0x044fec00000418ff */
[C---:B------:R-:W-:Y:S01]  /*3b60*/  HMMA.16816.F32.BF16 R8, R20.reuse, R26, RZ ;  /* 0x0000001a1408723c */ /* 0x040fe200000418ff */
[----:B------:R-:W-:Y:S05]  /*3b70*/  LDSM.16.M88.4 R24, [R3+0xc000] ;  /* 0x00c000000318783b */ /* 0x000fea0000000200 */
[C---:B---3--:R-:W-:Y:S06]  /*3b80*/  HMMA.16816.F32.BF16 R12, R20.reuse, R28, RZ ;  /* 0x0000001c140c723c */ /* 0x048fec00000418ff */
[----:B------:R-:W-:Y:S01]  /*3b90*/  HMMA.16816.F32.BF16 R16, R20, R30, RZ ;  /* 0x0000001e1410723c */ /* 0x000fe200000418ff */
[----:B------:R-:W2:Y:S04]  /*3ba0*/  LDSM.16.M88.4 R20, [R125] ;  /* 0x000000007d14783b */ /* 0x000ea80000000200 */
[----:B------:R-:W3:Y:S01]  /*3bb0*/  LDSM.16.M88.4 R28, [R3+0xc800] ;  /* 0x00c80000031c783b */ /* 0x000ee20000000200 */
[C---:B----4-:R-:W-:Y:S06]  /*3bc0*/  HMMA.16816.F32.BF16 R4, R32.reuse, R100, R4 ;  /* 0x000000642004723c */ /* 0x050fec0000041804 */
[C---:B------:R-:W-:Y:S01]  /*3bd0*/  HMMA.16816.F32.BF16 R8, R32.reuse, R102, R8 ;  /* 0x000000662008723c */ /* 0x040fe20000041808 */
[----:B------:R-:W-:Y:S05]  /*3be0*/  LDSM.16.M88.4 R100, [R2+0xc000] ;  /* 0x00c000000264783b */ /* 0x000fea0000000200 */
[C---:B-1----:R-:W-:Y:S06]  /*3bf0*/  HMMA.16816.F32.BF16 R12, R32.reuse, R104, R12 ;  /* 0x00000068200c723c */ /* 0x042fec000004180c */
[----:B------:R-:W-:Y:S01]  /*3c00*/  HMMA.16816.F32.BF16 R16, R32, R106, R16 ;  /* 0x0000006a2010723c */ /* 0x000fe20000041810 */
[----:B------:R-:W1:Y:S04]  /*3c10*/  LDSM.16.M88.4 R32, [R124] ;  /* 0x000000007c20783b */ /* 0x000e680000000200 */
[----:B------:R-:W4:Y:S01]  /*3c20*/  LDSM.16.M88.4 R104, [R2+0xc800] ;  /* 0x00c800000268783b */ /* 0x000f220000000200 */
[C---:B--2---:R-:W-:Y:S06]  /*3c30*/  HMMA.16816.F32.BF16 R4, R20.reuse, R24, R4 ;  /* 0x000000181404723c */ /* 0x044fec0000041804 */
[C---:B------:R-:W-:Y:S01]  /*3c40*/  HMMA.16816.F32.BF16 R8, R20.reuse, R26, R8 ;  /* 0x0000001a1408723c */ /* 0x040fe20000041808 */
[----:B------:R-:W-:Y:S05]  /*3c50*/  LDSM.16.M88.4 R24, [R201+0xe000] ;  /* 0x00e00000c918783b */ /* 0x000fea0000000200 */
[C---:B---3--:R-:W-:Y:S06]  /*3c60*/  HMMA.16816.F32.BF16 R12, R20.reuse, R28, R12 ;  /* 0x0000001c140c723c */ /* 0x048fec000004180c */
[----:B------:R-:W-:Y:S01]  /*3c70*/  HMMA.16816.F32.BF16 R16, R20, R30, R16 ;  /* 0x0000001e1410723c */ /* 0x000fe20000041810 */
[----:B------:R-:W2:Y:S04]  /*3c80*/  LDSM.16.M88.4 R20, [R208+0x2000] ;  /* 0x00200000d014783b */ /* 0x000ea80000000200 */
[----:B------:R-:W3:Y:S01]  /*3c90*/  LDSM.16.M88.4 R28, [R201+0xe800] ;  /* 0x00e80000c91c783b */ /* 0x000ee20000000200 */
[C---:B-1----:R-:W-:Y:S06]  /*3ca0*/  HMMA.16816.F32.BF16 R4, R32.reuse, R100, R4 ;  /* 0x000000642004723c */ /* 0x042fec0000041804 */
[C---:B------:R-:W-:Y:S01]  /*3cb0*/  HMMA.16816.F32.BF16 R8, R32.reuse, R102, R8 ;  /* 0x000000662008723c */ /* 0x040fe20000041808 */
[----:B------:R-:W-:Y:S05]  /*3cc0*/  LDSM.16.M88.4 R100, [R200+0xe000] ;  /* 0x00e00000c864783b */ /* 0x000fea0000000200 */
[C---:B----4-:R-:W-:Y:S06]  /*3cd0*/  HMMA.16816.F32.BF16 R12, R32.reuse, R104, R12 ;  /* 0x00000068200c723c */ /* 0x050fec000004180c */
[----:B------:R-:W-:Y:S01]  /*3ce0*/  HMMA.16816.F32.BF16 R16, R32, R106, R16 ;  /* 0x0000006a2010723c */ /* 0x000fe20000041810 */
[----:B------:R-:W1:Y:S04]  /*3cf0*/  LDSM.16.M88.4 R32, [R126+0x2000] ;  /* 0x002000007e20783b */ /* 0x000e680000000200 */
        /* <DEDUP_REMOVED lines=16> */
[C---:B------:R-:W-:Y:S06]  /*3e00*/  HMMA.16816.F32.BF16 R8, R20.reuse, R26, R8 ;  /* 0x0000001a1408723c */ /* 0x040fec0000041808 */
[C---:B---3--:R-:W-:Y:S06]  /*3e10*/  HMMA.16816.F32.BF16 R12, R20.reuse, R28, R12 ;  /* 0x0000001c140c723c */ /* 0x048fec000004180c */
[----:B------:R-:W-:Y:S06]  /*3e20*/  HMMA.16816.F32.BF16 R16, R20, R30, R16 ;  /* 0x0000001e1410723c */ /* 0x000fec0000041810 */
[C---:B-1----:R-:W-:Y:S06]  /*3e30*/  HMMA.16816.F32.BF16 R4, R32.reuse, R100, R4 ;  /* 0x000000642004723c */ /* 0x042fec0000041804 */
[C---:B------:R-:W-:Y:S06]  /*3e40*/  HMMA.16816.F32.BF16 R8, R32.reuse, R102, R8 ;  /* 0x000000662008723c */ /* 0x040fec0000041808 */
[C---:B----4-:R-:W-:Y:S06]  /*3e50*/  HMMA.16816.F32.BF16 R12, R32.reuse, R104, R12 ;  /* 0x00000068200c723c */ /* 0x050fec000004180c */
[----:B------:R-:W-:Y:S01]  /*3e60*/  HMMA.16816.F32.BF16 R16, R32, R106, R16 ;  /* 0x0000006a2010723c */ /* 0x000fe20000041810 */
[----:B------:R-:W-:Y:S11]  /*3e70*/  @!UPT UIADD3 URZ, URZ, URZ, URZ ;  /* 0x0000003f3f3ff290 */ /* 0x000ff6000fffe03f */
[----:B------:R-:W-:Y:S01]  /*3e80*/  @!UPT UIADD3 URZ, URZ, URZ, URZ ;  /* 0x0000003f3f3ff290 */ /* 0x000fe2000fffe03f */
[----:B------:R-:W-:Y:S11]  /*3e90*/  @!P0 BRA `(.L_x_1058) ;  /* 0x00000000002c8947 */ /* 0x000ff60003800000 */
[----:B------:R-:W-:Y:S04]  /*3ea0*/  UIADD3 UR12, UR59, UR7, URZ ;  /* 0x000000073b0c7290 */ /* 0x000fe8000fffe03f */
[----:B------:R-:W-:Y:S02]  /*3eb0*/  UIADD3 UR14, UR15, UR12, -UR6 ;  /* 0x0000000c0f0e7290 */ /* 0x000fe4000fffe806 */
[----:B------:R-:W-:Y:S04]  /*3ec0*/  UIADD3 UR12, UR13, 0x40, URZ ;  /* 0x000000400d0c7890 */ /* 0x000fe8000fffe03f */
[----:B------:R-:W-:Y:S01]  /*3ed0*/  UISETP.GE.AND UP0, UPT, UR12, UR14, UPT ;  /* 0x0000000e0c00728c */ /* 0x000fe2000bf06270 */
[----:B------:R-:W-:Y:S02]  /*3ee0*/  R2UR UR14, R240 ;  /* 0x00000000f00e72ca */ /* 0x000fe400000e0000 */
[----:B------:R-:W-:Y:S03]  /*3ef0*/  UMOV UR12, UR15 ;  /* 0x0000000f000c7c82 */ /* 0x000fe60008000000 */
[----:B------:R-:W-:Y:S08]  /*3f00*/  PLOP3.LUT P1, PT, PT, PT, UP0, 0x80, 0x0 ;  /* 0x000000000000781c */ /* 0x000ff00003f2f008 */
[----:B------:R-:W-:Y:S05]  /*3f10*/  IMAD.U32 R20, RZ, RZ, UR14 ;  /* 0x0000000eff147e24 */ /* 0x000fea000f8e00ff */
[----:B------:R-:W-:Y:S11]  /*3f20*/  ISETP.LT.AND P0, PT, R20, UR6, PT ;  /* 0x0000000614007c0c */ /* 0x000ff6000bf01270 */
[----:B------:R-:W-:Y:S02]  /*3f30*/  @!UPT UIADD3 URZ, URZ, URZ, URZ ;  /* 0x0000003f3f3ff290 */ /* 0x000fe4000fffe03f */
[----:B------:R-:W-:Y:S05]  /*3f40*/  @!P1 BRA P0, `(.L_x_1059) ;  /* 0x0000000400309947 */ /* 0x000fea0000000000 */
.L_x_1058:
[----:B------:R-:W-:Y:S01]  /*3f50*/  R2UR UR14, R218 ;  /* 0x00000000da0e72ca */ /* 0x000fe200000e0000 */
[----:B------:R-:W-:Y:S01]  /*3f60*/  ULDC UR15, c[0x0][0x398] ;  /* 0x0000e600000f7ab9 */ /* 0x000fe20000000800 */
[----:B------:R-:W-:Y:S02]  /*3f70*/  VIADD R24, R222, UR13 ;  /* 0x0000000dde187c36 */ /* 0x000fe40008000000 */
[----:B------:R-:W-:Y:S01]  /*3f80*/  IMAD.U32 R20, RZ, RZ, UR15 ;  /* 0x0000000fff147e24 */ /* 0x000fe2000f8e00ff */
[----:B------:R-:W-:Y:S01]  /*3f90*/  UIADD3 UR13, -UR12, UR6, -UR7 ;  /* 0x000000060c0d7290 */ /* 0x000fe2000fffe907 */
[----:B------:R-:W-:Y:S02]  /*3fa0*/  VIADD R23, R24, 0x8 ;  /* 0x0000000818177836 */ /* 0x000fe40000000000 */
[----:B------:R-:W-:Y:S03]  /*3fb0*/  IMAD.SHL.U32 R22, R214, 0x20, RZ ;  /* 0x00000020d6167824 */ /* 0x000fe600078e00ff */
[----:B------:R-:W-:Y:S02]  /*3fc0*/  VIADDMNMX R31, R24, UR13, RZ, !PT ;  /* 0x0000000d181f7c46 */ /* 0x000fe4000f8001ff */
[C---:B------:R-:W-:Y:S01]  /*3fd0*/  VIADDMNMX R21, R23.reuse, UR13, RZ, !PT ;  /* 0x0000000d17157c46 */ /* 0x040fe2000f8001ff */
[----:B------:R-:W-:Y:S06]  /*3fe0*/  UIADD3 UR13, UR6, 0x1, -UR7 ;  /* 0x00000001060d7890 */ /* 0x000fec000fffe807 */
[----:B------:R-:W-:Y:S01]  /*3ff0*/  IADD3 R20, R23, UR13, R20 ;  /* 0x0000000d17147c10 */ /* 0x000fe2000fffe014 */
[----:B------:R-:W-:Y:S01]  /*4000*/  UIADD3 UR13, UR13, UR15, URZ ;  /* 0x0000000f0d0d7290 */ /* 0x000fe2000fffe03f */
[----:B------:R-:W1:Y:S02]  /*4010*/  S2R R23, SR_TID.X ;  /* 0x0000000000177919 */ /* 0x000e640000002100 */
[----:B------:R-:W-:Y:S01]  /*4020*/  VIMNMX R20, R20, UR6, PT ;  /* 0x0000000614147c48 */ /* 0x000fe2000bfe0100 */
[----:B------:R-:W-:Y:S02]  /*4030*/  UMOV UR15, UR12 ;  /* 0x0000000c000f7c82 */ /* 0x000fe40008000000 */
        /* <DEDUP_REMOVED lines=61> */
.L_x_1059:
[----:B------:R-:W-:Y:S01]  /*4410*/  LEA R179, R212, UR4, 0x1 ;  /* 0x00000004d4b37c11 */ /* 0x000fe2000f8e08ff */
[----:B------:R-:W-:Y:S01]  /*4420*/  IMAD.WIDE.U32 R188, R236, -0x2daee0ad, RZ ;  /* 0xd2511f53ecbc7825 */ /* 0x000fe200078e00ff */
[----:B------:R-:W-:Y:S01]  /*4430*/  R2UR UR12, R218 ;  /* 0x00000000da0c72ca */ /* 0x000fe200000e0000 */
[----:B------:R-:W-:Y:S01]  /*4440*/  UISETP.GT.AND UP2, UPT, UR5, UR29, UPT ;  /* 0x0000001d0500728c */ /* 0x000fe2000bf44270 */
[C---:B------:R-:W-:Y:S01]  /*4450*/  FSETP.NEU.FTZ.AND P0, PT, R237.reuse, -INF , PT ;  /* 0xff800000ed00780b */ /* 0x040fe20003f1d000 */
[----:B------:R-:W-:Y:S02]  /*4460*/  IMAD.U32 R184, RZ, RZ, UR5 ;  /* 0x00000005ffb87e24 */ /* 0x000fe4000f8e00ff */
[----:B------:R-:W-:Y:S01]  /*4470*/  FMUL.FTZ R187, R237, 1.4426950216293334961 ;  /* 0x3fb8aa3bedbb7820 */ /* 0x000fe20000410000 */
[----:B------:R-:W-:Y:S02]  /*4480*/  IMAD.IADD R178, R206, 0x1, R179 ;  /* 0x00000001ceb27824 */ /* 0x000fe400078e02b3 */
[----:B------:R-:W-:Y:S01]  /*4490*/  FMUL.FTZ R185, R238, 1.4426950216293334961 ;  /* 0x3fb8aa3beeb97820 */ /* 0x000fe20000410000 */
[----:B------:R-:W-:Y:S01]  /*44a0*/  IMAD R184, R184, 0x4, R215 ;  /* 0x00000004b8b87824 */ /* 0x000fe200078e02d7 */
[----:B------:R-:W-:Y:S01]  /*44b0*/  FSEL R187, R187, RZ, P0 ;  /* 0x000000ffbbbb7208 */ /* 0x000fe20000000000 */
[----:B------:R-:W-:Y:S01]  /*44c0*/  IMAD.IADD R177, R205, 0x1, R179 ;  /* 0x00000001cdb17824 */ /* 0x000fe200078e02b3 */
[----:B------:R-:W-:Y:S01]  /*44d0*/  FSETP.NEU.FTZ.AND P0, PT, R238, -INF , PT ;  /* 0xff800000ee00780b */ /* 0x000fe20003f1d000 */
[----:B------:R-:W-:Y:S04]  /*44e0*/  IMAD.WIDE.U32 R198, R184, -0x326172a9, RZ ;  /* 0xcd9e8d57b8c67825 */ /* 0x000fe800078e00ff */
[----:B------:R-:W-:Y:S01]  /*44f0*/  FFMA.FTZ R186, R4, UR19, -R187 ;  /* 0x0000001304ba7c23 */ /* 0x000fe200080108bb */
[----:B------:R-:W-:Y:S01]  /*4500*/  IMAD.U32 R191, RZ, RZ, UR12 ;  /* 0x0000000cffbf7e24 */ /* 0x000fe2000f8e00ff */
[----:B------:R-:W-:Y:S01]  /*4510*/  LOP3.LUT R184, R199, UR46, R235, 0x96, !PT ;  /* 0x0000002ec7b87c12 */ /* 0x000fe2000f8e96eb */
[--C-:B------:R-:W-:Y:S01]  /*4520*/  FFMA.FTZ R182, R16, UR19, -R187.reuse ;  /* 0x0000001310b67c23 */ /* 0x100fe200080108bb */
[----:B------:R-:W-:Y:S01]  /*4530*/  FFMA.FTZ R183, R8, UR19, -R187 ;  /* 0x0000001308b77c23 */ /* 0x000fe200080108bb */
[----:B------:R-:W-:Y:S01]  /*4540*/  IMAD R191, R191, 0x2, R214 ;  /* 0x00000002bfbf7824 */ /* 0x000fe200078e02d6 */
[----:B------:R-:W-:Y:S01]  /*4550*/  MUFU.EX2 R186, R186 ;  /* 0x000000ba00ba7308 */ /* 0x000fe20000000800 */
[----:B------:R-:W-:Y:S02]  /*4560*/  IMAD.IADD R176, R205, 0x1, R178 ;  /* 0x00000001cdb07824 */ /* 0x000fe400078e02b2 */
[----:B------:R-:W-:Y:S01]  /*4570*/  IMAD.WIDE.U32 R196, R184, -0x2daee0ad, RZ ;  /* 0xd2511f53b8c47825 */ /* 0x000fe200078e00ff */
[----:B------:R-:W-:Y:S02]  /*4580*/  LOP3.LUT R190, R189, UR47, R191, 0x96, !PT ;  /* 0x0000002fbdbe7c12 */ /* 0x000fe4000f8e96bf */
[----:B------:R-:W-:Y:S02]  /*4590*/  FSEL R189, R185, RZ, P0 ;  /* 0x000000ffb9bd7208 */ /* 0x000fe40000000000 */
[----:B------:R-:W-:Y:S01]  /*45a0*/  LOP3.LUT R188, R197, UR60, R188, 0x96, !PT ;  /* 0x0000003cc5bc7c12 */ /* 0x000fe2000f8e96bc */
[----:B------:R-:W-:Y:S01]  /*45b0*/  IMAD.WIDE.U32 R190, R190, -0x326172a9, RZ ;  /* 0xcd9e8d57bebe7825 */ /* 0x000fe200078e00ff */
[----:B------:R-:W-:Y:S03]  /*45c0*/  MUFU.EX2 R182, R182 ;  /* 0x000000b600b67308 */ /* 0x000fe60000000800 */
[--C-:B------:R-:W-:Y:S01]  /*45d0*/  FFMA.FTZ R213, R18, UR19, -R189.reuse ;  /* 0x0000001312d57c23 */ /* 0x100fe200080108bd */
[--C-:B------:R-:W-:Y:S01]  /*45e0*/  FFMA.FTZ R193, R6, UR19, -R189.reuse ;  /* 0x0000001306c17c23 */ /* 0x100fe200080108bd */
[----:B------:R-:W-:Y:S01]  /*45f0*/  LOP3.LUT R198, R191, UR61, R198, 0x96, !PT ;  /* 0x0000003dbfc67c12 */ /* 0x000fe2000f8e96c6 */
[----:B------:R-:W-:Y:S04]  /*4600*/  IMAD.WIDE.U32 R194, R188, -0x326172a9, RZ ;  /* 0xcd9e8d57bcc27825 */ /* 0x000fe800078e00ff */
[--C-:B------:R-:W-:Y:S01]  /*4610*/  FFMA.FTZ R192, R11, UR19, -R189.reuse ;  /* 0x000000130bc07c23 */ /* 0x100fe200080108bd */
[----:B------:R-:W-:Y:S01]  /*4620*/  MUFU.EX2 R183, R183 ;  /* 0x000000b700b77308 */ /* 0x000fe20000000800 */
[----:B------:R-:W-:Y:S01]  /*4630*/  IMAD.WIDE.U32 R198, R198, -0x2daee0ad, RZ ;  /* 0xd2511f53c6c67825 */ /* 0x000fe200078e00ff */
[----:B------:R-:W-:Y:S03]  /*4640*/  LOP3.LUT R188, R195, UR58, R190, 0x96, !PT ;  /* 0x0000003ac3bc7c12 */ /* 0x000fe6000f8e96be */
[----:B------:R-:W-:Y:S01]  /*4650*/  FFMA.FTZ R185, R7, UR19, -R189 ;  /* 0x0000001307b97c23 */ /* 0x000fe200080108bd */
[--C-:B------:R-:W-:Y:S01]  /*4660*/  FFMA.FTZ R190, R9, UR19, -R187.reuse ;  /* 0x0000001309be7c23 */ /* 0x100fe200080108bb */
[----:B------:R-:W-:Y:S01]  /*4670*/  LOP3.LUT R196, R199, UR57, R196, 0x96, !PT ;  /* 0x00000039c7c47c12 */ /* 0x000fe2000f8e96c4 */
[----:B------:R-:W-:Y:S02]  /*4680*/  IMAD.WIDE.U32 R250, R188, -0x2daee0ad, RZ ;  /* 0xd2511f53bcfa7825 */ /* 0x000fe400078e00ff */
[----:B------:R1:W-:Y:S02]  /*4690*/  MUFU.EX2 R184, R192 ;  /* 0x000000c000b87308 */ /* 0x0003e40000000800 */
[----:B------:R-:W-:Y:S01]  /*46a0*/  IMAD.WIDE.U32 R196, R196, -0x326172a9, RZ ;  /* 0xcd9e8d57c4c47825 */ /* 0x000fe200078e00ff */
[----:B------:R-:W-:Y:S04]  /*46b0*/  LOP3.LUT R198, R251, UR55, R198, 0x96, !PT ;  /* 0x00000037fbc67c12 */ /* 0x000fe8000f8e96c6 */
[----:B------:R-:W-:Y:S03]  /*46c0*/  LOP3.LUT R194, R197, UR56, R194, 0x96, !PT ;  /* 0x00000038c5c27c12 */ /* 0x000fe6000f8e96c2 */
[----:B------:R2:W-:Y:S01]  /*46d0*/  MUFU.EX2 R188, R193 ;  /* 0x000000c100bc7308 */ /* 0x0005e20000000800 */
[----:B------:R-:W-:Y:S04]  /*46e0*/  IMAD.WIDE.U32 R198, R198, -0x326172a9, RZ ;  /* 0xcd9e8d57c6c67825 */ /* 0x000fe800078e00ff */
[--C-:B------:R-:W-:Y:S01]  /*46f0*/  FFMA.FTZ R197, R12, UR19, -R187.reuse ;  /* 0x000000130cc57c23 */ /* 0x100fe200080108bb */
[----:B------:R-:W-:Y:S01]  /*4700*/  IMAD.WIDE.U32 R194, R194, -0x2daee0ad, RZ ;  /* 0xd2511f53c2c27825 */ /* 0x000fe200078e00ff */
[----:B------:R-:W-:Y:S03]  /*4710*/  LOP3.LUT R191, R199, UR54, R196, 0x96, !PT ;  /* 0x00000036c7bf7c12 */ /* 0x000fe6000f8e96c4 */
[----:B-1----:R-:W-:Y:S01]  /*4720*/  FFMA.FTZ R192, R5, UR19, -R187 ;  /* 0x0000001305c07c23 */ /* 0x002fe200080108bb */
[--C-:B------:R-:W-:Y:S01]  /*4730*/  FFMA.FTZ R199, R10, UR19, -R189.reuse ;  /* 0x000000130ac77c23 */ /* 0x100fe200080108bd */
[----:B------:R-:W-:Y:S01]  /*4740*/  LOP3.LUT R250, R195, UR53, R250, 0x96, !PT ;  /* 0x00000035c3fa7c12 */ /* 0x000fe2000f8e96fa */
[----:B------:R-:W-:Y:S04]  /*4750*/  IMAD.WIDE.U32 R4, R191, -0x2daee0ad, RZ ;  /* 0xd2511f53bf047825 */ /* 0x000fe800078e00ff */
[----:B------:R-:W-:Y:S01]  /*4760*/  FFMA.FTZ R191, R15, UR19, -R189 ;  /* 0x000000130fbf7c23 */ /* 0x000fe200080108bd */
[----:B------:R-:W-:Y:S01]  /*4770*/  MUFU.EX2 R185, R185 ;  /* 0x000000b900b97308 */ /* 0x000fe20000000800 */
[--C-:B------:R-:W-:Y:S01]  /*4780*/  FFMA.FTZ R196, R13, UR19, -R187.reuse ;  /* 0x000000130dc47c23 */ /* 0x100fe200080108bb */
[----:B------:R-:W-:Y:S04]  /*4790*/  IMAD.WIDE.U32 R250, R250, -0x326172a9, RZ ;  /* 0xcd9e8d57fafa7825 */ /* 0x000fe800078e00ff */
[----:B------:R-:W-:Y:S01]  /*47a0*/  FFMA.FTZ R195, R17, UR19, -R187 ;  /* 0x0000001311c37c23 */ /* 0x000fe200080108bb */
[----:B------:R-:W-:Y:S02]  /*47b0*/  LOP3.LUT R194, R5, UR51, R194, 0x96, !PT ;  /* 0x0000003305c27c12 */ /* 0x000fe4000f8e96c2 */
[----:B--2---:R-:W-:Y:S01]  /*47c0*/  LOP3.LUT R193, R251, UR52, R198, 0x96, !PT ;  /* 0x00000034fbc17c12 */ /* 0x004fe2000f8e96c6 */
[--C-:B------:R-:W-:Y:S01]  /*47d0*/  FFMA.FTZ R251, R19, UR19, -R189.reuse ;  /* 0x0000001313fb7c23 */ /* 0x100fe200080108bd */
[----:B------:R-:W-:Y:S01]  /*47e0*/  FFMA.FTZ R198, R14, UR19, -R189 ;  /* 0x000000130ec67c23 */ /* 0x000fe200080108bd */
[----:B------:R1:W-:Y:S01]  /*47f0*/  MUFU.EX2 R187, R192 ;  /* 0x000000c000bb7308 */ /* 0x0003e20000000800 */
[----:B------:R-:W-:Y:S04]  /*4800*/  IMAD.WIDE.U32 R10, R194, -0x326172a9, RZ ;  /* 0xcd9e8d57c20a7825 */ /* 0x000fe800078e00ff */
[----:B------:R-:W-:Y:S01]  /*4810*/  IMAD.WIDE.U32 R6, R193, -0x2daee0ad, RZ ;  /* 0xd2511f53c1067825 */ /* 0x000fe200078e00ff */
[----:B------:R-:W-:Y:S04]  /*4820*/  LOP3.LUT R250, R11, UR50, R250, 0x96, !PT ;  /* 0x000000320bfa7c12 */ /* 0x000fe8000f8e96fa */
[----:B------:R2:W-:Y:S01]  /*4830*/  MUFU.EX2 R189, R251 ;  /* 0x000000fb00bd7308 */ /* 0x0005e20000000800 */
[C---:B------:R-:W-:Y:S02]  /*4840*/  LOP3.LUT R5, R6.reuse, 0xff, RZ, 0xc0, !PT ;  /* 0x000000ff06057812 */ /* 0x040fe400078ec0ff */
[----:B------:R-:W-:Y:S02]  /*4850*/  SHF.R.U32.HI R252, RZ, 0x18, R6 ;  /* 0x00000018fffc7819 */ /* 0x000fe40000011606 */
[----:B------:R-:W-:Y:S02]  /*4860*/  ISETP.LE.U32.AND P2, PT, R5, UR20, PT ;  /* 0x0000001405007c0c */ /* 0x000fe4000bf43070 */
[----:B------:R-:W-:Y:S03]  /*4870*/  LOP3.LUT R243, R7, UR49, R4, 0x96, !PT ;  /* 0x0000003107f37c12 */ /* 0x000fe6000f8e9604 */
[----:B------:R3:W-:Y:S01]  /*4880*/  MUFU.EX2 R193, R199 ;  /* 0x000000c700c17308 */ /* 0x0007e20000000800 */
[----:B-1----:R-:W-:Y:S02]  /*4890*/  LOP3.LUT R192, R6, 0xffff, RZ, 0xc0, !PT ;  /* 0x0000ffff06c07812 */ /* 0x002fe400078ec0ff */
[----:B------:R-:W-:Y:S02]  /*48a0*/  SHF.R.U32.HI R194, RZ, 0x10, R6 ;  /* 0x00000010ffc27819 */ /* 0x000fe40000011606 */
[----:B------:R-:W-:Y:S02]  /*48b0*/  LOP3.LUT R7, R10, 0xff, RZ, 0xc0, !PT ;  /* 0x000000ff0a077812 */ /* 0x000fe400078ec0ff */
[----:B------:R-:W-:Y:S03]  /*48c0*/  ISETP.LE.U32.AND P0, PT, R252, UR20, PT ;  /* 0x00000014fc007c0c */ /* 0x000fe6000bf03070 */
[----:B------:R-:W-:Y:S01]  /*48d0*/  MUFU.EX2 R190, R190 ;  /* 0x000000be00be7308 */ /* 0x000fe20000000800 */
[----:B--2---:R-:W-:Y:S02]  /*48e0*/  SHF.R.U32.HI R251, RZ, 0x18, R250 ;  /* 0x00000018fffb7819 */ /* 0x004fe400000116fa */
[----:B------:R-:W-:Y:S02]  /*48f0*/  SHF.R.U32.HI R6, RZ, 0x18, R10 ;  /* 0x00000018ff067819 */ /* 0x000fe4000001160a */
[----:B------:R-:W-:Y:S02]  /*4900*/  ISETP.LE.U32.AND P4, PT, R251, UR20, PT ;  /* 0x00000014fb007c0c */ /* 0x000fe4000bf83070 */
[----:B------:R-:W-:Y:S03]  /*4910*/  SHF.R.U32.HI R252, RZ, 0x18, R243 ;  /* 0x00000018fffc7819 */ /* 0x000fe600000116f3 */
[----:B------:R-:W1:Y:S01]  /*4920*/  MUFU.EX2 R197, R197 ;  /* 0x000000c500c57308 */ /* 0x000e620000000800 */
[----:B------:R-:W-:Y:S02]  /*4930*/  LOP3.LUT R251, R250, 0xff, RZ, 0xc0, !PT ;  /* 0x000000fffafb7812 */ /* 0x000fe400078ec0ff */
[----:B------:R-:W-:Y:S02]  /*4940*/  ISETP.LE.U32.AND P6, PT, R7, UR20, PT ;  /* 0x0000001407007c0c */ /* 0x000fe4000bfc3070 */
[----:B------:R-:W-:Y:S02]  /*4950*/  ISETP.LE.U32.AND P1, PT, R6, UR20, PT ;  /* 0x0000001406007c0c */ /* 0x000fe4000bf23070 */
[----:B------:R-:W-:Y:S03]  /*4960*/  ISETP.LE.U32.AND P3, PT, R252, UR20, PT ;  /* 0x00000014fc007c0c */ /* 0x000fe6000bf63070 */
[----:B------:R-:W2:Y:S01]  /*4970*/  MUFU.EX2 R191, R191 ;  /* 0x000000bf00bf7308 */ /* 0x000ea20000000800 */
[----:B------:R-:W-:Y:S02]  /*4980*/  SHF.R.U32.HI R252, RZ, 0x10, R250 ;  /* 0x00000010fffc7819 */ /* 0x000fe400000116fa */
[----:B------:R-:W-:Y:S02]  /*4990*/  LOP3.LUT R250, R250, 0xffff, RZ, 0xc0, !PT ;  /* 0x0000fffffafa7812 */ /* 0x000fe400078ec0ff */
[----:B------:R-:W-:Y:S02]  /*49a0*/  LOP3.LUT R5, R10, 0xffff, RZ, 0xc0, !PT ;  /* 0x0000ffff0a057812 */ /* 0x000fe400078ec0ff */
[----:B------:R-:W-:Y:S03]  /*49b0*/  SHF.R.U32.HI R250, RZ, 0x8, R250 ;  /* 0x00000008fffa7819 */ /* 0x000fe600000116fa */
[----:B------:R-:W-:Y:S01]  /*49c0*/  MUFU.EX2 R196, R196 ;  /* 0x000000c400c47308 */ /* 0x000fe20000000800 */
[----:B------:R-:W-:Y:S02]  /*49d0*/  LOP3.LUT R252, R252, 0xff, RZ, 0xc0, !PT ;  /* 0x000000fffcfc7812 */ /* 0x000fe400078ec0ff */
[----:B------:R-:W-:Y:S02]  /*49e0*/  LOP3.LUT R194, R194, 0xff, RZ, 0xc0, !PT ;  /* 0x000000ffc2c27812 */ /* 0x000fe400078ec0ff */
[----:B------:R-:W-:Y:S02]  /*49f0*/  LOP3.LUT R250, R250, 0xffff, RZ, 0xc0, !PT ;  /* 0x0000fffffafa7812 */ /* 0x000fe400078ec0ff */
[----:B---3--:R-:W-:Y:S03]  /*4a00*/  SHF.R.U32.HI R199, RZ, 0x10, R10 ;  /* 0x00000010ffc77819 */ /* 0x008fe6000001160a */
[----:B------:R-:W-:Y:S01]  /*4a10*/  MUFU.EX2 R195, R195 ;  /* 0x000000c300c37308 */ /* 0x000fe20000000800 */
[----:B------:R-:W-:Y:S02]  /*4a20*/  LOP3.LUT R7, R243, 0xff, RZ, 0xc0, !PT ;  /* 0x000000fff3077812 */ /* 0x000fe400078ec0ff */
[----:B------:R-:W-:Y:S02]  /*4a30*/  LOP3.LUT R199, R199, 0xff, RZ, 0xc0, !PT ;  /* 0x000000ffc7c77812 */ /* 0x000fe400078ec0ff */
[----:B------:R-:W-:Y:S02]  /*4a40*/  SHF.R.U32.HI R192, RZ, 0x8, R192 ;  /* 0x00000008ffc07819 */ /* 0x000fe400000116c0 */
[----:B------:R-:W-:Y:S02]  /*4a50*/  ISETP.LE.U32.AND P5, PT, R7, UR20, PT ;  /* 0x0000001407007c0c */ /* 0x000fe4000bfa3070 */
[----:B------:R-:W-:Y:S11]  /*4a60*/  LOP3.LUT R192, R192, 0xffff, RZ, 0xc0, !PT ;  /* 0x0000ffffc0c07812 */ /* 0x000ff600078ec0ff */
[----:B-1----:R-:W-:Y:S01]  /*4a70*/  @!P5 FADD.FTZ R197, -R197, -RZ ;  /* 0x800000ffc5c5d221 */ /* 0x002fe20000010100 */
[----:B------:R-:W-:Y:S01]  /*4a80*/  @!P2 FADD.FTZ R182, -R182, -RZ ;  /* 0x800000ffb6b6a221 */ /* 0x000fe20000010100 */
[----:B------:R-:W-:Y:S01]  /*4a90*/  ISETP.LE.U32.AND P2, PT, R251, UR20, PT ;  /* 0x00000014fb007c0c */ /* 0x000fe2000bf43070 */
[----:B------:R-:W-:Y:S01]  /*4aa0*/  @!P6 FADD.FTZ R183, -R183, -RZ ;  /* 0x800000ffb7b7e221 */ /* 0x000fe20000010100 */
[----:B------:R-:W-:Y:S01]  /*4ab0*/  SHF.R.U32.HI R251, RZ, 0x8, R5 ;  /* 0x00000008fffb7819 */ /* 0x000fe20000011605 */
[----:B------:R-:W-:Y:S01]  /*4ac0*/  @!P1 FADD.FTZ R184, -R184, -RZ ;  /* 0x800000ffb8b89221 */ /* 0x000fe20000010100 */
[----:B------:R-:W-:Y:S01]  /*4ad0*/  ISETP.LE.U32.AND P6, PT, R252, UR20, PT ;  /* 0x00000014fc007c0c */ /* 0x000fe2000bfc3070 */
[----:B------:R-:W-:Y:S01]  /*4ae0*/  @!P4 FADD.FTZ R185, -R185, -RZ ;  /* 0x800000ffb9b9c221 */ /* 0x000fe20000010100 */
[----:B------:R-:W-:Y:S01]  /*4af0*/  ISETP.LE.U32.AND P1, PT, R194, UR20, PT ;  /* 0x00000014c2007c0c */ /* 0x000fe2000bf23070 */
[----:B--2---:R-:W-:Y:S01]  /*4b00*/  @!P3 FADD.FTZ R191, -R191, -RZ ;  /* 0x800000ffbfbfb221 */ /* 0x004fe20000010100 */
[----:B------:R-:W-:Y:S01]  /*4b10*/  LOP3.LUT R251, R251, 0xffff, RZ, 0xc0, !PT ;  /* 0x0000fffffbfb7812 */ /* 0x000fe200078ec0ff */
[----:B------:R1:W2:Y:S01]  /*4b20*/  MUFU.EX2 R194, R198 ;  /* 0x000000c600c27308 */ /* 0x0002a20000000800 */
[----:B------:R-:W-:Y:S01]  /*4b30*/  @!P0 FADD.FTZ R189, -R189, -RZ ;  /* 0x800000ffbdbd8221 */ /* 0x000fe20000010100 */
[----:B------:R-:W-:Y:S02]  /*4b40*/  FSETP.GE.FTZ.AND P0, PT, R185, RZ, PT ;  /* 0x000000ffb900720b */ /* 0x000fe40003f16000 */
[----:B------:R-:W-:Y:S01]  /*4b50*/  @!P2 FADD.FTZ R186, -R186, -RZ ;  /* 0x800000ffbabaa221 */ /* 0x000fe20000010100 */
[----:B------:R-:W-:Y:S02]  /*4b60*/  ISETP.LE.U32.AND P2, PT, R250, UR20, PT ;  /* 0x00000014fa007c0c */ /* 0x000fe4000bf43070 */
[----:B------:R-:W-:Y:S01]  /*4b70*/  ISETP.LE.U32.AND P4, PT, R251, UR20, PT ;  /* 0x00000014fb007c0c */ /* 0x000fe2000bf83070 */
[----:B------:R-:W-:Y:S01]  /*4b80*/  @!P6 FADD.FTZ R188, -R188, -RZ ;  /* 0x800000ffbcbce221 */ /* 0x000fe20000010100 */
[----:B------:R-:W-:Y:S02]  /*4b90*/  ISETP.LE.U32.AND P6, PT, R199, UR20, PT ;  /* 0x00000014c7007c0c */ /* 0x000fe4000bfc3070 */
[----:B------:R-:W-:Y:S02]  /*4ba0*/  SHF.R.U32.HI R199, RZ, 0x10, R243 ;  /* 0x00000010ffc77819 */ /* 0x000fe400000116f3 */
[----:B------:R-:W-:Y:S02]  /*4bb0*/  F2FP.RELU.BF16.F32.PACK_AB R251, R185, R188 ;  /* 0x000000bcb9fb723e */ /* 0x000fe400000018ff */
[----:B------:R-:W-:Y:S02]  /*4bc0*/  LOP3.LUT R199, R199, 0xff, RZ, 0xc0, !PT ;  /* 0x000000ffc7c77812 */ /* 0x000fe400078ec0ff */
[----:B------:R-:W-:Y:S01]  /*4bd0*/  LOP3.LUT R243, R243, 0xffff, RZ, 0xc0, !PT ;  /* 0x0000fffff3f37812 */ /* 0x000fe200078ec0ff */
[----:B------:R-:W-:Y:S01]  /*4be0*/  @!P2 FADD.FTZ R187, -R187, -RZ ;  /* 0x800000ffbbbba221 */ /* 0x000fe20000010100 */
[----:B------:R3:W-:Y:S01]  /*4bf0*/  STS [R228+0x12400], R251 ;  /* 0x012400fbe4007388 */ /* 0x0007e20000000800 */
[----:B------:R-:W-:Y:S01]  /*4c00*/  @!P4 FADD.FTZ R190, -R190, -RZ ;  /* 0x800000ffbebec221 */ /* 0x000fe20000010100 */
[----:B------:R-:W-:Y:S01]  /*4c10*/  ISETP.LE.U32.AND P4, PT, R199, UR20, PT ;  /* 0x00000014c7007c0c */ /* 0x000fe2000bf83070 */
[----:B------:R-:W-:Y:S01]  /*4c20*/  @!P6 FADD.FTZ R193, -R193, -RZ ;  /* 0x800000ffc1c1e221 */ /* 0x000fe20000010100 */
[----:B-1----:R-:W-:Y:S02]  /*4c30*/  F2FP.RELU.BF16.F32.PACK_AB R198, R187, R186 ;  /* 0x000000babbc6723e */ /* 0x002fe400000018ff */
[----:B------:R-:W-:Y:S02]  /*4c40*/  F2FP.RELU.BF16.F32.PACK_AB R199, R190, R183 ;  /* 0x000000b7bec7723e */ /* 0x000fe400000018ff */
[----:B------:R-:W-:Y:S01]  /*4c50*/  SHF.R.U32.HI R243, RZ, 0x8, R243 ;  /* 0x00000008fff37819 */ /* 0x000fe200000116f3 */
[----:B------:R-:W-:Y:S01]  /*4c60*/  STS [R228+0x12000], R198 ;  /* 0x012000c6e4007388 */ /* 0x000fe20000000800 */
[----:B------:R-:W-:Y:S02]  /*4c70*/  ISETP.LE.U32.AND P2, PT, R192, UR20, PT ;  /* 0x00000014c0007c0c */ /* 0x000fe4000bf43070 */
[----:B------:R-:W-:Y:S01]  /*4c80*/  LOP3.LUT R243, R243, 0xffff, RZ, 0xc0, !PT ;  /* 0x0000fffff3f37812 */ /* 0x000fe200078ec0ff */
[----:B------:R1:W-:Y:S01]  /*4c90*/  STS [R232+0x12000], R199 ;  /* 0x012000c7e8007388 */ /* 0x0003e20000000800 */
[----:B------:R-:W4:Y:S01]  /*4ca0*/  MUFU.EX2 R192, R213 ;  /* 0x000000d500c07308 */ /* 0x000f220000000800 */
[----:B--2---:R-:W-:Y:S01]  /*4cb0*/  @!P4 FADD.FTZ R194, -R194, -RZ ;  /* 0x800000ffc2c2c221 */ /* 0x004fe20000010100 */
[----:B------:R-:W-:Y:S02]  /*4cc0*/  ISETP.LE.U32.AND P6, PT, R243, UR20, PT ;  /* 0x00000014f3007c0c */ /* 0x000fe4000bfc3070 */
[----:B------:R-:W-:Y:S02]  /*4cd0*/  F2FP.RELU.BF16.F32.PACK_AB R250, R184, R193 ;  /* 0x000000c1b8fa723e */ /* 0x000fe400000018ff */
[----:B------:R-:W-:Y:S02]  /*4ce0*/  F2FP.RELU.BF16.F32.PACK_AB R243, R191, R194 ;  /* 0x000000c2bff3723e */ /* 0x000fe400000018ff */
[----:B------:R-:W-:Y:S01]  /*4cf0*/  FSETP.GE.FTZ.AND P3, PT, R186, RZ, PT ;  /* 0x000000ffba00720b */ /* 0x000fe20003f76000 */
[----:B------:R-:W-:Y:S01]  /*4d00*/  @!P2 FADD.FTZ R195, -R195, -RZ ;  /* 0x800000ffc3c3a221 */ /* 0x000fe20000010100 */
[----:B------:R-:W-:Y:S01]  /*4d10*/  STS [R232+0x12400], R250 ;  /* 0x012400fae8007388 */ /* 0x000fe20000000800 */
[----:B------:R-:W-:Y:S03]  /*4d20*/  FSETP.GE.FTZ.AND P2, PT, R187, RZ, PT ;  /* 0x000000ffbb00720b */ /* 0x000fe60003f56000 */
[----:B------:R-:W-:Y:S01]  /*4d30*/  STS [R230+0x12400], R243 ;  /* 0x012400f3e6007388 */ /* 0x000fe20000000800 */
[----:B------:R-:W-:Y:S01]  /*4d40*/  @!P6 FADD.FTZ R196, -R196, -RZ ;  /* 0x800000ffc4c4e221 */ /* 0x000fe20000010100 */
[----:B----4-:R-:W-:Y:S01]  /*4d50*/  @!P1 FADD.FTZ R192, -R192, -RZ ;  /* 0x800000ffc0c09221 */ /* 0x010fe20000010100 */
[----:B------:R-:W-:Y:S03]  /*4d60*/  F2FP.RELU.BF16.F32.PACK_AB R213, R195, R182 ;  /* 0x000000b6c3d5723e */ /* 0x000fe600000018ff */
[----:B---3--:R-:W-:Y:S02]  /*4d70*/  F2FP.RELU.BF16.F32.PACK_AB R251, R196, R197 ;  /* 0x000000c5c4fb723e */ /* 0x008fe400000018ff */
[----:B------:R-:W-:Y:S02]  /*4d80*/  FSETP.GE.FTZ.AND P1, PT, R188, RZ, PT ;  /* 0x000000ffbc00720b */ /* 0x000fe40003f36000 */
[----:B-1----:R-:W-:Y:S01]  /*4d90*/  F2FP.RELU.BF16.F32.PACK_AB R199, R189, R192 ;  /* 0x000000c0bdc7723e */ /* 0x002fe200000018ff */
        /* <DEDUP_REMOVED lines=46> */
[-C--:B------:R-:W-:Y:S01]  /*5080*/  FSEL R250, R250, R181.reuse, P3 ;  /* 0x000000b5fafa7208 */ /* 0x080fe20001800000 */
[----:B------:R-:W-:Y:S01]  /*5090*/  FADD.FTZ R252, -R181, R25 ;  /* 0x00000019b5fc7221 */ /* 0x000fe20000010100 */
[----:B------:R-:W-:Y:S01]  /*50a0*/  FSEL R243, R243, R180, P0 ;  /* 0x000000b4f3f37208 */ /* 0x000fe20000000000 */
[----:B------:R-:W-:Y:S01]  /*50b0*/  FADD.FTZ R5, -R180, R27 ;  /* 0x0000001bb4057221 */ /* 0x000fe20000010100 */
[----:B------:R-:W-:Y:S01]  /*50c0*/  FSEL R199, R199, R181, P2 ;  /* 0x000000b5c7c77208 */ /* 0x000fe20001000000 */
[----:B------:R-:W-:Y:S01]  /*50d0*/  FMUL.FTZ R250, R186, R250 ;  /* 0x000000fabafa7220 */ /* 0x000fe20000410000 */
[----:B------:R-:W-:Y:S01]  /*50e0*/  FSETP.GE.FTZ.AND P2, PT, R190, RZ, PT ;  /* 0x000000ffbe00720b */ /* 0x000fe20003f56000 */
[----:B------:R-:W-:Y:S01]  /*50f0*/  FMUL.FTZ R186, R185, R243 ;  /* 0x000000f3b9ba7220 */ /* 0x000fe20000410000 */
[----:B------:R-:W-:Y:S01]  /*5100*/  FSETP.GE.FTZ.AND P0, PT, R184, RZ, PT ;  /* 0x000000ffb800720b */ /* 0x000fe20003f16000 */
[----:B------:R-:W-:Y:S01]  /*5110*/  FADD.FTZ R213, -R180, R22 ;  /* 0x00000016b4d57221 */ /* 0x000fe20000010100 */
[----:B------:R-:W-:Y:S01]  /*5120*/  FSEL R185, R252, R181, P2 ;  /* 0x000000b5fcb97208 */ /* 0x000fe20001000000 */
[----:B------:R-:W-:Y:S01]  /*5130*/  FMUL.FTZ R199, R187, R199 ;  /* 0x000000c7bbc77220 */ /* 0x000fe20000410000 */
[-C--:B------:R-:W-:Y:S01]  /*5140*/  FSEL R187, R5, R180.reuse, P0 ;  /* 0x000000b405bb7208 */ /* 0x080fe20000000000 */
[----:B------:R-:W-:Y:S01]  /*5150*/  FADD.FTZ R252, -R181, R28 ;  /* 0x0000001cb5fc7221 */ /* 0x000fe20000010100 */
[----:B------:R-:W-:Y:S01]  /*5160*/  FSETP.GE.FTZ.AND P0, PT, R197, RZ, PT ;  /* 0x000000ffc500720b */ /* 0x000fe20003f16000 */
[C---:B------:R-:W-:Y:S01]  /*5170*/  FADD.FTZ R251, -R180.reuse, R26 ;  /* 0x0000001ab4fb7221 */ /* 0x040fe20000010100 */
[-C--:B------:R-:W-:Y:S01]  /*5180*/  FSEL R213, R213, R180.reuse, P1 ;  /* 0x000000b4d5d57208 */ /* 0x080fe20000800000 */
[----:B------:R-:W-:Y:S01]  /*5190*/  FADD.FTZ R5, -R180, R31 ;  /* 0x0000001fb4057221 */ /* 0x000fe20000010100 */
[----:B------:R-:W-:Y:S01]  /*51a0*/  FSEL R252, R252, R181, P0 ;  /* 0x000000b5fcfc7208 */ /* 0x000fe20000000000 */
[----:B------:R-:W-:Y:S01]  /*51b0*/  FMUL.FTZ R187, R184, R187 ;  /* 0x000000bbb8bb7220 */ /* 0x000fe20000410000 */
[----:B------:R-:W-:Y:S01]  /*51c0*/  FSETP.GE.FTZ.AND P1, PT, R193, RZ, PT ;  /* 0x000000ffc100720b */ /* 0x000fe20003f36000 */
[----:B------:R-:W-:Y:S01]  /*51d0*/  FMUL.FTZ R213, R188, R213 ;  /* 0x000000d5bcd57220 */ /* 0x000fe20000410000 */
[----:B------:R-:W-:Y:S01]  /*51e0*/  FSETP.GE.FTZ.AND P0, PT, R191, RZ, PT ;  /* 0x000000ffbf00720b */ /* 0x000fe20003f16000 */
[----:B------:R-:W-:Y:S01]  /*51f0*/  FADD.FTZ R198, -R181, R24 ;  /* 0x00000018b5c67221 */ /* 0x000fe20000010100 */
[-C--:B------:R-:W-:Y:S01]  /*5200*/  FSEL R188, R251, R180.reuse, P1 ;  /* 0x000000b4fbbc7208 */ /* 0x080fe20000800000 */
[----:B------:R-:W-:Y:S01]  /*5210*/  FADD.FTZ R251, -R180, R30 ;  /* 0x0000001eb4fb7221 */ /* 0x000fe20000010100 */
[----:B------:R-:W-:Y:S01]  /*5220*/  FSEL R184, R5, R180, P0 ;  /* 0x000000b405b87208 */ /* 0x000fe20000000000 */
[----:B------:R-:W-:Y:S01]  /*5230*/  FADD.FTZ R243, -R181, R29 ;  /* 0x0000001db5f37221 */ /* 0x000fe20000010100 */
[----:B------:R-:W-:Y:S01]  /*5240*/  FSETP.GE.FTZ.AND P1, PT, R194, RZ, PT ;  /* 0x000000ffc200720b */ /* 0x000fe20003f36000 */
[----:B------:R-:W-:Y:S01]  /*5250*/  FMUL.FTZ R188, R193, R188 ;  /* 0x000000bcc1bc7220 */ /* 0x000fe20000410000 */
        /* <DEDUP_REMOVED lines=17> */
[----:B------:R-:W-:Y:S01]  /*5370*/  F2FP.BF16.F32.PACK_AB R183, R186, R213 ;  /* 0x000000d5bab7723e */ /* 0x000fe200000010ff */
[----:B------:R-:W-:Y:S01]  /*5380*/  FADD.FTZ R186, -R181, R32 ;  /* 0x00000020b5ba7221 */ /* 0x000fe20000010100 */
        /* <DEDUP_REMOVED lines=35> */
.L_x_1060:
        /* <DEDUP_REMOVED lines=14> */
[----:B-1----:R-:W1:Y:S04]  /*56a0*/  LDSM.16.MT88.4 R8, [R213+0x8000] ;  /* 0x00800000d508783b */ /* 0x002e680000004200 */
        /* <DEDUP_REMOVED lines=70> */
.L_x_1061:
[----:B------:R-:W-:Y:S01]  /*5b10*/  LDSM.16.M88.4 R32, [R209] ;  /* 0x00000000d120783b */ /* 0x000fe20000000200 */
[----:B------:R-:W-:Y:S02]  /*5b20*/  @UP2 UIADD3 UR13, UP0, UR8, -0x100, URZ ;  /* 0xffffff00080d2890 */ /* 0x000fe4000ff1e03f */
[----:B------:R-:W-:Y:S01]  /*5b30*/  UISETP.GT.AND UP1, UPT, UR5, UR29, UPT ;  /* 0x0000001d0500728c */ /* 0x000fe2000bf24270 */
[----:B------:R-:W2:Y:S01]  /*5b40*/  LDSM.16.MT88.4 R16, [R213+0xc000] ;  /* 0x00c00000d510783b */ /* 0x000ea20000004200 */
[----:B------:R-:W-:Y:S03]  /*5b50*/  @UP2 UIADD3.X UR12, UR9, -0x1, URZ, UP0, !UPT ;  /* 0xffffffff090c2890 */ /* 0x000fe600087fe43f */
[----:B------:R-:W1:Y:S01]  /*5b60*/  LDSM.16.M88.4 R28, [R209+0x1000] ;  /* 0x00100000d11c783b */ /* 0x000e620000000200 */
[----:B------:R-:W-:Y:S03]  /*5b70*/  @UP2 UMOV UR8, UR13 ;  /* 0x0000000d00082c82 */ /* 0x000fe60008000000 */
[----:B------:R-:W3:Y:S01]  /*5b80*/  LDSM.16.MT88.4 R100, [R213+0xe000] ;  /* 0x00e00000d564783b */ /* 0x000ee20000004200 */
        /* <DEDUP_REMOVED lines=338> */
[----:B------:R-:W-:Y:S01]  /*70b0*/  F2FP.BF16.F32.PACK_AB R42, R43, R42 ;  /* 0x0000002a2b2a723e */ /* 0x000fe200000010ff */
[----:B------:R-:W-:Y:S01]  /*70c0*/  FMUL.FTZ R60, R60, UR7 ;  /* 0x000000073c3c7c20 */ /* 0x000fe20008410000 */
[----:B------:R-:W-:Y:S01]  /*70d0*/  F2FP.BF16.F32.PACK_AB R44, R45, R44 ;  /* 0x0000002c2d2c723e */ /* 0x000fe200000010ff */
[----:B------:R1:W-:Y:S01]  /*70e0*/  STS [R231+0x2000], R96 ;  /* 0x00200060e7007388 */ /* 0x0003e20000000800 */
[----:B------:R-:W-:Y:S01]  /*70f0*/  F2FP.BF16.F32.PACK_AB R46, R47, R46 ;  /* 0x0000002e2f2e723e */ /* 0x000fe200000010ff */
        /* <DEDUP_REMOVED lines=15> */
[----:B------:R-:W-:Y:S01]  /*71f0*/  @UP0 UIMAD UR5, UR5, UR15, URZ ;  /* 0x0000000f050502a4 */ /* 0x000fe2000f8e023f */
[----:B------:R-:W-:Y:S01]  /*7200*/  FMUL.FTZ R62, R62, UR7 ;  /* 0x000000073e3e7c20 */ /* 0x000fe20008410000 */
[----:B------:R-:W-:Y:S01]  /*7210*/  FMUL.FTZ R63, R63, UR7 ;  /* 0x000000073f3f7c20 */ /* 0x000fe20008410000 */
[----:B------:R1:W-:Y:S01]  /*7220*/  STS [R231+0x3400], R94 ;  /* 0x0034005ee7007388 */ /* 0x0003e20000000800 */
[----:B------:R-:W-:Y:S01]  /*7230*/  @UP0 UIADD3 UR19, UR9, UR5, URZ ;  /* 0x0000000509130290 */ /* 0x000fe2000fffe03f */
[----:B------:R-:W-:-:S02]  /*7240*/  @UP0 UMOV UR18, UR8 ;  /* 0x0000000800120c82 */ /* 0x000fc40008000000 */
        /* <DEDUP_REMOVED lines=15> */
[----:B------:R-:W2:Y:S01]  /*7340*/  S2UR UR7, SR_CTAID.Y ;  /* 0x00000000000779c3 */ /* 0x000ea20000002600 */
[----:B------:R-:W-:Y:S01]  /*7350*/  R2UR UR12, R241 ;  /* 0x00000000f10c72ca */ /* 0x000fe200000e0000 */
[----:B------:R-:W-:-:S12]  /*7360*/  ULDC.64 UR14, c[0x0][0x450] ;  /* 0x00011400000e7ab9 */ /* 0x000fd80000000a00 */
[----:B------:R-:W-:Y:S02]  /*7370*/  USHF.R.S32.HI UR5, URZ, 0x1f, UR12 ;  /* 0x0000001f3f057899 */ /* 0x000fe4000801140c */
[----:B------:R-:W-:Y:S02]  /*7380*/  UIMAD.WIDE.U32 UR8, UR12, UR14, URZ ;  /* 0x0000000e0c0872a5 */ /* 0x000fe4000f8e003f */
[----:B------:R-:W-:-:S04]  /*7390*/  UIMAD UR5, UR5, UR14, URZ ;  /* 0x0000000e050572a4 */ /* 0x000fc8000f8e023f */
[----:B------:R-:W-:Y:S02]  /*73a0*/  UIMAD UR5, UR12, UR15, UR5 ;  /* 0x0000000f0c0572a4 */ /* 0x000fe4000f8e0205 */
[----:B--2---:R-:W-:Y:S01]  /*73b0*/  USHF.R.S32.HI UR16, URZ, 0x1f, UR7 ;  /* 0x0000001f3f107899 */ /* 0x004fe20008011407 */
[----:B------:R-:W2:Y:S01]  /*73c0*/  S2UR UR7, SR_CTAID.Y ;  /* 0x00000000000779c3 */ /* 0x000ea20000002600 */
[----:B------:R-:W-:Y:S01]  /*73d0*/  UIADD3 UR9, UR9, UR5, URZ ;  /* 0x0000000509097290 */ /* 0x000fe2000fffe03f */
[----:B------:R-:W-:Y:S02]  /*73e0*/  ULDC.64 UR12, c[0x0][0x438] ;  /* 0x00010e00000c7ab9 */ /* 0x000fe40000000a00 */
[----:B------:R-:W-:Y:S02]  /*73f0*/  UIMAD UR5, UR16, UR12, URZ ;  /* 0x0000000c100572a4 */ /* 0x000fe4000f8e023f */
[----:B--2---:R-:W-:Y:S02]  /*7400*/  UIMAD.WIDE.U32 UR8, UR7, UR12, UR8 ;  /* 0x0000000c070872a5 */ /* 0x004fe4000f8e0008 */
[----:B------:R-:W-:-:S04]  /*7410*/  UIMAD UR5, UR7, UR13, UR5 ;  /* 0x0000000d070572a4 */ /* 0x000fc8000f8e0205 */
[----:B------:R-:W-:Y:S01]  /*7420*/  UIADD3 UR19, UR9, UR5, URZ ;  /* 0x0000000509137290 */ /* 0x000fe2000fffe03f */
[----:B------:R-:W-:-:S11]  /*7430*/  UMOV UR18, UR8 ;  /* 0x0000000800127c82 */ /* 0x000fd60008000000 */
.L_x_1063:
[----:B------:R-:W-:Y:S01]  /*7440*/  R2UR UR7, R242 ;  /* 0x00000000f20772ca */ /* 0x000fe200000e0000 */
[----:B------:R-:W-:Y:S01]  /*7450*/  @UP0 ULDC.64 UR8, c[0x0][0x458] ;  /* 0x0001160000080ab9 */ /* 0x000fe20000000a00 */
[----:B------:R-:W-:Y:S02]  /*7460*/  R2UR UR5, R241 ;  /* 0x00000000f10572ca */ /* 0x000fe400000e0000 */
[----:B------:R-:W-:Y:S02]  /*7470*/  F2FP.BF16.F32.PACK_AB R60, R61, R60 ;  /* 0x0000003c3d3c723e */ /* 0x000fe400000010ff */
[----:B------:R-:W-:-:S09]  /*7480*/  F2FP.BF16.F32.PACK_AB R62, R63, R62 ;  /* 0x0000003e3f3e723e */ /* 0x000fd200000010ff */
[----:B------:R-:W-:-:S04]  /*7490*/  @UP0 UIADD3 UR5, UR5, UR7, URZ ;  /* 0x0000000705050290 */ /* 0x000fc8000fffe03f */
[----:B------:R-:W-:Y:S02]  /*74a0*/  @UP0 UIMAD.WIDE.U32 UR12, UR5, UR8, URZ ;  /* 0x00000008050c02a5 */ /* 0x000fe4000f8e003f */
[----:B------:R-:W-:-:S04]  /*74b0*/  @UP0 UIMAD UR5, UR5, UR9, URZ ;  /* 0x00000009050502a4 */ /* 0x000fc8000f8e023f */
[----:B------:R-:W-:Y:S01]  /*74c0*/  @UP0 UIADD3 UR13, UR13, UR5, URZ ;  /* 0x000000050d0d0290 */ /* 0x000fe2000fffe03f */
[----:B------:R-:W-:Y:S11]  /*74d0*/  @P0 BRA `(.L_x_1064) ;  /* 0x00000000003c0947 */ /* 0x000ff60003800000 */
        /* <DEDUP_REMOVED lines=9> */
[----:B------:R-:W-:Y:S01]  /*7570*/  ULDC.64 UR16, c[0x0][0x440] ;  /* 0x0001100000107ab9 */ /* 0x000fe20000000a00 */
[----:B------:R-:W-:Y:S02]  /*7580*/  UIADD3 UR13, UR13, UR5, URZ ;  /* 0x000000050d0d7290 */ /* 0x000fe4000fffe03f */
[----:B------:R-:W-:-:S04]  /*7590*/  UIMAD UR5, UR20, UR16, URZ ;  /* 0x00000010140572a4 */ /* 0x000fc8000f8e023f */
[----:B--2---:R-:W-:Y:S02]  /*75a0*/  UIMAD UR5, UR7, UR17, UR5 ;  /* 0x00000011070572a4 */ /* 0x004fe4000f8e0205 */
[----:B------:R-:W-:-:S04]  /*75b0*/  UIMAD.WIDE.U32 UR12, UR7, UR16, UR12 ;  /* 0x00000010070c72a5 */ /* 0x000fc8000f8e000c */
[----:B------:R-:W-:-:S12]  /*75c0*/  UIADD3 UR13, UR13, UR5, URZ ;  /* 0x000000050d0d7290 */ /* 0x000fd8000fffe03f */
.L_x_1064:
[----:B------:R-:W2:Y:S01]  /*75d0*/  S2UR UR16, SR_CTAID.Z ;  /* 0x00000000001079c3 */ /* 0x000ea20000002700 */
[----:B------:R3:W-:Y:S01]  /*75e0*/  STS [R231+0x7000], R60 ;  /* 0x0070003ce7007388 */ /* 0x0007e20000000800 */
[----:B------:R-:W-:Y:S01]  /*75f0*/  R2UR UR17, R218 ;  /* 0x00000000da1172ca */ /* 0x000fe200000e0000 */
[----:B------:R-:W-:Y:S01]  /*7600*/  USHF.R.S32.HI UR5, URZ, 0x1f, UR59 ;  /* 0x0000001f3f057899 */ /* 0x000fe2000801143b */
[--C-:B------:R-:W-:Y:S01]  /*7610*/  SHF.R.S32.HI R33, RZ, 0x1f, R220.reuse ;  /* 0x0000001fff217819 */ /* 0x100fe200000114dc */
[----:B------:R3:W-:Y:S01]  /*7620*/  STS [R231+0x7400], R62 ;  /* 0x0074003ee7007388 */ /* 0x0007e20000000800 */
[----:B------:R-:W-:Y:S01]  /*7630*/  IMAD.U32 R5, RZ, RZ, UR14 ;  /* 0x0000000eff057e24 */ /* 0x000fe2000f8e00ff */
[----:B------:R-:W-:Y:S01]  /*7640*/  UIMAD UR7, UR5, UR14, URZ ;  /* 0x0000000e050772a4 */ /* 0x000fe2000f8e023f */
[----:B------:R-:W-:Y:S01]  /*7650*/  IMAD.MOV.U32 R32, RZ, RZ, R220 ;  /* 0x000000ffff207224 */ /* 0x000fe200078e00dc */
[----:B------:R-:W-:Y:S01]  /*7660*/  BAR.SYNC.DEFER_BLOCKING 0x0 ;  /* 0x0000000000007b1d */ /* 0x000fe20000010000 */
[----:B------:R-:W-:Y:S01]  /*7670*/  IADD3 R4, R217, 0x20, RZ ;  /* 0x00000020d9047810 */ /* 0x000fe20007ffe0ff */
[----:B------:R-:W-:Y:S01]  /*7680*/  UIMAD UR7, UR59, UR15, UR7 ;  /* 0x0000000f3b0772a4 */ /* 0x000fe2000f8e0207 */
[----:B------:R-:W-:Y:S01]  /*7690*/  IMAD.WIDE.U32 R6, R5, UR59, R32 ;  /* 0x0000003b05067c25 */ /* 0x000fe2000f8e0020 */
[----:B------:R-:W-:-:S02]  /*76a0*/  SHF.R.S32.HI R28, RZ, 0x1f, R217 ;  /* 0x0000001fff1c7819 */ /* 0x000fc400000114d9 */
[----:B------:R-:W-:Y:S01]  /*76b0*/  UIMAD UR6, UR17, -0x40, UR6 ;  /* 0xffffffc0110678a4 */ /* 0x000fe2000f8e0206 */
[----:B------:R-:W-:Y:S01]  /*76c0*/  BSSY B0, `(.L_x_1065) ;  /* 0x0000020000007945 */ /* 0x000fe20003800000 */
[----:B------:R-:W-:Y:S01]  /*76d0*/  IMAD.U32 R5, RZ, RZ, UR7 ;  /* 0x00000007ff057e24 */ /* 0x000fe2000f8e00ff */
[----:B------:R-:W-:-:S03]  /*76e0*/  IADD3 R6, P0, R6, UR18, RZ ;  /* 0x0000001206067c10 */ /* 0x000fc6000ff1e0ff */
[----:B------:R-:W-:Y:S02]  /*76f0*/  ISETP.GE.AND P2, PT, R217, UR6, PT ;  /* 0x00000006d9007c0c */ /* 0x000fe4000bf46270 */
[----:B------:R-:W-:Y:S01]  /*7700*/  IADD3.X R7, R7, UR19, R5, P0, !PT ;  /* 0x0000001307077c10 */ /* 0x000fe200087fe405 */
[----:B--2---:R-:W-:Y:S01]  /*7710*/  USHF.R.S32.HI UR20, URZ, 0x1f, UR16 ;  /* 0x0000001f3f147899 */ /* 0x004fe20008011410 */
[----:B------:R-:W-:Y:S02]  /*7720*/  ISETP.GE.AND P1, PT, R4, UR6, PT ;  /* 0x0000000604007c0c */ /* 0x000fe4000bf26270 */
[----:B------:R-:W-:Y:S02]  /*7730*/  ULDC.64 UR16, c[0x0][0x468] ;  /* 0x00011a0000107ab9 */ /* 0x000fe40000000a00 */
[----:B------:R-:W-:Y:S01]  /*7740*/  UIMAD UR7, UR20, UR16, URZ ;  /* 0x00000010140772a4 */ /* 0x000fe2000f8e023f */
[----:B------:R-:W-:Y:S01]  /*7750*/  IMAD.U32 R34, RZ, RZ, UR16 ;  /* 0x00000010ff227e24 */ /* 0x000fe2000f8e00ff */
[----:B------:R3:W2:Y:S04]  /*7760*/  LDS.128 R24, [R227+0xd000] ;  /* 0x00d00000e3187984 */ /* 0x0006a80000000c00 */
[----:B------:R-:W4:Y:S01]  /*7770*/  S2UR UR20, SR_CTAID.Z ;  /* 0x00000000001479c3 */ /* 0x000f220000002700 */
[----:B------:R3:W1:Y:S04]  /*7780*/  LDS.128 R20, [R227+0xf000] ;  /* 0x00f00000e3147984 */ /* 0x0006680000000c00 */
[----:B------:R3:W1:Y:S04]  /*7790*/  LDS.128 R16, [R227+0x11000] ;  /* 0x01100000e3107984 */ /* 0x0006680000000c00 */
[----:B------:R3:W1:Y:S01]  /*77a0*/  LDS.128 R12, [R227+0x13000] ;  /* 0x01300000e30c7984 */ /* 0x0006620000000c00 */
[----:B----4-:R-:W-:Y:S01]  /*77b0*/  UIMAD UR17, UR20, UR17, UR7 ;  /* 0x00000011141172a4 */ /* 0x010fe2000f8e0207 */
[----:B------:R-:W-:-:S05]  /*77c0*/  IMAD.WIDE.U32 R34, R34, UR20, R6 ;  /* 0x0000001422227c25 */ /* 0x000fca000f8e0006 */
[----:B------:R-:W-:Y:S01]  /*77d0*/  IADD3 R31, R35, UR17, RZ ;  /* 0x00000011231f7c10 */ /* 0x000fe2000fffe0ff */
[----:B------:R-:W-:Y:S06]  /*77e0*/  @P2 BRA `(.L_x_1066) ;  /* 0x0000000000342947 */ /* 0x000fec0003800000 */
[----:B------:R-:W4:Y:S01]  /*77f0*/  LDS.128 R4, [R227+0xc000] ;  /* 0x00c00000e3047984 */ /* 0x000f220000000c00 */
[----:B-1----:R-:W-:Y:S01]  /*7800*/  MOV R36, R34 ;  /* 0x0000002200247202 */ /* 0x002fe20000000f00 */
[----:B------:R-:W-:Y:S01]  /*7810*/  IMAD R30, R28, UR14, RZ ;  /* 0x0000000e1c1e7c24 */ /* 0x000fe2000f8e02ff */
[----:B------:R-:W-:Y:S01]  /*7820*/  MOV R37, R31 ;  /* 0x0000001f00257202 */ /* 0x000fe20000000f00 */
[----:B------:R-:W1:Y:S01]  /*7830*/  LDS.128 R8, [R227+0xe000] ;  /* 0x00e00000e3087984 */ /* 0x000e620000000c00 */
[----:B------:R-:W-:Y:S01]  /*7840*/  ULDC.64 UR16, c[0x0][0x3f0] ;  /* 0x0000fc0000107ab9 */ /* 0x000fe20000000a00 */
[C---:B------:R-:W-:Y:S02]  /*7850*/  IMAD R29, R217.reuse, UR15, R30 ;  /* 0x0000000fd91d7c24 */ /* 0x040fe4000f8e021e */
[----:B------:R-:W-:-:S05]  /*7860*/  IMAD.WIDE.U32 R36, R217, UR14, R36 ;  /* 0x0000000ed9247c25 */ /* 0x000fca000f8e0024 */
[----:B------:R-:W-:Y:S02]  /*7870*/  IADD3 R29, R29, R37, RZ ;  /* 0x000000251d1d7210 */ /* 0x000fe40007ffe0ff */
[----:B------:R-:W-:-:S04]  /*7880*/  LEA R38, P0, R36, UR16, 0x1 ;  /* 0x0000001024267c11 */ /* 0x000fc8000f8008ff */
[----:B------:R-:W-:-:S05]  /*7890*/  LEA.HI.X R39, R36, UR17, R29, 0x1, P0 ;  /* 0x0000001124277c11 */ /* 0x000fca00080f0c1d */
[----:B----4-:R4:W-:Y:S04]  /*78a0*/  STG.E.128 desc[UR10][R38.64], R4 ;  /* 0x0000000426007986 */ /* 0x0109e8000c101d0a */
[----:B-1----:R4:W-:Y:S02]  /*78b0*/  STG.E.128 desc[UR10][R38.64+0x80], R8 ;  /* 0x0000800826007986 */ /* 0x0029e4000c101d0a */
.L_x_1066:
[----:B------:R-:W-:Y:S05]  /*78c0*/  BSYNC B0 ;  /* 0x0000000000007941 */ /* 0x000fea0003800000 */
.L_x_1065:
[----:B------:R-:W-:Y:S04]  /*78d0*/  BSSY B0, `(.L_x_1067) ;  /* 0x000000e000007945 */ /* 0x000fe80003800000 */
[----:B------:R-:W-:Y:S05]  /*78e0*/  @P1 BRA `(.L_x_1068) ;  /* 0x0000000000301947 */ /* 0x000fea0003800000 */
[----:B----4-:R-:W-:Y:S01]  /*78f0*/  IADD3 R5, P0, R217, 0x20, RZ ;  /* 0x00000020d9057810 */ /* 0x010fe20007f1e0ff */
        /* <DEDUP_REMOVED lines=9> */
[----:B--2---:R2:W-:Y:S04]  /*7990*/  STG.E.128 desc[UR10][R8.64], R24 ;  /* 0x0000001808007986 */ /* 0x0045e8000c101d0a */
[----:B-1----:R2:W-:Y:S02]  /*79a0*/  STG.E.128 desc[UR10][R8.64+0x80], R20 ;  /* 0x0000801408007986 */ /* 0x0025e4000c101d0a */
.L_x_1068:
[----:B------:R-:W-:Y:S05]  /*79b0*/  BSYNC B0 ;  /* 0x0000000000007941 */ /* 0x000fea0003800000 */
.L_x_1067:
[----:B------:R-:W3:Y:S01]  /*79c0*/  S2UR UR6, SR_CTAID.Z ;  /* 0x00000000000679c3 */ /* 0x000ee20000002700 */
[----:B--2-4-:R2:W4:Y:S01]  /*79d0*/  LDS.128 R8, [R227+0x10000] ;  /* 0x01000000e3087984 */ /* 0x0145220000000c00 */
[----:B-1----:R-:W-:Y:S01]  /*79e0*/  IMAD.U32 R21, RZ, RZ, UR8 ;  /* 0x00000008ff157e24 */ /* 0x002fe2000f8e00ff */
[----:B------:R-:W-:Y:S01]  /*79f0*/  UIMAD UR5, UR5, UR8, URZ ;  /* 0x00000008050572a4 */ /* 0x000fe2000f8e023f */
[----:B------:R-:W-:Y:S01]  /*7a00*/  BSSY B0, `(.L_x_1069) ;  /* 0x000001b000007945 */ /* 0x000fe20003800000 */
[----:B------:R2:W1:Y:S01]  /*7a10*/  LDS.128 R4, [R227+0x12000] ;  /* 0x01200000e3047984 */ /* 0x0004620000000c00 */
[----:B------:R-:W-:Y:S01]  /*7a20*/  IMAD.WIDE.U32 R20, R21, UR59, R32 ;  /* 0x0000003b15147c25 */ /* 0x000fe2000f8e0020 */
[----:B------:R-:W-:Y:S01]  /*7a30*/  UIMAD UR5, UR59, UR9, UR5 ;  /* 0x000000093b0572a4 */ /* 0x000fe2000f8e0205 */
[----:B------:R-:W2:Y:S01]  /*7a40*/  S2UR UR14, SR_CTAID.Z ;  /* 0x00000000000e79c3 */ /* 0x000ea20000002700 */
[----:B------:R-:W-:-:S04]  /*7a50*/  IADD3 R22, P0, R20, UR12, RZ ;  /* 0x0000000c14167c10 */ /* 0x000fc8000ff1e0ff */
[----:B------:R-:W-:-:S05]  /*7a60*/  IMAD.U32 R20, RZ, RZ, UR5 ;  /* 0x00000005ff147e24 */ /* 0x000fca000f8e00ff */
        /* <DEDUP_REMOVED lines=8> */
[----:B----4-:R-:W-:Y:S06]  /*7af0*/  @P2 BRA `(.L_x_1070) ;  /* 0x00000000002c2947 */ /* 0x010fec0003800000 */
        /* <DEDUP_REMOVED lines=9> */
[----:B------:R2:W-:Y:S04]  /*7b90*/  STG.E.128 desc[UR10][R26.64], R8 ;  /* 0x000000081a007986 */ /* 0x0005e8000c101d0a */
[----:B-1----:R2:W-:Y:S02]  /*7ba0*/  STG.E.128 desc[UR10][R26.64+0x80], R4 ;  /* 0x000080041a007986 */ /* 0x0025e4000c101d0a */
.L_x_1070:
[----:B------:R-:W-:Y:S05]  /*7bb0*/  BSYNC B0 ;  /* 0x0000000000007941 */ /* 0x000fea0003800000 */
.L_x_1069:
[----:B------:R-:W-:Y:S05]  /*7bc0*/  @P1 BRA `(.L_x_1057) ;  /* 0x0000000000301947 */ /* 0x000fea0003800000 */
[----:B-12---:R-:W-:Y:S01]  /*7bd0*/  IADD3 R4, P0, R217, 0x20, RZ ;  /* 0x00000020d9047810 */ /* 0x006fe20007f1e0ff */
        /* <DEDUP_REMOVED lines=9> */
[----:B------:R3:W-:Y:S04]  /*7c70*/  STG.E.128 desc[UR10][R4.64], R16 ;  /* 0x0000001004007986 */ /* 0x0007e8000c101d0a */
[----:B------:R3:W-:Y:S02]  /*7c80*/  STG.E.128 desc[UR10][R4.64+0x80], R12 ;  /* 0x0000800c04007986 */ /* 0x0007e4000c101d0a */
.L_x_1057:
[----:B------:R-:W-:Y:S05]  /*7c90*/  BSYNC B1 ;  /* 0x0000000000017941 */ /* 0x000fea0003800000 */
.L_x_1043:
[----:B------:R-:W-:Y:S01]  /*7ca0*/  R2UR UR6, R218 ;  /* 0x00000000da0672ca */ /* 0x000fe200000e0000 */
[----:B------:R-:W-:Y:S01]  /*7cb0*/  ULDC UR5, c[0x0][0xc] ;  /* 0x0000030000057ab9 */ /* 0x000fe20000000800 */
[----:B------:R-:W-:-:S11]  /*7cc0*/  R2UR UR7, R219 ;  /* 0x00000000db0772ca */ /* 0x000fd600000e0000 */
[----:B------:R-:W-:-:S04]  /*7cd0*/  UIADD3 UR6, UR5, UR6, URZ ;  /* 0x0000000605067290 */ /* 0x000fc8000fffe03f */
[----:B------:R-:W-:Y:S02]  /*7ce0*/  UISETP.GE.AND UP0, UPT, UR6, UR7, UPT ;  /* 0x000000070600728c */ /* 0x000fe4000bf06270 */
[----:B------:R-:W-:-:S04]  /*7cf0*/  IMAD.U32 R218, RZ, RZ, UR6 ;  /* 0x00000006ffda7e24 */ /* 0x000fc8000f8e00ff */
[----:B------:R-:W-:-:S13]  /*7d00*/  PLOP3.LUT P0, PT, PT, PT, UP0, 0x80, 0x0 ;  /* 0x000000000000781c */ /* 0x000fda0003f0f008 */
[----:B------:R-:W-:Y:S05]  /*7d10*/  @P0 BRA `(.L_x_1071) ;  /* 0x0000000000040947 */ /* 0x000fea0003800000 */
[----:B------:R-:W-:Y:S05]  /*7d20*/  BRA `(.L_x_1072) ;  /* 0xffffff8c00047947 */ /* 0x000fea000383ffff */
.L_x_1071:
[----:B------:R-:W-:Y:S05]  /*7d30*/  EXIT ;  /* 0x000000000000794d */ /* 0x000fea0003800000 */
.L_x_1073:
        /* <DEDUP_REMOVED lines=12> */
.L_x_2075:


//--------------------- .text._ZN5flash44flash_bwd_dq_dk_dv_loop_seqk_parallel_kernelI23Flash_bwd_kernel_traitsILi128ELi64ELi64ELi8ELi4ELi2ELi2ELb1ELb0EN7cutlass10bfloat16_tE19Flash_kernel_traitsILi128ELi64ELi64ELi8ES3_EELb0ELb0ELb1ELb0ELb0ELb1ELb1EEEvNS_16Flash_bwd_paramsE --------------------------
	.section	.text._ZN5flash44flash_bwd_dq_dk_dv_loop_seqk_parallel_kernelI23Flash_bwd_kernel_traitsILi128ELi64ELi64ELi8ELi4ELi2ELi2ELb1ELb0EN7cutlass10bfloat16_tE19Flash_kernel_traitsILi128ELi64ELi64ELi8ES3_EELb0ELb0ELb1ELb0ELb0ELb1ELb1EEEvNS_16Flash_bwd_paramsE,"ax",@progbits
	.align	128
        .global         _ZN5flash44flash_bwd_dq_dk_dv_loop_seqk_parallel_kernelI23Flash_bwd_kernel_traitsILi128ELi64ELi64ELi8ELi4ELi2ELi2ELb1ELb0EN7cutlass10bfloat16_tE19Flash_kernel_traitsILi128ELi64ELi64ELi8ES3_EELb0ELb0ELb1ELb0ELb0ELb1ELb1EEEvNS_16Flash_bwd_paramsE
        .type           _ZN5flash44flash_bwd_dq_dk_dv_loop_seqk_parallel_kernelI23Flash_bwd_kernel_traitsILi128ELi64ELi64ELi8ELi4ELi2ELi2ELb1ELb0EN7cutlass10bfloat16_tE19Flash_kernel_traitsILi128ELi64ELi64ELi8ES3_EELb0ELb0ELb1ELb0ELb0ELb1ELb1EEEvNS_16Flash_bwd_paramsE,@function
        .size           _ZN5flash44flash_bwd_dq_dk_dv_loop_seqk_parallel_kernelI23Flash_bwd_kernel_traitsILi128ELi64ELi64ELi8ELi4ELi2ELi2ELb1ELb0EN7cutlass10bfloat16_tE19Flash_kernel_traitsILi128ELi64ELi64ELi8ES3_EELb0ELb0ELb1ELb0ELb0ELb1ELb1EEEvNS_16Flash_bwd_paramsE,(.L_x_2076 - _ZN5flash44flash_bwd_dq_dk_dv_loop_seqk_parallel_kernelI23Flash_bwd_kernel_traitsILi128ELi64ELi64ELi8ELi4ELi2ELi2ELb1ELb0EN7cutlass10bfloat16_tE19Flash_kernel_traitsILi128ELi64ELi64ELi8ES3_EELb0ELb0ELb1ELb0ELb0ELb1ELb1EEEvNS_16Flash_bwd_paramsE)
        .other          _ZN5flash44flash_bwd_dq_dk_dv_loop_seqk_parallel_kernelI23Flash_bwd_kernel_traitsILi128ELi64ELi64ELi8ELi4ELi2ELi2ELb1ELb0EN7cutlass10bfloat16_tE19Flash_kernel_traitsILi128ELi64ELi64ELi8ES3_EELb0ELb0ELb1ELb0ELb0ELb1ELb1EEEvNS_16Flash_bwd_paramsE,@"STO_CUDA_ENTRY STV_DEFAULT"
_ZN5flash44flash_bwd_dq_dk_dv_loop_seqk_parallel_kernelI23Flash_bwd_kernel_traitsILi128ELi64ELi64ELi8ELi4ELi2ELi2ELb1ELb0EN7cutlass10bfloat16_tE19Flash_kernel_traitsILi128ELi64ELi64ELi8ES3_EELb0ELb0ELb1ELb0ELb0ELb1ELb1EEEvNS_16Flash_bwd_paramsE:
.text._ZN5flash44flash_bwd_dq_dk_dv_loop_seqk_parallel_kernelI23Flash_bwd_kernel_traitsILi128ELi64ELi64ELi8ELi4ELi2ELi2ELb1ELb0EN7cutlass10bfloat16_tE19Flash_kernel_traitsILi128ELi64ELi64ELi8ES3_EELb0ELb0ELb1ELb0ELb0ELb1ELb1EEEvNS_16Flash_bwd_paramsE:
        /* <DEDUP_REMOVED lines=16> */
[----:B------:R-:W-:-:S04]  /*0100*/  ULDC UR61, c[0x0][0x394] ;  /* 0x0000e500003d7ab9 */ /* 0x000fc80000000800 */
        /* <DEDUP_REMOVED lines=8> */
[----:B------:R-:W-:Y:S02]  /*0190*/  LEA.HI R17, R13, R10, RZ, 0x4 ;  /* 0x0000000a0d117211 */ /* 0x000fe400078f20ff */
[--C-:B------:R-:W-:Y:S01]  /*01a0*/  SHF.R.S32.HI R4, RZ, 0x5, R7.reuse ;  /* 0x00000005ff047819 */ /* 0x100fe20000011407 */
[----:B------:R-:W-:Y:S01]  /*01b0*/  IMAD.U32 R229, RZ, RZ, UR5 ;  /* 0x00000005ffe57e24 */ /* 0x000fe2000f8e00ff */
[----:B------:R-:W-:Y:S01]  /*01c0*/  SHF.R.S32.HI R9, RZ, 0x1f, R7 ;  /* 0x0000001fff097819 */ /* 0x000fe20000011407 */
[----:B----4-:R-:W-:Y:S01]  /*01d0*/  USHF.L.U32 UR5, UR53, 0x7, URZ ;  /* 0x0000000735057899 */ /* 0x010fe2000800063f */
[----:B------:R-:W-:Y:S01]  /*01e0*/  SHF.R.S32.HI R0, RZ, 0x4, R17 ;  /* 0x00000004ff007819 */ /* 0x000fe20000011411 */
[----:B------:R-:W-:Y:S01]  /*01f0*/  USHF.R.S32.HI UR6, URZ, 0x1f, UR53 ;  /* 0x0000001f3f067899 */ /* 0x000fe20008011435 */
[----:B------:R-:W-:Y:S01]  /*0200*/  LEA.HI R9, R9, R4, RZ, 0x2 ;  /* 0x0000000409097211 */ /* 0x000fe200078f10ff */
[----:B------:R-:W-:Y:S01]  /*0210*/  IMAD.U32 R226, RZ, RZ, UR7 ;  /* 0x00000007ffe27e24 */ /* 0x000fe2000f8e00ff */
[----:B------:R-:W-:Y:S01]  /*0220*/  LEA.HI R5, R17, R0, RZ, 0x1 ;  /* 0x0000000011057211 */ /* 0x000fe200078f08ff */
[----:B------:R-:W-:Y:S01]  /*0230*/  IMAD.U32 R228, RZ, RZ, UR5 ;  /* 0x00000005ffe47e24 */ /* 0x000fe2000f8e00ff */
[----:B------:R-:W-:Y:S01]  /*0240*/  LOP3.LUT R9, R9, 0xfffffffc, RZ, 0xc0, !PT ;  /* 0xfffffffc09097812 */ /* 0x000fe200078ec0ff */
[----:B------:R-:W-:Y:S01]  /*0250*/  UIADD3 UR5, UR4, 0x10000, URZ ;  /* 0x0001000004057890 */ /* 0x000fe2000fffe03f */
[CC--:B------:R-:W-:Y:S01]  /*0260*/  LEA.HI R15, R13.reuse, R10.reuse, RZ, 0x3 ;  /* 0x0000000a0d0f7211 */ /* 0x0c0fe200078f18ff */
[----:B------:R-:W-:Y:S01]  /*0270*/  IMAD.U32 R227, RZ, RZ, UR6 ;  /* 0x00000006ffe37e24 */ /* 0x000fe2000f8e00ff */
[----:B------:R-:W-:Y:S01]  /*0280*/  LEA.HI R11, R13, R10, RZ, 0x2 ;  /* 0x0000000a0d0b7211 */ /* 0x000fe200078f10ff */
[----:B------:R-:W-:Y:S01]  /*0290*/  IMAD.IADD R216, R4, 0x1, -R9 ;  /* 0x0000000104d87824 */ /* 0x000fe200078e0a09 */
[----:B------:R-:W-:Y:S01]  /*02a0*/  LEA.HI R2, R7, R4, RZ, 0x1 ;  /* 0x0000000407027211 */ /* 0x000fe200078f08ff */
[----:B------:R-:W-:Y:S01]  /*02b0*/  UIADD3 UR6, UR4, 0xc000, URZ ;  /* 0x0000c00004067890 */ /* 0x000fe2000fffe03f */
[----:B------:R-:W-:-:S02]  /*02c0*/  LOP3.LUT R5, R5, 0xfffffffe, RZ, 0xc0, !PT ;  /* 0xfffffffe05057812 */ /* 0x000fc400078ec0ff */
[----:B------:R-:W-:Y:S02]  /*02d0*/  LOP3.LUT R7, R7, 0xffffffe0, RZ, 0xc0, !PT ;  /* 0xffffffe007077812 */ /* 0x000fe400078ec0ff */
[----:B------:R-:W-:Y:S01]  /*02e0*/  SHF.R.S32.HI R218, RZ, 0x3, R15 ;  /* 0x00000003ffda7819 */ /* 0x000fe2000001140f */
[----:B------:R-:W-:Y:S01]  /*02f0*/  IMAD.IADD R5, R0, 0x1, -R5 ;  /* 0x0000000100057824 */ /* 0x000fe200078e0a05 */
[----:B------:R-:W-:Y:S01]  /*0300*/  SHF.R.S32.HI R3, RZ, 0x2, R11 ;  /* 0x00000002ff037819 */ /* 0x000fe2000001140b */
[----:B------:R-:W-:Y:S01]  /*0310*/  IMAD.IADD R0, R10, 0x1, -R7 ;  /* 0x000000010a007824 */ /* 0x000fe200078e0a07 */
[----:B------:R-:W-:Y:S01]  /*0320*/  SHF.R.S32.HI R12, RZ, 0x1f, R11 ;  /* 0x0000001fff0c7819 */ /* 0x000fe2000001140b */
[----:B------:R-:W-:Y:S01]  /*0330*/  IMAD.SHL.U32 R7, R218, 0x40, RZ ;  /* 0x00000040da077824 */ /* 0x000fe200078e00ff */
[----:B------:R-:W-:Y:S01]  /*0340*/  LOP3.LUT R9, R15, 0xfffffff8, RZ, 0xc0, !PT ;  /* 0xfffffff80f097812 */ /* 0x000fe200078ec0ff */
[----:B------:R-:W-:Y:S01]  /*0350*/  IMAD.SHL.U32 R214, R5, 0x20, RZ ;  /* 0x0000002005d67824 */ /* 0x000fe200078e00ff */
[----:B------:R-:W-:-:S02]  /*0360*/  LEA.HI R12, R12, R3, RZ, 0x3 ;  /* 0x000000030c0c7211 */ /* 0x000fc400078f18ff */
[----:B------:R-:W-:Y:S01]  /*0370*/  LOP3.LUT R7, R7, 0x1c0, RZ, 0xc0, !PT ;  /* 0x000001c007077812 */ /* 0x000fe200078ec0ff */
[----:B------:R-:W-:Y:S01]  /*0380*/  IMAD.IADD R8, R10, 0x1, -R9 ;  /* 0x000000010a087824 */ /* 0x000fe200078e0a09 */
[----:B------:R-:W-:Y:S02]  /*0390*/  LOP3.LUT R12, R12, 0xfffffff8, RZ, 0xc0, !PT ;  /* 0xfffffff80c0c7812 */ /* 0x000fe400078ec0ff */
[----:B------:R-:W-:Y:S01]  /*03a0*/  LOP3.LUT R2, R2, 0xfffffffe, RZ, 0xc0, !PT ;  /* 0xfffffffe02027812 */ /* 0x000fe200078ec0ff */
[----:B------:R-:W-:Y:S01]  /*03b0*/  IMAD.SHL.U32 R220, R8, 0x8, RZ ;  /* 0x0000000808dc7824 */ /* 0x000fe200078e00ff */
[----:B------:R-:W-:Y:S01]  /*03c0*/  SHF.R.U32.HI R224, RZ, 0x3, R7 ;  /* 0x00000003ffe07819 */ /* 0x000fe20000011607 */
[----:B------:R-:W-:Y:S01]  /*03d0*/  IMAD.IADD R12, R3, 0x1, -R12 ;  /* 0x00000001030c7824 */ /* 0x000fe200078e0a0c */
[----:B------:R-:W-:Y:S01]  /*03e0*/  SHF.R.S32.HI R3, RZ, 0x1f, R0 ;  /* 0x0000001fff037819 */ /* 0x000fe20000011400 */
[----:B------:R-:W-:Y:S01]  /*03f0*/  IMAD.IADD R2, R4, 0x1, -R2 ;  /* 0x0000000104027824 */ /* 0x000fe200078e0a02 */
[----:B------:R-:W-:-:S02]  /*0400*/  LOP3.LUT P4, RZ, R8, 0x2, RZ, 0xc0, !PT ;  /* 0x0000000208ff7812 */ /* 0x000fc4000788c0ff */
[C---:B------:R-:W-:Y:S01]  /*0410*/  LOP3.LUT P3, RZ, R8.reuse, 0x4, RZ, 0xc0, !PT ;  /* 0x0000000408ff7812 */ /* 0x040fe2000786c0ff */
[----:B------:R-:W-:Y:S01]  /*0420*/  IMAD.SHL.U32 R8, R8, 0x40, RZ ;  /* 0x0000004008087824 */ /* 0x000fe200078e00ff */
[----:B------:R-:W-:Y:S02]  /*0430*/  LOP3.LUT R7, R7, 0x38, R220, 0xf8, !PT ;  /* 0x0000003807077812 */ /* 0x000fe400078ef8dc */
[----:B------:R-:W-:Y:S02]  /*0440*/  LOP3.LUT R17, R17, 0xfffffff0, RZ, 0xc0, !PT ;  /* 0xfffffff011117812 */ /* 0x000fe400078ec0ff */
[----:B------:R-:W-:Y:S02]  /*0450*/  LEA.HI R3, R3, R0, RZ, 0x2 ;  /* 0x0000000003037211 */ /* 0x000fe400078f10ff */
[----:B------:R-:W-:Y:S01]  /*0460*/  LOP3.LUT R224, R7, R224, RZ, 0x3c, !PT ;  /* 0x000000e007e07212 */ /* 0x000fe200078e3cff */
[----:B------:R-:W-:Y:S01]  /*0470*/  IMAD.SHL.U32 R7, R2, 0x10, RZ ;  /* 0x0000001002077824 */ /* 0x000fe200078e00ff */
[----:B------:R-:W-:Y:S01]  /*0480*/  LOP3.LUT R0, R12, 0x1, RZ, 0xc0, !PT ;  /* 0x000000010c007812 */ /* 0x000fe200078ec0ff */
[----:B------:R-:W-:Y:S01]  /*0490*/  IMAD.IADD R17, R10, 0x1, -R17 ;  /* 0x000000010a117824 */ /* 0x000fe200078e0a11 */
[----:B------:R-:W-:-:S02]  /*04a0*/  LOP3.LUT R8, R8, 0x1c0, RZ, 0xc0, !PT ;  /* 0x000001c008087812 */ /* 0x000fc400078ec0ff */
[CC--:B------:R-:W-:Y:S02]  /*04b0*/  LEA.HI R9, R13.reuse, R10.reuse, RZ, 0x7 ;  /* 0x0000000a0d097211 */ /* 0x0c0fe400078f38ff */
[----:B------:R-:W-:Y:S02]  /*04c0*/  LEA.HI R13, R13, R10, RZ, 0x6 ;  /* 0x0000000a0d0d7211 */ /* 0x000fe400078f30ff */
[----:B------:R-:W-:Y:S02]  /*04d0*/  ISETP.NE.U32.AND P0, PT, R0, 0x1, PT ;  /* 0x000000010000780c */ /* 0x000fe40003f05070 */
[----:B------:R-:W-:Y:S02]  /*04e0*/  LOP3.LUT R210, R8, 0x10, R7, 0xf8, !PT ;  /* 0x0000001008d27812 */ /* 0x000fe400078ef807 */
[----:B------:R-:W-:Y:S02]  /*04f0*/  SHF.R.S32.HI R4, RZ, 0x1f, R17 ;  /* 0x0000001fff047819 */ /* 0x000fe40000011411 */
[----:B------:R-:W-:-:S02]  /*0500*/  SHF.R.S32.HI R9, RZ, 0x7, R9 ;  /* 0x00000007ff097819 */ /* 0x000fc40000011409 */
[----:B------:R-:W-:Y:S02]  /*0510*/  LOP3.LUT R14, R8, 0x8, R15, 0xf8, !PT ;  /* 0x00000008080e7812 */ /* 0x000fe400078ef80f */
[----:B------:R-:W-:Y:S01]  /*0520*/  SHF.R.U32.HI R7, RZ, 0x3, R8 ;  /* 0x00000003ff077819 */ /* 0x000fe20000011608 */
[C---:B------:R-:W-:Y:S01]  /*0530*/  IMAD.SHL.U32 R8, R5.reuse, 0x200, RZ ;  /* 0x0000020005087824 */ /* 0x040fe200078e00ff */
[----:B------:R-:W-:Y:S01]  /*0540*/  SHF.R.S32.HI R13, RZ, 0x6, R13 ;  /* 0x00000006ff0d7819 */ /* 0x000fe2000001140d */
[----:B------:R-:W-:Y:S01]  /*0550*/  IMAD.SHL.U32 R5, R5, 0x8, RZ ;  /* 0x0000000805057824 */ /* 0x000fe200078e00ff */
[C---:B------:R-:W-:Y:S01]  /*0560*/  R2P PR, R12.reuse, 0x6 ;  /* 0x000000060c007804 */ /* 0x040fe20000000000 */
[----:B------:R-:W-:Y:S01]  /*0570*/  IMAD.SHL.U32 R12, R12, 0x40, RZ ;  /* 0x000000400c0c7824 */ /* 0x000fe200078e00ff */
[----:B------:R-:W-:Y:S01]  /*0580*/  LEA.HI R4, R4, R17, RZ, 0x3 ;  /* 0x0000001104047211 */ /* 0x000fe200078f18ff */
[----:B------:R-:W-:Y:S01]  /*0590*/  IMAD R0, R9, 0x800, R8 ;  /* 0x0000080009007824 */ /* 0x000fe200078e0208 */
[----:B------:R-:W-:Y:S01]  /*05a0*/  LOP3.LUT R215, R14, R7, RZ, 0x3c, !PT ;  /* 0x000000070ed77212 */ /* 0x000fe200078e3cff */
[----:B------:R-:W-:Y:S01]  /*05b0*/  IMAD R224, R13, 0x200, R224 ;  /* 0x000002000de07824 */ /* 0x000fe200078e02e0 */
[----:B------:R-:W-:Y:S01]  /*05c0*/  LOP3.LUT R6, R4, 0xfffffff8, RZ, 0xc0, !PT ;  /* 0xfffffff804067812 */ /* 0x000fe200078ec0ff */
[----:B------:R-:W-:Y:S01]  /*05d0*/  IMAD.SHL.U32 R9, R9, 0x20, RZ ;  /* 0x0000002009097824 */ /* 0x000fe200078e00ff */
[----:B------:R-:W-:Y:S01]  /*05e0*/  LOP3.LUT R12, R12, 0x1c0, RZ, 0xc0, !PT ;  /* 0x000001c00c0c7812 */ /* 0x000fe200078ec0ff */
[----:B------:R-:W-:Y:S01]  /*05f0*/  IMAD.SHL.U32 R13, R13, 0x8, RZ ;  /* 0x000000080d0d7824 */ /* 0x000fe200078e00ff */
[----:B------:R-:W-:Y:S01]  /*0600*/  LOP3.LUT R11, R11, 0x7ffffffc, RZ, 0xc0, !PT ;  /* 0x7ffffffc0b0b7812 */ /* 0x000fe200078ec0ff */
[----:B------:R-:W-:Y:S01]  /*0610*/  IMAD.IADD R215, R0, 0x1, R215 ;  /* 0x0000000100d77824 */ /* 0x000fe200078e02d7 */
[----:B------:R-:W-:Y:S01]  /*0620*/  LOP3.LUT R222, R9, 0x6, R222, 0xf8, !PT ;  /* 0x0000000609de7812 */ /* 0x000fe200078ef8de */
[----:B------:R-:W-:Y:S01]  /*0630*/  IMAD.IADD R6, R17, 0x1, -R6 ;  /* 0x0000000111067824 */ /* 0x000fe200078e0a06 */
[----:B------:R-:W-:Y:S01]  /*0640*/  LOP3.LUT R13, R13, 0x18, RZ, 0xc0, !PT ;  /* 0x000000180d0d7812 */ /* 0x000fe200078ec0ff */
[----:B------:R-:W-:Y:S01]  /*0650*/  IMAD.IADD R11, R10, 0x1, -R11 ;  /* 0x000000010a0b7824 */ /* 0x000fe200078e0a0b */
[----:B------:R-:W-:Y:S01]  /*0660*/  SHF.R.U32.HI R0, RZ, 0x3, R12 ;  /* 0x00000003ff007819 */ /* 0x000fe2000001160c */
[----:B------:R-:W-:Y:S01]  /*0670*/  IMAD.SHL.U32 R4, R4, 0x40, RZ ;  /* 0x0000004004047824 */ /* 0x000fe200078e00ff */
[----:B------:R-:W-:Y:S01]  /*0680*/  LOP3.LUT R9, R12, 0x20, R9, 0xf8, !PT ;  /* 0x000000200c097812 */ /* 0x000fe200078ef809 */
[----:B------:R-:W-:Y:S01]  /*0690*/  IMAD.SHL.U32 R11, R11, 0x2, RZ ;  /* 0x000000020b0b7824 */ /* 0x000fe200078e00ff */
[----:B------:R-:W-:-:S02]  /*06a0*/  LOP3.LUT R231, R0, R12, R13, 0x1e, !PT ;  /* 0x0000000c00e77212 */ /* 0x000fc400078e1e0d */
[----:B------:R-:W-:Y:S01]  /*06b0*/  LOP3.LUT R9, R9, R0, RZ, 0x3c, !PT ;  /* 0x0000000009097212 */ /* 0x000fe200078e3cff */
[----:B------:R-:W-:Y:S01]  /*06c0*/  IMAD.SHL.U32 R0, R6, 0x40, RZ ;  /* 0x0000004006007824 */ /* 0x000fe200078e00ff */
[----:B------:R-:W-:Y:S01]  /*06d0*/  LOP3.LUT R214, R13, 0x20, R214, 0xf8, !PT ;  /* 0x000000200dd67812 */ /* 0x000fe200078ef8d6 */
[----:B------:R-:W-:Y:S01]  /*06e0*/  IMAD R6, R2, 0x400, R11 ;  /* 0x0000040002067824 */ /* 0x000fe200078e020b */
[----:B------:R-:W-:Y:S01]  /*06f0*/  SHF.R.S32.HI R223, RZ, 0x2, R3 ;  /* 0x00000002ffdf7819 */ /* 0x000fe20000011403 */
[----:B------:R-:W-:Y:S01]  /*0700*/  IMAD R230, R216, 0x400, R11 ;  /* 0x00000400d8e67824 */ /* 0x000fe200078e020b */
[----:B------:R-:W-:Y:S01]  /*0710*/  LOP3.LUT R0, R0, 0x1c0, RZ, 0xc0, !PT ;  /* 0x000001c000007812 */ /* 0x000fe200078ec0ff */
[----:B------:R-:W-:Y:S01]  /*0720*/  IMAD.IADD R231, R6, 0x1, R231 ;  /* 0x0000000106e77824 */ /* 0x000fe200078e02e7 */
[----:B------:R-:W-:Y:S01]  /*0730*/  LOP3.LUT R3, R4, 0xfffffe00, RZ, 0xc0, !PT ;  /* 0xfffffe0004037812 */ /* 0x000fe200078ec0ff */
[----:B------:R-:W-:Y:S01]  /*0740*/  IMAD.IADD R230, R230, 0x1, R9 ;  /* 0x00000001e6e67824 */ /* 0x000fe200078e0209 */
[--C-:B------:R-:W-:Y:S01]  /*0750*/  SHF.R.U32.HI R209, RZ, 0x3, R0.reuse ;  /* 0x00000003ffd17819 */ /* 0x100fe20000011600 */
[----:B------:R-:W-:Y:S01]  /*0760*/  IMAD R223, R216, 0x10, R223 ;  /* 0x00000010d8df7824 */ /* 0x000fe200078e02df */
        /* <DEDUP_REMOVED lines=32> */
.L_x_1104:
        /* <DEDUP_REMOVED lines=26> */
[----:B--2---:R-:W2:Y:S01]  /*0b10*/  @P0 LDG.E R2, desc[UR8][R12.64] ;  /* 0x000000080c020981 */ /* 0x004ea2000c1e1900 */
[----:B------:R-:W-:Y:S01]  /*0b20*/  UISETP.EQ.U32.AND UP4, UPT, UR12, URZ, UPT ;  /* 0x0000003f0c00728c */ /* 0x000fe2000bf82070 */
[----:B------:R-:W-:Y:S01]  /*0b30*/  PLOP3.LUT P3, PT, PT, PT, UP0, 0x80, 0x0 ;  /* 0x000000000000781c */ /* 0x000fe20003f6f008 */
[----:B------:R-:W-:Y:S01]  /*0b40*/  IMAD.U32 R5, RZ, RZ, UR11 ;  /* 0x0000000bff057e24 */ /* 0x000fe2000f8e00ff */
[----:B------:R-:W-:-:S02]  /*0b50*/  UIADD3 UR6, UP1, UR16, UR12, URZ ;  /* 0x0000000c10067290 */ /* 0x000fc4000ff3e03f */
[----:B------:R-:W-:Y:S02]  /*0b60*/  UISETP.EQ.OR.EX UP4, UPT, UR13, URZ, !UP2, UP4 ;  /* 0x0000003f0d00728c */ /* 0x000fe4000d782740 */
[----:B------:R-:W3:Y:S01]  /*0b70*/  @P1 LDG.E R4, desc[UR8][R4.64] ;  /* 0x0000000804041981 */ /* 0x000ee2000c1e1900 */
[----:B------:R-:W-:Y:S01]  /*0b80*/  UIADD3.X UR5, UR5, UR13, URZ, UP1, !UPT ;  /* 0x0000000d05057290 */ /* 0x000fe20008ffe43f */
[----:B------:R-:W-:Y:S01]  /*0b90*/  IMAD.U32 R10, RZ, RZ, UR15 ;  /* 0x0000000fff0a7e24 */ /* 0x000fe2000f8e00ff */
[----:B------:R-:W-:Y:S01]  /*0ba0*/  UMOV UR50, URZ ;  /* 0x0000003f00327c82 */ /* 0x000fe20008000000 */
[----:B------:R-:W-:Y:S01]  /*0bb0*/  PLOP3.LUT P2, PT, PT, PT, UP4, 0x80, 0x0 ;  /* 0x000000000000781c */ /* 0x000fe20003f4f048 */
[----:B------:R-:W-:Y:S01]  /*0bc0*/  IMAD.U32 R11, RZ, RZ, UR14 ;  /* 0x0000000eff0b7e24 */ /* 0x000fe2000f8e00ff */
[----:B------:R-:W-:Y:S01]  /*0bd0*/  @!UP3 ULDC.64 UR10, c[0x0][0x318] ;  /* 0x0000c600000abab9 */ /* 0x000fe20000000a00 */
[----:B------:R-:W-:Y:S02]  /*0be0*/  IMAD.U32 R8, RZ, RZ, UR6 ;  /* 0x00000006ff087e24 */ /* 0x000fe4000f8e00ff */
[----:B------:R-:W-:Y:S01]  /*0bf0*/  IMAD.U32 R9, RZ, RZ, UR5 ;  /* 0x00000005ff097e24 */ /* 0x000fe2000f8e00ff */
[----:B----4-:R-:W4:Y:S04]  /*0c00*/  @P3 LDG.E R6, desc[UR8][R10.64] ;  /* 0x000000080a063981 */ /* 0x010f28000c1e1900 */
[----:B-----5:R-:W5:Y:S01]  /*0c10*/  @P3 LDG.E R3, desc[UR8][R10.64+0x4] ;  /* 0x000004080a033981 */ /* 0x020f62000c1e1900 */
[----:B------:R-:W-:Y:S01]  /*0c20*/  @!UP3 UISETP.NE.U32.AND UP1, UPT, UR10, URZ, UPT ;  /* 0x0000003f0a00b28c */ /* 0x000fe2000bf25070 */
[----:B------:R-:W-:-:S02]  /*0c30*/  @!UP3 ULDC UR5, c[0x0][0x2cc] ;  /* 0x0000b3000005bab9 */ /* 0x000fc40000000800 */
[----:B------:R-:W5:Y:S01]  /*0c40*/  @!P2 LDG.E R5, desc[UR8][R8.64] ;  /* 0x000000080805a981 */ /* 0x000f62000c1e1900 */
        /* <DEDUP_REMOVED lines=21> */
.L_x_1074:
        /* <DEDUP_REMOVED lines=10> */
[----:B------:R-:W-:Y:S02]  /*0e40*/  UIMAD.WIDE.U32 UR18, UR53, UR12, URZ ;  /* 0x0000000c351272a5 */ /* 0x000fe4000f8e003f */
[----:B------:R-:W-:Y:S02]  /*0e50*/  UIMAD UR12, UR60, UR12, URZ ;  /* 0x0000000c3c0c72a4 */ /* 0x000fe4000f8e023f */
[----:B------:R-:W2:Y:S01]  /*0e60*/  S2UR UR5, SR_CTAID.X ;  /* 0x00000000000579c3 */ /* 0x000ea20000002500 */
[----:B------:R-:W-:Y:S02]  /*0e70*/  UISETP.NE.AND UP1, UPT, UR52, -0x1, UPT ;  /* 0xffffffff3400788c */ /* 0x000fe4000bf25270 */
[----:B------:R-:W-:-:S02]  /*0e80*/  UIMAD UR20, UR53, UR13, UR12 ;  /* 0x0000000d351472a4 */ /* 0x000fc4000f8e020c */
[----:B------:R-:W-:Y:S01]  /*0e90*/  UIADD3 UR11, UR10, 0x40, UR48 ;  /* 0x000000400a0b7890 */ /* 0x000fe2000fffe030 */
[----:B------:R-:W-:Y:S01]  /*0ea0*/  @!UP2 ULDC.64 UR12, c[0x0][0x418] ;  /* 0x00010600000caab9 */ /* 0x000fe20000000a00 */
[----:B------:R-:W-:Y:S01]  /*0eb0*/  ULDC UR41, c[0x0][0x2d4] ;  /* 0x0000b50000297ab9 */ /* 0x000fe20000000800 */
[----:B------:R-:W-:Y:S02]  /*0ec0*/  @!UP2 UIMAD.WIDE.U32 UR34, UR53, UR12, URZ ;  /* 0x0000000c3522a2a5 */ /* 0x000fe4000f8e003f */
[----:B------:R-:W-:Y:S02]  /*0ed0*/  USHF.R.S32.HI UR30, URZ, 0x1f, UR41 ;  /* 0x0000001f3f1e7899 */ /* 0x000fe40008011429 */
[----:B------:R-:W-:Y:S01]  /*0ee0*/  @UP1 ULDC.64 UR26, c[0x0][0x248] ;  /* 0x00009200001a1ab9 */ /* 0x000fe20000000a00 */
[----:B------:R-:W-:Y:S01]  /*0ef0*/  UIADD3 UR43, UR19, UR20, URZ ;  /* 0x00000014132b7290 */ /* 0x000fe2000fffe03f */
[----:B-1----:R-:W-:Y:S01]  /*0f00*/  IABS R5, R2 ;  /* 0x0000000200057213 */ /* 0x002fe20000000000 */
[----:B------:R-:W-:Y:S01]  /*0f10*/  ULDC.U8 UR40, c[0x0][0x3d8] ;  /* 0x0000f60000287ab9 */ /* 0x000fe20000000000 */
[----:B------:R-:W-:Y:S01]  /*0f20*/  USHF.L.U32 UR16, UR53, 0x7, URZ ;  /* 0x0000000735107899 */ /* 0x000fe2000800063f */
[----:B------:R-:W-:Y:S01]  /*0f30*/  ISETP.NE.AND P3, PT, R2, RZ, PT ;  /* 0x000000ff0200720c */ /* 0x000fe20003f65270 */
[----:B------:R-:W1:Y:S01]  /*0f40*/  I2F.RP R6, R5 ;  /* 0x0000000500067306 */ /* 0x000e620000209400 */
[----:B------:R-:W-:Y:S01]  /*0f50*/  UISETP.NE.AND UP3, UPT, UR40, URZ, UPT ;  /* 0x0000003f2800728c */ /* 0x000fe2000bf65270 */
[----:B------:R-:W-:Y:S01]  /*0f60*/  ULDC.64 UR38, c[0x0][0x240] ;  /* 0x0000900000267ab9 */ /* 0x000fe20000000a00 */
[----:B--2---:R-:W-:-:S02]  /*0f70*/  UIMAD.WIDE.U32 UR24, UR5, UR14, URZ ;  /* 0x0000000e051872a5 */ /* 0x004fc4000f8e003f */
[----:B------:R-:W-:Y:S02]  /*0f80*/  USEL UR29, UR16, URZ, UP0 ;  /* 0x0000003f101d7287 */ /* 0x000fe40008000000 */
[----:B------:R-:W-:Y:S02]  /*0f90*/  UIMAD UR31, UR5, UR15, UR25 ;  /* 0x0000000f051f72a4 */ /* 0x000fe4000f8e0219 */
[----:B------:R-:W-:Y:S01]  /*0fa0*/  @!UP2 UIMAD UR5, UR60, UR12, URZ ;  /* 0x0000000c3c05a2a4 */ /* 0x000fe2000f8e023f */
[----:B------:R-:W-:Y:S02]  /*0fb0*/  @UP2 ULDC.64 UR14, c[0x0][0x420] ;  /* 0x00010800000e2ab9 */ /* 0x000fe40000000a00 */
[----:B------:R-:W-:Y:S01]  /*0fc0*/  ULDC UR12, c[0x0][0x394] ;  /* 0x0000e500000c7ab9 */ /* 0x000fe20000000800 */
        /* <DEDUP_REMOVED lines=11> */
[----:B------:R-:W-:Y:S02]  /*1080*/  @UP2 UIMAD.WIDE.U32 UR36, UR7, UR14, URZ ;  /* 0x0000000e072422a5 */ /* 0x000fe4000f8e003f */
[----:B------:R-:W-:Y:S01]  /*1090*/  @UP1 UIADD3 UR54, UR13, UR11, URZ ;  /* 0x0000000b0d361290 */ /* 0x000fe2000fffe03f */
[----:B------:R-:W1:Y:S01]  /*10a0*/  F2I.FTZ.U32.TRUNC.NTZ R7, R6 ;  /* 0x0000000600077305 */ /* 0x000e62000021f000 */
[----:B------:R-:W-:Y:S01]  /*10b0*/  USHF.R.S32.HI UR11, URZ, 0x1f, UR5 ;  /* 0x0000001f3f0b7899 */ /* 0x000fe20008011405 */
[----:B------:R-:W-:Y:S01]  /*10c0*/  ULDC.U8 UR14, c[0x0][0x480] ;  /* 0x00012000000e7ab9 */ /* 0x000fe20000000000 */
[----:B------:R-:W-:Y:S02]  /*10d0*/  @UP2 UIMAD UR45, UR7, UR15, UR37 ;  /* 0x0000000f072d22a4 */ /* 0x000fe4000f8e0225 */
[----:B------:R-:W-:-:S02]  /*10e0*/  ULEA.HI UR20, UR11, UR5, URZ, 0x6 ;  /* 0x000000050b147291 */ /* 0x000fc4000f8f303f */
[----:B------:R-:W-:Y:S02]  /*10f0*/  UIMAD UR5, UR30, UR53, URZ ;  /* 0x000000351e0572a4 */ /* 0x000fe4000f8e023f */
[----:B------:R-:W-:Y:S02]  /*1100*/  UISETP.NE.AND UP4, UPT, UR14, URZ, UPT ;  /* 0x0000003f0e00728c */ /* 0x000fe4000bf85270 */
[----:B------:R-:W-:Y:S02]  /*1110*/  UIMAD.WIDE.U32 UR14, UR53, UR41, URZ ;  /* 0x00000029350e72a5 */ /* 0x000fe4000f8e003f */
[----:B------:R-:W-:Y:S01]  /*1120*/  UIMAD UR5, UR60, UR41, UR5 ;  /* 0x000000293c0572a4 */ /* 0x000fe2000f8e0205 */
[----:B-1----:R-:W-:Y:S01]  /*1130*/  IMAD.MOV R3, RZ, RZ, -R7 ;  /* 0x000000ffff037224 */ /* 0x002fe200078e0a07 */
[----:B------:R-:W-:Y:S01]  /*1140*/  UIMAD.WIDE.U32 UR16, UR7, UR38, URZ ;  /* 0x00000026071072a5 */ /* 0x000fe2000f8e003f */
[----:B------:R-:W-:Y:S01]  /*1150*/  IMAD.MOV.U32 R6, RZ, RZ, RZ ;  /* 0x000000ffff067224 */ /* 0x000fe200078e00ff */
[----:B------:R-:W-:Y:S01]  /*1160*/  USHF.L.U64.HI UR22, UR53, 0x7, UR60 ;  /* 0x0000000735167899 */ /* 0x000fe2000801023c */
[----:B------:R-:W-:Y:S01]  /*1170*/  IMAD R4, R3, R5, RZ ;  /* 0x0000000503047224 */ /* 0x000fe200078e02ff */
[----:B------:R-:W-:Y:S01]  /*1180*/  IABS R3, UR59 ;  /* 0x0000003b00037c13 */ /* 0x000fe20008000000 */
[----:B------:R-:W-:-:S02]  /*1190*/  UIADD3 UR15, UR15, UR5, URZ ;  /* 0x000000050f0f7290 */ /* 0x000fc4000fffe03f */
[----:B------:R-:W-:Y:S01]  /*11a0*/  IMAD.HI.U32 R4, R7, R4, R6 ;  /* 0x0000000407047227 */ /* 0x000fe200078e0006 */
[----:B------:R-:W-:Y:S02]  /*11b0*/  USHF.R.S32.HI UR11, URZ, 0x6, UR28 ;  /* 0x000000063f0b7899 */ /* 0x000fe4000801141c */
[----:B------:R-:W-:Y:S01]  /*11c0*/  USHF.R.S32.HI UR5, URZ, 0x6, UR20 ;  /* 0x000000063f057899 */ /* 0x000fe20008011414 */
[----:B------:R-:W-:Y:S02]  /*11d0*/  ULDC UR44, c[0x0][0x2dc] ;  /* 0x0000b700002c7ab9 */ /* 0x000fe40000000800 */
[----:B------:R-:W-:Y:S01]  /*11e0*/  IMAD.HI.U32 R16, R4, R3, RZ ;  /* 0x0000000304107227 */ /* 0x000fe200078e00ff */
[----:B------:R-:W-:Y:S01]  /*11f0*/  ULDC UR42, c[0x0][0x270] ;  /* 0x00009c00002a7ab9 */ /* 0x000fe20000000800 */
[----:B------:R-:W-:Y:S01]  /*1200*/  ULDC UR32, c[0x0][0x2c4] ;  /* 0x0000b10000207ab9 */ /* 0x000fe20000000800 */
[----:B------:R-:W-:Y:S01]  /*1210*/  USEL UR58, UR18, UR16, !UP2 ;  /* 0x00000010123a7287 */ /* 0x000fe2000d000000 */
[----:B------:R-:W-:Y:S01]  /*1220*/  IMAD.MOV R4, RZ, RZ, -R16 ;  /* 0x000000ffff047224 */ /* 0x000fe200078e0a10 */
[----:B------:R-:W-:Y:S01]  /*1230*/  @UP1 UMOV UR47, UR12 ;  /* 0x0000000c002f1c82 */ /* 0x000fe20008000000 */
[----:B------:R-:W-:-:S02]  /*1240*/  UIMAD UR21, UR7, UR39, URZ ;  /* 0x00000027071572a4 */ /* 0x000fc4000f8e023f */
[C---:B------:R-:W-:Y:S01]  /*1250*/  IMAD R4, R5.reuse, R4, R3 ;  /* 0x0000000405047224 */ /* 0x040fe200078e0203 */
[----:B------:R-:W-:Y:S01]  /*1260*/  UIMAD.WIDE UR12, UR44, UR42, URZ ;  /* 0x0000002a2c0c72a5 */ /* 0x000fe2000f8e023f */
[----:B------:R-:W-:Y:S01]  /*1270*/  LOP3.LUT R3, R2, UR59, RZ, 0x3c, !PT ;  /* 0x0000003b02037c12 */ /* 0x000fe2000f8e3cff */
[----:B------:R-:W-:Y:S02]  /*1280*/  USEL UR22, UR22, URZ, UP0 ;  /* 0x0000003f16167287 */ /* 0x000fe40008000000 */
[----:B------:R-:W-:Y:S01]  /*1290*/  ISETP.GT.U32.AND P1, PT, R5, R4, PT ;  /* 0x000000040500720c */ /* 0x000fe20003f24070 */
[----:B------:R-:W-:Y:S01]  /*12a0*/  @UP3 UIMAD UR18, UR53, UR32, URZ ;  /* 0x00000020351232a4 */ /* 0x000fe2000f8e023f */
[----:B------:R-:W-:Y:S01]  /*12b0*/  ISETP.GE.AND P2, PT, R3, RZ, PT ;  /* 0x000000ff0300720c */ /* 0x000fe20003f46270 */
[----:B------:R-:W-:Y:S02]  /*12c0*/  UISETP.LT.AND UP0, UPT, UR11, UR5, UPT ;  /* 0x000000050b00728c */ /* 0x000fe4000bf01270 */
[----:B------:R-:W-:-:S02]  /*12d0*/  @UP2 UIADD3 UR43, UR17, UR21, URZ ;  /* 0x00000015112b2290 */ /* 0x000fc4000fffe03f */
[----:B------:R-:W-:Y:S02]  /*12e0*/  UIMAD UR19, UR13, UR14, URZ ;  /* 0x0000000e0d1372a4 */ /* 0x000fe4000f8e023f */
[----:B------:R-:W-:Y:S02]  /*12f0*/  @UP3 USEL UR18, UR18, UR7, !UP2 ;  /* 0x0000000712123287 */ /* 0x000fe4000d000000 */
[----:B------:R-:W-:Y:S02]  /*1300*/  UIMAD.WIDE.U32 UR16, UR12, UR14, URZ ;  /* 0x0000000e0c1072a5 */ /* 0x000fe4000f8e003f */
[----:B------:R-:W-:Y:S01]  /*1310*/  USEL UR30, UR11, UR5, UP0 ;  /* 0x000000050b1e7287 */ /* 0x000fe20008000000 */
[-C--:B------:R-:W-:Y:S01]  /*1320*/  @!P1 IADD3 R4, R4, -R5.reuse, RZ ;  /* 0x8000000504049210 */ /* 0x080fe20007ffe0ff */
[----:B------:R-:W-:Y:S01]  /*1330*/  @UP3 ULDC UR14, c[0x0][0x2e4] ;  /* 0x0000b900000e3ab9 */ /* 0x000fe20000000800 */
[----:B------:R-:W-:Y:S01]  /*1340*/  UIMAD UR19, UR12, UR15, UR19 ;  /* 0x0000000f0c1372a4 */ /* 0x000fe2000f8e0213 */
[----:B------:R-:W-:Y:S01]  /*1350*/  @!P1 VIADD R16, R16, 0x1 ;  /* 0x0000000110109836 */ /* 0x000fe20000000000 */
[----:B------:R-:W-:Y:S01]  /*1360*/  @UP3 UIMAD UR28, UR59, UR14, UR18 ;  /* 0x0000000e3b1c32a4 */ /* 0x000fe2000f8e0212 */
[----:B------:R-:W-:Y:S01]  /*1370*/  ISETP.GE.U32.AND P0, PT, R4, R5, PT ;  /* 0x000000050400720c */ /* 0x000fe20003f06070 */
[----:B------:R-:W-:Y:S01]  /*1380*/  ULEA UR18, UR30, 0xffffffc0, 0x6 ;  /* 0xffffffc01e127891 */ /* 0x000fe2000f8e303f */
[----:B------:R-:W-:Y:S01]  /*1390*/  PLOP3.LUT P1, PT, PT, PT, UP1, 0x80, 0x0 ;  /* 0x000000000000781c */ /* 0x000fe20003f2f018 */
[----:B------:R-:W-:-:S02]  /*13a0*/  @!UP3 UIMAD UR20, UR53, UR42, UR59 ;  /* 0x0000002a3514b2a4 */ /* 0x000fc4000f8e023b */
[----:B------:R-:W-:Y:S02]  /*13b0*/  UIMAD.WIDE.U32 UR14, UR12, UR7, URZ ;  /* 0x000000070c0e72a5 */ /* 0x000fe4000f8e003f */
[----:B------:R-:W-:Y:S02]  /*13c0*/  UIADD3 UR42, UR17, UR19, URZ ;  /* 0x00000013112a7290 */ /* 0x000fe4000fffe03f */
[----:B------:R-:W-:Y:S02]  /*13d0*/  USHF.R.S32.HI UR19, URZ, 0x1f, UR18 ;  /* 0x0000001f3f137899 */ /* 0x000fe40008011412 */
[----:B------:R-:W-:Y:S02]  /*13e0*/  UIADD3 UR5, UP0, UR18, UR29, URZ ;  /* 0x0000001d12057290 */ /* 0x000fe4000ff1e03f */
[----:B------:R-:W-:Y:S01]  /*13f0*/  USEL UR57, UR16, UR14, !UP2 ;  /* 0x0000000e10397287 */ /* 0x000fe2000d000000 */
[----:B------:R-:W-:Y:S01]  /*1400*/  @P0 VIADD R16, R16, 0x1 ;  /* 0x0000000110100836 */ /* 0x000fe20000000000 */
[----:B------:R-:W-:Y:S01]  /*1410*/  UIMAD UR11, UR13, UR7, URZ ;  /* 0x000000070d0b72a4 */ /* 0x000fe2000f8e023f */
[----:B------:R-:W-:Y:S01]  /*1420*/  PLOP3.LUT P0, PT, PT, PT, UP3, 0x80, 0x0 ;  /* 0x000000000000781c */ /* 0x000fe20003f0f038 */
[----:B------:R-:W-:-:S02]  /*1430*/  UIADD3.X UR14, UR19, UR22, URZ, UP0, !UPT ;  /* 0x00000016130e7290 */ /* 0x000fc400087fe43f */
[----:B------:R-:W-:Y:S01]  /*1440*/  UIMAD UR13, UR13, UR5, URZ ;  /* 0x000000050d0d72a4 */ /* 0x000fe2000f8e023f */
[----:B------:R-:W-:Y:S01]  /*1450*/  @!P2 IADD3 R16, -R16, RZ, RZ ;  /* 0x000000ff1010a210 */ /* 0x000fe20007ffe1ff */
[----:B------:R-:W-:Y:S01]  /*1460*/  @UP1 UIADD3 UR25, UR50, UR52, URZ ;  /* 0x0000003432191290 */ /* 0x000fe2000fffe03f */
[----:B------:R-:W-:Y:S01]  /*1470*/  @!P3 LOP3.LUT R16, RZ, R2, RZ, 0x33, !PT ;  /* 0x00000002ff10b212 */ /* 0x000fe200078e33ff */
[----:B------:R-:W-:Y:S02]  /*1480*/  @!UP2 UIADD3 UR45, UR35, UR23, URZ ;  /* 0x00000017232da290 */ /* 0x000fe4000fffe03f */
[----:B------:R-:W-:Y:S02]  /*1490*/  @!UP3 UIMAD UR28, UR20, UR32, URZ ;  /* 0x00000020141cb2a4 */ /* 0x000fe4000f8e023f */
[----:B------:R-:W-:Y:S01]  /*14a0*/  UIMAD.WIDE.U32 UR22, UR12, UR5, URZ ;  /* 0x000000050c1672a5 */ /* 0x000fe2000f8e003f */
[----:B------:R-:W-:Y:S01]  /*14b0*/  @UP1 ULDC.64 UR20, c[0x0][0x250] ;  /* 0x0000940000141ab9 */ /* 0x000fe20000000a00 */
[----:B------:R-:W-:-:S02]  /*14c0*/  UIMAD UR5, UR12, UR14, UR13 ;  /* 0x0000000e0c0572a4 */ /* 0x000fc4000f8e020d */
[----:B------:R-:W-:Y:S02]  /*14d0*/  @UP1 UIMAD.WIDE.U32 UR12, UR25, UR20, URZ ;  /* 0x00000014190c12a5 */ /* 0x000fe4000f8e003f */
[----:B------:R-:W-:Y:S02]  /*14e0*/  @UP2 UIADD3 UR42, UR15, UR11, URZ ;  /* 0x0000000b0f2a2290 */ /* 0x000fe4000fffe03f */
[----:B------:R-:W-:Y:S02]  /*14f0*/  UIMAD UR44, UR59, UR44, URZ ;  /* 0x0000002c3b2c72a4 */ /* 0x000fe4000f8e023f */
[----:B------:R-:W-:Y:S02]  /*1500*/  @UP1 UIMAD UR11, UR25, UR21, URZ ;  /* 0x00000015190b12a4 */ /* 0x000fe4000f8e023f */
        /* <DEDUP_REMOVED lines=20> */
.L_x_1076:
        /* <DEDUP_REMOVED lines=13> */
.L_x_1077:
        /* <DEDUP_REMOVED lines=11> */
.L_x_1078:
[----:B------:R-:W-:Y:S02]  /*17d0*/  ULDC UR5, c[0x0][0x270] ;  /* 0x00009c0000057ab9 */ /* 0x000fe40000000800 */
[----:B------:R-:W-:-:S04]  /*17e0*/  UIMAD UR5, UR53, UR5, UR59 ;  /* 0x00000005350572a4 */ /* 0x000fc8000f8e023b */
[----:B------:R-:W-:-:S12]  /*17f0*/  UIMAD UR5, UR5, UR41, URZ ;  /* 0x00000029050572a4 */ /* 0x000fd8000f8e023f */
.L_x_1079:
        /* <DEDUP_REMOVED lines=8> */
[----:B------:R-:W-:Y:S01]  /*1880*/  UIADD3 UR31, UR18, UR5, URZ ;  /* 0x00000005121f7290 */ /* 0x000fe2000fffe03f */
[----:B------:R-:W-:Y:S01]  /*1890*/  BSSY B1, `(.L_x_1075) ;  /* 0x00005b1000017945 */ /* 0x000fe20003800000 */
[----:B------:R-:W-:Y:S01]  /*18a0*/  IMAD.WIDE.U32 R12, R5, UR38, R220 ;  /* 0x00000026050c7c25 */ /* 0x000fe2000f8e00dc */
[----:B------:R-:W-:-:S02]  /*18b0*/  USHF.R.S32.HI UR34, URZ, 0x1f, UR59 ;  /* 0x0000001f3f227899 */ /* 0x000fc4000801143b */
[----:B------:R-:W-:Y:S01]  /*18c0*/  UIADD3 UR5, UR18, UR28, URZ ;  /* 0x0000001c12057290 */ /* 0x000fe2000fffe03f */
[----:B------:R-:W-:Y:S01]  /*18d0*/  IMAD R4, R4, UR38, RZ ;  /* 0x0000002604047c24 */ /* 0x000fe2000f8e02ff */
[----:B------:R-:W-:Y:S01]  /*18e0*/  IADD3 R20, P0, R12, UR58, RZ ;  /* 0x0000003a0c147c10 */ /* 0x000fe2000ff1e0ff */
[----:B------:R-:W-:Y:S02]  /*18f0*/  UIMAD UR41, UR7, UR11, URZ ;  /* 0x0000000b072972a4 */ /* 0x000fe4000f8e023f */
[----:B------:R-:W-:Y:S01]  /*1900*/  IMAD R4, R5, UR39, R4 ;  /* 0x0000002705047c24 */ /* 0x000fe2000f8e0204 */
[----:B------:R-:W-:Y:S01]  /*1910*/  UIADD3 UR11, -UR6, UR10, UR48 ;  /* 0x0000000a060b7290 */ /* 0x000fe2000fffe130 */
[----:B------:R-:W-:Y:S01]  /*1920*/  ULDC.64 UR12, c[0x0][0x428] ;  /* 0x00010a00000c7ab9 */ /* 0x000fe20000000a00 */
[----:B------:R-:W-:Y:S02]  /*1930*/  ULDC.64 UR16, c[0x0][0x2b0] ;  /* 0x0000ac0000107ab9 */ /* 0x000fe40000000a00 */
[----:B------:R-:W-:Y:S01]  /*1940*/  IADD3.X R21, R13, UR43, R4, P0, !PT ;  /* 0x0000002b0d157c10 */ /* 0x000fe200087fe404 */
[----:B------:R-:W-:Y:S01]  /*1950*/  ULDC UR35, c[0x0][0x398] ;  /* 0x0000e60000237ab9 */ /* 0x000fe20000000800 */
[----:B------:R-:W-:Y:S01]  /*1960*/  IADD3 R18, P0, R220, UR14, RZ ;  /* 0x0000000edc127c10 */ /* 0x000fe2000ff1e0ff */
[----:B------:R-:W-:Y:S01]  /*1970*/  UIMAD UR7, UR34, UR12, URZ ;  /* 0x0000000c220772a4 */ /* 0x000fe2000f8e023f */
[----:B--2---:R-:W-:Y:S01]  /*1980*/  IMAD R4, R2, UR19, RZ ;  /* 0x0000001302047c24 */ /* 0x004fe2000f8e02ff */
[----:B------:R-:W-:Y:S01]  /*1990*/  UIMAD.WIDE UR16, UR5, 0x4, UR16 ;  /* 0x00000004051078a5 */ /* 0x000fe2000f8e0210 */
[----:B------:R-:W-:Y:S01]  /*19a0*/  IADD3.X R19, R221, UR45, RZ, P0, !PT ;  /* 0x0000002ddd137c10 */ /* 0x000fe200087fe4ff */
[----:B------:R-:W-:Y:S01]  /*19b0*/  USHF.L.U32 UR23, UR41, 0x6, URZ ;  /* 0x0000000629177899 */ /* 0x000fe2000800063f */
[----:B------:R-:W-:Y:S01]  /*19c0*/  IMAD.U32 R12, RZ, RZ, UR12 ;  /* 0x0000000cff0c7e24 */ /* 0x000fe2000f8e00ff */
[----:B-1----:R-:W-:Y:S01]  /*19d0*/  SHF.R.S32.HI R6, RZ, 0x1f, R7 ;  /* 0x0000001fff067819 */ /* 0x002fe20000011407 */
[----:B------:R-:W-:Y:S01]  /*19e0*/  UIADD3 UR5, UR11, -UR35, URZ ;  /* 0x800000230b057290 */ /* 0x000fe2000fffe03f */
[----:B------:R-:W-:Y:S01]  /*19f0*/  IMAD R4, R3, UR18, R4 ;  /* 0x0000001203047c24 */ /* 0x000fe2000f8e0204 */
[----:B------:R-:W-:Y:S01]  /*1a00*/  ULDC.64 UR14, c[0x0][0x258] ;  /* 0x00009600000e7ab9 */ /* 0x000fe20000000a00 */
[----:B------:R-:W-:Y:S01]  /*1a10*/  UIMAD UR13, UR59, UR13, UR7 ;  /* 0x0000000d3b0d72a4 */ /* 0x000fe2000f8e0207 */
[----:B------:R-:W-:Y:S01]  /*1a20*/  LEA.HI R247, R6, R7, RZ, 0x5 ;  /* 0x0000000706f77211 */ /* 0x000fe200078f28ff */
[----:B------:R-:W-:Y:S01]  /*1a30*/  UIADD3 UR12, UP2, UP0, UR22, UR23, UR44 ;  /* 0x00000017160c7290 */ /* 0x000fe2000f85e02c */
[----:B------:R-:W-:Y:S01]  /*1a40*/  IMAD.WIDE.U32 R18, R2, UR18, R18 ;  /* 0x0000001202127c25 */ /* 0x000fe2000f8e0012 */
[----:B------:R-:W-:Y:S01]  /*1a50*/  UIMAD UR7, UR34, UR14, URZ ;  /* 0x0000000e220772a4 */ /* 0x000fe2000f8e023f */
[----:B------:R-:W-:Y:S01]  /*1a60*/  LOP3.LUT R8, R247, 0xffffffe0, RZ, 0xc0, !PT ;  /* 0xffffffe0f7087812 */ /* 0x000fe200078ec0ff */
[----:B------:R-:W-:Y:S01]  /*1a70*/  USHF.R.S32.HI UR22, URZ, 0x1f, UR5 ;  /* 0x0000001f3f167899 */ /* 0x000fe20008011405 */
[----:B------:R-:W-:Y:S01]  /*1a80*/  IMAD.U32 R14, RZ, RZ, UR14 ;  /* 0x0000000eff0e7e24 */ /* 0x000fe2000f8e00ff */
[----:B------:R-:W-:Y:S01]  /*1a90*/  UIMAD UR7, UR59, UR15, UR7 ;  /* 0x0000000f3b0772a4 */ /* 0x000fe2000f8e0207 */
[----:B------:R-:W-:Y:S01]  /*1aa0*/  IMAD.IADD R5, R19, 0x1, R4 ;  /* 0x0000000113057824 */ /* 0x000fe200078e0204 */
[----:B------:R-:W-:Y:S01]  /*1ab0*/  ULEA.HI UR22, UR22, UR5, URZ, 0x6 ;  /* 0x0000000516167291 */ /* 0x000fe2000f8f303f */
[----:B------:R-:W-:Y:S01]  /*1ac0*/  IMAD.MOV.U32 R4, RZ, RZ, R18 ;  /* 0x000000ffff047224 */ /* 0x000fe200078e0012 */
[----:B------:R-:W-:Y:S01]  /*1ad0*/  USHF.R.S32.HI UR11, URZ, 0x1f, UR23 ;  /* 0x0000001f3f0b7899 */ /* 0x000fe20008011417 */
[----:B------:R-:W-:Y:S01]  /*1ae0*/  IMAD.WIDE.U32 R14, R14, UR59, R20 ;  /* 0x0000003b0e0e7c25 */ /* 0x000fe2000f8e0014 */
[----:B------:R-:W-:Y:S01]  /*1af0*/  SHF.R.S32.HI R247, RZ, 0x5, R247 ;  /* 0x00000005fff77819 */ /* 0x000fe200000114f7 */
[----:B------:R-:W-:-:S02]  /*1b00*/  USHF.R.S32.HI UR22, URZ, 0x6, UR22 ;  /* 0x000000063f167899 */ /* 0x000fc40008011416 */
[----:B------:R-:W-:Y:S01]  /*1b10*/  IMAD.IADD R8, R7, 0x1, -R8 ;  /* 0x0000000107087824 */ /* 0x000fe200078e0a08 */
[----:B------:R-:W-:Y:S01]  /*1b20*/  ULDC.64 UR24, c[0x0][0x210] ;  /* 0x0000840000187ab9 */ /* 0x000fe20000000a00 */
[----:B------:R-:W-:Y:S01]  /*1b30*/  IMAD.WIDE.U32 R12, R12, UR59, R4 ;  /* 0x0000003b0c0c7c25 */ /* 0x000fe2000f8e0004 */
[----:B------:R-:W-:Y:S01]  /*1b40*/  UIADD3.X UR11, UR46, UR11, UR49, UP2, UP0 ;  /* 0x0000000b2e0b7290 */ /* 0x000fe200097e0431 */
[C---:B------:R-:W-:Y:S01]  /*1b50*/  LEA R244, P0, R14.reuse, UR24, 0x1 ;  /* 0x000000180ef47c11 */ /* 0x040fe2000f8008ff */
[----:B------:R-:W-:Y:S01]  /*1b60*/  UISETP.LT.AND UP0, UPT, URZ, UR22, UPT ;  /* 0x000000163f00728c */ /* 0x000fe2000bf01270 */
[----:B------:R-:W-:Y:S01]  /*1b70*/  VIADD R4, R15, UR7 ;  /* 0x000000070f047c36 */ /* 0x000fe20008000000 */
[----:B------:R-:W-:Y:S01]  /*1b80*/  UIADD3 UR7, UP3, UP2, UR56, UR12, UR57 ;  /* 0x0000000c38077290 */ /* 0x000fe2000fa7e039 */
[----:B------:R-:W-:Y:S01]  /*1b90*/  IMAD R247, R247, UR41, R8 ;  /* 0x00000029f7f77c24 */ /* 0x000fe2000f8e0208 */
[----:B------:R-:W-:Y:S01]  /*1ba0*/  USEL UR22, URZ, UR22, !UP0 ;  /* 0x000000163f167287 */ /* 0x000fe2000c000000 */
[----:B------:R-:W-:Y:S01]  /*1bb0*/  VIADD R13, R13, UR13 ;  /* 0x0000000d0d0d7c36 */ /* 0x000fe20008000000 */
[----:B------:R-:W-:Y:S01]  /*1bc0*/  UIADD3.X UR5, UR55, UR11, UR42, UP3, UP2 ;  /* 0x0000000b37057290 */ /* 0x000fe20009fe442a */
[----:B------:R-:W-:Y:S01]  /*1bd0*/  LEA.HI.X R245, R14, UR25, R4, 0x1, P0 ;  /* 0x000000190ef57c11 */ /* 0x000fe200080f0c04 */
[----:B------:R-:W-:Y:S01]  /*1be0*/  ULDC.64 UR14, c[0x0][0x400] ;  /* 0x00010000000e7ab9 */ /* 0x000fe20000000a00 */
[----:B------:R-:W-:Y:S01]  /*1bf0*/  IADD3 R8, P0, R247, UR7, RZ ;  /* 0x00000007f7087c10 */ /* 0x000fe2000ff1e0ff */
[----:B------:R-:W-:Y:S01]  /*1c00*/  UISETP.GT.AND UP0, UPT, UR30, UR22, UPT ;  /* 0x000000161e00728c */ /* 0x000fe2000bf04270 */
[-C--:B------:R-:W-:Y:S01]  /*1c10*/  IMAD R4, R9, R2.reuse, RZ ;  /* 0x0000000209047224 */ /* 0x080fe200078e02ff */
[----:B------:R-:W-:Y:S01]  /*1c20*/  ULDC.64 UR36, c[0x0][0x478] ;  /* 0x00011e0000247ab9 */ /* 0x000fe20000000a00 */
[----:B------:R-:W-:Y:S01]  /*1c30*/  LEA.HI.X.SX32 R247, R247, UR5, 0x1, P0 ;  /* 0x00000005f7f77c11 */ /* 0x000fe200080f0eff */
[----:B------:R-:W-:Y:S01]  /*1c40*/  IMAD.WIDE.U32 R12, R218, R2, R12 ;  /* 0x00000002da0c7225 */ /* 0x000fe200078e000c */
[----:B------:R-:W-:Y:S01]  /*1c50*/  LEA R246, P0, R8, UR14, 0x2 ;  /* 0x0000000e08f67c11 */ /* 0x000fe2000f8010ff */
[----:B------:R-:W-:-:S02]  /*1c60*/  UIMAD.WIDE UR12, UR31, 0x4, UR36 ;  /* 0x000000041f0c78a5 */ /* 0x000fc4000f8e0224 */
[----:B------:R-:W-:Y:S01]  /*1c70*/  IMAD R4, R218, R3, R4 ;  /* 0x00000003da047224 */ /* 0x000fe200078e0204 */
[----:B------:R-:W-:Y:S01]  /*1c80*/  LEA.HI.X R247, R8, UR15, R247, 0x2, P0 ;  /* 0x0000000f08f77c11 */ /* 0x000fe200080f14f7 */
[----:B------:R-:W-:Y:S01]  /*1c90*/  ULDC.64 UR28, c[0x0][0x3e0] ;  /* 0x0000f800001c7ab9 */ /* 0x000fe20000000a00 */
[----:B------:R-:W-:Y:S01]  /*1ca0*/  PLOP3.LUT P0, PT, PT, PT, UP0, 0x80, 0x0 ;  /* 0x000000000000781c */ /* 0x000fe20003f0f008 */
[----:B------:R-:W-:Y:S01]  /*1cb0*/  IMAD.IADD R4, R13, 0x1, R4 ;  /* 0x000000010d047824 */ /* 0x000fe200078e0204 */
[C---:B------:R-:W-:Y:S01]  /*1cc0*/  LEA R242, P2, R12.reuse, UR28, 0x1 ;  /* 0x0000001c0cf27c11 */ /* 0x040fe2000f8408ff */
[----:B------:R-:W-:Y:S01]  /*1cd0*/  UMOV UR15, UR17 ;  /* 0x00000011000f7c82 */ /* 0x000fe20008000000 */
[----:B------:R-:W-:Y:S02]  /*1ce0*/  UIADD3 UR5, UR30, -0x1, URZ ;  /* 0xffffffff1e057890 */ /* 0x000fe4000fffe03f */
[----:B------:R-:W-:Y:S01]  /*1cf0*/  LEA.HI.X R243, R12, UR29, R4, 0x1, P2 ;  /* 0x0000001d0cf37c11 */ /* 0x000fe200090f0c04 */
[----:B------:R-:W-:Y:S01]  /*1d00*/  UMOV UR18, UR12 ;  /* 0x0000000c00127c82 */ /* 0x000fe20008000000 */
[----:B------:R-:W-:-:S05]  /*1d10*/  UMOV UR17, UR13 ;  /* 0x0000000d00117c82 */ /* 0x000fca0008000000 */
        /* <DEDUP_REMOVED lines=20> */
.L_x_1081:
[----:B------:R-:W-:Y:S01]  /*1e60*/  @UP1 UIADD3 UR5, UR50, UR52, URZ ;  /* 0x0000003432051290 */ /* 0x000fe2000fffe03f */
[----:B------:R-:W-:-:S03]  /*1e70*/  @UP1 ULDC.64 UR12, c[0x0][0x458] ;  /* 0x00011600000c1ab9 */ /* 0x000fc60000000a00 */
[----:B------:R-:W-:Y:S02]  /*1e80*/  @UP1 UIMAD.WIDE.U32 UR14, UR5, UR12, URZ ;  /* 0x0000000c050e12a5 */ /* 0x000fe4000f8e003f */
[----:B------:R-:W-:-:S04]  /*1e90*/  @UP1 UIMAD UR5, UR5, UR13, URZ ;  /* 0x0000000d050512a4 */ /* 0x000fc8000f8e023f */
[----:B------:R-:W-:-:S03]  /*1ea0*/  @UP1 UIADD3 UR16, UR15, UR5, URZ ;  /* 0x000000050f101290 */ /* 0x000fc6000fffe03f */
[----:B------:R-:W-:Y:S01]  /*1eb0*/  @UP1 UMOV UR5, UR14 ;  /* 0x0000000e00051c82 */ /* 0x000fe20008000000 */
[----:B------:R-:W-:Y:S08]  /*1ec0*/  @P1 BRA `(.L_x_1082) ;  /* 0x0000000000301947 */ /* 0x000ff00003800000 */
        /* <DEDUP_REMOVED lines=10> */
[----:B------:R-:W-:-:S03]  /*1f70*/  UIADD3 UR16, UR15, UR5, URZ ;  /* 0x000000050f107290 */ /* 0x000fc6000fffe03f */
[----:B------:R-:W-:-:S09]  /*1f80*/  UMOV UR5, UR14 ;  /* 0x0000000e00057c82 */ /* 0x000fd20008000000 */
.L_x_1082:
        /* <DEDUP_REMOVED lines=30> */
.L_x_1084:
[----:B------:R-:W-:Y:S05]  /*2170*/  BSYNC B0 ;  /* 0x0000000000007941 */ /* 0x000fea0003800000 */
.L_x_1083:
        /* <DEDUP_REMOVED lines=14> */
.L_x_1086:
[----:B------:R-:W-:Y:S05]  /*2260*/  BSYNC B0 ;  /* 0x0000000000007941 */ /* 0x000fea0003800000 */
.L_x_1085:
[----:B------:R-:W-:Y:S01]  /*2270*/  IMAD.U32 R3, RZ, RZ, UR12 ;  /* 0x0000000cff037e24 */ /* 0x000fe2000f8e00ff */
[----:B------:R-:W-:Y:S01]  /*2280*/  UIMAD UR6, UR33, UR12, URZ ;  /* 0x0000000c210672a4 */ /* 0x000fe2000f8e023f */
[----:B------:R-:W-:Y:S01]  /*2290*/  BSSY B0, `(.L_x_1087) ;  /* 0x0000018000007945 */ /* 0x000fe20003800000 */
[----:B------:R-:W-:Y:S01]  /*22a0*/  USHF.R.S32.HI UR10, URZ, 0x1f, UR59 ;  /* 0x0000001f3f0a7899 */ /* 0x000fe2000801143b */
[----:B------:R-:W-:Y:S01]  /*22b0*/  IMAD.WIDE.U32 R2, R3, UR48, R220 ;  /* 0x0000003003027c25 */ /* 0x000fe2000f8e00dc */
[----:B------:R-:W-:Y:S02]  /*22c0*/  UIMAD UR6, UR48, UR13, UR6 ;  /* 0x0000000d300672a4 */ /* 0x000fe4000f8e0206 */
[----:B-12---:R-:W-:-:S04]  /*22d0*/  IADD3 R4, P2, R2, UR5, RZ ;  /* 0x0000000502047c10 */ /* 0x006fc8000ff5e0ff */
[----:B------:R-:W-:Y:S01]  /*22e0*/  IMAD.U32 R2, RZ, RZ, UR6 ;  /* 0x00000006ff027e24 */ /* 0x000fe2000f8e00ff */
[----:B------:R-:W-:Y:S02]  /*22f0*/  ULDC.64 UR6, c[0x0][0x470] ;  /* 0x00011c0000067ab9 */ /* 0x000fe40000000a00 */
[----:B------:R-:W-:Y:S01]  /*2300*/  UIMAD UR5, UR10, UR6, URZ ;  /* 0x000000060a0572a4 */ /* 0x000fe2000f8e023f */
[----:B------:R-:W-:Y:S02]  /*2310*/  MOV R6, UR6 ;  /* 0x0000000600067c02 */ /* 0x000fe40008000f00 */
        /* <DEDUP_REMOVED lines=15> */
.L_x_1088:
[----:B------:R-:W-:Y:S05]  /*2410*/  BSYNC B0 ;  /* 0x0000000000007941 */ /* 0x000fea0003800000 */
.L_x_1087:
        /* <DEDUP_REMOVED lines=15> */
.L_x_1080:
        /* <DEDUP_REMOVED lines=16> */
[----:B------:R-:W-:-:S02]  /*2610*/  UIMAD UR11, UR48, UR27, UR11 ;  /* 0x0000001b300b72a4 */ /* 0x000fc4000f8e020b */
        /* <DEDUP_REMOVED lines=26> */
[----:B------:R-:W-:-:S02]  /*27c0*/  @!P3 IMAD R15, R15, UR20, RZ ;  /* 0x000000140f0fbc24 */ /* 0x000fc4000f8e02ff */
[----:B------:R-:W-:Y:S01]  /*27d0*/  IMAD.SHL.U32 R238, R223, 0x4, RZ ;  /* 0x00000004dfee7824 */ /* 0x000fe200078e00ff */
[----:B------:R-:W-:Y:S01]  /*27e0*/  UISETP.NE.AND UP0, UPT, UR11, 0x1, UPT ;  /* 0x000000010b00788c */ /* 0x000fe2000bf05270 */
[C---:B------:R-:W-:Y:S02]  /*27f0*/  IMAD R11, R16.reuse, UR13, R11 ;  /* 0x0000000d100b7c24 */ /* 0x040fe4000f8e020b */
[----:B------:R-:W-:Y:S02]  /*2800*/  IMAD.MOV.U32 R239, RZ, RZ, 0x7f800000 ;  /* 0x7f800000ffef7424 */ /* 0x000fe400078e00ff */
[----:B------:R-:W-:Y:S01]  /*2810*/  IMAD.MOV.U32 R240, RZ, RZ, 0x7f800000 ;  /* 0x7f800000fff07424 */ /* 0x000fe200078e00ff */
[----:B------:R-:W-:Y:S01]  /*2820*/  ULDC UR19, c[0x0][0x394] ;  /* 0x0000e50000137ab9 */ /* 0x000fe20000000800 */
[----:B------:R-:W-:Y:S01]  /*2830*/  IMAD.WIDE.U32 R16, R16, UR12, R12 ;  /* 0x0000000c10107c25 */ /* 0x000fe2000f8e000c */
[----:B------:R-:W-:Y:S02]  /*2840*/  UIMAD.WIDE.U32 UR12, UR38, 0x40, URZ ;  /* 0x00000040260c78a5 */ /* 0x000fe4000f8e003f */
[----:B------:R-:W-:Y:S01]  /*2850*/  UIMAD UR45, UR41, 0x18, URZ ;  /* 0x00000018292d78a4 */ /* 0x000fe2000f8e023f */
[--C-:B------:R-:W-:Y:S01]  /*2860*/  @!P4 IMAD.MOV.U32 R18, RZ, RZ, R22.reuse ;  /* 0x000000ffff12c224 */ /* 0x100fe200078e0016 */
[----:B------:R-:W-:Y:S01]  /*2870*/  USHF.L.U32 UR44, UR41, 0x5, URZ ;  /* 0x00000005292c7899 */ /* 0x000fe2000800063f */
[C---:B------:R-:W-:Y:S01]  /*2880*/  @!P3 IMAD R12, R10.reuse, UR21, R15 ;  /* 0x000000150a0cbc24 */ /* 0x040fe2000f8e020f */
[----:B------:R-:W-:Y:S01]  /*2890*/  UIMAD UR43, UR41, 0x28, URZ ;  /* 0x00000028292b78a4 */ /* 0x000fe2000f8e023f */
[----:B------:R-:W-:Y:S01]  /*28a0*/  @!P3 IMAD.WIDE.U32 R22, R10, UR20, R22 ;  /* 0x000000140a16bc25 */ /* 0x000fe2000f8e0016 */
[----:B------:R-:W-:Y:S01]  /*28b0*/  UIMAD UR42, UR41, 0x30, URZ ;  /* 0x00000030292a78a4 */ /* 0x000fe2000f8e023f */
[----:B------:R-:W-:-:S02]  /*28c0*/  ULDC UR49, c[0x0][0x398] ;  /* 0x0000e60000317ab9 */ /* 0x000fc40000000800 */
[----:B------:R-:W-:Y:S02]  /*28d0*/  @!P4 IMAD R13, R9, UR20, RZ ;  /* 0x00000014090dcc24 */ /* 0x000fe4000f8e02ff */
[----:B------:R-:W-:Y:S01]  /*28e0*/  @!P3 IMAD.X R10, RZ, RZ, R9, P0 ;  /* 0x000000ffff0ab224 */ /* 0x000fe200000e0609 */
[----:B------:R-:W-:Y:S01]  /*28f0*/  PLOP3.LUT P0, PT, PT, PT, UP4, 0x80, 0x0 ;  /* 0x000000000000781c */ /* 0x000fe20003f0f048 */
[C---:B------:R-:W-:Y:S02]  /*2900*/  @!P4 IMAD R13, R218.reuse, UR21, R13 ;  /* 0x00000015da0dcc24 */ /* 0x040fe4000f8e020d */
[----:B------:R-:W-:-:S04]  /*2910*/  @!P4 IMAD.WIDE.U32 R18, R218, UR20, R18 ;  /* 0x00000014da12cc25 */ /* 0x000fc8000f8e0012 */
[----:B------:R-:W-:Y:S01]  /*2920*/  @!P3 IMAD.IADD R12, R23, 0x1, R12 ;  /* 0x00000001170cb824 */ /* 0x000fe200078e020c */
[C---:B-1----:R-:W-:Y:S01]  /*2930*/  @!P4 LEA R24, P2, R18.reuse, R4, 0x1 ;  /* 0x000000041218c211 */ /* 0x042fe200078408ff */
[----:B------:R-:W-:Y:S02]  /*2940*/  @!P4 IMAD.IADD R14, R19, 0x1, R13 ;  /* 0x00000001130ec824 */ /* 0x000fe400078e020d */
[----:B------:R-:W-:Y:S02]  /*2950*/  IMAD.IADD R17, R17, 0x1, R11 ;  /* 0x0000000111117824 */ /* 0x000fe400078e020b */
[----:B------:R-:W-:Y:S01]  /*2960*/  @P0 BAR.SYNC.DEFER_BLOCKING 0x0 ;  /* 0x0000000000000b1d */ /* 0x000fe20000010000 */
[----:B------:R-:W-:Y:S01]  /*2970*/  @!P4 LEA.HI.X R25, R18, R5, R14, 0x1, P2 ;  /* 0x000000051219c211 */ /* 0x000fe200010f0c0e */
[----:B------:R-:W-:Y:S01]  /*2980*/  @!P3 IMAD R5, R10, UR26, RZ ;  /* 0x0000001a0a05bc24 */ /* 0x000fe2000f8e02ff */
[----:B------:R-:W-:Y:S01]  /*2990*/  PLOP3.LUT P0, PT, PT, PT, UP0, 0x80, 0x0 ;  /* 0x000000000000781c */ /* 0x000fe20003f0f008 */
[----:B------:R-:W-:Y:S01]  /*29a0*/  @!P3 IMAD.MOV.U32 R26, RZ, RZ, R16 ;  /* 0x000000ffff1ab224 */ /* 0x000fe200078e0010 */
[----:B--2---:R-:W-:Y:S01]  /*29b0*/  @!P3 LEA R14, P2, R22, R2, 0x1 ;  /* 0x00000002160eb211 */ /* 0x004fe200078408ff */
[----:B------:R-:W-:-:S02]  /*29c0*/  @!P3 IMAD R10, R8, UR27, R5 ;  /* 0x0000001b080abc24 */ /* 0x000fc4000f8e0205 */
[----:B------:R-:W-:Y:S01]  /*29d0*/  @!P4 IMAD R9, R9, UR26, RZ ;  /* 0x0000001a0909cc24 */ /* 0x000fe2000f8e02ff */
[----:B------:R-:W-:Y:S01]  /*29e0*/  @!P3 LEA.HI.X R15, R22, R3, R12, 0x1, P2 ;  /* 0x00000003160fb211 */ /* 0x000fe200010f0c0c */
[----:B------:R-:W-:Y:S01]  /*29f0*/  VIADD R5, R224, 0x2000 ;  /* 0x00002000e0057836 */ /* 0x000fe20000000000 */
[----:B------:R-:W-:Y:S01]  /*2a00*/  @!P1 IADD3 R12, P5, R244, UR12, RZ ;  /* 0x0000000cf40c9c10 */ /* 0x000fe2000ffbe0ff */
[----:B------:R-:W-:Y:S01]  /*2a10*/  IMAD.U32 R3, RZ, RZ, UR14 ;  /* 0x0000000eff037e24 */ /* 0x000fe2000f8e00ff */
[C---:B------:R-:W-:Y:S01]  /*2a20*/  ISETP.GE.AND P2, PT, R218.reuse, UR7, PT ;  /* 0x00000007da007c0c */ /* 0x040fe2000bf46270 */
[--C-:B------:R-:W-:Y:S01]  /*2a30*/  @!P3 IMAD.MOV.U32 R27, RZ, RZ, R17.reuse ;  /* 0x000000ffff1bb224 */ /* 0x100fe200078e0011 */
[----:B------:R-:W-:Y:S01]  /*2a40*/  SEL R5, R5, R224, !P0 ;  /* 0x000000e005057207 */ /* 0x000fe20004000000 */
[----:B------:R-:W-:Y:S01]  /*2a50*/  @!P4 IMAD.WIDE.U32 R16, R218, UR26, R16 ;  /* 0x0000001ada10cc25 */ /* 0x000fe2000f8e0010 */
[----:B------:R-:W-:Y:S01]  /*2a60*/  @!P1 IADD3.X R13, R245, UR13, R3, P5, !PT ;  /* 0x0000000df50d9c10 */ /* 0x000fe2000affe403 */
[----:B------:R-:W-:Y:S01]  /*2a70*/  USHF.L.U32 UR21, UR41, 0x4, URZ ;  /* 0x0000000429157899 */ /* 0x000fe2000800063f */
[----:B------:R-:W-:Y:S01]  /*2a80*/  LEA R241, R5, UR4, 0x1 ;  /* 0x0000000405f17c11 */ /* 0x000fe2000f8e08ff */
[----:B------:R-:W1:Y:S01]  /*2a90*/  @!P3 LDC.64 R2, c[0x0][0x218] ;  /* 0x00008600ff02bb82 */ /* 0x000e620000000a00 */
[----:B------:R-:W-:-:S04]  /*2aa0*/  @!P3 IMAD.WIDE.U32 R26, R8, UR26, R26 ;  /* 0x0000001a081abc25 */ /* 0x000fc8000f8e001a */
[----:B------:R-:W-:Y:S01]  /*2ab0*/  IMAD.MOV.U32 R206, RZ, RZ, 0x20 ;  /* 0x00000020ffce7424 */ /* 0x000fe200078e00ff */
[----:B------:R-:W-:Y:S01]  /*2ac0*/  @P4 STS.128 [R225+0x10000], RZ ;  /* 0x010000ffe1004388 */ /* 0x000fe20000000c00 */
[----:B------:R-:W-:Y:S01]  /*2ad0*/  @!P4 IMAD R8, R218, UR27, R9 ;  /* 0x0000001bda08cc24 */ /* 0x000fe2000f8e0209 */
[----:B------:R-:W2:Y:S01]  /*2ae0*/  @!P4 LDC.64 R4, c[0x0][0x218] ;  /* 0x00008600ff04cb82 */ /* 0x000ea20000000a00 */
[----:B------:R-:W-:Y:S01]  /*2af0*/  @!P3 IMAD.IADD R10, R27, 0x1, R10 ;  /* 0x000000011b0ab824 */ /* 0x000fe200078e020a */
[----:B------:R-:W-:Y:S01]  /*2b00*/  @P4 STS.128 [R225+0x12000], RZ ;  /* 0x012000ffe1004388 */ /* 0x000fe20000000c00 */
[----:B------:R-:W-:Y:S02]  /*2b10*/  @!P4 IMAD.IADD R8, R17, 0x1, R8 ;  /* 0x000000011108c824 */ /* 0x000fe400078e0208 */
[----:B------:R-:W-:Y:S01]  /*2b20*/  IMAD.MOV.U32 R205, RZ, RZ, 0x40 ;  /* 0x00000040ffcd7424 */ /* 0x000fe200078e00ff */
[----:B------:R-:W-:Y:S01]  /*2b30*/  @!PT LDS RZ, [RZ] ;  /* 0x00000000fffff984 */ /* 0x000fe20000000800 */
[----:B------:R-:W-:Y:S01]  /*2b40*/  @!PT LDS RZ, [RZ] ;  /* 0x00000000fffff984 */ /* 0x000fe20000000800 */
[----:B------:R-:W-:Y:S01]  /*2b50*/  @!PT LDS RZ, [RZ] ;  /* 0x00000000fffff984 */ /* 0x000fe20000000800 */
[----:B------:R-:W-:Y:S01]  /*2b60*/  @!P4 LDGSTS.E.BYPASS.LTC128B.128 [R225+0x10000], desc[UR8][R24.64] ;  /* 0x1000000018e1cfae */ /* 0x000fe2000b901d48 */
[----:B------:R-:W-:-:S02]  /*2b70*/  VIADD R207, R214, 0x2000 ;  /* 0x00002000d6cf7836 */ /* 0x000fc40000000000 */
[----:B------:R-:W-:Y:S01]  /*2b80*/  IMAD R236, RZ, RZ, -UR23 ;  /* 0x80000017ffec7e24 */ /* 0x000fe2000f8e02ff */
[----:B------:R-:W-:Y:S01]  /*2b90*/  @!P4 LDGSTS.E.BYPASS.LTC128B.128 [R225+0x12000], desc[UR8][R24.64+0x80] ;  /* 0x1200008018e1cfae */ /* 0x000fe2000b901d48 */
[----:B------:R-:W-:Y:S02]  /*2ba0*/  CS2R R94, SRZ ;  /* 0x00000000005e7805 */ /* 0x000fe4000001ff00 */
[----:B------:R-:W-:Y:S02]  /*2bb0*/  CS2R R92, SRZ ;  /* 0x00000000005c7805 */ /* 0x000fe4000001ff00 */
[----:B------:R-:W-:Y:S01]  /*2bc0*/  CS2R R98, SRZ ;  /* 0x0000000000627805 */ /* 0x000fe2000001ff00 */
[----:B------:R-:W-:Y:S01]  /*2bd0*/  @P3 STS.128 [R225+0x11000], RZ ;  /* 0x011000ffe1003388 */ /* 0x000fe20000000c00 */
[----:B------:R-:W-:Y:S02]  /*2be0*/  CS2R R96, SRZ ;  /* 0x0000000000607805 */ /* 0x000fe4000001ff00 */
[----:B------:R-:W-:-:S02]  /*2bf0*/  CS2R R90, SRZ ;  /* 0x00000000005a7805 */ /* 0x000fc4000001ff00 */
        /* <DEDUP_REMOVED lines=12> */
[----:B------:R2:W-:Y:S01]  /*2cc0*/  @!P3 LDGSTS.E.BYPASS.LTC128B.128 [R225+0x13000], desc[UR8][R14.64+0x80] ;  /* 0x130000800ee1bfae */ /* 0x0005e2000b901d48 */
[----:B------:R-:W-:Y:S02]  /*2cd0*/  CS2R R74, SRZ ;  /* 0x00000000004a7805 */ /* 0x000fe4000001ff00 */
[----:B------:R-:W-:Y:S02]  /*2ce0*/  CS2R R72, SRZ ;  /* 0x0000000000487805 */ /* 0x000fe4000001ff00 */
[----:B------:R-:W-:Y:S01]  /*2cf0*/  CS2R R70, SRZ ;  /* 0x0000000000467805 */ /* 0x000fe2000001ff00 */
[----:B------:R-:W0:Y:S01]  /*2d00*/  LDGDEPBAR ;  /* 0x00000000000079af */ /* 0x000e220000000000 */
[----:B------:R-:W-:Y:S02]  /*2d10*/  CS2R R68, SRZ ;  /* 0x0000000000447805 */ /* 0x000fe4000001ff00 */
[----:B------:R-:W-:-:S02]  /*2d20*/  CS2R R46, SRZ ;  /* 0x00000000002e7805 */ /* 0x000fc4000001ff00 */
[----:B------:R-:W-:Y:S01]  /*2d30*/  CS2R R44, SRZ ;  /* 0x00000000002c7805 */ /* 0x000fe2000001ff00 */
[----:B------:R-:W-:Y:S01]  /*2d40*/  @P2 STS.128 [R225+0x8000], RZ ;  /* 0x008000ffe1002388 */ /* 0x000fe20000000c00 */
[----:B------:R-:W-:Y:S02]  /*2d50*/  CS2R R50, SRZ ;  /* 0x0000000000327805 */ /* 0x000fe4000001ff00 */
[----:B------:R-:W-:Y:S02]  /*2d60*/  CS2R R48, SRZ ;  /* 0x0000000000307805 */ /* 0x000fe4000001ff00 */
[----:B------:R-:W-:Y:S01]  /*2d70*/  CS2R R42, SRZ ;  /* 0x00000000002a7805 */ /* 0x000fe2000001ff00 */
[----:B------:R-:W-:Y:S01]  /*2d80*/  @P2 STS.128 [R225+0xa000], RZ ;  /* 0x00a000ffe1002388 */ /* 0x000fe20000000c00 */
[----:B------:R-:W-:Y:S02]  /*2d90*/  CS2R R40, SRZ ;  /* 0x0000000000287805 */ /* 0x000fe4000001ff00 */
[----:B------:R-:W-:-:S02]  /*2da0*/  CS2R R38, SRZ ;  /* 0x0000000000267805 */ /* 0x000fc4000001ff00 */
        /* <DEDUP_REMOVED lines=8> */
[----:B------:R-:W-:Y:S01]  /*2e30*/  @!P2 LDGSTS.E.BYPASS.LTC128B.128 [R225+0xa000], desc[UR8][R242.64+0x80] ;  /* 0x0a000080f2e1afae */ /* 0x000fe2000b901d48 */
[----:B------:R-:W-:Y:S01]  /*2e40*/  CS2R R32, SRZ ;  /* 0x0000000000207805 */ /* 0x000fe2000001ff00 */
[----:B------:R-:W-:Y:S02]  /*2e50*/  UIADD3 UR47, UR48, 0x40, URZ ;  /* 0x00000040302f7890 */ /* 0x000fe4000fffe03f */
[----:B------:R-:W-:Y:S01]  /*2e60*/  @P1 STS.128 [R225+0x9000], RZ ;  /* 0x009000ffe1001388 */ /* 0x000fe20000000c00 */
[----:B------:R-:W-:-:S03]  /*2e70*/  ULDC UR20, c[0x0][0x2ec] ;  /* 0x0000bb0000147ab9 */ /* 0x000fc60000000800 */
        /* <DEDUP_REMOVED lines=19> */
[----:B--2---:R-:W-:-:S03]  /*2fb0*/  @!P4 LEA R14, P2, R16, R4, 0x1 ;  /* 0x00000004100ec211 */ /* 0x004fc600078408ff */
        /* <DEDUP_REMOVED lines=15> */
[----:B-1----:R-:W-:-:S02]  /*30b0*/  @!P3 LEA R4, P1, R26, R2, 0x1 ;  /* 0x000000021a04b211 */ /* 0x002fc400078208ff */
[----:B------:R-:W-:Y:S01]  /*30c0*/  SHF.R.S32.HI R2, RZ, 0x1f, R223 ;  /* 0x0000001fff027819 */ /* 0x000fe200000114df */
[----:B------:R-:W-:Y:S01]  /*30d0*/  @P4 STS.128 [R225+0xc000], RZ ;  /* 0x00c000ffe1004388 */ /* 0x000fe20000000c00 */
[----:B------:R-:W-:Y:S02]  /*30e0*/  @!P3 LEA.HI.X R5, R26, R3, R10, 0x1, P1 ;  /* 0x000000031a05b211 */ /* 0x000fe400008f0c0a */
[----:B------:R-:W-:Y:S01]  /*30f0*/  SHF.L.U64.HI R237, R223, 0x2, R2 ;  /* 0x00000002dfed7819 */ /* 0x000fe20000010202 */
[----:B------:R-:W-:Y:S01]  /*3100*/  @P4 STS.128 [R225+0xe000], RZ ;  /* 0x00e000ffe1004388 */ /* 0x000fe20000000c00 */
[----:B------:R-:W-:-:S03]  /*3110*/  IADD3 R8, P1, R238, UR16, RZ ;  /* 0x00000010ee087c10 */ /* 0x000fc6000ff3e0ff */
[----:B------:R-:W-:Y:S01]  /*3120*/  @!PT LDS RZ, [RZ] ;  /* 0x00000000fffff984 */ /* 0x000fe20000000800 */
[----:B------:R-:W-:Y:S01]  /*3130*/  @!PT LDS RZ, [RZ] ;  /* 0x00000000fffff984 */ /* 0x000fe20000000800 */
[----:B------:R-:W-:Y:S01]  /*3140*/  @!PT LDS RZ, [RZ] ;  /* 0x00000000fffff984 */ /* 0x000fe20000000800 */
[----:B------:R-:W-:Y:S01]  /*3150*/  @!P4 LDGSTS.E.BYPASS.LTC128B.128 [R225+0xc000], desc[UR8][R14.64] ;  /* 0x0c0000000ee1cfae */ /* 0x000fe2000b901d48 */
[----:B------:R-:W-:-:S03]  /*3160*/  IADD3.X R9, R237, UR15, RZ, P1, !PT ;  /* 0x0000000fed097c10 */ /* 0x000fc60008ffe4ff */
[----:B------:R-:W-:Y:S04]  /*3170*/  @!P4 LDGSTS.E.BYPASS.LTC128B.128 [R225+0xe000], desc[UR8][R14.64+0x80] ;  /* 0x0e0000800ee1cfae */ /* 0x000fe8000b901d48 */
        /* <DEDUP_REMOVED lines=10> */
[CC--:B------:R-:W-:Y:S01]  /*3220*/  LEA.HI R2, R6.reuse, R7.reuse, RZ, 0x4 ;  /* 0x0000000706027211 */ /* 0x0c0fe200078f20ff */
[----:B------:R-:W-:Y:S01]  /*3230*/  UMOV UR14, UR19 ;  /* 0x00000013000e7c82 */ /* 0x000fe20008000000 */
[----:B------:R-:W-:Y:S01]  /*3240*/  LEA.HI R6, R6, R7, RZ, 0x3 ;  /* 0x0000000706067211 */ /* 0x000fe200078f18ff */
[----:B------:R-:W-:Y:S01]  /*3250*/  UIADD3 UR7, UR48, UR10, URZ ;  /* 0x0000000a30077290 */ /* 0x000fe2000fffe03f */
[----:B------:R-:W-:Y:S01]  /*3260*/  LOP3.LUT R2, R2, 0xfffffff0, RZ, 0xc0, !PT ;  /* 0xfffffff002027812 */ /* 0x000fe200078ec0ff */
[----:B------:R-:W-:Y:S01]  /*3270*/  USHF.L.U32 UR19, UR41, 0x3, URZ ;  /* 0x0000000329137899 */ /* 0x000fe2000800063f */
[----:B------:R-:W-:Y:S01]  /*3280*/  LOP3.LUT R6, R6, 0xfffffff8, RZ, 0xc0, !PT ;  /* 0xfffffff806067812 */ /* 0x000fe200078ec0ff */
[----:B------:R-:W-:Y:S01]  /*3290*/  UIADD3 UR37, UR21, 0x40, URZ ;  /* 0x0000004015257890 */ /* 0x000fe2000fffe03f */
        /* <DEDUP_REMOVED lines=10> */
[----:B------:R-:W-:Y:S01]  /*3340*/  UIADD3 UR7, -UR6, 0x40, UR7 ;  /* 0x0000004006077890 */ /* 0x000fe2000fffe107 */
[----:B------:R-:W-:Y:S01]  /*3350*/  LOP3.LUT P3, RZ, R6, 0x2, RZ, 0xc0, !PT ;  /* 0x0000000206ff7812 */ /* 0x000fe2000786c0ff */
[----:B------:R-:W-:Y:S01]  /*3360*/  UIADD3 UR36, UR19, UR37, URZ ;  /* 0x0000002513247290 */ /* 0x000fe2000fffe03f */
[----:B------:R-:W-:Y:S01]  /*3370*/  LOP3.LUT R2, R2, 0xfffffff8, RZ, 0xc0, !PT ;  /* 0xfffffff802027812 */ /* 0x000fe200078ec0ff */
[----:B------:R-:W-:Y:S01]  /*3380*/  UIADD3 UR33, UR19, UR34, URZ ;  /* 0x0000002213217290 */ /* 0x000fe2000fffe03f */
[----:B------:R-:W-:Y:S01]  /*3390*/  SEL R7, R7, 0xffffffe0, !P3 ;  /* 0xffffffe007077807 */ /* 0x000fe20005800000 */
[----:B------:R-:W-:Y:S01]  /*33a0*/  UIADD3 UR28, UR19, UR29, URZ ;  /* 0x0000001d131c7290 */ /* 0x000fe2000fffe03f */
[----:B-1----:R-:W-:Y:S01]  /*33b0*/  VIADD R5, R216, 0x2000 ;  /* 0x00002000d8057836 */ /* 0x002fe20000000000 */
[----:B------:R-:W-:Y:S01]  /*33c0*/  UIADD3 UR46, UR7, -UR35, URZ ;  /* 0x80000023072e7290 */ /* 0x000fe2000fffe03f */
[----:B------:R-:W-:Y:S01]  /*33d0*/  IMAD.IADD R2, R3, 0x1, -R2 ;  /* 0x0000000103027824 */ /* 0x000fe200078e0a02 */
[----:B------:R-:W-:Y:S01]  /*33e0*/  UIADD3 UR35, UR19, UR36, URZ ;  /* 0x0000002413237290 */ /* 0x000fe2000fffe03f */
[----:B------:R-:W-:Y:S01]  /*33f0*/  LEA R3, R215, UR4, 0x1 ;  /* 0x00000004d7037c11 */ /* 0x000fe2000f8e08ff */
[----:B------:R-:W-:Y:S01]  /*3400*/  UIADD3 UR32, UR19, UR33, URZ ;  /* 0x0000002113207290 */ /* 0x000fe2000fffe03f */
[----:B------:R-:W-:Y:S01]  /*3410*/  SEL R208, R5, R216, !P0 ;  /* 0x000000d805d07207 */ /* 0x000fe20004000000 */
[----:B------:R-:W-:Y:S01]  /*3420*/  UIADD3 UR27, UR19, UR28, URZ ;  /* 0x0000001c131b7290 */ /* 0x000fe2000fffe03f */
[----:B------:R-:W-:Y:S01]  /*3430*/  R2P PR, R2, 0x6 ;  /* 0x0000000602007804 */ /* 0x000fe20000000000 */
[----:B------:R-:W-:Y:S01]  /*3440*/  IMAD.IADD R2, R7, 0x1, R212 ;  /* 0x0000000107027824 */ /* 0x000fe200078e02d4 */
[----:B------:R-:W-:Y:S01]  /*3450*/  UIADD3 UR31, UR19, UR32, URZ ;  /* 0x00000020131f7290 */ /* 0x000fe2000fffe03f */
[----:B------:R-:W-:Y:S01]  /*3460*/  CS2R R26, SRZ ;  /* 0x00000000001a7805 */ /* 0x000fe2000001ff00 */
[----:B------:R-:W-:Y:S01]  /*3470*/  UIADD3 UR26, UR19, UR27, URZ ;  /* 0x0000001b131a7290 */ /* 0x000fe2000fffe03f */
[----:B------:R-:W-:Y:S01]  /*3480*/  SEL R206, R206, 0xffffffe0, !P1 ;  /* 0xffffffe0cece7807 */ /* 0x000fe20004800000 */
[----:B------:R-:W-:Y:S01]  /*3490*/  UIADD3 UR24, UR19, UR35, URZ ;  /* 0x0000002313187290 */ /* 0x000fe2000fffe03f */
[----:B------:R-:W1:Y:S01]  /*34a0*/  LDSM.16.M88.4 R124, [R213] ;  /* 0x00000000d57c783b */ /* 0x000e620000000200 */
[----:B------:R-:W-:Y:S01]  /*34b0*/  SEL R205, R205, 0xffffffc0, !P2 ;  /* 0xffffffc0cdcd7807 */ /* 0x000fe20005000000 */
[----:B------:R-:W-:Y:S01]  /*34c0*/  UIADD3 UR30, UR19, UR31, URZ ;  /* 0x0000001f131e7290 */ /* 0x000fe2000fffe03f */
[----:B------:R-:W-:Y:S01]  /*34d0*/  IMAD.IADD R204, R209, 0x1, R206 ;  /* 0x00000001d1cc7824 */ /* 0x000fe200078e02ce */
[----:B------:R-:W3:Y:S01]  /*34e0*/  LDSM.16.M88.4 R128, [R213+0x800] ;  /* 0x00080000d580783b */ /* 0x000ee20000000200 */
[----:B------:R-:W-:Y:S01]  /*34f0*/  UIADD3 UR25, UR19, UR26, URZ ;  /* 0x0000001a13197290 */ /* 0x000fe2000fffe03f */
[----:B------:R-:W-:Y:S01]  /*3500*/  CS2R R24, SRZ ;  /* 0x0000000000187805 */ /* 0x000fe2000001ff00 */
[----:B------:R-:W-:Y:S01]  /*3510*/  UIADD3 UR23, UR19, UR24, URZ ;  /* 0x0000001813177290 */ /* 0x000fe2000fffe03f */
[----:B------:R-:W4:Y:S01]  /*3520*/  LDSM.16.M88.4 R132, [R212] ;  /* 0x00000000d484783b */ /* 0x000f220000000200 */
[----:B------:R-:W-:-:S02]  /*3530*/  CS2R R22, SRZ ;  /* 0x0000000000167805 */ /* 0x000fc4000001ff00 */
[----:B------:R-:W-:Y:S02]  /*3540*/  CS2R R20, SRZ ;  /* 0x0000000000147805 */ /* 0x000fe4000001ff00 */
[----:B------:R-:W-:Y:S01]  /*3550*/  LEA R208, R208, UR4, 0x1 ;  /* 0x00000004d0d07c11 */ /* 0x000fe2000f8e08ff */
[----:B------:R-:W1:Y:S01]  /*3560*/  LDSM.16.M88.4 R136, [R212+0x800] ;  /* 0x00080000d488783b */ /* 0x000e620000000200 */
[----:B------:R-:W-:Y:S01]  /*3570*/  LEA R207, R207, UR4, 0x1 ;  /* 0x00000004cfcf7c11 */ /* 0x000fe2000f8e08ff */
[----:B------:R-:W-:Y:S02]  /*3580*/  UIMAD UR41, UR41, 0x38, URZ ;  /* 0x00000038292978a4 */ /* 0x000fe4000f8e023f */
[----:B------:R-:W1:Y:S01]  /*3590*/  LDSM.16.M88.4 R156, [R213+0x2000] ;  /* 0x00200000d59c783b */ /* 0x000e620000000200 */
[----:B------:R-:W-:Y:S02]  /*35a0*/  UIADD3 UR40, UR19, UR30, URZ ;  /* 0x0000001e13287290 */ /* 0x000fe4000fffe03f */
[----:B------:R-:W-:Y:S01]  /*35b0*/  UIADD3 UR39, UR19, UR25, URZ ;  /* 0x0000001913277290 */ /* 0x000fe2000fffe03f */
[----:B------:R-:W1:Y:S01]  /*35c0*/  LDSM.16.M88.4 R160, [R213+0x2800] ;  /* 0x00280000d5a0783b */ /* 0x000e620000000200 */
[----:B------:R-:W-:Y:S01]  /*35d0*/  UIADD3 UR38, UR19, UR23, URZ ;  /* 0x0000001713267290 */ /* 0x000fe2000fffe03f */
[----:B------:R-:W-:-:S02]  /*35e0*/  ULDC UR7, c[0x0][0x39c] ;  /* 0x0000e70000077ab9 */ /* 0x000fc40000000800 */
        /* <DEDUP_REMOVED lines=10> */
[----:B--2---:R-:W-:-:S02]  /*3690*/  IMAD.IADD R3, R205, 0x1, R204 ;  /* 0x00000001cd037824 */ /* 0x004fc400078e02cc */
[----:B---34-:R-:W-:-:S07]  /*36a0*/  IMAD.IADD R2, R209, 0x1, R205 ;  /* 0x00000001d1027824 */ /* 0x018fce00078e02cd */
.L_x_1094:
[----:B------:R-:W0:Y:S01]  /*36b0*/  LDGDEPBAR ;  /* 0x00000000000079af */ /* 0x000e220000000000 */
[----:B------:R-:W-:Y:S01]  /*36c0*/  IADD3 R186, P0, R238, UR18, RZ ;  /* 0x00000012eeba7c10 */ /* 0x000fe2000ff1e0ff */
[----:B------:R-:W-:Y:S01]  /*36d0*/  USHF.L.U32 UR12, UR5, 0x6, URZ ;  /* 0x00000006050c7899 */ /* 0x000fe2000800063f */
[----:B------:R-:W-:Y:S01]  /*36e0*/  LEA R183, R215, UR4, 0x1 ;  /* 0x00000004d7b77c11 */ /* 0x000fe2000f8e08ff */
[----:B------:R-:W-:Y:S01]  /*36f0*/  UMOV UR11, UR61 ;  /* 0x0000003d000b7c82 */ /* 0x000fe20008000000 */
[----:B------:R-:W-:Y:S01]  /*3700*/  IADD3.X R187, R237, UR17, RZ, P0, !PT ;  /* 0x00000011edbb7c10 */ /* 0x000fe200087fe4ff */
[----:B------:R-:W-:Y:S01]  /*3710*/  UISETP.GE.AND UP0, UPT, UR12, UR46, UPT ;  /* 0x0000002e0c00728c */ /* 0x000fe2000bf06270 */
[C---:B------:R-:W-:Y:S02]  /*3720*/  IADD3 R182, R208.reuse, R206, RZ ;  /* 0x000000ced0b67210 */ /* 0x040fe40007ffe0ff */
[-C--:B------:R-:W-:Y:S02]  /*3730*/  IADD3 R181, R208, R205.reuse, RZ ;  /* 0x000000cdd0b57210 */ /* 0x080fe40007ffe0ff */
[----:B------:R-:W-:Y:S02]  /*3740*/  IADD3 R180, R182, R205, RZ ;  /* 0x000000cdb6b47210 */ /* 0x000fe40007ffe0ff */
[----:B------:R-:W-:Y:S01]  /*3750*/  PLOP3.LUT P0, PT, PT, PT, UP0, 0x80, 0x0 ;  /* 0x000000000000781c */ /* 0x000fe20003f0f008 */
[----:B------:R-:W-:Y:S04]  /*3760*/  DEPBAR.LE SB0, 0x0 ;  /* 0x000080000000791a */ /* 0x000fe80000000000 */
[----:B------:R-:W-:Y:S06]  /*3770*/  BAR.SYNC.DEFER_BLOCKING 0x0 ;  /* 0x0000000000007b1d */ /* 0x000fec0000010000 */
[----:B------:R-:W-:Y:S05]  /*3780*/  LDSM.16.M88.4 R52, [R208] ;  /* 0x00000000d034783b */ /* 0x000fea0000000200 */
[----:B------:R-:W2:Y:S05]  /*3790*/  LDSM.16.M88.4 R56, [R183+0xc000] ;  /* 0x00c00000b738783b */ /* 0x000eaa0000000200 */
[----:B-----5:R-:W5:Y:S05]  /*37a0*/  LDG.E R185, desc[UR8][R186.64] ;  /* 0x00000008bab97981 */ /* 0x020f6a000c1e1900 */
[----:B------:R3:W5:Y:S05]  /*37b0*/  LDG.E R184, desc[UR8][R186.64+0x20] ;  /* 0x00002008bab87981 */ /* 0x00076a000c1e1900 */
[----:B------:R-:W4:Y:S05]  /*37c0*/  LDSM.16.M88.4 R60, [R183+0xc800] ;  /* 0x00c80000b73c783b */ /* 0x000f2a0000000200 */
[----:B------:R-:W-:Y:S05]  /*37d0*/  LDSM.16.M88.4 R64, [R182] ;  /* 0x00000000b640783b */ /* 0x000fea0000000200 */
[----:B------:R-:W1:Y:S05]  /*37e0*/  LDSM.16.M88.4 R100, [R213+-0x4000] ;  /* 0xffc00000d564783b */ /* 0x000e6a0000000200 */
[----:B------:R-:W3:Y:S05]  /*37f0*/  LDSM.16.M88.4 R104, [R213+-0x3800] ;  /* 0xffc80000d568783b */ /* 0x000eea0000000200 */
[----:B------:R-:W-:Y:S05]  /*3800*/  LDSM.16.M88.4 R108, [R181] ;  /* 0x00000000b56c783b */ /* 0x000fea0000000200 */
[----:B------:R-:W3:Y:S01]  /*3810*/  LDSM.16.M88.4 R112, [R212+-0x4000] ;  /* 0xffc00000d470783b */ /* 0x000ee20000000200 */
[C---:B--2---:R-:W-:Y:S06]  /*3820*/  HMMA.16816.F32.BF16 R4, R52.reuse, R56, RZ ;  /* 0x000000383404723c */ /* 0x044fec00000418ff */
[C---:B------:R-:W-:Y:S01]  /*3830*/  HMMA.16816.F32.BF16 R8, R52.reuse, R58, RZ ;  /* 0x0000003a3408723c */ /* 0x040fe200000418ff */
[----:B------:R-:W-:Y:S05]  /*3840*/  LDSM.16.M88.4 R56, [R180] ;  /* 0x00000000b438783b */ /* 0x000fea0000000200 */
[C---:B----4-:R-:W-:Y:S06]  /*3850*/  HMMA.16816.F32.BF16 R12, R52.reuse, R60, RZ ;  /* 0x0000003c340c723c */ /* 0x050fec00000418ff */
[----:B------:R-:W-:Y:S01]  /*3860*/  HMMA.16816.F32.BF16 R16, R52, R62, RZ ;  /* 0x0000003e3410723c */ /* 0x000fe200000418ff */
[----:B------:R-:W2:Y:S05]  /*3870*/  LDSM.16.M88.4 R52, [R212+-0x3800] ;  /* 0xffc80000d434783b */ /* 0x000eaa0000000200 */
[C---:B-1----:R-:W-:Y:S01]  /*3880*/  HMMA.16816.F32.BF16 R4, R64.reuse, R100, R4 ;  /* 0x000000644004723c */ /* 0x042fe20000041804 */
[----:B------:R-:W1:Y:S05]  /*3890*/  LDSM.16.M88.4 R60, [R211] ;  /* 0x00000000d33c783b */ /* 0x000e6a0000000200 */
[C---:B------:R-:W-:Y:S01]  /*38a0*/  HMMA.16816.F32.BF16 R8, R64.reuse, R102, R8 ;  /* 0x000000664008723c */ /* 0x040fe20000041808 */
[----:B------:R-:W-:Y:S05]  /*38b0*/  LDSM.16.M88.4 R100, [R208+0x2000] ;  /* 0x00200000d064783b */ /* 0x000fea0000000200 */
[C---:B---3--:R-:W-:Y:S06]  /*38c0*/  HMMA.16816.F32.BF16 R12, R64.reuse, R104, R12 ;  /* 0x00000068400c723c */ /* 0x048fec000004180c */
[----:B------:R-:W-:Y:S01]  /*38d0*/  HMMA.16816.F32.BF16 R16, R64, R106, R16 ;  /* 0x0000006a4010723c */ /* 0x000fe20000041810 */
[----:B------:R-:W3:Y:S05]  /*38e0*/  LDSM.16.M88.4 R64, [R211+0x800] ;  /* 0x00080000d340783b */ /* 0x000eea0000000200 */
[C---:B------:R-:W-:Y:S01]  /*38f0*/  HMMA.16816.F32.BF16 R4, R108.reuse, R112, R4 ;  /* 0x000000706c04723c */ /* 0x040fe20000041804 */
[----:B------:R-:W4:Y:S05]  /*3900*/  LDSM.16.M88.4 R104, [R183+0xe000] ;  /* 0x00e00000b768783b */ /* 0x000f2a0000000200 */
[C---:B------:R-:W-:Y:S01]  /*3910*/  HMMA.16816.F32.BF16 R8, R108.reuse, R114, R8 ;  /* 0x000000726c08723c */ /* 0x040fe20000041808 */
[----:B------:R-:W-:Y:S05]  /*3920*/  LDSM.16.M88.4 R112, [R213+-0x2000] ;  /* 0xffe00000d570783b */ /* 0x000fea0000000200 */
[C---:B--2---:R-:W-:Y:S06]  /*3930*/  HMMA.16816.F32.BF16 R12, R108.reuse, R52, R12 ;  /* 0x000000346c0c723c */ /* 0x044fec000004180c */
[----:B------:R-:W-:Y:S01]  /*3940*/  HMMA.16816.F32.BF16 R16, R108, R54, R16 ;  /* 0x000000366c10723c */ /* 0x000fe20000041810 */
[----:B------:R-:W2:Y:S05]  /*3950*/  LDSM.16.M88.4 R52, [R183+0xe800] ;  /* 0x00e80000b734783b */ /* 0x000eaa0000000200 */
[C---:B-1----:R-:W-:Y:S01]  /*3960*/  HMMA.16816.F32.BF16 R4, R56.reuse, R60, R4 ;  /* 0x0000003c3804723c */ /* 0x042fe20000041804 */
[----:B------:R-:W1:Y:S05]  /*3970*/  LDSM.16.M88.4 R108, [R182+0x2000] ;  /* 0x00200000b66c783b */ /* 0x000e6a0000000200 */
[C---:B------:R-:W-:Y:S01]  /*3980*/  HMMA.16816.F32.BF16 R8, R56.reuse, R62, R8 ;  /* 0x0000003e3808723c */ /* 0x040fe20000041808 */
[----:B------:R-:W-:Y:S05]  /*3990*/  LDSM.16.M88.4 R60, [R181+0x2000] ;  /* 0x00200000b53c783b */ /* 0x000fea0000000200 */
[C---:B---3--:R-:W-:Y:S06]  /*39a0*/  HMMA.16816.F32.BF16 R12, R56.reuse, R64, R12 ;  /* 0x00000040380c723c */ /* 0x048fec000004180c */
[----:B------:R-:W-:Y:S01]  /*39b0*/  HMMA.16816.F32.BF16 R16, R56, R66, R16 ;  /* 0x000000423810723c */ /* 0x000fe20000041810 */
[----:B------:R-:W3:Y:S05]  /*39c0*/  LDSM.16.M88.4 R56, [R213+-0x1800] ;  /* 0xffe80000d538783b */ /* 0x000eea0000000200 */
[C---:B----4-:R-:W-:Y:S01]  /*39d0*/  HMMA.16816.F32.BF16 R4, R100.reuse, R104, R4 ;  /* 0x000000686404723c */ /* 0x050fe20000041804 */
[----:B------:R-:W4:Y:S05]  /*39e0*/  LDSM.16.M88.4 R64, [R212+-0x2000] ;  /* 0xffe00000d440783b */ /* 0x000f2a0000000200 */
[C---:B------:R-:W-:Y:S01]  /*39f0*/  HMMA.16816.F32.BF16 R8, R100.reuse, R106, R8 ;  /* 0x0000006a6408723c */ /* 0x040fe20000041808 */
[----:B------:R-:W-:Y:S05]  /*3a00*/  LDSM.16.M88.4 R104, [R211+0x2000] ;  /* 0x00200000d368783b */ /* 0x000fea0000000200 */
[C---:B--2---:R-:W-:Y:S06]  /*3a10*/  HMMA.16816.F32.BF16 R12, R100.reuse, R52, R12 ;  /* 0x00000034640c723c */ /* 0x044fec000004180c */
[----:B------:R-:W-:Y:S01]  /*3a20*/  HMMA.16816.F32.BF16 R16, R100, R54, R16 ;  /* 0x000000366410723c */ /* 0x000fe20000041810 */
[----:B------:R-:W2:Y:S05]  /*3a30*/  LDSM.16.M88.4 R52, [R212+-0x1800] ;  /* 0xffe80000d434783b */ /* 0x000eaa0000000200 */
[C---:B-1----:R-:W-:Y:S01]  /*3a40*/  HMMA.16816.F32.BF16 R4, R108.reuse, R112, R4 ;  /* 0x000000706c04723c */ /* 0x042fe20000041804 */
[----:B------:R-:W1:Y:S05]  /*3a50*/  LDSM.16.M88.4 R100, [R180+0x2000] ;  /* 0x00200000b464783b */ /* 0x000e6a0000000200 */
[C---:B------:R-:W-:Y:S06]  /*3a60*/  HMMA.16816.F32.BF16 R8, R108.reuse, R114, R8 ;  /* 0x000000726c08723c */ /* 0x040fec0000041808 */
[C---:B---3--:R-:W-:Y:S06]  /*3a70*/  HMMA.16816.F32.BF16 R12, R108.reuse, R56, R12 ;  /* 0x000000386c0c723c */ /* 0x048fec000004180c */
[----:B------:R-:W-:Y:S06]  /*3a80*/  HMMA.16816.F32.BF16 R16, R108, R58, R16 ;  /* 0x0000003a6c10723c */ /* 0x000fec0000041810 */
[C---:B----4-:R-:W-:Y:S06]  /*3a90*/  HMMA.16816.F32.BF16 R4, R60.reuse, R64, R4 ;  /* 0x000000403c04723c */ /* 0x050fec0000041804 */
[C---:B------:R-:W-:Y:S06]  /*3aa0*/  HMMA.16816.F32.BF16 R8, R60.reuse, R66, R8 ;  /* 0x000000423c08723c */ /* 0x040fec0000041808 */
[C---:B--2---:R-:W-:Y:S06]  /*3ab0*/  HMMA.16816.F32.BF16 R12, R60.reuse, R52, R12 ;  /* 0x000000343c0c723c */ /* 0x044fec000004180c */
[----:B------:R-:W-:Y:S01]  /*3ac0*/  HMMA.16816.F32.BF16 R16, R60, R54, R16 ;  /* 0x000000363c10723c */ /* 0x000fe20000041810 */
[----:B------:R-:W2:Y:S05]  /*3ad0*/  LDSM.16.M88.4 R52, [R211+0x2800] ;  /* 0x00280000d334783b */ /* 0x000eaa0000000200 */
[C---:B-1----:R-:W-:Y:S06]  /*3ae0*/  HMMA.16816.F32.BF16 R4, R100.reuse, R104, R4 ;  /* 0x000000686404723c */ /* 0x042fec0000041804 */
[C---:B------:R-:W-:Y:S11]  /*3af0*/  HMMA.16816.F32.BF16 R8, R100.reuse, R106, R8 ;  /* 0x0000006a6408723c */ /* 0x040ff60000041808 */
[----:B------:R-:W-:Y:S07]  /*3b00*/  @!UPT UIADD3 URZ, URZ, URZ, URZ ;  /* 0x0000003f3f3ff290 */ /* 0x000fee000fffe03f */
[----:B------:R-:W-:Y:S01]  /*3b10*/  FMUL.FTZ R186, R4, UR7 ;  /* 0x0000000704ba7c20 */ /* 0x000fe20008410000 */
[----:B------:R-:W-:Y:S01]  /*3b20*/  FMUL.FTZ R187, R5, UR7 ;  /* 0x0000000705bb7c20 */ /* 0x000fe20008410000 */
[----:B------:R-:W-:Y:S01]  /*3b30*/  FMUL.FTZ R188, R6, UR7 ;  /* 0x0000000706bc7c20 */ /* 0x000fe20008410000 */
[----:B------:R-:W-:Y:S03]  /*3b40*/  FMUL.FTZ R189, R7, UR7 ;  /* 0x0000000707bd7c20 */ /* 0x000fe60008410000 */
[----:B------:R-:W1:Y:S01]  /*3b50*/  MUFU.TANH R186, R186 ;  /* 0x000000ba00ba7308 */ /* 0x000e620000002400 */
[----:B------:R-:W-:Y:S01]  /*3b60*/  FMUL.FTZ R190, R8, UR7 ;  /* 0x0000000708be7c20 */ /* 0x000fe20008410000 */
[----:B------:R-:W-:Y:S01]  /*3b70*/  FMUL.FTZ R191, R9, UR7 ;  /* 0x0000000709bf7c20 */ /* 0x000fe20008410000 */
[----:B------:R-:W-:Y:S01]  /*3b80*/  FMUL.FTZ R192, R10, UR7 ;  /* 0x000000070ac07c20 */ /* 0x000fe20008410000 */
[----:B------:R-:W-:Y:S01]  /*3b90*/  FMUL.FTZ R193, R11, UR7 ;  /* 0x000000070bc17c20 */ /* 0x000fe20008410000 */
[C---:B--2---:R-:W-:Y:S05]  /*3ba0*/  HMMA.16816.F32.BF16 R12, R100.reuse, R52, R12 ;  /* 0x00000034640c723c */ /* 0x044fea000004180c */
[----:B------:R-:W2:Y:S01]  /*3bb0*/  MUFU.TANH R187, R187 ;  /* 0x000000bb00bb7308 */ /* 0x000ea20000002400 */
[----:B------:R-:W-:Y:S09]  /*3bc0*/  HMMA.16816.F32.BF16 R16, R100, R54, R16 ;  /* 0x000000366410723c */ /* 0x000ff20000041810 */
[----:B------:R-:W3:Y:S10]  /*3bd0*/  MUFU.TANH R188, R188 ;  /* 0x000000bc00bc7308 */ /* 0x000ef40000002400 */
[----:B------:R-:W4:Y:S01]  /*3be0*/  MUFU.TANH R189, R189 ;  /* 0x000000bd00bd7308 */ /* 0x000f220000002400 */
[----:B------:R-:W-:Y:S01]  /*3bf0*/  FMUL.FTZ R194, R12, UR7 ;  /* 0x000000070cc27c20 */ /* 0x000fe20008410000 */
[----:B------:R-:W-:Y:S01]  /*3c00*/  FMUL.FTZ R195, R13, UR7 ;  /* 0x000000070dc37c20 */ /* 0x000fe20008410000 */
[----:B------:R-:W-:Y:S07]  /*3c10*/  FMUL.FTZ R196, R14, UR7 ;  /* 0x000000070ec47c20 */ /* 0x000fee0008410000 */
[----:B------:R-:W1:Y:S01]  /*3c20*/  MUFU.TANH R190, R190 ;  /* 0x000000be00be7308 */ /* 0x000e620000002400 */
[----:B------:R-:W-:Y:S01]  /*3c30*/  FMUL.FTZ R197, R15, UR7 ;  /* 0x000000070fc57c20 */ /* 0x000fe20008410000 */
[----:B------:R-:W-:Y:S01]  /*3c40*/  FMUL.FTZ R198, R16, UR7 ;  /* 0x0000000710c67c20 */ /* 0x000fe20008410000 */
[----:B------:R-:W-:Y:S01]  /*3c50*/  FMUL.FTZ R199, R17, UR7 ;  /* 0x0000000711c77c20 */ /* 0x000fe20008410000 */
[----:B------:R-:W-:Y:S01]  /*3c60*/  FMUL.FTZ R200, R18, UR7 ;  /* 0x0000000712c87c20 */ /* 0x000fe20008410000 */
[----:B------:R-:W-:Y:S05]  /*3c70*/  FMUL.FTZ R201, R19, UR7 ;  /* 0x0000000713c97c20 */ /* 0x000fea0008410000 */
[----:B------:R-:W1:Y:S10]  /*3c80*/  MUFU.TANH R191, R191 ;  /* 0x000000bf00bf7308 */ /* 0x000e740000002400 */
        /* <DEDUP_REMOVED lines=9> */
[----:B------:R-:W1:Y:S01]  /*3d20*/  MUFU.TANH R201, R201 ;  /* 0x000000c900c97308 */ /* 0x000e620000002400 */
[----:B--234-:R-:W-:Y:S05]  /*3d30*/  @!P0 BRA `(.L_x_1090) ;  /* 0x0000000000688947 */ /* 0x01cfea0003800000 */
[----:B-1----:R-:W-:Y:S01]  /*3d40*/  MOV R181, R201 ;  /* 0x000000c900b57202 */ /* 0x002fe20000000f00 */
[----:B------:R-:W-:Y:S01]  /*3d50*/  UIADD3 UR11, UR48, UR10, URZ ;  /* 0x0000000a300b7290 */ /* 0x000fe2000fffe03f */
[----:B------:R-:W-:Y:S01]  /*3d60*/  MOV R183, R199 ;  /* 0x000000c700b77202 */ /* 0x000fe20000000f00 */
[----:B------:R-:W-:Y:S01]  /*3d70*/  IMAD.U32 R4, RZ, RZ, UR47 ;  /* 0x0000002fff047e24 */ /* 0x000fe2000f8e00ff */
[----:B------:R-:W-:Y:S01]  /*3d80*/  MOV R203, R197 ;  /* 0x000000c500cb7202 */ /* 0x000fe20000000f00 */
[----:B------:R-:W-:Y:S01]  /*3d90*/  IMAD.MOV.U32 R101, RZ, RZ, R200 ;  /* 0x000000ffff657224 */ /* 0x000fe200078e00c8 */
[----:B------:R-:W-:Y:S01]  /*3da0*/  MOV R217, R195 ;  /* 0x000000c300d97202 */ /* 0x000fe20000000f00 */
[----:B------:R-:W-:Y:S01]  /*3db0*/  IMAD.MOV.U32 R107, RZ, RZ, R198 ;  /* 0x000000ffff6b7224 */ /* 0x000fe200078e00c6 */
[----:B------:R-:W-:Y:S01]  /*3dc0*/  ISETP.LT.AND P0, PT, R4, UR6, PT ;  /* 0x0000000604007c0c */ /* 0x000fe2000bf01270 */
[----:B------:R-:W-:Y:S01]  /*3dd0*/  IMAD.MOV.U32 R103, RZ, RZ, R196 ;  /* 0x000000ffff677224 */ /* 0x000fe200078e00c4 */
[----:B------:R-:W-:Y:S01]  /*3de0*/  MOV R249, R193 ;  /* 0x000000c100f97202 */ /* 0x000fe20000000f00 */
[----:B------:R-:W-:Y:S01]  /*3df0*/  IMAD.MOV.U32 R109, RZ, RZ, R194 ;  /* 0x000000ffff6d7224 */ /* 0x000fe200078e00c2 */
[----:B------:R-:W-:Y:S01]  /*3e00*/  MOV R251, R191 ;  /* 0x000000bf00fb7202 */ /* 0x000fe20000000f00 */
[----:B------:R-:W-:Y:S01]  /*3e10*/  IMAD.MOV.U32 R105, RZ, RZ, R192 ;  /* 0x000000ffff697224 */ /* 0x000fe200078e00c0 */
[----:B------:R-:W-:Y:S01]  /*3e20*/  UIADD3 UR13, UR14, UR11, -UR6 ;  /* 0x0000000b0e0d7290 */ /* 0x000fe2000fffe806 */
[----:B------:R-:W-:Y:S01]  /*3e30*/  MOV R102, R189 ;  /* 0x000000bd00667202 */ /* 0x000fe20000000f00 */
[----:B------:R-:W-:Y:S01]  /*3e40*/  IMAD.MOV.U32 R111, RZ, RZ, R190 ;  /* 0x000000ffff6f7224 */ /* 0x000fe200078e00be */
[----:B------:R-:W-:Y:S01]  /*3e50*/  UIADD3 UR11, UR12, 0x40, URZ ;  /* 0x000000400c0b7890 */ /* 0x000fe2000fffe03f */
[----:B------:R-:W-:Y:S01]  /*3e60*/  MOV R104, R187 ;  /* 0x000000bb00687202 */ /* 0x000fe20000000f00 */
[----:B------:R-:W-:Y:S02]  /*3e70*/  IMAD.MOV.U32 R113, RZ, RZ, R188 ;  /* 0x000000ffff717224 */ /* 0x000fe400078e00bc */
[----:B------:R-:W-:Y:S01]  /*3e80*/  UISETP.GE.AND UP0, UPT, UR11, UR13, UPT ;  /* 0x0000000d0b00728c */ /* 0x000fe2000bf06270 */
[----:B------:R-:W-:Y:S02]  /*3e90*/  IMAD.MOV.U32 R115, RZ, RZ, R186 ;  /* 0x000000ffff737224 */ /* 0x000fe400078e00ba */
[----:B------:R-:W-:Y:S03]  /*3ea0*/  UMOV UR11, UR14 ;  /* 0x0000000e000b7c82 */ /* 0x000fe60008000000 */
[----:B------:R-:W-:Y:S11]  /*3eb0*/  PLOP3.LUT P1, PT, PT, PT, UP0, 0x80, 0x0 ;  /* 0x000000000000781c */ /* 0x000ff60003f2f008 */
[----:B------:R-:W-:Y:S02]  /*3ec0*/  @!UPT UIADD3 URZ, URZ, URZ, URZ ;  /* 0x0000003f3f3ff290 */ /* 0x000fe4000fffe03f */
[----:B------:R-:W-:Y:S05]  /*3ed0*/  @!P1 BRA P0, `(.L_x_1091) ;  /* 0x0000000400189947 */ /* 0x000fea0000000000 */
.L_x_1090:
[----:B------:R-:W-:Y:S01]  /*3ee0*/  VIADD R7, R223, UR12 ;  /* 0x0000000cdf077c36 */ /* 0x000fe20008000000 */
[----:B------:R-:W-:Y:S01]  /*3ef0*/  UIADD3 UR12, UR6, 0x1, -UR10 ;  /* 0x00000001060c7890 */ /* 0x000fe2000fffe80a */
[----:B------:R-:W-:Y:S01]  /*3f00*/  IMAD.U32 R4, RZ, RZ, UR49 ;  /* 0x00000031ff047e24 */ /* 0x000fe2000f8e00ff */
[----:B------:R-:W-:Y:S01]  /*3f10*/  UMOV UR14, UR11 ;  /* 0x0000000b000e7c82 */ /* 0x000fe20008000000 */
[----:B------:R-:W-:Y:S02]  /*3f20*/  VIADD R5, R7, 0x8 ;  /* 0x0000000807057836 */ /* 0x000fe40000000000 */
[----:B------:R-:W-:Y:S03]  /*3f30*/  IMAD.U32 R13, RZ, RZ, UR51 ;  /* 0x00000033ff0d7e24 */ /* 0x000fe6000f8e00ff */
[----:B------:R-:W-:Y:S01]  /*3f40*/  IADD3 R4, R5, UR12, R4 ;  /* 0x0000000c05047c10 */ /* 0x000fe2000fffe004 */
[----:B------:R-:W-:Y:S01]  /*3f50*/  UIADD3 UR12, UR12, UR49, URZ ;  /* 0x000000310c0c7290 */ /* 0x000fe2000fffe03f */
[----:B------:R-:W-:Y:S02]  /*3f60*/  IMAD R13, R13, 0x40, R222 ;  /* 0x000000400d0d7824 */ /* 0x000fe400078e02de */
[----:B------:R-:W-:Y:S02]  /*3f70*/  VIMNMX R4, R4, UR6, PT ;  /* 0x0000000604047c48 */ /* 0x000fe4000bfe0100 */
[C---:B------:R-:W-:Y:S02]  /*3f80*/  VIADD R12, R13.reuse, 0x1 ;  /* 0x000000010d0c7836 */ /* 0x040fe40000000000 */
[----:B------:R-:W-:Y:S01]  /*3f90*/  IMAD.U32 R14, RZ, RZ, UR12 ;  /* 0x0000000cff0e7e24 */ /* 0x000fe2000f8e00ff */
[----:B------:R-:W-:Y:S01]  /*3fa0*/  UIADD3 UR12, -UR11, UR6, -UR10 ;  /* 0x000000060b0c7290 */ /* 0x000fe2000fffe90a */
[C---:B------:R-:W-:Y:S02]  /*3fb0*/  VIADD R11, R13.reuse, 0x8 ;  /* 0x000000080d0b7836 */ /* 0x040fe40000000000 */
[----:B------:R-:W-:Y:S01]  /*3fc0*/  VIADD R10, R13, 0x9 ;  /* 0x000000090d0a7836 */ /* 0x000fe20000000000 */
[----:B------:R-:W-:Y:S01]  /*3fd0*/  VIADDMNMX R14, R7, R14, UR6, PT ;  /* 0x00000006070e7e46 */ /* 0x000fe2000b80010e */
[----:B------:R-:W-:Y:S01]  /*3fe0*/  VIADD R9, R13, 0x10 ;  /* 0x000000100d097836 */ /* 0x000fe20000000000 */
[----:B------:R-:W-:Y:S01]  /*3ff0*/  VIADDMNMX R15, R7, UR12, RZ, !PT ;  /* 0x0000000c070f7c46 */ /* 0x000fe2000f8001ff */
[----:B------:R-:W-:Y:S01]  /*4000*/  VIADD R8, R13, 0x11 ;  /* 0x000000110d087836 */ /* 0x000fe20000000000 */
[----:B------:R-:W-:Y:S01]  /*4010*/  VIADDMNMX R5, R5, UR12, RZ, !PT ;  /* 0x0000000c05057c46 */ /* 0x000fe2000f8001ff */
[C---:B------:R-:W-:Y:S01]  /*4020*/  VIADD R7, R13.reuse, 0x18 ;  /* 0x000000180d077836 */ /* 0x040fe20000000000 */
[CC--:B------:R-:W-:Y:S01]  /*4030*/  ISETP.GE.AND P1, PT, R13.reuse, R15.reuse, PT ;  /* 0x0000000f0d00720c */ /* 0x0c0fe20003f26270 */
[C---:B------:R-:W-:Y:S01]  /*4040*/  VIADD R6, R13.reuse, 0x19 ;  /* 0x000000190d067836 */ /* 0x040fe20000000000 */
[CC--:B------:R-:W-:Y:S02]  /*4050*/  ISETP.GE.AND P0, PT, R12.reuse, R15.reuse, PT ;  /* 0x0000000f0c00720c */ /* 0x0c0fe40003f06270 */
[-C--:B------:R-:W-:Y:S02]  /*4060*/  ISETP.GE.OR P1, PT, R13, R14.reuse, !P1 ;  /* 0x0000000e0d00720c */ /* 0x080fe40004f26670 */
[-C--:B------:R-:W-:Y:S02]  /*4070*/  ISETP.GE.OR P0, PT, R12, R14.reuse, !P0 ;  /* 0x0000000e0c00720c */ /* 0x080fe40004706670 */
[----:B-1----:R-:W-:Y:S02]  /*4080*/  FSEL R115, R186, -INF , !P1 ;  /* 0xff800000ba737808 */ /* 0x002fe40004800000 */
[----:B------:R-:W-:Y:S02]  /*4090*/  FSEL R104, R187, -INF , !P0 ;  /* 0xff800000bb687808 */ /* 0x000fe40004000000 */
[-C--:B------:R-:W-:Y:S02]  /*40a0*/  ISETP.GE.AND P6, PT, R11, R15.reuse, PT ;  /* 0x0000000f0b00720c */ /* 0x080fe40003fc6270 */
[-C--:B------:R-:W-:Y:S02]  /*40b0*/  ISETP.GE.AND P5, PT, R10, R15.reuse, PT ;  /* 0x0000000f0a00720c */ /* 0x080fe40003fa6270 */
[-C--:B------:R-:W-:Y:S02]  /*40c0*/  ISETP.GE.AND P4, PT, R9, R15.reuse, PT ;  /* 0x0000000f0900720c */ /* 0x080fe40003f86270 */
[-C--:B------:R-:W-:Y:S02]  /*40d0*/  ISETP.GE.AND P3, PT, R8, R15.reuse, PT ;  /* 0x0000000f0800720c */ /* 0x080fe40003f66270 */
[-C--:B------:R-:W-:Y:S02]  /*40e0*/  ISETP.GE.AND P2, PT, R7, R15.reuse, PT ;  /* 0x0000000f0700720c */ /* 0x080fe40003f46270 */
[----:B------:R-:W-:Y:S02]  /*40f0*/  ISETP.GE.AND P1, PT, R6, R15, PT ;  /* 0x0000000f0600720c */ /* 0x000fe40003f26270 */
        /* <DEDUP_REMOVED lines=36> */
.L_x_1091:
[C---:B------:R-:W-:Y:S01]  /*4340*/  FMUL.FTZ R106, R239.reuse, 1.4426950216293334961 ;  /* 0x3fb8aa3bef6a7820 */ /* 0x040fe20000410000 */
[----:B------:R-:W-:Y:S01]  /*4350*/  FSETP.NEU.FTZ.AND P0, PT, R239, -INF , PT ;  /* 0xff800000ef00780b */ /* 0x000fe20003f1d000 */
[----:B------:R-:W-:Y:S01]  /*4360*/  FMUL.FTZ R100, R240, 1.4426950216293334961 ;  /* 0x3fb8aa3bf0647820 */ /* 0x000fe20000410000 */
[----:B------:R-:W-:Y:S01]  /*4370*/  LEA R67, R216, UR4, 0x1 ;  /* 0x00000004d8437c11 */ /* 0x000fe2000f8e08ff */
[----:B------:R-:W-:Y:S01]  /*4380*/  FFMA.FTZ R188, -R188, R188, 1 ;  /* 0x3f800000bcbc7423 */ /* 0x000fe200000101bc */
[----:B------:R-:W-:Y:S01]  /*4390*/  FSEL R106, R106, RZ, P0 ;  /* 0x000000ff6a6a7208 */ /* 0x000fe20000000000 */
[----:B------:R-:W-:Y:S01]  /*43a0*/  FFMA.FTZ R189, -R189, R189, 1 ;  /* 0x3f800000bdbd7423 */ /* 0x000fe200000101bd */
[----:B------:R-:W-:Y:S01]  /*43b0*/  FSETP.NEU.FTZ.AND P0, PT, R240, -INF , PT ;  /* 0xff800000f000780b */ /* 0x000fe20003f1d000 */
[----:B------:R-:W-:Y:S01]  /*43c0*/  FFMA.FTZ R187, -R187, R187, 1 ;  /* 0x3f800000bbbb7423 */ /* 0x000fe200000101bb */
        /* <DEDUP_REMOVED lines=11> */
[----:B------:R-:W-:Y:S01]  /*4480*/  MUFU.EX2 R115, R115 ;  /* 0x0000007300737308 */ /* 0x000fe20000000800 */
[----:B------:R-:W-:Y:S01]  /*4490*/  FFMA.FTZ R102, R203, UR20, -R100 ;  /* 0x00000014cb667c23 */ /* 0x000fe20008010864 */
[----:B------:R-:W-:Y:S01]  /*44a0*/  FFMA.FTZ R109, R109, UR20, -R106 ;  /* 0x000000146d6d7c23 */ /* 0x000fe2000801086a */
[----:B------:R-:W-:Y:S01]  /*44b0*/  FFMA.FTZ R103, R103, UR20, -R100 ;  /* 0x0000001467677c23 */ /* 0x000fe20008010864 */
[----:B------:R-:W-:Y:S01]  /*44c0*/  FFMA.FTZ R107, R107, UR20, -R106 ;  /* 0x000000146b6b7c23 */ /* 0x000fe2000801086a */
[----:B------:R-:W-:Y:S01]  /*44d0*/  FFMA.FTZ R101, R101, UR20, -R100 ;  /* 0x0000001465657c23 */ /* 0x000fe20008010864 */
[----:B------:R-:W-:Y:S01]  /*44e0*/  FFMA.FTZ R106, R183, UR20, -R106 ;  /* 0x00000014b76a7c23 */ /* 0x000fe2000801086a */
[----:B------:R-:W-:Y:S03]  /*44f0*/  FFMA.FTZ R100, R181, UR20, -R100 ;  /* 0x00000014b5647c23 */ /* 0x000fe60008010864 */
[----:B------:R-:W-:Y:S01]  /*4500*/  MUFU.EX2 R114, R114 ;  /* 0x0000007200727308 */ /* 0x000fe20000000800 */
[C---:B------:R-:W-:Y:S01]  /*4510*/  IADD3 R65, R205.reuse, R67, RZ ;  /* 0x00000043cd417210 */ /* 0x040fe20007ffe0ff */
[----:B------:R-:W-:Y:S01]  /*4520*/  FFMA.FTZ R186, -R186, R186, 1 ;  /* 0x3f800000baba7423 */ /* 0x000fe200000101ba */
[----:B------:R-:W-:Y:S01]  /*4530*/  IADD3 R64, R205, R66, RZ ;  /* 0x00000042cd407210 */ /* 0x000fe20007ffe0ff */
[----:B------:R-:W-:Y:S01]  /*4540*/  FFMA.FTZ R190, -R190, R190, 1 ;  /* 0x3f800000bebe7423 */ /* 0x000fe200000101be */
[----:B------:R-:W-:Y:S01]  /*4550*/  FFMA.FTZ R191, -R191, R191, 1 ;  /* 0x3f800000bfbf7423 */ /* 0x000fe200000101bf */
[----:B------:R-:W-:Y:S01]  /*4560*/  UISETP.GT.AND UP3, UPT, UR5, UR22, UPT ;  /* 0x000000160500728c */ /* 0x000fe2000bf64270 */
[----:B------:R-:W-:Y:S03]  /*4570*/  FFMA.FTZ R193, -R193, R193, 1 ;  /* 0x3f800000c1c17423 */ /* 0x000fe600000101c1 */
[----:B------:R-:W-:Y:S01]  /*4580*/  MUFU.EX2 R113, R113 ;  /* 0x0000007100717308 */ /* 0x000fe20000000800 */
[----:B------:R-:W-:Y:S01]  /*4590*/  FFMA.FTZ R192, -R192, R192, 1 ;  /* 0x3f800000c0c07423 */ /* 0x000fe200000101c0 */
[----:B------:R-:W-:Y:S01]  /*45a0*/  FFMA.FTZ R194, -R194, R194, 1 ;  /* 0x3f800000c2c27423 */ /* 0x000fe200000101c2 */
[----:B------:R-:W-:Y:S01]  /*45b0*/  FFMA.FTZ R195, -R195, R195, 1 ;  /* 0x3f800000c3c37423 */ /* 0x000fe200000101c3 */
[----:B------:R-:W-:Y:S01]  /*45c0*/  PLOP3.LUT P1, PT, PT, PT, UP3, 0x80, 0x0 ;  /* 0x000000000000781c */ /* 0x000fe20003f2f038 */
[----:B------:R-:W-:Y:S01]  /*45d0*/  FFMA.FTZ R196, -R196, R196, 1 ;  /* 0x3f800000c4c47423 */ /* 0x000fe200000101c4 */
[----:B------:R-:W-:Y:S01]  /*45e0*/  FFMA.FTZ R197, -R197, R197, 1 ;  /* 0x3f800000c5c57423 */ /* 0x000fe200000101c5 */
[----:B------:R-:W-:Y:S03]  /*45f0*/  FFMA.FTZ R198, -R198, R198, 1 ;  /* 0x3f800000c6c67423 */ /* 0x000fe600000101c6 */
[----:B------:R-:W-:Y:S01]  /*4600*/  MUFU.EX2 R112, R112 ;  /* 0x0000007000707308 */ /* 0x000fe20000000800 */
[----:B------:R-:W-:Y:S01]  /*4610*/  FFMA.FTZ R199, -R199, R199, 1 ;  /* 0x3f800000c7c77423 */ /* 0x000fe200000101c7 */
[----:B------:R-:W-:Y:S01]  /*4620*/  FFMA.FTZ R200, -R200, R200, 1 ;  /* 0x3f800000c8c87423 */ /* 0x000fe200000101c8 */
[----:B------:R-:W-:Y:S07]  /*4630*/  FFMA.FTZ R201, -R201, R201, 1 ;  /* 0x3f800000c9c97423 */ /* 0x000fee00000101c9 */
        /* <DEDUP_REMOVED lines=71> */
[----:B------:R-:W-:Y:S01]  /*4ab0*/  FMUL.FTZ R182, R113, R182 ;  /* 0x000000b671b67220 */ /* 0x000fe20000410000 */
[----:B------:R-:W-:Y:S01]  /*4ac0*/  FMUL.FTZ R183, R112, R183 ;  /* 0x000000b770b77220 */ /* 0x000fe20000410000 */
[C---:B------:R-:W-:Y:S01]  /*4ad0*/  FADD.FTZ R112, -R185.reuse, R8 ;  /* 0x00000008b9707221 */ /* 0x040fe20000010100 */
[C---:B------:R-:W-:Y:S01]  /*4ae0*/  FADD.FTZ R113, -R185.reuse, R9 ;  /* 0x00000009b9717221 */ /* 0x040fe20000010100 */
[----:B------:R-:W-:Y:S01]  /*4af0*/  FADD.FTZ R181, -R185, R5 ;  /* 0x00000005b9b57221 */ /* 0x000fe20000010100 */
[----:B------:R-:W-:Y:S01]  /*4b00*/  FMUL.FTZ R180, R115, R180 ;  /* 0x000000b473b47220 */ /* 0x000fe20000410000 */
[----:B------:R-:W-:Y:S01]  /*4b10*/  FMUL.FTZ R112, R111, R112 ;  /* 0x000000706f707220 */ /* 0x000fe20000410000 */
[----:B------:R-:W-:Y:S01]  /*4b20*/  FMUL.FTZ R113, R110, R113 ;  /* 0x000000716e717220 */ /* 0x000fe20000410000 */
[----:B------:R-:W-:Y:S01]  /*4b30*/  FADD.FTZ R115, -R184, R11 ;  /* 0x0000000bb8737221 */ /* 0x000fe20000010100 */
[----:B------:R-:W-:Y:S01]  /*4b40*/  FMUL.FTZ R111, R188, UR7 ;  /* 0x00000007bc6f7c20 */ /* 0x000fe20008410000 */
[----:B------:R-:W-:Y:S01]  /*4b50*/  FMUL.FTZ R110, R189, UR7 ;  /* 0x00000007bd6e7c20 */ /* 0x000fe20008410000 */
[----:B------:R-:W-:Y:S01]  /*4b60*/  FMUL.FTZ R181, R114, R181 ;  /* 0x000000b572b57220 */ /* 0x000fe20000410000 */
[----:B------:R-:W-:Y:S01]  /*4b70*/  FADD.FTZ R114, -R184, R10 ;  /* 0x0000000ab8727221 */ /* 0x000fe20000010100 */
[----:B------:R-:W-:Y:S01]  /*4b80*/  FMUL.FTZ R115, R104, R115 ;  /* 0x0000007368737220 */ /* 0x000fe20000410000 */
[----:B------:R-:W-:Y:S01]  /*4b90*/  FMUL.FTZ R111, R182, R111 ;  /* 0x0000006fb66f7220 */ /* 0x000fe20000410000 */
[----:B------:R-:W-:Y:S01]  /*4ba0*/  FMUL.FTZ R110, R183, R110 ;  /* 0x0000006eb76e7220 */ /* 0x000fe20000410000 */
[----:B------:R-:W-:Y:S01]  /*4bb0*/  FMUL.FTZ R104, R187, UR7 ;  /* 0x00000007bb687c20 */ /* 0x000fe20008410000 */
[C---:B------:R-:W-:Y:S01]  /*4bc0*/  FADD.FTZ R182, -R184.reuse, R14 ;  /* 0x0000000eb8b67221 */ /* 0x040fe20000010100 */
[----:B------:R-:W-:Y:S01]  /*4bd0*/  FADD.FTZ R183, -R184, R15 ;  /* 0x0000000fb8b77221 */ /* 0x000fe20000010100 */
[----:B------:R-:W-:Y:S01]  /*4be0*/  FMUL.FTZ R114, R105, R114 ;  /* 0x0000007269727220 */ /* 0x000fe20000410000 */
[----:B------:R-:W-:Y:S01]  /*4bf0*/  F2FP.BF16.F32.PACK_AB R111, R110, R111 ;  /* 0x0000006f6e6f723e */ /* 0x000fe200000010ff */
[----:B------:R-:W-:Y:S01]  /*4c00*/  FMUL.FTZ R105, R186, UR7 ;  /* 0x00000007ba697c20 */ /* 0x000fe20008410000 */
[----:B------:R-:W-:Y:S01]  /*4c10*/  FMUL.FTZ R104, R181, R104 ;  /* 0x00000068b5687220 */ /* 0x000fe20000410000 */
[----:B------:R-:W-:Y:S01]  /*4c20*/  FMUL.FTZ R182, R103, R182 ;  /* 0x000000b667b67220 */ /* 0x000fe20000410000 */
[----:B------:R-:W-:Y:S01]  /*4c30*/  FMUL.FTZ R183, R102, R183 ;  /* 0x000000b766b77220 */ /* 0x000fe20000410000 */
[----:B------:R-:W-:Y:S01]  /*4c40*/  FADD.FTZ R181, -R185, R13 ;  /* 0x0000000db9b57221 */ /* 0x000fe20000010100 */
[----:B------:R-:W-:Y:S01]  /*4c50*/  FMUL.FTZ R103, R190, UR7 ;  /* 0x00000007be677c20 */ /* 0x000fe20008410000 */
[----:B------:R-:W-:Y:S01]  /*4c60*/  FMUL.FTZ R102, R191, UR7 ;  /* 0x00000007bf667c20 */ /* 0x000fe20008410000 */
[----:B------:R-:W-:Y:S01]  /*4c70*/  FMUL.FTZ R105, R180, R105 ;  /* 0x00000069b4697220 */ /* 0x000fe20000410000 */
[C---:B------:R-:W-:Y:S01]  /*4c80*/  FADD.FTZ R180, -R185.reuse, R12 ;  /* 0x0000000cb9b47221 */ /* 0x040fe20000010100 */
[----:B------:R-:W-:Y:S01]  /*4c90*/  FADD.FTZ R186, -R185, R16 ;  /* 0x00000010b9ba7221 */ /* 0x000fe20000010100 */
[----:B------:R-:W-:Y:S01]  /*4ca0*/  FMUL.FTZ R181, R108, R181 ;  /* 0x000000b56cb57220 */ /* 0x000fe20000410000 */
[----:B------:R-:W-:Y:S01]  /*4cb0*/  FMUL.FTZ R103, R112, R103 ;  /* 0x0000006770677220 */ /* 0x000fe20000410000 */
[----:B------:R-:W-:Y:S01]  /*4cc0*/  FMUL.FTZ R102, R113, R102 ;  /* 0x0000006671667220 */ /* 0x000fe20000410000 */
[----:B------:R-:W-:Y:S01]  /*4cd0*/  FADD.FTZ R185, -R185, R17 ;  /* 0x00000011b9b97221 */ /* 0x000fe20000010100 */
[C---:B------:R-:W-:Y:S01]  /*4ce0*/  FADD.FTZ R188, -R184.reuse, R18 ;  /* 0x00000012b8bc7221 */ /* 0x040fe20000010100 */
[----:B------:R-:W-:Y:S01]  /*4cf0*/  FADD.FTZ R187, -R184, R19 ;  /* 0x00000013b8bb7221 */ /* 0x000fe20000010100 */
[----:B------:R-:W-:Y:S01]  /*4d00*/  FMUL.FTZ R108, R193, UR7 ;  /* 0x00000007c16c7c20 */ /* 0x000fe20008410000 */
[----:B------:R-:W-:Y:S01]  /*4d10*/  FMUL.FTZ R180, R109, R180 ;  /* 0x000000b46db47220 */ /* 0x000fe20000410000 */
[----:B------:R-:W-:Y:S01]  /*4d20*/  F2FP.BF16.F32.PACK_AB R105, R104, R105 ;  /* 0x000000696869723e */ /* 0x000fe200000010ff */
[----:B------:R-:W-:Y:S01]  /*4d30*/  FMUL.FTZ R186, R107, R186 ;  /* 0x000000ba6bba7220 */ /* 0x000fe20000410000 */
[----:B------:R-:W-:Y:S01]  /*4d40*/  FMUL.FTZ R108, R115, R108 ;  /* 0x0000006c736c7220 */ /* 0x000fe20000410000 */
[----:B------:R-:W-:Y:S01]  /*4d50*/  FMUL.FTZ R185, R106, R185 ;  /* 0x000000b96ab97220 */ /* 0x000fe20000410000 */
[----:B------:R-:W-:Y:S01]  /*4d60*/  FMUL.FTZ R188, R101, R188 ;  /* 0x000000bc65bc7220 */ /* 0x000fe20000410000 */
[----:B------:R-:W-:Y:S01]  /*4d70*/  FMUL.FTZ R187, R100, R187 ;  /* 0x000000bb64bb7220 */ /* 0x000fe20000410000 */
        /* <DEDUP_REMOVED lines=46> */
.L_x_1092:
        /* <DEDUP_REMOVED lines=77> */
.L_x_1093:
[----:B------:R-:W-:Y:S01]  /*5530*/  LDSM.16.M88.4 R100, [R209] ;  /* 0x00000000d164783b */ /* 0x000fe20000000200 */
[C---:B------:R-:W-:Y:S01]  /*5540*/  LEA R246, P0, R236.reuse, R246, 0x2 ;  /* 0x000000f6ecf67211 */ /* 0x040fe200078010ff */
[----:B------:R-:W-:Y:S02]  /*5550*/  ULOP3.LUT UR11, UR5, 0x1, URZ, 0xc0, !UPT ;  /* 0x00000001050b7892 */ /* 0x000fe4000f8ec03f */
[----:B------:R-:W2:Y:S01]  /*5560*/  LDSM.16.MT88.4 R16, [R217+0xc000] ;  /* 0x00c00000d910783b */ /* 0x000ea20000004200 */
[----:B------:R-:W-:Y:S01]  /*5570*/  LEA.HI.X.SX32 R247, R236, R247, 0x2, P0 ;  /* 0x000000f7ecf77211 */ /* 0x000fe200000f16ff */
[----:B------:R-:W-:Y:S02]  /*5580*/  UISETP.NE.U32.AND UP0, UPT, UR11, 0x1, UPT ;  /* 0x000000010b00788c */ /* 0x000fe4000bf05070 */
[----:B------:R-:W1:Y:S01]  /*5590*/  LDSM.16.M88.4 R60, [R209+0x1000] ;  /* 0x00100000d13c783b */ /* 0x000e620000000200 */
[----:B------:R-:W-:Y:S02]  /*55a0*/  UISETP.GT.AND UP2, UPT, UR5, UR22, UPT ;  /* 0x000000160500728c */ /* 0x000fe4000bf44270 */
[----:B------:R-:W-:Y:S01]  /*55b0*/  @UP3 UIADD3 UR11, UP1, UR16, -0x100, URZ ;  /* 0xffffff00100b3890 */ /* 0x000fe2000ff3e03f */
[----:B------:R-:W3:Y:S01]  /*55c0*/  LDSM.16.MT88.4 R64, [R217+0xe000] ;  /* 0x00e00000d940783b */ /* 0x000ee20000004200 */
[----:B------:R-:W-:Y:S03]  /*55d0*/  UIADD3 UR5, UR5, -0x1, URZ ;  /* 0xffffffff05057890 */ /* 0x000fe6000fffe03f */
        /* <DEDUP_REMOVED lines=8> */
[----:B------:R-:W-:Y:S04]  /*5660*/  LDSM.16.MT88.4 R196, [R217+0xd800] ;  /* 0x00d80000d9c4783b */ /* 0x000fe80000004200 */
        /* <DEDUP_REMOVED lines=24> */
[----:B------:R-:W-:Y:S01]  /*57f0*/  @UP3 UMOV UR16, UR11 ;  /* 0x0000000b00103c82 */ /* 0x000fe20008000000 */
[----:B------:R-:W-:Y:S02]  /*5800*/  @UP3 UIADD3.X UR11, UR15, -0x1, URZ, UP1, !UPT ;  /* 0xffffffff0f0b3890 */ /* 0x000fe40008ffe43f */
[----:B------:R-:W-:Y:S01]  /*5810*/  @P1 IADD3.X R113, R237, UR15, RZ, P2, !PT ;  /* 0x0000000fed711c10 */ /* 0x000fe200097fe4ff */
[C---:B------:R-:W-:Y:S04]  /*5820*/  HMMA.16816.F32.BF16 R8, R192.reuse, R188, R8 ;  /* 0x000000bcc008723c */ /* 0x040fe80000041808 */
[----:B------:R-:W5:Y:S01]  /*5830*/  @P1 LDG.E R239, desc[UR8][R112.64+-0x100] ;  /* 0xffff000870ef1981 */ /* 0x000f62000c1e1900 */
[----:B------:R-:W-:Y:S01]  /*5840*/  @UP3 UMOV UR15, UR11 ;  /* 0x0000000b000f3c82 */ /* 0x000fe20008000000 */
[-C--:B------:R-:W-:Y:S02]  /*5850*/  HMMA.16816.F32.BF16 R12, R192, R190.reuse, R12 ;  /* 0x000000bec00c723c */ /* 0x080fe4000004180c */
[----:B------:R4:W5:Y:S03]  /*5860*/  @P1 LDG.E R240, desc[UR8][R112.64+-0xe0] ;  /* 0xffff200870f01981 */ /* 0x000966000c1e1900 */
[-C--:B------:R-:W-:Y:S01]  /*5870*/  LEA R114, P1, R183, R246.reuse, 0x2 ;  /* 0x000000f6b7727211 */ /* 0x080fe200078210ff */
[C---:B------:R-:W-:Y:S01]  /*5880*/  HMMA.16816.F32.BF16 R16, R184.reuse, R190, R16 ;  /* 0x000000beb810723c */ /* 0x040fe20000041810 */
[----:B------:R-:W-:Y:S04]  /*5890*/  IMAD.U32 R183, RZ, RZ, UR43 ;  /* 0x0000002bffb77e24 */ /* 0x000fe8000f8e00ff */
[-C--:B------:R-:W-:Y:S01]  /*58a0*/  LEA.HI.X.SX32 R115, R115, R247.reuse, 0x2, P1 ;  /* 0x000000f773737211 */ /* 0x080fe200008f16ff */
[-C--:B-1----:R-:W-:Y:S06]  /*58b0*/  HMMA.16816.F32.BF16 R52, R184, R100.reuse, R52 ;  /* 0x00000064b834723c */ /* 0x082fec0000041834 */
[C---:B------:R-:W-:Y:S06]  /*58c0*/  HMMA.16816.F32.BF16 R56, R192.reuse, R100, R56 ;  /* 0x00000064c038723c */ /* 0x040fec0000041838 */
[-C--:B------:R-:W-:Y:S01]  /*58d0*/  HMMA.16816.F32.BF16 R60, R192, R102.reuse, R60 ;  /* 0x00000066c03c723c */ /* 0x080fe2000004183c */
[----:B----4-:R-:W-:Y:S05]  /*58e0*/  IMAD.U32 R113, RZ, RZ, UR44 ;  /* 0x0000002cff717e24 */ /* 0x010fea000f8e00ff */
[----:B------:R-:W-:Y:S01]  /*58f0*/  HMMA.16816.F32.BF16 R64, R184, R102, R64 ;  /* 0x00000066b840723c */ /* 0x000fe20000041840 */
[----:B------:R-:W-:Y:S05]  /*5900*/  LDSM.16.MT88.4 R100, [R207+0x2800] ;  /* 0x00280000cf64783b */ /* 0x000fea0000004200 */
[-C--:B--2---:R-:W-:Y:S01]  /*5910*/  HMMA.16816.F32.BF16 R4, R108, R196.reuse, R4 ;  /* 0x000000c46c04723c */ /* 0x084fe20000041804 */
[----:B------:R-:W-:Y:S05]  /*5920*/  IMAD.U32 R185, RZ, RZ, UR19 ;  /* 0x00000013ffb97e24 */ /* 0x000fea000f8e00ff */
[C---:B------:R-:W-:Y:S06]  /*5930*/  HMMA.16816.F32.BF16 R8, R200.reuse, R196, R8 ;  /* 0x000000c4c808723c */ /* 0x040fec0000041808 */
[-C--:B------:R-:W-:Y:S06]  /*5940*/  HMMA.16816.F32.BF16 R12, R200, R198.reuse, R12 ;  /* 0x000000c6c80c723c */ /* 0x080fec000004180c */
[C---:B------:R-:W-:Y:S05]  /*5950*/  HMMA.16816.F32.BF16 R16, R108.reuse, R198, R16 ;  /* 0x000000c66c10723c */ /* 0x040fea0000041810 */
[----:B------:R1:W-:Y:S01]  /*5960*/  REDG.E.ADD.F32.FTZ.RN.STRONG.GPU desc[UR8][R246.64], R4 ;  /* 0x00000004f60079a6 */ /* 0x0003e2000c10f388 */
[-C--:B---3--:R-:W-:Y:S06]  /*5970*/  HMMA.16816.F32.BF16 R52, R108, R104.reuse, R52 ;  /* 0x000000686c34723c */ /* 0x088fec0000041834 */
[C---:B------:R-:W-:Y:S06]  /*5980*/  HMMA.16816.F32.BF16 R56, R200.reuse, R104, R56 ;  /* 0x00000068c838723c */ /* 0x040fec0000041838 */
[-C--:B------:R-:W-:Y:S01]  /*5990*/  HMMA.16816.F32.BF16 R60, R200, R106.reuse, R60 ;  /* 0x0000006ac83c723c */ /* 0x080fe2000004183c */
[----:B------:R-:W-:Y:S04]  /*59a0*/  IMAD.U32 R105, RZ, RZ, UR19 ;  /* 0x00000013ff697e24 */ /* 0x000fe8000f8e00ff */
        /* <DEDUP_REMOVED lines=11> */
[-C--:B-1----:R-:W-:Y:S01]  /*5a60*/  LEA R4, P1, R109, R246.reuse, 0x2 ;  /* 0x000000f66d047211 */ /* 0x082fe200078210ff */
[----:B------:R-:W-:Y:S01]  /*5a70*/  IMAD.U32 R111, RZ, RZ, UR43 ;  /* 0x0000002bff6f7e24 */ /* 0x000fe2000f8e00ff */
[-C--:B------:R-:W-:Y:S01]  /*5a80*/  LEA R106, P2, R183, R246.reuse, 0x2 ;  /* 0x000000f6b76a7211 */ /* 0x080fe200078410ff */
[----:B------:R1:W-:Y:S01]  /*5a90*/  REDG.E.ADD.F32.FTZ.RN.STRONG.GPU desc[UR8][R114.64], R6 ;  /* 0x00000006720079a6 */ /* 0x0003e2000c10f388 */
[-C--:B------:R-:W-:Y:S01]  /*5aa0*/  LEA.HI.X.SX32 R109, R185, R247.reuse, 0x2, P0 ;  /* 0x000000f7b96d7211 */ /* 0x080fe200000f16ff */
[----:B------:R-:W-:Y:S02]  /*5ab0*/  IMAD.U32 R183, RZ, RZ, UR29 ;  /* 0x0000001dffb77e24 */ /* 0x000fe4000f8e00ff */
[----:B------:R3:W-:Y:S01]  /*5ac0*/  REDG.E.ADD.F32.FTZ.RN.STRONG.GPU desc[UR8][R104.64], R7 ;  /* 0x00000007680079a6 */ /* 0x0007e2000c10f388 */
[----:B------:R-:W-:Y:S03]  /*5ad0*/  IMAD.U32 R113, RZ, RZ, UR28 ;  /* 0x0000001cff717e24 */ /* 0x000fe6000f8e00ff */
[----:B------:R4:W-:Y:S01]  /*5ae0*/  REDG.E.ADD.F32.FTZ.RN.STRONG.GPU desc[UR8][R108.64], R8 ;  /* 0x000000086c0079a6 */ /* 0x0009e2000c10f388 */
[----:B--2---:R-:W-:Y:S02]  /*5af0*/  IMAD.U32 R5, RZ, RZ, UR42 ;  /* 0x0000002aff057e24 */ /* 0x004fe4000f8e00ff */
[----:B-1----:R-:W-:Y:S03]  /*5b00*/  IMAD.U32 R115, RZ, RZ, UR28 ;  /* 0x0000001cff737e24 */ /* 0x002fe6000f8e00ff */
[-C--:B------:R-:W-:Y:S02]  /*5b10*/  LEA.HI.X.SX32 R5, R5, R247.reuse, 0x2, P1 ;  /* 0x000000f705057211 */ /* 0x080fe400008f16ff */
[-C--:B---3--:R-:W-:Y:S01]  /*5b20*/  LEA R104, P0, R107, R246.reuse, 0x2 ;  /* 0x000000f66b687211 */ /* 0x088fe200078010ff */
[----:B------:R-:W-:Y:S01]  /*5b30*/  IMAD.U32 R7, RZ, RZ, UR41 ;  /* 0x00000029ff077e24 */ /* 0x000fe2000f8e00ff */
[-C--:B------:R-:W-:Y:S01]  /*5b40*/  LEA.HI.X.SX32 R107, R111, R247.reuse, 0x2, P2 ;  /* 0x000000f76f6b7211 */ /* 0x080fe200010f16ff */
[----:B------:R-:W-:Y:S02]  /*5b50*/  IMAD.U32 R111, RZ, RZ, UR27 ;  /* 0x0000001bff6f7e24 */ /* 0x000fe4000f8e00ff */
[----:B----4-:R-:W-:Y:S01]  /*5b60*/  IMAD.U32 R109, RZ, RZ, UR26 ;  /* 0x0000001aff6d7e24 */ /* 0x010fe2000f8e00ff */
[-C--:B------:R-:W-:Y:S01]  /*5b70*/  LEA.HI.X.SX32 R105, R7, R247.reuse, 0x2, P0 ;  /* 0x000000f707697211 */ /* 0x080fe200000f16ff */
[----:B------:R1:W-:Y:S01]  /*5b80*/  REDG.E.ADD.F32.FTZ.RN.STRONG.GPU desc[UR8][R106.64], R9 ;  /* 0x000000096a0079a6 */ /* 0x0003e2000c10f388 */
[----:B------:R-:W-:Y:S03]  /*5b90*/  IMAD.U32 R7, RZ, RZ, UR29 ;  /* 0x0000001dff077e24 */ /* 0x000fe6000f8e00ff */
        /* <DEDUP_REMOVED lines=70> */
[----:B------:R-:W-:Y:S01]  /*6000*/  IMAD.U32 R55, RZ, RZ, UR33 ;  /* 0x00000021ff377e24 */ /* 0x000fe2000f8e00ff */
[-C--:B------:R-:W-:Y:S01]  /*6010*/  LEA R112, P0, R9, R246.reuse, 0x2 ;  /* 0x000000f609707211 */ /* 0x080fe200078010ff */
        /* <DEDUP_REMOVED lines=10> */
[-C--:B------:R-:W-:Y:S01]  /*60c0*/  LEA.HI.X.SX32 R111, R11, R247.reuse, 0x2, P1 ;  /* 0x000000f70b6f7211 */ /* 0x080fe200008f16ff */
[----:B------:R-:W-:Y:S01]  /*60d0*/  REDG.E.ADD.F32.FTZ.RN.STRONG.GPU desc[UR8][R56.64], R66 ;  /* 0x00000042380079a6 */ /* 0x000fe2000c10f388 */
[----:B------:R-:W-:Y:S01]  /*60e0*/  PLOP3.LUT P1, PT, PT, PT, UP0, 0x80, 0x0 ;  /* 0x000000000000781c */ /* 0x000fe20003f2f008 */
[----:B------:R-:W-:Y:S01]  /*60f0*/  @UP3 UIADD3 UR18, UP0, UR18, -0x100, URZ ;  /* 0xffffff0012123890 */ /* 0x000fe2000ff1e03f */
[-C--:B------:R-:W-:Y:S01]  /*6100*/  LEA.HI.X.SX32 R113, R7, R247.reuse, 0x2, P0 ;  /* 0x000000f707717211 */ /* 0x080fe200000f16ff */
[----:B------:R-:W-:Y:S01]  /*6110*/  REDG.E.ADD.F32.FTZ.RN.STRONG.GPU desc[UR8][R104.64], R67 ;  /* 0x00000043680079a6 */ /* 0x000fe2000c10f388 */
[----:B------:R-:W-:Y:S01]  /*6120*/  PLOP3.LUT P0, PT, PT, PT, UP2, 0x80, 0x0 ;  /* 0x000000000000781c */ /* 0x000fe20003f0f028 */
[----:B------:R-:W-:Y:S02]  /*6130*/  @UP3 UIADD3.X UR17, UR17, -0x1, URZ, UP0, !UPT ;  /* 0xffffffff11113890 */ /* 0x000fe400087fe43f */
[----:B------:R-:W-:Y:S04]  /*6140*/  REDG.E.ADD.F32.FTZ.RN.STRONG.GPU desc[UR8][R106.64], R60 ;  /* 0x0000003c6a0079a6 */ /* 0x000fe8000c10f388 */
        /* <DEDUP_REMOVED lines=13> */
[-C--:B-1----:R-:W-:Y:S03]  /*6220*/  HMMA.16816.F32.BF16 R68, R4, R8.reuse, R68 ;  /* 0x000000080444723c */ /* 0x082fe60000041844 */
[----:B------:R-:W-:Y:S03]  /*6230*/  LDSM.16.MT88.4 R104, [R0+0x11000] ;  /* 0x011000000068783b */ /* 0x000fe60000004200 */
        /* <DEDUP_REMOVED lines=10> */
[----:B------:R-:W2:Y:S01]  /*62e0*/  LDSM.16.MT88.4 R16, [R207+0x1800] ;  /* 0x00180000cf10783b */ /* 0x000ea20000004200 */
        /* <DEDUP_REMOVED lines=18> */
[-C--:B------:R-:W-:Y:S06]  /*6410*/  HMMA.16816.F32.BF16 R68, R4, R16.reuse, R68 ;  /* 0x000000100444723c */ /* 0x080fec0000041844 */
[C---:B---3--:R-:W-:Y:S06]  /*6420*/  HMMA.16816.F32.BF16 R72, R56.reuse, R16, R72 ;  /* 0x000000103848723c */ /* 0x048fec0000041848 */
[-C--:B------:R-:W-:Y:S06]  /*6430*/  HMMA.16816.F32.BF16 R76, R56, R18.reuse, R76 ;  /* 0x00000012384c723c */ /* 0x080fec000004184c */
[C---:B------:R-:W-:Y:S06]  /*6440*/  HMMA.16816.F32.BF16 R80, R4.reuse, R18, R80 ;  /* 0x000000120450723c */ /* 0x040fec0000041850 */
[-C--:B----4-:R-:W-:Y:S06]  /*6450*/  HMMA.16816.F32.BF16 R84, R4, R64.reuse, R84 ;  /* 0x000000400454723c */ /* 0x090fec0000041854 */
        /* <DEDUP_REMOVED lines=123> */
.L_x_1095:
        /* <DEDUP_REMOVED lines=20> */
.L_x_1096:
[----:B------:R2:W-:Y:S01]  /*6d50*/  STS [R233+0x7000], R44 ;  /* 0x0070002ce9007388 */ /* 0x0005e20000000800 */
[----:B------:R-:W-:Y:S01]  /*6d60*/  USHF.R.S32.HI UR5, URZ, 0x1f, UR48 ;  /* 0x0000001f3f057899 */ /* 0x000fe20008011430 */
[--C-:B------:R-:W-:Y:S01]  /*6d70*/  SHF.R.S32.HI R31, RZ, 0x1f, R220.reuse ;  /* 0x0000001fff1f7819 */ /* 0x100fe200000114dc */
[----:B------:R-:W-:Y:S01]  /*6d80*/  IMAD.U32 R3, RZ, RZ, UR10 ;  /* 0x0000000aff037e24 */ /* 0x000fe2000f8e00ff */
[----:B------:R2:W-:Y:S01]  /*6d90*/  STS [R233+0x7400], R46 ;  /* 0x0074002ee9007388 */ /* 0x0005e20000000800 */
[----:B------:R-:W-:Y:S01]  /*6da0*/  UIMAD UR7, UR5, UR10, URZ ;  /* 0x0000000a050772a4 */ /* 0x000fe2000f8e023f */
[----:B-1----:R-:W-:Y:S01]  /*6db0*/  IMAD.MOV.U32 R30, RZ, RZ, R220 ;  /* 0x000000ffff1e7224 */ /* 0x002fe200078e00dc */
        /* <DEDUP_REMOVED lines=19> */
[----:B------:R2:W1:Y:S04]  /*6ef0*/  LDS.128 R24, [R225+0xd000] ;  /* 0x00d00000e1187984 */ /* 0x0004680000000c00 */
[----:B------:R2:W3:Y:S04]  /*6f00*/  LDS.128 R20, [R225+0xf000] ;  /* 0x00f00000e1147984 */ /* 0x0004e80000000c00 */
[----:B------:R2:W4:Y:S04]  /*6f10*/  LDS.128 R16, [R225+0x11000] ;  /* 0x01100000e1107984 */ /* 0x0005280000000c00 */
        /* <DEDUP_REMOVED lines=9> */
[----:B------:R-:W-:-:S04]  /*6fb0*/  LEA R36, P0, R34, UR16, 0x1 ;  /* 0x0000001022247c11 */ /* 0x000fc8000f8008ff */
[----:B------:R-:W-:-:S04]  /*6fc0*/  IADD3 R3, R3, R35, RZ ;  /* 0x0000002303037210 */ /* 0x000fc80007ffe0ff */
[----:B------:R-:W-:-:S05]  /*6fd0*/  LEA.HI.X R37, R34, UR17, R3, 0x1, P0 ;  /* 0x0000001122257c11 */ /* 0x000fca00080f0c03 */
[----:B--2---:R2:W-:Y:S04]  /*6fe0*/  STG.E.128 desc[UR8][R36.64], R4 ;  /* 0x0000000424007986 */ /* 0x0045e8000c101d08 */
[----:B---3--:R2:W-:Y:S02]  /*6ff0*/  STG.E.128 desc[UR8][R36.64+0x80], R8 ;  /* 0x0000800824007986 */ /* 0x0085e4000c101d08 */
.L_x_1098:
[----:B------:R-:W-:Y:S05]  /*7000*/  BSYNC B0 ;  /* 0x0000000000007941 */ /* 0x000fea0003800000 */
.L_x_1097:
[----:B------:R-:W-:Y:S04]  /*7010*/  BSSY B0, `(.L_x_1099) ;  /* 0x000000e000007945 */ /* 0x000fe80003800000 */
[----:B------:R-:W-:Y:S05]  /*7020*/  @P1 BRA `(.L_x_1100) ;  /* 0x0000000000301947 */ /* 0x000fea0003800000 */
[----:B--2---:R-:W-:Y:S01]  /*7030*/  IADD3 R4, P0, R218, 0x20, RZ ;  /* 0x00000020da047810 */ /* 0x004fe20007f1e0ff */
        /* <DEDUP_REMOVED lines=9> */
[----:B-1----:R1:W-:Y:S04]  /*70d0*/  STG.E.128 desc[UR8][R4.64], R24 ;  /* 0x0000001804007986 */ /* 0x0023e8000c101d08 */
[----:B---3--:R1:W-:Y:S02]  /*70e0*/  STG.E.128 desc[UR8][R4.64+0x80], R20 ;  /* 0x0000801404007986 */ /* 0x0083e4000c101d08 */
.L_x_1100:
[----:B------:R-:W-:Y:S05]  /*70f0*/  BSYNC B0 ;  /* 0x0000000000007941 */ /* 0x000fea0003800000 */
.L_x_1099:
[----:B--2---:R2:W2:Y:S01]  /*7100*/  LDS.128 R8, [R225+0x10000] ;  /* 0x01000000e1087984 */ /* 0x0044a20000000c00 */
[----:B------:R-:W-:Y:S01]  /*7110*/  UIMAD UR5, UR5, UR12, URZ ;  /* 0x0000000c050572a4 */ /* 0x000fe2000f8e023f */
[----:B------:R-:W-:Y:S01]  /*7120*/  IMAD.U32 R3, RZ, RZ, UR12 ;  /* 0x0000000cff037e24 */ /* 0x000fe2000f8e00ff */
[----:B------:R-:W-:Y:S01]  /*7130*/  USHF.R.S32.HI UR10, URZ, 0x1f, UR59 ;  /* 0x0000001f3f0a7899 */ /* 0x000fe2000801143b */
[----:B-1----:R1:W1:Y:S01]  /*7140*/  LDS.128 R4, [R225+0x12000] ;  /* 0x01200000e1047984 */ /* 0x0022620000000c00 */
[----:B------:R-:W-:Y:S01]  /*7150*/  UIMAD UR5, UR48, UR13, UR5 ;  /* 0x0000000d300572a4 */ /* 0x000fe2000f8e0205 */
[----:B------:R-:W-:Y:S01]  /*7160*/  IMAD.WIDE.U32 R30, R3, UR48, R30 ;  /* 0x00000030031e7c25 */ /* 0x000fe2000f8e001e */
[----:B------:R-:W-:Y:S01]  /*7170*/  ULDC.64 UR6, c[0x0][0x470] ;  /* 0x00011c0000067ab9 */ /* 0x000fe20000000a00 */
[----:B------:R-:W-:Y:S03]  /*7180*/  BSSY B0, `(.L_x_1101) ;  /* 0x0000014000007945 */ /* 0x000fe60003800000 */
[----:B------:R-:W-:Y:S01]  /*7190*/  IMAD.U32 R3, RZ, RZ, UR5 ;  /* 0x00000005ff037e24 */ /* 0x000fe2000f8e00ff */
[----:B---3--:R-:W-:Y:S01]  /*71a0*/  IADD3 R22, P0, R30, UR14, RZ ;  /* 0x0000000e1e167c10 */ /* 0x008fe2000ff1e0ff */
        /* <DEDUP_REMOVED lines=15> */
[----:B--2---:R3:W-:Y:S04]  /*72a0*/  STG.E.128 desc[UR8][R26.64], R8 ;  /* 0x000000081a007986 */ /* 0x0047e8000c101d08 */
[----:B-1----:R3:W-:Y:S02]  /*72b0*/  STG.E.128 desc[UR8][R26.64+0x80], R4 ;  /* 0x000080041a007986 */ /* 0x0027e4000c101d08 */
.L_x_1102:
[----:B------:R-:W-:Y:S05]  /*72c0*/  BSYNC B0 ;  /* 0x0000000000007941 */ /* 0x000fea0003800000 */
.L_x_1101:
[----:B------:R-:W-:Y:S05]  /*72d0*/  @P1 BRA `(.L_x_1089) ;  /* 0x0000000000301947 */ /* 0x000fea0003800000 */
[----:B------:R-:W-:Y:S01]  /*72e0*/  IADD3 R3, P0, R218, 0x20, RZ ;  /* 0x00000020da037810 */ /* 0x000fe20007f1e0ff */
[----:B------:R-:W-:Y:S01]  /*72f0*/  ULDC.64 UR6, c[0x0][0x3f8] ;  /* 0x0000fe0000067ab9 */ /* 0x000fe20000000a00 */
[----:B------:R-:W-:Y:S02]  /*7300*/  MOV R20, R22 ;  /* 0x0000001600147202 */ /* 0x000fe40000000f00 */
[----:B------:R-:W-:-:S03]  /*7310*/  IADD3.X R2, RZ, R2, RZ, P0, !PT ;  /* 0x00000002ff027210 */ /* 0x000fc600007fe4ff */
[----:B-1-3--:R-:W-:-:S04]  /*7320*/  IMAD.WIDE.U32 R4, R3, UR12, R20 ;  /* 0x0000000c03047c25 */ /* 0x00afc8000f8e0014 */
[----:B------:R-:W-:Y:S01]  /*7330*/  IMAD R2, R2, UR12, RZ ;  /* 0x0000000c02027c24 */ /* 0x000fe2000f8e02ff */
[----:B------:R-:W-:-:S03]  /*7340*/  LEA R6, P0, R4, UR6, 0x1 ;  /* 0x0000000604067c11 */ /* 0x000fc6000f8008ff */
[----:B------:R-:W-:-:S05]  /*7350*/  IMAD R2, R3, UR13, R2 ;  /* 0x0000000d03027c24 */ /* 0x000fca000f8e0202 */
[----:B------:R-:W-:-:S04]  /*7360*/  IADD3 R2, R2, R5, RZ ;  /* 0x0000000502027210 */ /* 0x000fc80007ffe0ff */
[----:B------:R-:W-:-:S05]  /*7370*/  LEA.HI.X R7, R4, UR7, R2, 0x1, P0 ;  /* 0x0000000704077c11 */ /* 0x000fca00080f0c02 */
[----:B----4-:R1:W-:Y:S04]  /*7380*/  STG.E.128 desc[UR8][R6.64], R16 ;  /* 0x0000001006007986 */ /* 0x0103e8000c101d08 */
[----:B------:R1:W-:Y:S02]  /*7390*/  STG.E.128 desc[UR8][R6.64+0x80], R12 ;  /* 0x0000800c06007986 */ /* 0x0003e4000c101d08 */
.L_x_1089:
[----:B------:R-:W-:Y:S05]  /*73a0*/  BSYNC B1 ;  /* 0x0000000000017941 */ /* 0x000fea0003800000 */
.L_x_1075:
[----:B------:R-:W-:Y:S01]  /*73b0*/  R2UR UR6, R219 ;  /* 0x00000000db0672ca */ /* 0x000fe200000e0000 */
[----:B------:R-:W-:Y:S02]  /*73c0*/  ULDC UR5, c[0x0][0xc] ;  /* 0x0000030000057ab9 */ /* 0x000fe40000000800 */
[----:B------:R-:W-:-:S10]  /*73d0*/  UIADD3 UR51, UR5, UR51, URZ ;  /* 0x0000003305337290 */ /* 0x000fd4000fffe03f */
[----:B------:R-:W-:-:S06]  /*73e0*/  UISETP.GE.AND UP0, UPT, UR51, UR6, UPT ;  /* 0x000000063300728c */ /* 0x000fcc000bf06270 */
[----:B------:R-:W-:-:S13]  /*73f0*/  PLOP3.LUT P0, PT, PT, PT, UP0, 0x80, 0x0 ;  /* 0x000000000000781c */ /* 0x000fda0003f0f008 */
[----:B------:R-:W-:Y:S05]  /*7400*/  @P0 BRA `(.L_x_1103) ;  /* 0x0000000000040947 */ /* 0x000fea0003800000 */
[----:B------:R-:W-:Y:S05]  /*7410*/  BRA `(.L_x_1104) ;  /* 0xffffff9400547947 */ /* 0x000fea000383ffff */
.L_x_1103:
[----:B------:R-:W-:Y:S05]  /*7420*/  EXIT ;  /* 0x000000000000794d */ /* 0x000fea0003800000 */
.L_x_1105:
        /* <DEDUP_REMOVED lines=13> */
.L_x_2076:


//--------------------- .text._ZN5flash44flash_bwd_dq_dk_dv_loop_seqk_parallel_kernelI23Flash_bwd_kernel_traitsILi128ELi64ELi64ELi8ELi4ELi2ELi2ELb1ELb0EN7cutlass10bfloat16_tE19Flash_kernel_traitsILi128ELi64ELi64ELi8ES3_EELb1ELb0ELb1ELb1ELb0ELb0ELb0EEEvNS_16Flash_bwd_paramsE --------------------------
	.section	.text._ZN5flash44flash_bwd_dq_dk_dv_loop_seqk_parallel_kernelI23Flash_bwd_kernel_traitsILi128ELi64ELi64ELi8ELi4ELi2ELi2ELb1ELb0EN7cutlass10bfloat16_tE19Flash_kernel_traitsILi128ELi64ELi64ELi8ES3_EELb1ELb0ELb1ELb1ELb0ELb0ELb0EEEvNS_16Flash_bwd_paramsE,"ax",@progbits
	.align	128
        .global         _ZN5flash44flash_bwd_dq_dk_dv_loop_seqk_parallel_kernelI23Flash_bwd_kernel_traitsILi128ELi64ELi64ELi8ELi4ELi2ELi2ELb1ELb0EN7cutlass10bfloat16_tE19Flash_kernel_traitsILi128ELi64ELi64ELi8ES3_EELb1ELb0ELb1ELb1ELb0ELb0ELb0EEEvNS_16Flash_bwd_paramsE
        .type           _ZN5flash44flash_bwd_dq_dk_dv_loop_seqk_parallel_kernelI23Flash_bwd_kernel_traitsILi128ELi64ELi64ELi8ELi4ELi2ELi2ELb1ELb0EN7cutlass10bfloat16_tE19Flash_kernel_traitsILi128ELi64ELi64ELi8ES3_EELb1ELb0ELb1ELb1ELb0ELb0ELb0EEEvNS_16Flash_bwd_paramsE,@function
        .size           _ZN5flash44flash_bwd_dq_dk_dv_loop_seqk_parallel_kernelI23Flash_bwd_kernel_traitsILi128ELi64ELi64ELi8ELi4ELi2ELi2ELb1ELb0EN7cutlass10bfloat16_tE19Flash_kernel_traitsILi128ELi64ELi64ELi8ES3_EELb1ELb0ELb1ELb1ELb0ELb0ELb0EEEvNS_16Flash_bwd_paramsE,(.L_x_2077 - _ZN5flash44flash_bwd_dq_dk_dv_loop_seqk_parallel_kernelI23Flash_bwd_kernel_traitsILi128ELi64ELi64ELi8ELi4ELi2ELi2ELb1ELb0EN7cutlass10bfloat16_tE19Flash_kernel_traitsILi128ELi64ELi64ELi8ES3_EELb1ELb0ELb1ELb1ELb0ELb0ELb0EEEvNS_16Flash_bwd_paramsE)
        .other          _ZN5flash44flash_bwd_dq_dk_dv_loop_seqk_parallel_kernelI23Flash_bwd_kernel_traitsILi128ELi64ELi64ELi8ELi4ELi2ELi2ELb1ELb0EN7cutlass10bfloat16_tE19Flash_kernel_traitsILi128ELi64ELi64ELi8ES3_EELb1ELb0ELb1ELb1ELb0ELb0ELb0EEEvNS_16Flash_bwd_paramsE,@"STO_CUDA_ENTRY STV_DEFAULT"
_ZN5flash44flash_bwd_dq_dk_dv_loop_seqk_parallel_kernelI23Flash_bwd_kernel_traitsILi128ELi64ELi64ELi8ELi4ELi2ELi2ELb1ELb0EN7cutlass10bfloat16_tE19Flash_kernel_traitsILi128ELi64ELi64ELi8ES3_EELb1ELb0ELb1ELb1ELb0ELb0ELb0EEEvNS_16Flash_bwd_paramsE:
.text._ZN5flash44flash_bwd_dq_dk_dv_loop_seqk_parallel_kernelI23Flash_bwd_kernel_traitsILi128ELi64ELi64ELi8ELi4ELi2ELi2ELb1ELb0EN7cutlass10bfloat16_tE19Flash_kernel_traitsILi128ELi64ELi64ELi8ES3_EELb1ELb0ELb1ELb1ELb0ELb0ELb0EEEvNS_16Flash_bwd_paramsE:
        /* <DEDUP_REMOVED lines=32> */
[----:B------:R-:W-:Y:S01]  /*0200*/  SHF.R.S32.HI R6, RZ, 0x5, R3 ;  /* 0x00000005ff067819 */ /* 0x000fe20000011403 */
[----:B------:R-:W-:Y:S01]  /*0210*/  USHF.L.U32 UR10, UR7, 0x7, URZ ;  /* 0x00000007070a7899 */ /* 0x000fe2000800063f */
[----:B------:R-:W-:Y:S01]  /*0220*/  LOP3.LUT R9, R7, 0x7ffffffc, RZ, 0xc0, !PT ;  /* 0x7ffffffc07097812 */ /* 0x000fe200078ec0ff */
[----:B------:R-:W-:Y:S01]  /*0230*/  UIADD3 UR5, UR4, 0x10000, URZ ;  /* 0x0001000004057890 */ /* 0x000fe2000fffe03f */
[----:B------:R-:W-:-:S02]  /*0240*/  SHF.R.S32.HI R0, RZ, 0x2, R7 ;  /* 0x00000002ff007819 */ /* 0x000fc40000011407 */
[----:B------:R-:W-:Y:S01]  /*0250*/  SHF.R.S32.HI R7, RZ, 0x1f, R7 ;  /* 0x0000001fff077819 */ /* 0x000fe20000011407 */
[----:B------:R-:W-:Y:S01]  /*0260*/  IMAD.U32 R225, RZ, RZ, UR10 ;  /* 0x0000000affe17e24 */ /* 0x000fe2000f8e00ff */
[C---:B------:R-:W-:Y:S02]  /*0270*/  LOP3.LUT R11, R3.reuse, 0xffffffe0, RZ, 0xc0, !PT ;  /* 0xffffffe0030b7812 */ /* 0x040fe400078ec0ff */
[----:B------:R-:W-:Y:S02]  /*0280*/  SHF.R.S32.HI R215, RZ, 0x1f, R3 ;  /* 0x0000001fffd77819 */ /* 0x000fe40000011403 */
[----:B------:R-:W-:Y:S01]  /*0290*/  SHF.R.S32.HI R2, RZ, 0x4, R5 ;  /* 0x00000004ff027819 */ /* 0x000fe20000011405 */
[----:B------:R-:W-:Y:S01]  /*02a0*/  IMAD.IADD R11, R10, 0x1, -R11 ;  /* 0x000000010a0b7824 */ /* 0x000fe200078e0a0b */
[----:B------:R-:W-:Y:S02]  /*02b0*/  LOP3.LUT R13, R8, 0xfffffff8, RZ, 0xc0, !PT ;  /* 0xfffffff8080d7812 */ /* 0x000fe400078ec0ff */
[----:B------:R-:W-:-:S02]  /*02c0*/  LEA.HI R3, R3, R6, RZ, 0x1 ;  /* 0x0000000603037211 */ /* 0x000fc400078f08ff */
[----:B------:R-:W-:Y:S01]  /*02d0*/  LEA.HI R7, R7, R0, RZ, 0x3 ;  /* 0x0000000007077211 */ /* 0x000fe200078f18ff */
[C---:B------:R-:W-:Y:S01]  /*02e0*/  IMAD.IADD R220, R10.reuse, 0x1, -R13 ;  /* 0x000000010adc7824 */ /* 0x040fe200078e0a0d */
[C---:B------:R-:W-:Y:S02]  /*02f0*/  LOP3.LUT R15, R5.reuse, 0xfffffff0, RZ, 0xc0, !PT ;  /* 0xfffffff0050f7812 */ /* 0x040fe400078ec0ff */
[----:B------:R-:W-:Y:S02]  /*0300*/  SHF.R.S32.HI R217, RZ, 0x3, R8 ;  /* 0x00000003ffd97819 */ /* 0x000fe40000011408 */
[----:B------:R-:W-:Y:S01]  /*0310*/  LEA.HI R5, R5, R2, RZ, 0x1 ;  /* 0x0000000205057211 */ /* 0x000fe200078f08ff */
[C---:B------:R-:W-:Y:S01]  /*0320*/  IMAD.IADD R15, R10.reuse, 0x1, -R15 ;  /* 0x000000010a0f7824 */ /* 0x040fe200078e0a0f */
[----:B------:R-:W-:Y:S01]  /*0330*/  LOP3.LUT R3, R3, 0xfffffffe, RZ, 0xc0, !PT ;  /* 0xfffffffe03037812 */ /* 0x000fe200078ec0ff */
[----:B------:R-:W-:Y:S01]  /*0340*/  IMAD.IADD R10, R10, 0x1, -R9 ;  /* 0x000000010a0a7824 */ /* 0x000fe200078e0a09 */
[----:B------:R-:W-:Y:S01]  /*0350*/  LOP3.LUT R7, R7, 0xfffffff8, RZ, 0xc0, !PT ;  /* 0xfffffff807077812 */ /* 0x000fe200078ec0ff */
[----:B------:R-:W-:Y:S01]  /*0360*/  IMAD.SHL.U32 R13, R217, 0x40, RZ ;  /* 0x00000040d90d7824 */ /* 0x000fe200078e00ff */
[----:B------:R-:W-:Y:S01]  /*0370*/  LOP3.LUT R5, R5, 0xfffffffe, RZ, 0xc0, !PT ;  /* 0xfffffffe05057812 */ /* 0x000fe200078ec0ff */
[----:B------:R-:W-:Y:S01]  /*0380*/  IMAD.IADD R3, R6, 0x1, -R3 ;  /* 0x0000000106037824 */ /* 0x000fe200078e0a03 */
[C---:B------:R-:W-:Y:S01]  /*0390*/  LOP3.LUT P4, RZ, R220.reuse, 0x2, RZ, 0xc0, !PT ;  /* 0x00000002dcff7812 */ /* 0x040fe2000788c0ff */
[C---:B------:R-:W-:Y:S01]  /*03a0*/  IMAD.SHL.U32 R9, R220.reuse, 0x40, RZ ;  /* 0x00000040dc097824 */ /* 0x040fe200078e00ff */
[----:B------:R-:W-:Y:S01]  /*03b0*/  LOP3.LUT P3, RZ, R220, 0x4, RZ, 0xc0, !PT ;  /* 0x00000004dcff7812 */ /* 0x000fe2000786c0ff */
[----:B------:R-:W-:Y:S01]  /*03c0*/  IMAD.IADD R7, R0, 0x1, -R7 ;  /* 0x0000000100077824 */ /* 0x000fe200078e0a07 */
[----:B------:R-:W-:Y:S01]  /*03d0*/  LOP3.LUT R13, R13, 0x1c0, RZ, 0xc0, !PT ;  /* 0x000001c00d0d7812 */ /* 0x000fe200078ec0ff */
[----:B------:R-:W-:Y:S01]  /*03e0*/  IMAD.IADD R5, R2, 0x1, -R5 ;  /* 0x0000000102057824 */ /* 0x000fe200078e0a05 */
[----:B------:R-:W-:Y:S01]  /*03f0*/  SHF.R.S32.HI R2, RZ, 0x1f, R11 ;  /* 0x0000001fff027819 */ /* 0x000fe2000001140b */
[----:B------:R-:W-:Y:S01]  /*0400*/  IMAD.SHL.U32 R220, R220, 0x8, RZ ;  /* 0x00000008dcdc7824 */ /* 0x000fe200078e00ff */
[----:B------:R-:W-:Y:S01]  /*0410*/  LOP3.LUT R9, R9, 0x1c0, RZ, 0xc0, !PT ;  /* 0x000001c009097812 */ /* 0x000fe200078ec0ff */
[----:B------:R-:W-:Y:S01]  /*0420*/  IMAD.SHL.U32 R14, R3, 0x10, RZ ;  /* 0x00000010030e7824 */ /* 0x000fe200078e00ff */
[----:B------:R-:W-:Y:S01]  /*0430*/  LEA.HI R215, R215, R6, RZ, 0x2 ;  /* 0x00000006d7d77211 */ /* 0x000fe200078f10ff */
[----:B------:R-:W-:Y:S01]  /*0440*/  IMAD.SHL.U32 R10, R10, 0x2, RZ ;  /* 0x000000020a0a7824 */ /* 0x000fe200078e00ff */
[----:B------:R-:W-:Y:S01]  /*0450*/  LOP3.LUT R12, R7, 0x1, RZ, 0xc0, !PT ;  /* 0x00000001070c7812 */ /* 0x000fe200078ec0ff */
[----:B------:R-:W-:Y:S01]  /*0460*/  VIADD R222, R220, 0x40 ;  /* 0x00000040dcde7836 */ /* 0x000fe20000000000 */
[----:B------:R-:W-:-:S02]  /*0470*/  SHF.R.S32.HI R0, RZ, 0x1f, R15 ;  /* 0x0000001fff007819 */ /* 0x000fc4000001140f */
[----:B------:R-:W-:Y:S02]  /*0480*/  LEA.HI R2, R2, R11, RZ, 0x2 ;  /* 0x0000000b02027211 */ /* 0x000fe400078f10ff */
[----:B------:R-:W-:Y:S02]  /*0490*/  LOP3.LUT R16, R13, 0x38, R220, 0xf8, !PT ;  /* 0x000000380d107812 */ /* 0x000fe400078ef8dc */
[----:B------:R-:W-:Y:S02]  /*04a0*/  SHF.R.U32.HI R13, RZ, 0x3, R13 ;  /* 0x00000003ff0d7819 */ /* 0x000fe4000001160d */
[----:B------:R-:W-:Y:S02]  /*04b0*/  LOP3.LUT R11, R9, 0x10, R14, 0xf8, !PT ;  /* 0x00000010090b7812 */ /* 0x000fe400078ef80e */
[----:B------:R-:W-:Y:S02]  /*04c0*/  LOP3.LUT R215, R215, 0xfffffffc, RZ, 0xc0, !PT ;  /* 0xfffffffcd7d77812 */ /* 0x000fe400078ec0ff */
[----:B------:R-:W-:-:S02]  /*04d0*/  ISETP.NE.U32.AND P0, PT, R12, 0x1, PT ;  /* 0x000000010c00780c */ /* 0x000fc40003f05070 */
[----:B------:R-:W-:Y:S01]  /*04e0*/  LEA.HI R0, R0, R15, RZ, 0x3 ;  /* 0x0000000f00007211 */ /* 0x000fe200078f18ff */
[----:B------:R-:W-:Y:S01]  /*04f0*/  IMAD.IADD R215, R6, 0x1, -R215 ;  /* 0x0000000106d77824 */ /* 0x000fe200078e0ad7 */
[----:B------:R-:W-:Y:S02]  /*0500*/  LOP3.LUT R13, R16, R13, RZ, 0x3c, !PT ;  /* 0x0000000d100d7212 */ /* 0x000fe400078e3cff */
[----:B------:R-:W-:Y:S01]  /*0510*/  LOP3.LUT R210, R11, 0x8, R8, 0xf8, !PT ;  /* 0x000000080bd27812 */ /* 0x000fe200078ef808 */
[----:B------:R-:W-:Y:S01]  /*0520*/  IMAD.SHL.U32 R11, R5, 0x200, RZ ;  /* 0x00000200050b7824 */ /* 0x000fe200078e00ff */
[----:B------:R-:W-:Y:S02]  /*0530*/  SHF.R.S32.HI R4, RZ, 0x6, R4 ;  /* 0x00000006ff047819 */ /* 0x000fe40000011404 */
[----:B------:R-:W-:Y:S02]  /*0540*/  LOP3.LUT R8, R9, 0x8, R8, 0xf8, !PT ;  /* 0x0000000809087812 */ /* 0x000fe400078ef808 */
[C---:B------:R-:W-:Y:S01]  /*0550*/  R2P PR, R7.reuse, 0x6 ;  /* 0x0000000607007804 */ /* 0x040fe20000000000 */
[----:B------:R-:W-:Y:S01]  /*0560*/  IMAD.SHL.U32 R7, R7, 0x40, RZ ;  /* 0x0000004007077824 */ /* 0x000fe200078e00ff */
[----:B------:R-:W-:Y:S01]  /*0570*/  SHF.R.S32.HI R214, RZ, 0x7, R214 ;  /* 0x00000007ffd67819 */ /* 0x000fe200000114d6 */
[C---:B------:R-:W-:Y:S01]  /*0580*/  IMAD R216, R4.reuse, 0x200, R13 ;  /* 0x0000020004d87824 */ /* 0x040fe200078e020d */
[----:B------:R-:W-:Y:S01]  /*0590*/  SHF.R.U32.HI R9, RZ, 0x3, R9 ;  /* 0x00000003ff097819 */ /* 0x000fe20000011609 */
[----:B------:R-:W-:Y:S01]  /*05a0*/  IMAD.SHL.U32 R4, R4, 0x8, RZ ;  /* 0x0000000804047824 */ /* 0x000fe200078e00ff */
[C---:B------:R-:W-:Y:S01]  /*05b0*/  LOP3.LUT R6, R0.reuse, 0xfffffff8, RZ, 0xc0, !PT ;  /* 0xfffffff800067812 */ /* 0x040fe200078ec0ff */
[----:B------:R-:W-:Y:S01]  /*05c0*/  IMAD.SHL.U32 R0, R0, 0x40, RZ ;  /* 0x0000004000007824 */ /* 0x000fe200078e00ff */
[----:B------:R-:W-:Y:S01]  /*05d0*/  LOP3.LUT R201, R8, R9, RZ, 0x3c, !PT ;  /* 0x0000000908c97212 */ /* 0x000fe200078e3cff */
[C---:B------:R-:W-:Y:S01]  /*05e0*/  IMAD R8, R214.reuse, 0x800, R11 ;  /* 0x00000800d6087824 */ /* 0x040fe200078e020b */
[----:B------:R-:W-:Y:S01]  /*05f0*/  LOP3.LUT R210, R11, R210, R9, 0xf6, !PT ;  /* 0x000000d20bd27212 */ /* 0x000fe200078ef609 */
[----:B------:R-:W-:Y:S01]  /*0600*/  IMAD.SHL.U32 R9, R214, 0x20, RZ ;  /* 0x00000020d6097824 */ /* 0x000fe200078e00ff */
[----:B------:R-:W-:Y:S01]  /*0610*/  LOP3.LUT R228, R7, 0x1c0, RZ, 0xc0, !PT ;  /* 0x000001c007e47812 */ /* 0x000fe200078ec0ff */
[----:B------:R-:W-:Y:S01]  /*0620*/  IMAD.IADD R6, R15, 0x1, -R6 ;  /* 0x000000010f067824 */ /* 0x000fe200078e0a06 */
[----:B------:R-:W-:Y:S01]  /*0630*/  LOP3.LUT R7, R4, 0x18, RZ, 0xc0, !PT ;  /* 0x0000001804077812 */ /* 0x000fe200078ec0ff */
[----:B------:R-:W-:Y:S01]  /*0640*/  IMAD.IADD R201, R8, 0x1, R201 ;  /* 0x0000000108c97824 */ /* 0x000fe200078e02c9 */
[----:B------:R-:W-:Y:S01]  /*0650*/  SHF.R.U32.HI R227, RZ, 0x3, R228 ;  /* 0x00000003ffe37819 */ /* 0x000fe200000116e4 */
[----:B------:R-:W-:Y:S01]  /*0660*/  IMAD.SHL.U32 R6, R6, 0x40, RZ ;  /* 0x0000004006067824 */ /* 0x000fe200078e00ff */
[----:B------:R-:W-:Y:S01]  /*0670*/  LOP3.LUT R8, R228, 0x20, R9, 0xf8, !PT ;  /* 0x00000020e4087812 */ /* 0x000fe200078ef809 */
[----:B------:R-:W-:Y:S01]  /*0680*/  IMAD.SHL.U32 R4, R5, 0x20, RZ ;  /* 0x0000002005047824 */ /* 0x000fe200078e00ff */
[----:B------:R-:W-:Y:S01]  /*0690*/  LOP3.LUT R228, R227, R228, R7, 0x1e, !PT ;  /* 0x000000e4e3e47212 */ /* 0x000fe200078e1e07 */
[----:B------:R-:W-:Y:S01]  /*06a0*/  IMAD.SHL.U32 R5, R5, 0x8, RZ ;  /* 0x0000000805057824 */ /* 0x000fe200078e00ff */
[----:B------:R-:W-:Y:S01]  /*06b0*/  LOP3.LUT R227, R8, R227, RZ, 0x3c, !PT ;  /* 0x000000e308e37212 */ /* 0x000fe200078e3cff */
[----:B------:R-:W-:Y:S01]  /*06c0*/  IMAD R8, R215, 0x400, R10 ;  /* 0x00000400d7087824 */ /* 0x000fe200078e020a */
[----:B------:R-:W-:-:S02]  /*06d0*/  LOP3.LUT R6, R6, 0x1c0, RZ, 0xc0, !PT ;  /* 0x000001c006067812 */ /* 0x000fc400078ec0ff */
[----:B------:R-:W-:Y:S01]  /*06e0*/  LOP3.LUT R4, R7, 0x20, R4, 0xf8, !PT ;  /* 0x0000002007047812 */ /* 0x000fe200078ef804 */
[----:B------:R-:W-:Y:S01]  /*06f0*/  IMAD.IADD R227, R8, 0x1, R227 ;  /* 0x0000000108e37824 */ /* 0x000fe200078e02e3 */
[----:B------:R-:W-:Y:S01]  /*0700*/  SHF.R.U32.HI R209, RZ, 0x3, R6 ;  /* 0x00000003ffd17819 */ /* 0x000fe20000011606 */
[----:B------:R-:W-:Y:S01]  /*0710*/  IMAD R7, R3, 0x400, R10 ;  /* 0x0000040003077824 */ /* 0x000fe200078e020a */
[----:B------:R-:W-:Y:S02]  /*0720*/  LOP3.LUT R8, R6, 0x8, R5, 0xf8, !PT ;  /* 0x0000000806087812 */ /* 0x000fe400078ef805 */
[----:B------:R-:W-:Y:S01]  /*0730*/  LOP3.LUT R0, R0, 0xfffffe00, RZ, 0xc0, !PT ;  /* 0xfffffe0000007812 */ /* 0x000fe200078ec0ff */
[----:B------:R-:W-:Y:S01]  /*0740*/  IMAD.IADD R228, R7, 0x1, R228 ;  /* 0x0000000107e47824 */ /* 0x000fe200078e02e4 */
[----:B------:R-:W-:Y:S02]  /*0750*/  LOP3.LUT R211, R209, R4, R6, 0x1e, !PT ;  /* 0x00000004d1d37212 */ /* 0x000fe400078e1e06 */
[----:B------:R-:W-:Y:S01]  /*0760*/  LOP3.LUT R209, R8, R209, RZ, 0x3c, !PT ;  /* 0x000000d108d17212 */ /* 0x000fe200078e3cff */
[--C-:B------:R-:W-:Y:S01]  /*0770*/  IMAD R212, R215, 0x400, R0.reuse ;  /* 0x00000400d7d47824 */ /* 0x100fe200078e0200 */
[----:B------:R-:W-:Y:S01]  /*0780*/  LOP3.LUT R211, R211, R0, RZ, 0xfc, !PT ;  /* 0x00000000d3d37212 */ /* 0x000fe200078efcff */
[----:B------:R-:W-:Y:S01]  /*0790*/  IMAD R4, R3, 0x400, R0 ;  /* 0x0000040003047824 */ /* 0x000fe200078e0200 */
[----:B------:R-:W-:Y:S01]  /*07a0*/  LEA R227, R227, UR4, 0x1 ;  /* 0x00000004e3e37c11 */ /* 0x000fe2000f8e08ff */
[----:B------:R-:W-:Y:S01]  /*07b0*/  IMAD.IADD R212, R212, 0x1, R209 ;  /* 0x00000001d4d47824 */ /* 0x000fe200078e02d1 */
[----:B------:R-:W-:Y:S01]  /*07c0*/  SHF.R.S32.HI R6, RZ, 0x2, R2 ;  /* 0x00000002ff067819 */ /* 0x000fe20000011402 */
[----:B------:R-:W-:Y:S01]  /*07d0*/  IMAD.MOV.U32 R3, RZ, RZ, 0x20 ;  /* 0x00000020ff037424 */ /* 0x000fe200078e00ff */
[----:B------:R-:W-:Y:S01]  /*07e0*/  LEA R201, R201, UR4, 0x1 ;  /* 0x00000004c9c97c11 */ /* 0x000fe2000f8e08ff */
[----:B------:R-:W-:Y:S01]  /*07f0*/  IMAD.IADD R209, R209, 0x1, R4 ;  /* 0x00000001d1d17824 */ /* 0x000fe200078e0204 */
[----:B------:R-:W-:Y:S01]  /*0800*/  LEA R228, R228, UR6, 0x1 ;  /* 0x00000006e4e47c11 */ /* 0x000fe2000f8e08ff */
[----:B------:R-:W-:Y:S01]  /*0810*/  IMAD.MOV.U32 R0, RZ, RZ, 0x40 ;  /* 0x00000040ff007424 */ /* 0x000fe200078e00ff */
[----:B------:R-:W-:Y:S01]  /*0820*/  SEL R2, R3, 0xffffffe0, !P4 ;  /* 0xffffffe003027807 */ /* 0x000fe20006000000 */
        /* <DEDUP_REMOVED lines=10> */
[----:B------:R-:W-:-:S02]  /*08d0*/  VIADD R230, R228, 0x40 ;  /* 0x00000040e4e67836 */ /* 0x000fc40000000000 */
[----:B------:R-:W-:Y:S02]  /*08e0*/  IMAD R219, R215, 0x10, R6 ;  /* 0x00000010d7db7824 */ /* 0x000fe400078e0206 */
[----:B------:R-:W-:Y:S02]  /*08f0*/  IMAD.IADD R0, R0, 0x1, R210 ;  /* 0x0000000100007824 */ /* 0x000fe400078e02d2 */
[----:B------:R-:W-:Y:S02]  /*0900*/  IMAD.IADD R231, R227, 0x1, R4 ;  /* 0x00000001e3e77824 */ /* 0x000fe400078e0204 */
[----:B------:R-:W-:Y:S02]  /*0910*/  @P2 VIADD R230, R228, 0xffffffc0 ;  /* 0xffffffc0e4e62836 */ /* 0x000fe40000000000 */
[----:B------:R-:W-:-:S07]  /*0920*/  IMAD.IADD R235, R4, 0x1, R229 ;  /* 0x0000000104eb7824 */ /* 0x000fce00078e02e5 */
.L_x_1154:
        /* <DEDUP_REMOVED lines=15> */
[----:B------:R-:W-:Y:S02]  /*0a20*/  @UP3 UIADD3.X UR11, UR5, UR11, URZ, UP0, !UPT ;  /* 0x0000000b050b3290 */ /* 0x000fe400087fe43f */
[----:B------:R-:W-:Y:S01]  /*0a30*/  UIADD3 UR16, UP2, UR17, UR14, URZ ;  /* 0x0000000e11107290 */ /* 0x000fe2000ff5e03f */
[----:B--2---:R-:W-:Y:S01]  /*0a40*/  IMAD.U32 R14, RZ, RZ, UR10 ;  /* 0x0000000aff0e7e24 */ /* 0x004fe2000f8e00ff */
[----:B------:R-:W-:Y:S01]  /*0a50*/  UISETP.NE.U32.AND UP0, UPT, UR14, URZ, UPT ;  /* 0x0000003f0e00728c */ /* 0x000fe2000bf05070 */
[----:B------:R-:W-:Y:S01]  /*0a60*/  IMAD.U32 R8, RZ, RZ, UR12 ;  /* 0x0000000cff087e24 */ /* 0x000fe2000f8e00ff */
[----:B------:R-:W-:Y:S01]  /*0a70*/  @UP4 UIADD3.X UR13, UR5, UR7, URZ, UP1, !UPT ;  /* 0x00000007050d4290 */ /* 0x000fe20008ffe43f */
[----:B------:R-:W-:Y:S01]  /*0a80*/  IMAD.U32 R15, RZ, RZ, UR11 ;  /* 0x0000000bff0f7e24 */ /* 0x000fe2000f8e00ff */
[----:B------:R-:W-:Y:S02]  /*0a90*/  UIADD3.X UR14, UR5, UR15, URZ, UP2, !UPT ;  /* 0x0000000f050e7290 */ /* 0x000fe400097fe43f */
[----:B------:R-:W-:Y:S01]  /*0aa0*/  UISETP.NE.AND.EX UP0, UPT, UR15, URZ, UPT, UP0 ;  /* 0x0000003f0f00728c */ /* 0x000fe2000bf05300 */
[----:B------:R-:W-:-:S02]  /*0ab0*/  ULDC.64 UR6, c[0x0][0x2f8] ;  /* 0x0000be0000067ab9 */ /* 0x000fc40000000a00 */
[----:B------:R-:W-:Y:S01]  /*0ac0*/  ULDC.U8 UR15, c[0x0][0x3c2] ;  /* 0x0000f080000f7ab9 */ /* 0x000fe20000000000 */
[----:B------:R-:W-:Y:S01]  /*0ad0*/  UISETP.EQ.U32.AND UP4, UPT, UR6, URZ, UPT ;  /* 0x0000003f0600728c */ /* 0x000fe2000bf82070 */
[----:B------:R-:W-:Y:S01]  /*0ae0*/  IMAD.U32 R9, RZ, RZ, UR13 ;  /* 0x0000000dff097e24 */ /* 0x000fe2000f8e00ff */
[----:B------:R-:W-:Y:S01]  /*0af0*/  UISETP.NE.AND UP2, UPT, UR15, URZ, UPT ;  /* 0x0000003f0f00728c */ /* 0x000fe2000bf45270 */
[----:B----4-:R-:W2:Y:S01]  /*0b00*/  @P0 LDG.E R7, desc[UR8][R14.64] ;  /* 0x000000080e070981 */ /* 0x010ea2000c1e1900 */
[----:B------:R-:W-:Y:S02]  /*0b10*/  PLOP3.LUT P3, PT, PT, PT, UP0, 0x80, 0x0 ;  /* 0x000000000000781c */ /* 0x000fe40003f6f008 */
[----:B------:R-:W-:Y:S01]  /*0b20*/  UISETP.EQ.OR.EX UP4, UPT, UR7, URZ, !UP2, UP4 ;  /* 0x0000003f0700728c */ /* 0x000fe2000d782740 */
[----:B---3--:R-:W3:Y:S01]  /*0b30*/  @P1 LDG.E R8, desc[UR8][R8.64] ;  /* 0x0000000808081981 */ /* 0x008ee2000c1e1900 */
[----:B------:R-:W-:-:S04]  /*0b40*/  UIADD3 UR10, UP1, UR17, UR6, URZ ;  /* 0x00000006110a7290 */ /* 0x000fc8000ff3e03f */
[----:B------:R-:W-:Y:S01]  /*0b50*/  PLOP3.LUT P2, PT, PT, PT, UP4, 0x80, 0x0 ;  /* 0x000000000000781c */ /* 0x000fe20003f4f048 */
[----:B------:R-:W-:Y:S01]  /*0b60*/  UIADD3.X UR5, UR5, UR7, URZ, UP1, !UPT ;  /* 0x0000000705057290 */ /* 0x000fe20008ffe43f */
[----:B------:R-:W-:Y:S01]  /*0b70*/  IMAD.U32 R10, RZ, RZ, UR10 ;  /* 0x0000000aff0a7e24 */ /* 0x000fe2000f8e00ff */
[----:B------:R-:W-:-:S04]  /*0b80*/  @!UP3 ULDC.64 UR10, c[0x0][0x318] ;  /* 0x0000c600000abab9 */ /* 0x000fc80000000a00 */
[----:B------:R-:W-:Y:S02]  /*0b90*/  IMAD.U32 R11, RZ, RZ, UR5 ;  /* 0x00000005ff0b7e24 */ /* 0x000fe4000f8e00ff */
[----:B------:R-:W-:Y:S02]  /*0ba0*/  IMAD.U32 R12, RZ, RZ, UR16 ;  /* 0x00000010ff0c7e24 */ /* 0x000fe4000f8e00ff */
[----:B------:R-:W-:Y:S01]  /*0bb0*/  IMAD.U32 R13, RZ, RZ, UR14 ;  /* 0x0000000eff0d7e24 */ /* 0x000fe2000f8e00ff */
[----:B------:R-:W-:Y:S01]  /*0bc0*/  @!UP3 UISETP.NE.U32.AND UP1, UPT, UR10, URZ, UPT ;  /* 0x0000003f0a00b28c */ /* 0x000fe2000bf25070 */
[----:B------:R-:W4:Y:S01]  /*0bd0*/  @!P2 LDG.E R5, desc[UR8][R10.64] ;  /* 0x000000080a05a981 */ /* 0x000f22000c1e1900 */
[----:B------:R-:W-:-:S03]  /*0be0*/  @!UP3 ULDC UR5, c[0x0][0x2cc] ;  /* 0x0000b3000005bab9 */ /* 0x000fc60000000800 */
[----:B-----5:R-:W5:Y:S04]  /*0bf0*/  @P3 LDG.E R6, desc[UR8][R12.64] ;  /* 0x000000080c063981 */ /* 0x020f68000c1e1900 */
[----:B------:R-:W5:Y:S01]  /*0c00*/  @P3 LDG.E R4, desc[UR8][R12.64+0x4] ;  /* 0x000004080c043981 */ /* 0x000f62000c1e1900 */
[----:B------:R-:W-:Y:S01]  /*0c10*/  @!UP3 UISETP.NE.AND.EX UP1, UPT, UR11, URZ, UPT, UP1 ;  /* 0x0000003f0b00b28c */ /* 0x000fe2000bf25310 */
[----:B------:R-:W-:Y:S01]  /*0c20*/  UMOV UR18, URZ ;  /* 0x0000003f00127c82 */ /* 0x000fe20008000000 */
[----:B------:R-:W-:Y:S01]  /*0c30*/  UMOV UR15, 0xffffffff ;  /* 0xffffffff000f7882 */ /* 0x000fe20000000000 */
[----:B------:R-:W-:Y:S01]  /*0c40*/  USHF.L.U32 UR30, UR48, 0x6, URZ ;  /* 0x00000006301e7899 */ /* 0x000fe2000800063f */
[----:B--2---:R-:W-:Y:S02]  /*0c50*/  @P0 R2UR UR12, R7 ;  /* 0x00000000070c02ca */ /* 0x004fe400000e0000 */
[----:B------:R-:W-:Y:S01]  /*0c60*/  ISETP.NE.U32.AND P0, PT, RZ, UR6, PT ;  /* 0x00000006ff007c0c */ /* 0x000fe2000bf05070 */
[----:B------:R-:W-:Y:S01]  /*0c70*/  @!UP3 USEL UR6, UR5, URZ, UP1 ;  /* 0x0000003f0506b287 */ /* 0x000fe20008800000 */
[----:B---3--:R-:W-:-:S02]  /*0c80*/  @P1 R2UR UR18, R8 ;  /* 0x00000000081212ca */ /* 0x008fc400000e0000 */
[----:B------:R-:W-:Y:S01]  /*0c90*/  UMOV UR5, 0xffffffff ;  /* 0xffffffff00057882 */ /* 0x000fe20000000000 */
[----:B------:R-:W-:Y:S02]  /*0ca0*/  ISETP.NE.AND.EX P0, PT, RZ, UR7, PT, P0 ;  /* 0x00000007ff007c0c */ /* 0x000fe4000bf05300 */
[----:B----4-:R-:W-:-:S08]  /*0cb0*/  @!P2 R2UR UR5, R5 ;  /* 0x000000000505a2ca */ /* 0x010fd000000e0000 */
        /* <DEDUP_REMOVED lines=14> */
.L_x_1106:
        /* <DEDUP_REMOVED lines=13> */
[----:B------:R-:W-:Y:S02]  /*0e70*/  UIADD3 UR6, UR14, 0x40, UR30 ;  /* 0x000000400e067890 */ /* 0x000fe4000fffe01e */
[----:B------:R-:W2:Y:S01]  /*0e80*/  S2UR UR44, SR_CTAID.Y ;  /* 0x00000000002c79c3 */ /* 0x000ea20000002600 */
[----:B------:R-:W-:Y:S01]  /*0e90*/  ULDC UR51, c[0x0][0x2d4] ;  /* 0x0000b50000337ab9 */ /* 0x000fe20000000800 */
[----:B------:R-:W-:Y:S01]  /*0ea0*/  ULDC.U8 UR43, c[0x0][0x3d8] ;  /* 0x0000f600002b7ab9 */ /* 0x000fe20000000000 */
[----:B------:R-:W-:-:S02]  /*0eb0*/  USHF.R.S32.HI UR37, URZ, 0x1f, UR51 ;  /* 0x0000001f3f257899 */ /* 0x000fc40008011433 */
[----:B------:R-:W-:Y:S02]  /*0ec0*/  UISETP.NE.AND UP3, UPT, UR43, URZ, UPT ;  /* 0x0000003f2b00728c */ /* 0x000fe4000bf65270 */
[----:B------:R-:W-:Y:S01]  /*0ed0*/  UISETP.NE.AND UP1, UPT, UR25, -0x1, UPT ;  /* 0xffffffff1900788c */ /* 0x000fe2000bf25270 */
[----:B------:R-:W3:Y:S01]  /*0ee0*/  S2UR UR5, SR_CTAID.X ;  /* 0x00000000000579c3 */ /* 0x000ee20000002500 */
[----:B------:R-:W-:Y:S01]  /*0ef0*/  ULDC.64 UR26, c[0x0][0x240] ;  /* 0x00009000001a7ab9 */ /* 0x000fe20000000a00 */
[----:B------:R-:W-:Y:S01]  /*0f00*/  ULDC UR42, c[0x0][0x2c4] ;  /* 0x0000b100002a7ab9 */ /* 0x000fe20000000800 */
[----:B------:R-:W-:Y:S01]  /*0f10*/  ULDC UR57, c[0x0][0x2dc] ;  /* 0x0000b70000397ab9 */ /* 0x000fe20000000800 */
[----:B------:R-:W-:Y:S01]  /*0f20*/  ULDC UR56, c[0x0][0x270] ;  /* 0x00009c0000387ab9 */ /* 0x000fe20000000800 */
[----:B------:R-:W-:Y:S02]  /*0f30*/  UIMAD UR21, UR15, UR27, URZ ;  /* 0x0000001b0f1572a4 */ /* 0x000fe4000f8e023f */
[----:B------:R-:W-:Y:S01]  /*0f40*/  USHF.R.S32.HI UR31, URZ, 0x1f, UR30 ;  /* 0x0000001f3f1f7899 */ /* 0x000fe2000801141e */
[----:B-1----:R-:W-:Y:S01]  /*0f50*/  IABS R7, R4 ;  /* 0x0000000400077213 */ /* 0x002fe20000000000 */
[----:B------:R-:W1:Y:S01]  /*0f60*/  S2UR UR46, SR_CTAID.Z ;  /* 0x00000000002e79c3 */ /* 0x000e620000002700 */
[----:B------:R-:W-:-:S02]  /*0f70*/  ISETP.NE.AND P3, PT, R4, RZ, PT ;  /* 0x000000ff0400720c */ /* 0x000fc40003f65270 */
[----:B------:R-:W4:Y:S01]  /*0f80*/  I2F.RP R8, R7 ;  /* 0x0000000700087306 */ /* 0x000f220000209400 */
[----:B--2---:R-:W-:-:S04]  /*0f90*/  UIMAD.WIDE.U32 UR18, UR44, UR10, URZ ;  /* 0x0000000a2c1272a5 */ /* 0x004fc8000f8e003f */
[----:B------:R-:W2:Y:S01]  /*0fa0*/  S2UR UR16, SR_CTAID.Y ;  /* 0x00000000001079c3 */ /* 0x000ea20000002600 */
[----:B------:R-:W-:Y:S02]  /*0fb0*/  UIMAD UR10, UR55, UR10, URZ ;  /* 0x0000000a370a72a4 */ /* 0x000fe4000f8e023f */
[----:B------:R-:W-:Y:S02]  /*0fc0*/  USHF.L.U64.HI UR22, UR44, 0x7, UR55 ;  /* 0x000000072c167899 */ /* 0x000fe40008010237 */
[----:B------:R-:W-:Y:S02]  /*0fd0*/  UIMAD UR20, UR44, UR11, UR10 ;  /* 0x0000000b2c1472a4 */ /* 0x000fe4000f8e020a */
[----:B---3--:R-:W-:Y:S01]  /*0fe0*/  UIMAD.WIDE.U32 UR28, UR5, UR12, URZ ;  /* 0x0000000c051c72a5 */ /* 0x008fe2000f8e003f */
[----:B------:R-:W-:Y:S01]  /*0ff0*/  @!UP2 ULDC.64 UR10, c[0x0][0x418] ;  /* 0x00010600000aaab9 */ /* 0x000fe20000000a00 */
[----:B----4-:R-:W3:Y:S02]  /*1000*/  MUFU.RCP R8, R8 ;  /* 0x0000000800087308 */ /* 0x010ee40000001000 */
[----:B------:R-:W-:-:S02]  /*1010*/  UIMAD UR45, UR5, UR13, UR29 ;  /* 0x0000000d052d72a4 */ /* 0x000fc4000f8e021d */
[----:B------:R-:W-:Y:S02]  /*1020*/  @!UP2 UIMAD UR5, UR55, UR10, URZ ;  /* 0x0000000a3705a2a4 */ /* 0x000fe4000f8e023f */
[----:B------:R-:W-:Y:S02]  /*1030*/  @!UP2 UIMAD.WIDE.U32 UR38, UR44, UR10, URZ ;  /* 0x0000000a2c26a2a5 */ /* 0x000fe4000f8e003f */
[----:B------:R-:W-:Y:S02]  /*1040*/  @!UP2 UIMAD UR23, UR44, UR11, UR5 ;  /* 0x0000000b2c17a2a4 */ /* 0x000fe4000f8e0205 */
[----:B------:R-:W-:Y:S01]  /*1050*/  UIADD3 UR5, UR14, 0x3f, URZ ;  /* 0x0000003f0e057890 */ /* 0x000fe2000fffe03f */
[----:B------:R-:W-:Y:S01]  /*1060*/  ULDC UR10, c[0x0][0x394] ;  /* 0x0000e500000a7ab9 */ /* 0x000fe20000000800 */
[----:B------:R-:W-:Y:S02]  /*1070*/  @UP1 UIADD3 UR29, UR24, UR25, URZ ;  /* 0x00000019181d1290 */ /* 0x000fe4000fffe03f */
[----:B------:R-:W-:-:S02]  /*1080*/  USHF.R.S32.HI UR11, URZ, 0x1f, UR5 ;  /* 0x0000001f3f0b7899 */ /* 0x000fc40008011405 */
[----:B------:R-:W-:Y:S01]  /*1090*/  UIADD3 UR10, UR6, UR10, -UR7 ;  /* 0x0000000a060a7290 */ /* 0x000fe2000fffe807 */
[----:B---3--:R-:W-:Y:S01]  /*10a0*/  VIADD R8, R8, 0xffffffe ;  /* 0x0ffffffe08087836 */ /* 0x008fe20000000000 */
[----:B------:R-:W-:Y:S02]  /*10b0*/  @UP1 UIADD3 UR6, UR24, UR25, URZ ;  /* 0x0000001918061290 */ /* 0x000fe4000fffe03f */
[----:B------:R-:W-:Y:S01]  /*10c0*/  ULEA.HI UR35, UR11, UR5, URZ, 0x6 ;  /* 0x000000050b237291 */ /* 0x000fe2000f8f303f */
[----:B------:R-:W3:Y:S01]  /*10d0*/  F2I.FTZ.U32.TRUNC.NTZ R9, R8 ;  /* 0x0000000800097305 */ /* 0x000ee2000021f000 */
[----:B------:R-:W-:Y:S01]  /*10e0*/  @UP1 ULDC.64 UR24, c[0x0][0x248] ;  /* 0x0000920000181ab9 */ /* 0x000fe20000000a00 */
[----:B------:R-:W-:Y:S02]  /*10f0*/  UIADD3 UR5, UR10, 0x3f, URZ ;  /* 0x0000003f0a057890 */ /* 0x000fe4000fffe03f */
[----:B------:R-:W-:Y:S02]  /*1100*/  @UP1 UIMAD.WIDE.U32 UR10, UR6, UR24, URZ ;  /* 0x00000018060a12a5 */ /* 0x000fe4000f8e003f */
[----:B------:R-:W-:Y:S01]  /*1110*/  @UP1 UIMAD UR6, UR6, UR25, URZ ;  /* 0x00000019060612a4 */ /* 0x000fe2000f8e023f */
[----:B------:R-:W-:Y:S01]  /*1120*/  @UP2 ULDC.64 UR12, c[0x0][0x420] ;  /* 0x00010800000c2ab9 */ /* 0x000fe20000000a00 */
[----:B------:R-:W-:-:S02]  /*1130*/  UIADD3 UR47, UR19, UR20, URZ ;  /* 0x00000014132f7290 */ /* 0x000fc4000fffe03f */
[----:B------:R-:W-:Y:S02]  /*1140*/  @UP1 UIADD3 UR33, UR11, UR6, URZ ;  /* 0x000000060b211290 */ /* 0x000fe4000fffe03f */
[----:B------:R-:W-:Y:S01]  /*1150*/  USHF.R.S32.HI UR6, URZ, 0x1f, UR5 ;  /* 0x0000001f3f067899 */ /* 0x000fe20008011405 */
[--C-:B---3--:R-:W-:Y:S01]  /*1160*/  IMAD.MOV R5, RZ, RZ, -R9.reuse ;  /* 0x000000ffff057224 */ /* 0x108fe200078e0a09 */
[----:B------:R-:W-:Y:S01]  /*1170*/  @UP2 UIMAD.WIDE.U32 UR40, UR15, UR12, URZ ;  /* 0x0000000c0f2822a5 */ /* 0x000fe2000f8e003f */
[----:B------:R-:W-:Y:S01]  /*1180*/  IMAD.MOV.U32 R8, RZ, RZ, RZ ;  /* 0x000000ffff087224 */ /* 0x000fe200078e00ff */
[----:B------:R-:W-:Y:S01]  /*1190*/  ULEA.HI UR20, UR6, UR5, URZ, 0x6 ;  /* 0x0000000506147291 */ /* 0x000fe2000f8f303f */
[----:B------:R-:W-:Y:S01]  /*11a0*/  IMAD R6, R5, R7, RZ ;  /* 0x0000000705067224 */ /* 0x000fe200078e02ff */
[----:B-1----:R-:W-:Y:S01]  /*11b0*/  IABS R5, UR46 ;  /* 0x0000002e00057c13 */ /* 0x002fe20008000000 */
[----:B------:R-:W-:Y:S02]  /*11c0*/  UIMAD UR5, UR37, UR44, URZ ;  /* 0x0000002c250572a4 */ /* 0x000fe4000f8e023f */
[----:B------:R-:W-:Y:S01]  /*11d0*/  IMAD.HI.U32 R6, R9, R6, R8 ;  /* 0x0000000609067227 */ /* 0x000fe200078e0008 */
[----:B------:R-:W-:Y:S01]  /*11e0*/  ULDC.U8 UR12, c[0x0][0x480] ;  /* 0x00012000000c7ab9 */ /* 0x000fe20000000000 */
[----:B--2---:R-:W-:-:S02]  /*11f0*/  USHF.L.U32 UR16, UR16, 0x7, URZ ;  /* 0x0000000710107899 */ /* 0x004fc4000800063f */
[----:B------:R-:W-:Y:S02]  /*1200*/  @UP2 UIMAD UR49, UR15, UR13, UR41 ;  /* 0x0000000d0f3122a4 */ /* 0x000fe4000f8e0229 */
[----:B------:R-:W-:Y:S01]  /*1210*/  IMAD.HI.U32 R13, R6, R5, RZ ;  /* 0x00000005060d7227 */ /* 0x000fe200078e00ff */
[----:B------:R-:W-:Y:S02]  /*1220*/  UISETP.NE.AND UP4, UPT, UR12, URZ, UPT ;  /* 0x0000003f0c00728c */ /* 0x000fe4000bf85270 */
[----:B------:R-:W-:Y:S01]  /*1230*/  UIMAD.WIDE.U32 UR12, UR44, UR51, URZ ;  /* 0x000000332c0c72a5 */ /* 0x000fe2000f8e003f */
[----:B------:R-:W-:Y:S01]  /*1240*/  IMAD.MOV R6, RZ, RZ, -R13 ;  /* 0x000000ffff067224 */ /* 0x000fe200078e0a0d */
[----:B------:R-:W-:Y:S02]  /*1250*/  UIMAD UR5, UR55, UR51, UR5 ;  /* 0x00000033370572a4 */ /* 0x000fe4000f8e0205 */
[----:B------:R-:W-:Y:S01]  /*1260*/  USEL UR36, UR16, URZ, UP0 ;  /* 0x0000003f10247287 */ /* 0x000fe20008000000 */
[----:B------:R-:W-:Y:S01]  /*1270*/  IMAD R6, R7, R6, R5 ;  /* 0x0000000607067224 */ /* 0x000fe200078e0205 */
[----:B------:R-:W-:Y:S01]  /*1280*/  UIMAD.WIDE.U32 UR16, UR15, UR26, URZ ;  /* 0x0000001a0f1072a5 */ /* 0x000fe2000f8e003f */
[----:B------:R-:W-:Y:S01]  /*1290*/  LOP3.LUT R5, R4, UR46, RZ, 0x3c, !PT ;  /* 0x0000002e04057c12 */ /* 0x000fe2000f8e3cff */
[----:B------:R-:W-:-:S02]  /*12a0*/  UIADD3 UR13, UR13, UR5, URZ ;  /* 0x000000050d0d7290 */ /* 0x000fc4000fffe03f */
[----:B------:R-:W-:Y:S01]  /*12b0*/  ISETP.GT.U32.AND P1, PT, R7, R6, PT ;  /* 0x000000060700720c */ /* 0x000fe20003f24070 */
[----:B------:R-:W-:Y:S01]  /*12c0*/  USHF.R.S32.HI UR6, URZ, 0x6, UR35 ;  /* 0x000000063f067899 */ /* 0x000fe20008011423 */
[----:B------:R-:W-:Y:S01]  /*12d0*/  ISETP.GE.AND P2, PT, R5, RZ, PT ;  /* 0x000000ff0500720c */ /* 0x000fe20003f46270 */
[----:B------:R-:W-:Y:S02]  /*12e0*/  USHF.R.S32.HI UR5, URZ, 0x6, UR20 ;  /* 0x000000063f057899 */ /* 0x000fe40008011414 */
[----:B------:R-:W-:Y:S01]  /*12f0*/  USEL UR54, UR18, UR16, !UP2 ;  /* 0x0000001012367287 */ /* 0x000fe2000d000000 */
[----:B------:R-:W-:Y:S01]  /*1300*/  @UP1 UMOV UR32, UR10 ;  /* 0x0000000a00201c82 */ /* 0x000fe20008000000 */
[----:B------:R-:W-:Y:S02]  /*1310*/  USEL UR34, UR22, URZ, UP0 ;  /* 0x0000003f16227287 */ /* 0x000fe40008000000 */
[----:B------:R-:W-:Y:S02]  /*1320*/  @UP3 UIMAD UR18, UR44, UR42, URZ ;  /* 0x0000002a2c1232a4 */ /* 0x000fe4000f8e023f */
[----:B------:R-:W-:-:S02]  /*1330*/  UIMAD.WIDE UR10, UR57, UR56, URZ ;  /* 0x00000038390a72a5 */ /* 0x000fc4000f8e023f */
[----:B------:R-:W-:Y:S01]  /*1340*/  @!P1 IMAD.IADD R6, R6, 0x1, -R7 ;  /* 0x0000000106069824 */ /* 0x000fe200078e0a07 */
[----:B------:R-:W-:Y:S01]  /*1350*/  UISETP.LT.AND UP0, UPT, UR6, UR5, UPT ;  /* 0x000000050600728c */ /* 0x000fe2000bf01270 */
[----:B------:R-:W-:Y:S01]  /*1360*/  @!P1 VIADD R13, R13, 0x1 ;  /* 0x000000010d0d9836 */ /* 0x000fe20000000000 */
[----:B------:R-:W-:Y:S01]  /*1370*/  @UP2 UIADD3 UR47, UR17, UR21, URZ ;  /* 0x00000015112f2290 */ /* 0x000fe2000fffe03f */
[----:B------:R-:W-:Y:S01]  /*1380*/  PLOP3.LUT P1, PT, PT, PT, UP1, 0x80, 0x0 ;  /* 0x000000000000781c */ /* 0x000fe20003f2f018 */
[----:B------:R-:W-:Y:S01]  /*1390*/  @UP3 USEL UR18, UR18, UR15, !UP2 ;  /* 0x0000000f12123287 */ /* 0x000fe2000d000000 */
[----:B------:R-:W-:Y:S01]  /*13a0*/  ISETP.GE.U32.AND P0, PT, R6, R7, PT ;  /* 0x000000070600720c */ /* 0x000fe20003f06070 */
[----:B------:R-:W-:Y:S02]  /*13b0*/  UIMAD.WIDE.U32 UR16, UR10, UR12, URZ ;  /* 0x0000000c0a1072a5 */ /* 0x000fe4000f8e003f */
[----:B------:R-:W-:Y:S02]  /*13c0*/  UIMAD UR19, UR11, UR12, URZ ;  /* 0x0000000c0b1372a4 */ /* 0x000fe4000f8e023f */
[----:B------:R-:W-:Y:S01]  /*13d0*/  USEL UR35, UR6, UR5, UP0 ;  /* 0x0000000506237287 */ /* 0x000fe20008000000 */
[----:B------:R-:W-:Y:S01]  /*13e0*/  @UP3 ULDC UR12, c[0x0][0x2e4] ;  /* 0x0000b900000c3ab9 */ /* 0x000fe20000000800 */
[----:B------:R-:W-:-:S02]  /*13f0*/  @!UP2 UIADD3 UR49, UR39, UR23, URZ ;  /* 0x000000172731a290 */ /* 0x000fc4000fffe03f */
[----:B------:R-:W-:Y:S02]  /*1400*/  @UP3 UIMAD UR23, UR46, UR12, UR18 ;  /* 0x0000000c2e1732a4 */ /* 0x000fe4000f8e0212 */
[----:B------:R-:W-:Y:S02]  /*1410*/  ULEA UR18, UR35, 0xffffffc0, 0x6 ;  /* 0xffffffc023127891 */ /* 0x000fe4000f8e303f */
[----:B------:R-:W-:Y:S01]  /*1420*/  @P0 VIADD R13, R13, 0x1 ;  /* 0x000000010d0d0836 */ /* 0x000fe20000000000 */
[----:B------:R-:W-:Y:S01]  /*1430*/  UIMAD UR19, UR10, UR13, UR19 ;  /* 0x0000000d0a1372a4 */ /* 0x000fe2000f8e0213 */
[----:B------:R-:W-:Y:S01]  /*1440*/  PLOP3.LUT P0, PT, PT, PT, UP3, 0x80, 0x0 ;  /* 0x000000000000781c */ /* 0x000fe20003f0f038 */
[----:B------:R-:W-:Y:S01]  /*1450*/  UIMAD.WIDE.U32 UR12, UR10, UR15, URZ ;  /* 0x0000000f0a0c72a5 */ /* 0x000fe2000f8e003f */
[----:B------:R-:W-:Y:S01]  /*1460*/  @!P2 IMAD.MOV R13, RZ, RZ, -R13 ;  /* 0x000000ffff0da224 */ /* 0x000fe200078e0a0d */
[----:B------:R-:W-:Y:S01]  /*1470*/  @!UP3 UIMAD UR20, UR44, UR56, UR46 ;  /* 0x000000382c14b2a4 */ /* 0x000fe2000f8e022e */
[----:B------:R-:W-:Y:S01]  /*1480*/  @!P3 LOP3.LUT R13, RZ, R4, RZ, 0x33, !PT ;  /* 0x00000004ff0db212 */ /* 0x000fe200078e33ff */
[----:B------:R-:W-:-:S02]  /*1490*/  USHF.R.S32.HI UR22, URZ, 0x1f, UR18 ;  /* 0x0000001f3f167899 */ /* 0x000fc40008011412 */
[----:B------:R-:W-:Y:S02]  /*14a0*/  UIADD3 UR5, UP0, UR18, UR36, URZ ;  /* 0x0000002412057290 */ /* 0x000fe4000ff1e03f */
[----:B------:R-:W-:Y:S02]  /*14b0*/  USEL UR53, UR16, UR12, !UP2 ;  /* 0x0000000c10357287 */ /* 0x000fe4000d000000 */
[----:B------:R-:W-:Y:S02]  /*14c0*/  UIMAD UR6, UR11, UR15, URZ ;  /* 0x0000000f0b0672a4 */ /* 0x000fe4000f8e023f */
[----:B------:R-:W-:Y:S02]  /*14d0*/  UIADD3.X UR12, UR22, UR34, URZ, UP0, !UPT ;  /* 0x00000022160c7290 */ /* 0x000fe400087fe43f */
[----:B------:R-:W-:Y:S02]  /*14e0*/  UIMAD UR11, UR11, UR5, URZ ;  /* 0x000000050b0b72a4 */ /* 0x000fe4000f8e023f */
[----:B------:R-:W-:-:S02]  /*14f0*/  @!UP3 UIMAD UR23, UR20, UR42, URZ ;  /* 0x0000002a1417b2a4 */ /* 0x000fc4000f8e023f */
[----:B------:R-:W-:Y:S01]  /*1500*/  UIADD3 UR44, UR17, UR19, URZ ;  /* 0x00000013112c7290 */ /* 0x000fe2000fffe03f */
[----:B------:R-:W-:Y:S01]  /*1510*/  @UP1 ULDC.64 UR20, c[0x0][0x250] ;  /* 0x0000940000141ab9 */ /* 0x000fe20000000a00 */
[----:B------:R-:W-:Y:S02]  /*1520*/  UIMAD.WIDE.U32 UR16, UR10, UR5, URZ ;  /* 0x000000050a1072a5 */ /* 0x000fe4000f8e003f */
[----:B------:R-:W-:Y:S02]  /*1530*/  UIMAD UR5, UR10, UR12, UR11 ;  /* 0x0000000c0a0572a4 */ /* 0x000fe4000f8e020b */
[----:B------:R-:W-:Y:S02]  /*1540*/  @UP1 UIMAD.WIDE.U32 UR10, UR29, UR20, URZ ;  /* 0x000000141d0a12a5 */ /* 0x000fe4000f8e003f */
[----:B------:R-:W-:Y:S02]  /*1550*/  @UP2 UIADD3 UR44, UR13, UR6, URZ ;  /* 0x000000060d2c2290 */ /* 0x000fe4000fffe03f */
[----:B------:R-:W-:-:S02]  /*1560*/  UIMAD UR43, UR46, UR57, URZ ;  /* 0x000000392e2b72a4 */ /* 0x000fc4000f8e023f */
[----:B------:R-:W-:Y:S02]  /*1570*/  @UP1 UIMAD UR6, UR29, UR21, URZ ;  /* 0x000000151d0612a4 */ /* 0x000fe4000f8e023f */
[----:B------:R-:W-:Y:S02]  /*1580*/  USEL UR52, UR45, URZ, UP4 ;  /* 0x0000003f2d347287 */ /* 0x000fe4000a000000 */
[----:B------:R-:W-:Y:S02]  /*1590*/  USHF.R.S32.HI UR46, URZ, 0x1f, UR43 ;  /* 0x0000001f3f2e7899 */ /* 0x000fe4000801142b */
[----:B------:R-:W-:Y:S02]  /*15a0*/  USEL UR50, UR28, URZ, UP4 ;  /* 0x0000003f1c327287 */ /* 0x000fe4000a000000 */
[----:B------:R-:W-:Y:S02]  /*15b0*/  @UP1 UIADD3 UR42, UR11, UR6, URZ ;  /* 0x000000060b2a1290 */ /* 0x000fe4000fffe03f */
        /* <DEDUP_REMOVED lines=17> */
.L_x_1108:
        /* <DEDUP_REMOVED lines=15> */
.L_x_1109:
        /* <DEDUP_REMOVED lines=13> */
.L_x_1110:
[----:B------:R-:W-:Y:S08]  /*1890*/  S2UR UR10, SR_CTAID.Z ;  /* 0x00000000000a79c3 */ /* 0x000ff00000002700 */
[----:B------:R-:W1:Y:S02]  /*18a0*/  S2UR UR5, SR_CTAID.Y ;  /* 0x00000000000579c3 */ /* 0x000e640000002600 */
[----:B-1----:R-:W-:-:S04]  /*18b0*/  UIMAD UR5, UR5, UR56, UR10 ;  /* 0x00000038050572a4 */ /* 0x002fc8000f8e020a */
[----:B------:R-:W-:-:S12]  /*18c0*/  UIMAD UR5, UR5, UR51, URZ ;  /* 0x00000033050572a4 */ /* 0x000fd8000f8e023f */
.L_x_1111:
[----:B------:R-:W1:Y:S01]  /*18d0*/  S2R R9, SR_TID.X ;  /* 0x0000000000097919 */ /* 0x000e620000002100 */
[----:B------:R-:W2:Y:S01]  /*18e0*/  LDC.64 R6, c[0x0][0x420] ;  /* 0x00010800ff067b82 */ /* 0x000ea20000000a00 */
[----:B------:R-:W-:Y:S01]  /*18f0*/  SHF.R.S32.HI R11, RZ, 0x1f, R217 ;  /* 0x0000001fff0b7819 */ /* 0x000fe200000114d9 */
[----:B------:R-:W-:Y:S01]  /*1900*/  UIMAD UR12, UR57, UR56, URZ ;  /* 0x00000038390c72a4 */ /* 0x000fe2000f8e023f */
[----:B------:R-:W-:Y:S01]  /*1910*/  IADD3 R4, P2, R217, UR18, RZ ;  /* 0x00000012d9047c10 */ /* 0x000fe2000ff5e0ff */
[----:B------:R-:W-:Y:S01]  /*1920*/  UIADD3 UR36, UR18, UR5, URZ ;  /* 0x0000000512247290 */ /* 0x000fe2000fffe03f */
[--C-:B------:R-:W-:Y:S01]  /*1930*/  SHF.R.S32.HI R221, RZ, 0x1f, R220.reuse ;  /* 0x0000001fffdd7819 */ /* 0x100fe200000114dc */
[----:B------:R-:W-:Y:S01]  /*1940*/  USHF.L.U32 UR5, UR12, 0x6, URZ ;  /* 0x000000060c057899 */ /* 0x000fe2000800063f */
[----:B------:R-:W-:Y:S01]  /*1950*/  IADD3.X R5, R11, UR22, RZ, P2, !PT ;  /* 0x000000160b057c10 */ /* 0x000fe200097fe4ff */
[----:B------:R-:W3:Y:S01]  /*1960*/  S2UR UR10, SR_CTAID.Z ;  /* 0x00000000000a79c3 */ /* 0x000ee20000002700 */
[----:B------:R-:W-:Y:S01]  /*1970*/  IADD3 R16, P0, R220, UR6, RZ ;  /* 0x00000006dc107c10 */ /* 0x000fe2000ff1e0ff */
[C---:B------:R-:W-:Y:S01]  /*1980*/  IMAD.WIDE.U32 R14, R4.reuse, UR26, R220 ;  /* 0x0000001a040e7c25 */ /* 0x040fe2000f8e00dc */
[----:B------:R-:W-:Y:S01]  /*1990*/  UIADD3 UR19, UP2, UP0, UR16, UR5, UR43 ;  /* 0x0000000510137290 */ /* 0x000fe2000f85e02b */
[----:B------:R-:W-:Y:S01]  /*19a0*/  BSSY B1, `(.L_x_1107) ;  /* 0x0000755000017945 */ /* 0x000fe20003800000 */
[----:B------:R-:W-:Y:S01]  /*19b0*/  IADD3.X R17, R221, UR49, RZ, P0, !PT ;  /* 0x00000031dd117c10 */ /* 0x000fe200087fe4ff */
[----:B------:R-:W-:Y:S01]  /*19c0*/  IMAD R5, R5, UR26, RZ ;  /* 0x0000001a05057c24 */ /* 0x000fe2000f8e02ff */
[----:B------:R-:W-:Y:S01]  /*19d0*/  USHF.R.S32.HI UR5, URZ, 0x1f, UR5 ;  /* 0x0000001f3f057899 */ /* 0x000fe20008011405 */
[----:B------:R-:W4:Y:S01]  /*19e0*/  S2UR UR60, SR_CTAID.Z ;  /* 0x00000000003c79c3 */ /* 0x000f220000002700 */
[----:B------:R-:W-:Y:S01]  /*19f0*/  UIADD3 UR51, UR30, UR14, URZ ;  /* 0x0000000e1e337290 */ /* 0x000fe2000fffe03f */
[----:B------:R-:W-:Y:S01]  /*1a00*/  IMAD R5, R4, UR27, R5 ;  /* 0x0000001b04057c24 */ /* 0x000fe2000f8e0205 */
[----:B------:R-:W-:Y:S01]  /*1a10*/  ULDC UR39, c[0x0][0x398] ;  /* 0x0000e60000277ab9 */ /* 0x000fe20000000800 */
[----:B------:R-:W-:Y:S01]  /*1a20*/  ULDC.64 UR28, c[0x0][0x258] ;  /* 0x00009600001c7ab9 */ /* 0x000fe20000000a00 */
[----:B------:R-:W-:Y:S01]  /*1a30*/  UIADD3.X UR15, UR45, UR5, UR46, UP2, UP0 ;  /* 0x000000052d0f7290 */ /* 0x000fe200097e042e */
[----:B------:R-:W-:Y:S01]  /*1a40*/  IADD3 R14, P0, R14, UR54, RZ ;  /* 0x000000360e0e7c10 */ /* 0x000fe2000ff1e0ff */
[----:B------:R-:W-:Y:S01]  /*1a50*/  UIADD3 UR5, UR51, -UR39, -UR7 ;  /* 0x8000002733057290 */ /* 0x000fe2000fffe807 */
[C---:B--2---:R-:W-:Y:S01]  /*1a60*/  IMAD R4, R6.reuse, UR22, RZ ;  /* 0x0000001606047c24 */ /* 0x044fe2000f8e02ff */
[----:B------:R-:W-:Y:S01]  /*1a70*/  ULDC.64 UR40, c[0x0][0x478] ;  /* 0x00011e0000287ab9 */ /* 0x000fe20000000a00 */
[----:B------:R-:W-:Y:S01]  /*1a80*/  IMAD.WIDE.U32 R16, R6, UR18, R16 ;  /* 0x0000001206107c25 */ /* 0x000fe2000f8e0010 */
[----:B------:R-:W-:Y:S01]  /*1a90*/  USHF.R.S32.HI UR43, URZ, 0x1f, UR5 ;  /* 0x0000001f3f2b7899 */ /* 0x000fe20008011405 */
[----:B------:R-:W-:Y:S01]  /*1aa0*/  IADD3.X R15, R15, UR47, R5, P0, !PT ;  /* 0x0000002f0f0f7c10 */ /* 0x000fe200087fe405 */
[----:B------:R-:W-:Y:S01]  /*1ab0*/  UIADD3 UR38, UR18, UR23, URZ ;  /* 0x0000001712267290 */ /* 0x000fe2000fffe03f */
[----:B------:R-:W-:Y:S01]  /*1ac0*/  IMAD R4, R7, UR18, R4 ;  /* 0x0000001207047c24 */ /* 0x000fe2000f8e0204 */
[----:B-1----:R-:W-:Y:S01]  /*1ad0*/  SHF.R.S32.HI R8, RZ, 0x1f, R9 ;  /* 0x0000001fff087819 */ /* 0x002fe20000011409 */
[----:B---3--:R-:W-:Y:S01]  /*1ae0*/  USHF.R.S32.HI UR13, URZ, 0x1f, UR10 ;  /* 0x0000001f3f0d7899 */ /* 0x008fe2000801140a */
[----:B------:R-:W-:Y:S01]  /*1af0*/  IMAD.U32 R18, RZ, RZ, UR28 ;  /* 0x0000001cff127e24 */ /* 0x000fe2000f8e00ff */
[----:B------:R-:W-:Y:S01]  /*1b00*/  ULEA.HI UR43, UR43, UR5, URZ, 0x6 ;  /* 0x000000052b2b7291 */ /* 0x000fe2000f8f303f */
[----:B------:R-:W-:Y:S01]  /*1b10*/  IMAD.IADD R17, R17, 0x1, R4 ;  /* 0x0000000111117824 */ /* 0x000fe200078e0204 */
[----:B------:R-:W-:Y:S01]  /*1b20*/  UIMAD UR10, UR13, UR28, URZ ;  /* 0x0000001c0d0a72a4 */ /* 0x000fe2000f8e023f */
[----:B------:R-:W-:Y:S01]  /*1b30*/  LEA.HI R4, R8, R9, RZ, 0x5 ;  /* 0x0000000908047211 */ /* 0x000fe200078f28ff */
[----:B------:R-:W-:-:S02]  /*1b40*/  USHF.R.S32.HI UR43, URZ, 0x6, UR43 ;  /* 0x000000063f2b7899 */ /* 0x000fc4000801142b */
[----:B----4-:R-:W-:Y:S01]  /*1b50*/  UIMAD UR34, UR60, UR29, UR10 ;  /* 0x0000001d3c2272a4 */ /* 0x010fe2000f8e020a */
[----:B------:R-:W-:Y:S01]  /*1b60*/  LOP3.LUT R10, R4, 0xffffffe0, RZ, 0xc0, !PT ;  /* 0xffffffe0040a7812 */ /* 0x000fe200078ec0ff */
[----:B------:R-:W-:Y:S01]  /*1b70*/  IMAD.WIDE.U32 R18, R18, UR60, R14 ;  /* 0x0000003c12127c25 */ /* 0x000fe2000f8e000e */
[----:B------:R-:W-:Y:S01]  /*1b80*/  ULDC.64 UR10, c[0x0][0x428] ;  /* 0x00010a00000a7ab9 */ /* 0x000fe20000000a00 */
[----:B------:R-:W-:Y:S01]  /*1b90*/  SHF.R.S32.HI R4, RZ, 0x5, R4 ;  /* 0x00000005ff047819 */ /* 0x000fe20000011404 */
[----:B------:R-:W-:Y:S01]  /*1ba0*/  UIMAD UR13, UR13, UR10, URZ ;  /* 0x0000000a0d0d72a4 */ /* 0x000fe2000f8e023f */
[----:B------:R-:W-:Y:S01]  /*1bb0*/  IMAD.U32 R22, RZ, RZ, UR10 ;  /* 0x0000000aff167e24 */ /* 0x000fe2000f8e00ff */
[----:B------:R-:W-:Y:S01]  /*1bc0*/  UIADD3 UR10, UP2, UP0, UR50, UR19, UR53 ;  /* 0x00000013320a7290 */ /* 0x000fe2000f85e035 */
[----:B------:R-:W-:Y:S01]  /*1bd0*/  IMAD.IADD R237, R9, 0x1, -R10 ;  /* 0x0000000109ed7824 */ /* 0x000fe200078e0a0a */
[----:B------:R-:W-:Y:S01]  /*1be0*/  UIMAD UR11, UR60, UR11, UR13 ;  /* 0x0000000b3c0b72a4 */ /* 0x000fe2000f8e020d */
[----:B------:R-:W-:Y:S01]  /*1bf0*/  IMAD.WIDE.U32 R22, R22, UR60, R16 ;  /* 0x0000003c16167c25 */ /* 0x000fe2000f8e0010 */
[----:B------:R-:W-:-:S02]  /*1c00*/  UIADD3.X UR5, UR52, UR15, UR44, UP2, UP0 ;  /* 0x0000000f34057290 */ /* 0x000fc400097e042c */
[----:B------:R-:W-:Y:S01]  /*1c10*/  UISETP.LT.AND UP0, UPT, URZ, UR43, UPT ;  /* 0x0000002b3f00728c */ /* 0x000fe2000bf01270 */
[----:B------:R-:W-:Y:S01]  /*1c20*/  IMAD R4, R4, UR12, R237 ;  /* 0x0000000c04047c24 */ /* 0x000fe2000f8e02ed */
[----:B------:R-:W-:Y:S01]  /*1c30*/  UIMAD.WIDE UR28, UR36, 0x4, UR40 ;  /* 0x00000004241c78a5 */ /* 0x000fe2000f8e0228 */
[----:B------:R-:W-:Y:S01]  /*1c40*/  VIADD R23, R23, UR11 ;  /* 0x0000000b17177c36 */ /* 0x000fe20008000000 */
[----:B------:R-:W-:Y:S01]  /*1c50*/  USEL UR43, URZ, UR43, !UP0 ;  /* 0x0000002b3f2b7287 */ /* 0x000fe2000c000000 */
[-C--:B------:R-:W-:Y:S01]  /*1c60*/  IMAD R10, R11, R6.reuse, RZ ;  /* 0x000000060b0a7224 */ /* 0x080fe200078e02ff */
[C---:B------:R-:W-:Y:S01]  /*1c70*/  IADD3 R15, P0, R4.reuse, UR10, RZ ;  /* 0x0000000a040f7c10 */ /* 0x040fe2000ff1e0ff */
[----:B------:R-:W-:Y:S01]  /*1c80*/  ULDC.64 UR10, c[0x0][0x400] ;  /* 0x00010000000a7ab9 */ /* 0x000fe20000000a00 */
[----:B------:R-:W-:Y:S01]  /*1c90*/  UISETP.GT.AND UP0, UPT, UR35, UR43, UPT ;  /* 0x0000002b2300728c */ /* 0x000fe2000bf04270 */
[C---:B------:R-:W-:Y:S01]  /*1ca0*/  IMAD R5, R217.reuse, R7, R10 ;  /* 0x00000007d9057224 */ /* 0x040fe200078e020a */
[----:B------:R-:W-:Y:S01]  /*1cb0*/  LEA.HI.X.SX32 R4, R4, UR5, 0x1, P0 ;  /* 0x0000000504047c11 */ /* 0x000fe200080f0eff */
[----:B------:R-:W-:Y:S01]  /*1cc0*/  IMAD.WIDE.U32 R22, R217, R6, R22 ;  /* 0x00000006d9167225 */ /* 0x000fe200078e0016 */
[C---:B------:R-:W-:Y:S01]  /*1cd0*/  LEA R246, P0, R15.reuse, UR10, 0x2 ;  /* 0x0000000a0ff67c11 */ /* 0x040fe2000f8010ff */
[----:B------:R-:W-:Y:S01]  /*1ce0*/  ULDC.64 UR16, c[0x0][0x210] ;  /* 0x0000840000107ab9 */ /* 0x000fe20000000a00 */
[----:B------:R-:W-:Y:S01]  /*1cf0*/  ULDC.64 UR22, c[0x0][0x3e0] ;  /* 0x0000f80000167ab9 */ /* 0x000fe20000000a00 */
[----:B------:R-:W-:Y:S01]  /*1d00*/  ULDC.64 UR58, c[0x0][0x2b0] ;  /* 0x0000ac00003a7ab9 */ /* 0x000fe20000000a00 */
[----:B------:R-:W-:Y:S01]  /*1d10*/  LEA.HI.X R247, R15, UR11, R4, 0x2, P0 ;  /* 0x0000000b0ff77c11 */ /* 0x000fe200080f1404 */
[----:B------:R-:W-:Y:S01]  /*1d20*/  VIADD R10, R19, UR34 ;  /* 0x00000022130a7c36 */ /* 0x000fe20008000000 */
[----:B------:R-:W-:Y:S01]  /*1d30*/  PLOP3.LUT P0, PT, PT, PT, UP0, 0x80, 0x0 ;  /* 0x000000000000781c */ /* 0x000fe20003f0f008 */
[----:B------:R-:W-:Y:S01]  /*1d40*/  IMAD.IADD R14, R23, 0x1, R5 ;  /* 0x00000001170e7824 */ /* 0x000fe200078e0205 */
[----:B------:R-:W-:Y:S01]  /*1d50*/  LEA R250, P3, R18, UR16, 0x1 ;  /* 0x0000001012fa7c11 */ /* 0x000fe2000f8608ff */
[----:B------:R-:W-:Y:S01]  /*1d60*/  UIADD3 UR6, UR35, -0x1, URZ ;  /* 0xffffffff23067890 */ /* 0x000fe2000fffe03f */
[----:B------:R-:W-:Y:S01]  /*1d70*/  LEA R248, P2, R22, UR22, 0x1 ;  /* 0x0000001616f87c11 */ /* 0x000fe2000f8408ff */
[----:B------:R-:W-:Y:S01]  /*1d80*/  UIMAD.WIDE UR10, UR38, 0x4, UR58 ;  /* 0x00000004260a78a5 */ /* 0x000fe2000f8e023a */
[----:B------:R-:W-:Y:S01]  /*1d90*/  LEA.HI.X R251, R18, UR17, R10, 0x1, P3 ;  /* 0x0000001112fb7c11 */ /* 0x000fe200098f0c0a */
[----:B------:R-:W-:Y:S01]  /*1da0*/  UMOV UR19, UR28 ;  /* 0x0000001c00137c82 */ /* 0x000fe20008000000 */
[----:B------:R-:W-:Y:S01]  /*1db0*/  UMOV UR18, UR29 ;  /* 0x0000001d00127c82 */ /* 0x000fe20008000000 */
[----:B------:R-:W-:-:S04]  /*1dc0*/  LEA.HI.X R249, R22, UR23, R14, 0x1, P2 ;  /* 0x0000001716f97c11 */ /* 0x000fc800090f0c0e */
        /* <DEDUP_REMOVED lines=24> */
.L_x_1113:
        /* <DEDUP_REMOVED lines=23> */
.L_x_1114:
[----:B------:R-:W1:Y:S01]  /*20c0*/  S2UR UR14, SR_CTAID.Z ;  /* 0x00000000000e79c3 */ /* 0x000e620000002700 */
[----:B------:R-:W-:Y:S01]  /*20d0*/  UIMAD UR6, UR31, UR12, URZ ;  /* 0x0000000c1f0672a4 */ /* 0x000fe2000f8e023f */
[----:B------:R-:W-:Y:S01]  /*20e0*/  IMAD.U32 R7, RZ, RZ, UR12 ;  /* 0x0000000cff077e24 */ /* 0x000fe2000f8e00ff */
[----:B------:R-:W-:Y:S01]  /*20f0*/  UIMAD UR7, UR48, -0x40, UR7 ;  /* 0xffffffc0300778a4 */ /* 0x000fe2000f8e0207 */
[----:B------:R-:W-:Y:S01]  /*2100*/  VIADD R4, R217, 0x20 ;  /* 0x00000020d9047836 */ /* 0x000fe20000000000 */
        /* <DEDUP_REMOVED lines=31> */
.L_x_1116:
[----:B------:R-:W-:Y:S05]  /*2300*/  BSYNC B0 ;  /* 0x0000000000007941 */ /* 0x000fea0003800000 */
.L_x_1115:
[----:B------:R-:W-:Y:S04]  /*2310*/  BSSY B0, `(.L_x_1117) ;  /* 0x0000012000007945 */ /* 0x000fe80003800000 */
        /* <DEDUP_REMOVED lines=17> */
.L_x_1118:
[----:B------:R-:W-:Y:S05]  /*2430*/  BSYNC B0 ;  /* 0x0000000000007941 */ /* 0x000fea0003800000 */
.L_x_1117:
        /* <DEDUP_REMOVED lines=28> */
[----:B-1----:R-:W-:-:S04]  /*2600*/  LEA R12, P3, R8, UR6, 0x1 ;  /* 0x00000006080c7c11 */ /* 0x002fc8000f8608ff */
[----:B------:R-:W-:-:S05]  /*2610*/  LEA.HI.X R13, R8, UR7, R4, 0x1, P3 ;  /* 0x00000007080d7c11 */ /* 0x000fca00098f0c04 */
[----:B------:R2:W-:Y:S04]  /*2620*/  @!P1 STG.E.128 desc[UR8][R12.64], RZ ;  /* 0x000000ff0c009986 */ /* 0x0005e8000c101d08 */
[----:B------:R2:W-:Y:S02]  /*2630*/  @!P0 STG.E.128 desc[UR8][R12.64+0x80], RZ ;  /* 0x000080ff0c008986 */ /* 0x0005e4000c101d08 */
.L_x_1120:
[----:B------:R-:W-:Y:S05]  /*2640*/  BSYNC B0 ;  /* 0x0000000000007941 */ /* 0x000fea0003800000 */
.L_x_1119:
        /* <DEDUP_REMOVED lines=18> */
.L_x_1112:
        /* <DEDUP_REMOVED lines=56> */
.L_x_1123:
[----:B------:R-:W-:Y:S05]  /*2af0*/  BSYNC B0 ;  /* 0x0000000000007941 */ /* 0x000fea0003800000 */
.L_x_1122:
        /* <DEDUP_REMOVED lines=31> */
.L_x_1125:
[----:B------:R-:W-:Y:S05]  /*2cf0*/  BSYNC B0 ;  /* 0x0000000000007941 */ /* 0x000fea0003800000 */
.L_x_1124:
        /* <DEDUP_REMOVED lines=19> */
.L_x_1127:
[----:B------:R-:W-:Y:S05]  /*2e30*/  BSYNC B0 ;  /* 0x0000000000007941 */ /* 0x000fea0003800000 */
.L_x_1126:
        /* <DEDUP_REMOVED lines=25> */
.L_x_1129:
[----:B------:R-:W-:Y:S05]  /*2fd0*/  BSYNC B0 ;  /* 0x0000000000007941 */ /* 0x000fea0003800000 */
.L_x_1128:
        /* <DEDUP_REMOVED lines=14> */
.L_x_1131:
        /* <DEDUP_REMOVED lines=20> */
.L_x_1132:
[----:B------:R-:W-:Y:S05]  /*3200*/  BSYNC B0 ;  /* 0x0000000000007941 */ /* 0x000fea0003800000 */
.L_x_1130:
        /* <DEDUP_REMOVED lines=13> */
.L_x_1134:
[----:B------:R-:W-:Y:S01]  /*32e0*/  ULDC UR15, c[0x0][0x2d0] ;  /* 0x0000b400000f7ab9 */ /* 0x000fe20000000800 */
[----:B---3--:R-:W-:Y:S01]  /*32f0*/  IMAD.U32 R7, RZ, RZ, UR26 ;  /* 0x0000001aff077e24 */ /* 0x008fe2000f8e00ff */
[----:B------:R-:W-:Y:S01]  /*3300*/  ISETP.GE.AND P2, PT, R220, UR15, PT ;  /* 0x0000000fdc007c0c */ /* 0x000fe2000bf46270 */
[----:B------:R-:W-:Y:S01]  /*3310*/  IMAD.U32 R5, RZ, RZ, UR27 ;  /* 0x0000001bff057e24 */ /* 0x000fe2000f8e00ff */
        /* <DEDUP_REMOVED lines=25> */
.L_x_1135:
[----:B------:R-:W-:Y:S05]  /*34b0*/  BSYNC B0 ;  /* 0x0000000000007941 */ /* 0x000fea0003800000 */
.L_x_1133:
        /* <DEDUP_REMOVED lines=45> */
.L_x_1137:
[----:B------:R-:W-:Y:S05]  /*3790*/  BSYNC B0 ;  /* 0x0000000000007941 */ /* 0x000fea0003800000 */
.L_x_1136:
        /* <DEDUP_REMOVED lines=31> */
.L_x_1139:
[----:B------:R-:W-:Y:S05]  /*3990*/  BSYNC B0 ;  /* 0x0000000000007941 */ /* 0x000fea0003800000 */
.L_x_1138:
[----:B------:R-:W0:Y:S01]  /*39a0*/  LDGDEPBAR ;  /* 0x00000000000079af */ /* 0x000e220000000000 */
[----:B------:R-:W2:Y:S01]  /*39b0*/  S2UR UR5, SR_CTAID.Z ;  /* 0x00000000000579c3 */ /* 0x000ea20000002700 */
[----:B------:R-:W-:Y:S01]  /*39c0*/  ULDC.64 UR20, c[0x0][0x3c8] ;  /* 0x0000f20000147ab9 */ /* 0x000fe20000000a00 */
[----:B-1-3--:R-:W-:Y:S01]  /*39d0*/  IMAD.MOV.U32 R4, RZ, RZ, 0x4 ;  /* 0x00000004ff047424 */ /* 0x00afe200078e00ff */
[----:B------:R-:W-:Y:S01]  /*39e0*/  UISETP.NE.U32.AND UP1, UPT, UR20, URZ, UPT ;  /* 0x0000003f1400728c */ /* 0x000fe2000bf25070 */
[----:B------:R-:W-:Y:S02]  /*39f0*/  IMAD.MOV.U32 R239, RZ, RZ, 0x7f800000 ;  /* 0x7f800000ffef7424 */ /* 0x000fe400078e00ff */
[----:B------:R-:W-:Y:S01]  /*3a00*/  IMAD.MOV.U32 R240, RZ, RZ, 0x7f800000 ;  /* 0x7f800000fff07424 */ /* 0x000fe200078e00ff */
[----:B------:R-:W-:Y:S01]  /*3a10*/  UISETP.NE.AND.EX UP1, UPT, UR21, URZ, UPT, UP1 ;  /* 0x0000003f1500728c */ /* 0x000fe2000bf25310 */
[----:B------:R-:W1:Y:S01]  /*3a20*/  S2UR UR15, SR_CTAID.Z ;  /* 0x00000000000f79c3 */ /* 0x000e620000002700 */
[----:B------:R-:W-:-:S04]  /*3a30*/  IMAD.WIDE R20, R219, R4, UR10 ;  /* 0x0000000adb147e25 */ /* 0x000fc8000f8e0204 */
[----:B------:R-:W-:Y:S01]  /*3a40*/  PLOP3.LUT P0, PT, PT, PT, UP1, 0x80, 0x0 ;  /* 0x000000000000781c */ /* 0x000fe20003f0f018 */
[----:B------:R3:W5:Y:S02]  /*3a50*/  @!P2 LDG.E R239, desc[UR8][R20.64] ;  /* 0x0000000814efa981 */ /* 0x000764000c1e1900 */
[----:B------:R-:W4:Y:S02]  /*3a60*/  S2UR UR13, SR_CTAID.Y ;  /* 0x00000000000d79c3 */ /* 0x000f240000002600 */
[----:B------:R3:W5:Y:S01]  /*3a70*/  @!P1 LDG.E R240, desc[UR8][R20.64+0x20] ;  /* 0x0000200814f09981 */ /* 0x000762000c1e1900 */
[----:B------:R-:W-:Y:S01]  /*3a80*/  @UP1 ULDC.64 UR22, c[0x0][0x3d0] ;  /* 0x0000f40000161ab9 */ /* 0x000fe20000000a00 */
[----:B------:R-:W-:-:S04]  /*3a90*/  DEPBAR.LE SB0, 0x1 ;  /* 0x000080400000791a */ /* 0x000fc80000000000 */
[----:B--2---:R-:W-:Y:S01]  /*3aa0*/  USHF.R.S32.HI UR16, URZ, 0x1f, UR5 ;  /* 0x0000001f3f107899 */ /* 0x004fe20008011405 */
[----:B------:R-:W2:Y:S08]  /*3ab0*/  LDC.64 R16, c[0x0][0x3b8] ;  /* 0x0000ee00ff107b82 */ /* 0x000eb00000000a00 */
[----:B------:R-:W-:Y:S01]  /*3ac0*/  BAR.SYNC.DEFER_BLOCKING 0x0 ;  /* 0x0000000000007b1d */ /* 0x000fe20000010000 */
[----:B------:R-:W-:-:S05]  /*3ad0*/  @UP1 UIMAD UR5, UR55, UR22, URZ ;  /* 0x00000016370512a4 */ /* 0x000fca000f8e023f */
[----:B------:R-:W-:Y:S01]  /*3ae0*/  @UP1 UMOV UR17, UR16 ;  /* 0x0000001000111c82 */ /* 0x000fe20008000000 */
[----:B-1----:R-:W-:Y:S02]  /*3af0*/  @UP1 UMOV UR16, UR15 ;  /* 0x0000000f00101c82 */ /* 0x002fe40008000000 */
[----:B----4-:R-:W-:Y:S02]  /*3b00*/  @UP1 UIMAD.WIDE.U32 UR16, UR13, UR22, UR16 ;  /* 0x000000160d1012a5 */ /* 0x010fe4000f8e0010 */
[----:B------:R-:W-:Y:S02]  /*3b10*/  @UP1 UIMAD UR5, UR13, UR23, UR5 ;  /* 0x000000170d0512a4 */ /* 0x000fe4000f8e0205 */
[----:B------:R-:W-:Y:S02]  /*3b20*/  @UP1 ULEA UR20, UP0, UR16, UR20, 0x2 ;  /* 0x0000001410141291 */ /* 0x000fe4000f80103f */
[----:B------:R-:W-:Y:S01]  /*3b30*/  @UP1 UIADD3 UR5, UR17, UR5, URZ ;  /* 0x0000000511051290 */ /* 0x000fe2000fffe03f */
[----:B------:R-:W1:Y:S01]  /*3b40*/  S2R R10, SR_TID.X ;  /* 0x00000000000a7919 */ /* 0x000e620000002100 */
[-C--:B------:R-:W-:Y:S01]  /*3b50*/  LEA.HI R12, R8, R9.reuse, RZ, 0x4 ;  /* 0x00000009080c7211 */ /* 0x080fe200078f20ff */
[----:B------:R-:W-:Y:S01]  /*3b60*/  IMAD.SHL.U32 R13, R214, 0x20, RZ ;  /* 0x00000020d60d7824 */ /* 0x000fe200078e00ff */
[----:B------:R-:W-:Y:S01]  /*3b70*/  @UP1 ULEA.HI.X UR21, UR16, UR21, UR5, 0x2, UP0 ;  /* 0x0000001510151291 */ /* 0x000fe200080f1405 */
[----:B------:R-:W-:Y:S01]  /*3b80*/  IMAD.U32 R18, RZ, RZ, UR20 ;  /* 0x00000014ff127e24 */ /* 0x000fe2000f8e00ff */
[----:B--2---:R-:W2:Y:S04]  /*3b90*/  LDG.E.64 R4, desc[UR8][R16.64] ;  /* 0x0000000810047981 */ /* 0x004ea8000c1e1b00 */
[----:B------:R-:W4:Y:S01]  /*3ba0*/  LDG.E.64 R14, desc[UR8][R16.64+0x8] ;  /* 0x00000808100e7981 */ /* 0x000f22000c1e1b00 */
[----:B------:R-:W-:Y:S01]  /*3bb0*/  IMAD.U32 R19, RZ, RZ, UR21 ;  /* 0x00000015ff137e24 */ /* 0x000fe2000f8e00ff */
[----:B------:R-:W-:Y:S01]  /*3bc0*/  LOP3.LUT R12, R12, 0xfffffff0, RZ, 0xc0, !PT ;  /* 0xfffffff00c0c7812 */ /* 0x000fe200078ec0ff */
[----:B------:R-:W-:Y:S01]  /*3bd0*/  @UP1 ULDC UR5, c[0x0][0x2e8] ;  /* 0x0000ba0000051ab9 */ /* 0x000fe20000000800 */
[----:B------:R-:W1:Y:S04]  /*3be0*/  LDSM.16.M88.4 R112, [R201+0x10000] ;  /* 0x01000000c970783b */ /* 0x000e680000000200 */
[----:B------:R-:W1:Y:S04]  /*3bf0*/  LDSM.16.M88.4 R116, [R201+0x10800] ;  /* 0x01080000c974783b */ /* 0x000e680000000200 */
[----:B------:R-:W1:Y:S04]  /*3c00*/  LDSM.16.M88.4 R120, [R200+0x10000] ;  /* 0x01000000c878783b */ /* 0x000e680000000200 */
[----:B------:R-:W2:Y:S04]  /*3c10*/  LDSM.16.M88.4 R124, [R200+0x10800] ;  /* 0x01080000c87c783b */ /* 0x000ea80000000200 */
[----:B------:R-:W2:Y:S04]  /*3c20*/  LDSM.16.M88.4 R128, [R3+0x10000] ;  /* 0x010000000380783b */ /* 0x000ea80000000200 */
[----:B------:R-:W2:Y:S04]  /*3c30*/  LDSM.16.M88.4 R132, [R3+0x10800] ;  /* 0x010800000384783b */ /* 0x000ea80000000200 */
[----:B------:R-:W2:Y:S04]  /*3c40*/  LDSM.16.M88.4 R144, [R201+0x12000] ;  /* 0x01200000c990783b */ /* 0x000ea80000000200 */
[----:B------:R-:W2:Y:S04]  /*3c50*/  LDSM.16.M88.4 R148, [R201+0x12800] ;  /* 0x01280000c994783b */ /* 0x000ea80000000200 */
[----:B------:R-:W2:Y:S04]  /*3c60*/  LDSM.16.M88.4 R152, [R200+0x12000] ;  /* 0x01200000c898783b */ /* 0x000ea80000000200 */
[----:B------:R-:W2:Y:S04]  /*3c70*/  LDSM.16.M88.4 R156, [R200+0x12800] ;  /* 0x01280000c89c783b */ /* 0x000ea80000000200 */
[----:B------:R-:W2:Y:S04]  /*3c80*/  LDSM.16.M88.4 R160, [R3+0x12000] ;  /* 0x0120000003a0783b */ /* 0x000ea80000000200 */
[----:B------:R-:W2:Y:S01]  /*3c90*/  LDSM.16.M88.4 R164, [R3+0x12800] ;  /* 0x0128000003a4783b */ /* 0x000ea20000000200 */
[----:B------:R-:W-:Y:S01]  /*3ca0*/  LEA.HI R8, R8, R9, RZ, 0x3 ;  /* 0x0000000908087211 */ /* 0x000fe200078f18ff */
[----:B------:R-:W-:-:S02]  /*3cb0*/  USHF.L.U32 UR23, UR12, 0x4, URZ ;  /* 0x000000040c177899 */ /* 0x000fc4000800063f */
[----:B------:R-:W3:Y:S01]  /*3cc0*/  @P0 LDG.E R6, desc[UR8][R18.64] ;  /* 0x0000000812060981 */ /* 0x000ee2000c1e1900 */
[----:B------:R-:W-:Y:S01]  /*3cd0*/  IMAD.IADD R7, R9, 0x1, -R12 ;  /* 0x0000000109077824 */ /* 0x000fe200078e0a0c */
[----:B------:R-:W3:Y:S01]  /*3ce0*/  @P0 MUFU.RCP R11, UR5 ;  /* 0x00000005000b0d08 */ /* 0x000ee20008001000 */
[----:B-1----:R-:W-:Y:S01]  /*3cf0*/  IMAD.SHL.U32 R10, R10, 0x2, RZ ;  /* 0x000000020a0a7824 */ /* 0x002fe200078e00ff */
[----:B------:R-:W-:Y:S02]  /*3d00*/  USHF.L.U32 UR20, UR12, 0x3, URZ ;  /* 0x000000030c147899 */ /* 0x000fe4000800063f */
[----:B------:R-:W-:Y:S01]  /*3d10*/  SHF.R.S32.HI R12, RZ, 0x1f, R7 ;  /* 0x0000001fff0c7819 */ /* 0x000fe20000011407 */
[----:B------:R-:W-:Y:S01]  /*3d20*/  IMAD.MOV.U32 R206, RZ, RZ, 0x20 ;  /* 0x00000020ffce7424 */ /* 0x000fe200078e00ff */
[----:B------:R-:W-:Y:S01]  /*3d30*/  LOP3.LUT R8, R8, 0xfffffff8, RZ, 0xc0, !PT ;  /* 0xfffffff808087812 */ /* 0x000fe200078ec0ff */
[----:B------:R-:W-:Y:S01]  /*3d40*/  IMAD.MOV.U32 R205, RZ, RZ, 0x40 ;  /* 0x00000040ffcd7424 */ /* 0x000fe200078e00ff */
[----:B------:R-:W-:Y:S01]  /*3d50*/  LEA.HI R12, R12, R7, RZ, 0x3 ;  /* 0x000000070c0c7211 */ /* 0x000fe200078f18ff */
[----:B------:R-:W-:-:S02]  /*3d60*/  UIMAD UR5, UR13, UR56, UR15 ;  /* 0x000000380d0572a4 */ /* 0x000fc4000f8e020f */
[----:B------:R-:W-:Y:S01]  /*3d70*/  IMAD.IADD R8, R9, 0x1, -R8 ;  /* 0x0000000109087824 */ /* 0x000fe200078e0a08 */
[----:B------:R-:W-:Y:S01]  /*3d80*/  LOP3.LUT R12, R12, 0xfffffff8, RZ, 0xc0, !PT ;  /* 0xfffffff80c0c7812 */ /* 0x000fe200078ec0ff */
[----:B------:R-:W-:Y:S02]  /*3d90*/  USHF.L.U32 UR5, UR5, 0x5, URZ ;  /* 0x0000000505057899 */ /* 0x000fe4000800063f */
[----:B------:R-:W-:Y:S01]  /*3da0*/  UIADD3 UR38, UR23, 0x20, URZ ;  /* 0x0000002017267890 */ /* 0x000fe2000fffe03f */
[----:B------:R-:W-:Y:S01]  /*3db0*/  LOP3.LUT P4, RZ, R8, 0x2, RZ, 0xc0, !PT ;  /* 0x0000000208ff7812 */ /* 0x000fe2000788c0ff */
[----:B------:R-:W-:Y:S01]  /*3dc0*/  IMAD.IADD R12, R7, 0x1, -R12 ;  /* 0x00000001070c7824 */ /* 0x000fe200078e0a0c */
[----:B------:R-:W-:Y:S02]  /*3dd0*/  UIADD3 UR33, UR23, 0x40, URZ ;  /* 0x0000004017217890 */ /* 0x000fe4000fffe03f */
[----:B------:R-:W-:Y:S01]  /*3de0*/  UIADD3 UR28, UR23, 0x60, URZ ;  /* 0x00000060171c7890 */ /* 0x000fe2000fffe03f */
[----:B------:R-:W-:Y:S01]  /*3df0*/  LOP3.LUT R10, R13, 0x6, R10, 0xf8, !PT ;  /* 0x000000060d0a7812 */ /* 0x000fe200078ef80a */
[----:B------:R-:W-:Y:S01]  /*3e00*/  IMAD.U32 R9, RZ, RZ, UR48 ;  /* 0x00000030ff097e24 */ /* 0x000fe2000f8e00ff */
[----:B------:R-:W-:Y:S01]  /*3e10*/  R2P PR, R12, 0x6 ;  /* 0x000000060c007804 */ /* 0x000fe20000000000 */
[----:B------:R-:W-:Y:S01]  /*3e20*/  USHF.R.S32.HI UR13, URZ, 0x1f, UR5 ;  /* 0x0000001f3f0d7899 */ /* 0x000fe20008011405 */
[----:B------:R-:W-:Y:S01]  /*3e30*/  SHF.R.S32.HI R7, RZ, 0x1f, R237 ;  /* 0x0000001fff077819 */ /* 0x000fe200000114ed */
[----:B------:R-:W-:-:S02]  /*3e40*/  UIADD3 UR37, UR20, UR38, URZ ;  /* 0x0000002614257290 */ /* 0x000fc4000fffe03f */
[----:B------:R-:W-:Y:S02]  /*3e50*/  UIADD3 UR32, UR20, UR33, URZ ;  /* 0x0000002114207290 */ /* 0x000fe4000fffe03f */
[----:B------:R-:W-:Y:S01]  /*3e60*/  UIADD3 UR27, UR20, UR28, URZ ;  /* 0x0000001c141b7290 */ /* 0x000fe2000fffe03f */
[----:B------:R-:W-:Y:S01]  /*3e70*/  IMAD R234, R9, 0x40, R10 ;  /* 0x0000004009ea7824 */ /* 0x000fe200078e020a */
[----:B------:R-:W-:Y:S01]  /*3e80*/  UIADD3 UR36, UR20, UR37, URZ ;  /* 0x0000002514247290 */ /* 0x000fe2000fffe03f */
[----:B------:R-:W-:Y:S01]  /*3e90*/  VIADD R208, R211, 0x2000 ;  /* 0x00002000d3d07836 */ /* 0x000fe20000000000 */
[----:B------:R-:W-:Y:S01]  /*3ea0*/  UIADD3 UR31, UR20, UR32, URZ ;  /* 0x00000020141f7290 */ /* 0x000fe2000fffe03f */
[----:B------:R-:W-:Y:S01]  /*3eb0*/  VIADD R207, R212, 0x2000 ;  /* 0x00002000d4cf7836 */ /* 0x000fe20000000000 */
[----:B------:R-:W-:Y:S01]  /*3ec0*/  UIADD3 UR26, UR20, UR27, URZ ;  /* 0x0000001b141a7290 */ /* 0x000fe2000fffe03f */
[----:B------:R-:W-:Y:S01]  /*3ed0*/  SEL R206, R206, 0xffffffe0, !P1 ;  /* 0xffffffe0cece7807 */ /* 0x000fe20004800000 */
[----:B------:R-:W-:-:S02]  /*3ee0*/  UIMAD UR47, UR12, 0x18, URZ ;  /* 0x000000180c2f78a4 */ /* 0x000fc4000f8e023f */
[----:B------:R-:W-:Y:S02]  /*3ef0*/  USHF.L.U32 UR46, UR12, 0x5, URZ ;  /* 0x000000050c2e7899 */ /* 0x000fe4000800063f */
[----:B------:R-:W-:Y:S02]  /*3f00*/  UIMAD UR45, UR12, 0x28, URZ ;  /* 0x000000280c2d78a4 */ /* 0x000fe4000f8e023f */
[----:B------:R-:W-:Y:S02]  /*3f10*/  UIMAD UR44, UR12, 0x30, URZ ;  /* 0x000000300c2c78a4 */ /* 0x000fe4000f8e023f */
[----:B------:R-:W-:Y:S01]  /*3f20*/  UIMAD UR42, UR12, 0x38, URZ ;  /* 0x000000380c2a78a4 */ /* 0x000fe2000f8e023f */
[----:B------:R-:W-:Y:S01]  /*3f30*/  IADD3 R244, R219, -UR14, -R234 ;  /* 0x8000000edbf47c10 */ /* 0x000fe2000fffe8ea */
[----:B------:R-:W-:Y:S01]  /*3f40*/  UIADD3 UR35, UR20, UR36, URZ ;  /* 0x0000002414237290 */ /* 0x000fe2000fffe03f */
[----:B------:R-:W-:Y:S01]  /*3f50*/  SEL R205, R205, 0xffffffc0, !P2 ;  /* 0xffffffc0cdcd7807 */ /* 0x000fe20005000000 */
[----:B------:R-:W-:Y:S01]  /*3f60*/  UIADD3 UR30, UR20, UR31, URZ ;  /* 0x0000001f141e7290 */ /* 0x000fe2000fffe03f */
[----:B------:R-:W-:Y:S01]  /*3f70*/  SEL R208, R208, R211, !P3 ;  /* 0x000000d3d0d07207 */ /* 0x000fe20005800000 */
[----:B------:R-:W-:Y:S01]  /*3f80*/  UIADD3 UR25, UR20, UR26, URZ ;  /* 0x0000001a14197290 */ /* 0x000fe2000fffe03f */
[----:B------:R-:W-:Y:S01]  /*3f90*/  SEL R207, R207, R212, !P3 ;  /* 0x000000d4cfcf7207 */ /* 0x000fe20005800000 */
[----:B------:R-:W-:Y:S01]  /*3fa0*/  IMAD.IADD R204, R209, 0x1, R206 ;  /* 0x00000001d1cc7824 */ /* 0x000fe200078e02ce */
[----:B------:R-:W-:Y:S01]  /*3fb0*/  UIADD3 UR51, -UR7, 0x40, UR51 ;  /* 0x0000004007337890 */ /* 0x000fe2000fffe133 */
[----:B------:R-:W-:Y:S01]  /*3fc0*/  IMAD.MOV.U32 R238, RZ, RZ, R241 ;  /* 0x000000ffffee7224 */ /* 0x000fe200078e00f1 */
[----:B------:R-:W-:Y:S01]  /*3fd0*/  UIADD3 UR34, UR20, UR35, URZ ;  /* 0x0000002314227290 */ /* 0x000fe2000fffe03f */
[----:B------:R-:W-:Y:S01]  /*3fe0*/  IMAD.MOV.U32 R232, RZ, RZ, 0x4 ;  /* 0x00000004ffe87424 */ /* 0x000fe200078e00ff */
[----:B------:R-:W-:Y:S01]  /*3ff0*/  UIADD3 UR29, UR20, UR30, URZ ;  /* 0x0000001e141d7290 */ /* 0x000fe2000fffe03f */
[----:B------:R-:W-:Y:S01]  /*4000*/  CS2R R94, SRZ ;  /* 0x00000000005e7805 */ /* 0x000fe2000001ff00 */
[----:B------:R-:W-:Y:S01]  /*4010*/  UIADD3 UR24, UR20, UR25, URZ ;  /* 0x0000001914187290 */ /* 0x000fe2000fffe03f */
        /* <DEDUP_REMOVED lines=31> */
[----:B------:R-:W-:Y:S01]  /*4210*/  LEA R208, R208, UR4, 0x1 ;  /* 0x00000004d0d07c11 */ /* 0x000fe2000f8e08ff */
[----:B------:R-:W-:Y:S01]  /*4220*/  VIADD R244, R244, UR7 ;  /* 0x00000007f4f47c36 */ /* 0x000fe20008000000 */
[----:B------:R-:W-:Y:S01]  /*4230*/  LEA R207, R207, UR4, 0x1 ;  /* 0x00000004cfcf7c11 */ /* 0x000fe2000f8e08ff */
[----:B------:R-:W-:Y:S01]  /*4240*/  IMAD.IADD R202, R209, 0x1, R205 ;  /* 0x00000001d1ca7824 */ /* 0x000fe200078e02cd */
[----:B------:R-:W-:Y:S01]  /*4250*/  ULDC UR16, c[0x0][0x394] ;  /* 0x0000e50000107ab9 */ /* 0x000fe20000000800 */
[----:B------:R-:W-:Y:S01]  /*4260*/  IMAD.IADD R203, R205, 0x1, R204 ;  /* 0x00000001cdcb7824 */ /* 0x000fe200078e02cc */
[----:B------:R-:W-:Y:S02]  /*4270*/  UIADD3 UR51, UR51, -UR39, URZ ;  /* 0x8000002733337290 */ /* 0x000fe4000fffe03f */
[----:B------:R-:W-:Y:S02]  /*4280*/  UIADD3 UR41, UR20, UR34, URZ ;  /* 0x0000002214297290 */ /* 0x000fe4000fffe03f */
[----:B------:R-:W-:-:S02]  /*4290*/  UIADD3 UR40, UR20, UR29, URZ ;  /* 0x0000001d14287290 */ /* 0x000fc4000fffe03f */
[----:B------:R-:W-:Y:S01]  /*42a0*/  UIADD3 UR39, UR20, UR24, URZ ;  /* 0x0000001814277290 */ /* 0x000fe2000fffe03f */
[----:B------:R-:W-:Y:S01]  /*42b0*/  UMOV UR17, UR16 ;  /* 0x0000001000117c82 */ /* 0x000fe20008000000 */
[----:B------:R-:W-:Y:S01]  /*42c0*/  ULDC.U8 UR22, c[0x0][0x388] ;  /* 0x0000e20000167ab9 */ /* 0x000fe20000000000 */
[----:B------:R-:W-:Y:S01]  /*42d0*/  ULDC UR21, c[0x0][0x2ec] ;  /* 0x0000bb0000157ab9 */ /* 0x000fe20000000800 */
[----:B--2---:R-:W-:Y:S02]  /*42e0*/  R2UR UR49, R5 ;  /* 0x00000000053172ca */ /* 0x004fe400000e0000 */
[----:B------:R-:W-:Y:S01]  /*42f0*/  R2UR UR50, R4 ;  /* 0x00000000043272ca */ /* 0x000fe200000e0000 */
[----:B------:R-:W-:Y:S01]  /*4300*/  IMAD.MOV.U32 R4, RZ, RZ, 0x20 ;  /* 0x00000020ff047424 */ /* 0x000fe200078e00ff */
[----:B----4-:R-:W-:-:S04]  /*4310*/  IADD3 R237, P6, P5, R14, UR5, R237 ;  /* 0x000000050eed7c10 */ /* 0x010fc8000fdde0ed */
[----:B------:R-:W-:Y:S02]  /*4320*/  SEL R4, R4, 0xffffffe0, !P4 ;  /* 0xffffffe004047807 */ /* 0x000fe40006000000 */
[----:B------:R-:W-:-:S03]  /*4330*/  IADD3.X R236, R15, UR13, R7, P6, P5 ;  /* 0x0000000d0fec7c10 */ /* 0x000fc6000b7ea407 */
[----:B------:R-:W-:Y:S01]  /*4340*/  IMAD.IADD R4, R4, 0x1, R3 ;  /* 0x0000000104047824 */ /* 0x000fe200078e0203 */
[----:B------:R-:W-:Y:S02]  /*4350*/  UIADD3 UR13, UR49, 0x646e171e, URZ ;  /* 0x646e171e310d7890 */ /* 0x000fe4000fffe03f */
[----:B------:R-:W-:Y:S02]  /*4360*/  UIADD3 UR12, UR50, -0x4ab325aa, URZ ;  /* 0xb54cda56320c7890 */ /* 0x000fe4000fffe03f */
[----:B------:R-:W1:Y:S04]  /*4370*/  LDSM.16.M88.4 R136, [R4+0x10000] ;  /* 0x010000000488783b */ /* 0x000e680000000200 */
[----:B------:R-:W2:Y:S04]  /*4380*/  LDSM.16.M88.4 R140, [R4+0x10800] ;  /* 0x01080000048c783b */ /* 0x000ea80000000200 */
[----:B------:R-:W4:Y:S04]  /*4390*/  LDSM.16.M88.4 R168, [R4+0x12000] ;  /* 0x0120000004a8783b */ /* 0x000f280000000200 */
[----:B------:R1:W2:Y:S01]  /*43a0*/  LDSM.16.M88.4 R172, [R4+0x12800] ;  /* 0x0128000004ac783b */ /* 0x0002a20000000200 */
[----:B------:R-:W-:Y:S01]  /*43b0*/  UMOV UR5, URZ ;  /* 0x0000003f00057c82 */ /* 0x000fe20008000000 */
[----:B------:R-:W-:-:S02]  /*43c0*/  UIADD3 UR61, UR49, -0x56f99767, URZ ;  /* 0xa9066899313d7890 */ /* 0x000fc4000fffe03f */
[----:B------:R-:W-:Y:S02]  /*43d0*/  UIADD3 UR60, UR50, 0x1715609d, URZ ;  /* 0x1715609d323c7890 */ /* 0x000fe4000fffe03f */
[----:B------:R-:W-:Y:S02]  /*43e0*/  UIADD3 UR59, UR49, -0x126145ec, URZ ;  /* 0xed9eba14313b7890 */ /* 0x000fe4000fffe03f */
[----:B------:R-:W-:Y:S01]  /*43f0*/  UIADD3 UR58, UR50, 0x78dde6e4, URZ ;  /* 0x78dde6e4323a7890 */ /* 0x000fe2000fffe03f */
[----:B---3--:R-:W-:-:S05]  /*4400*/  @P0 FMUL.FTZ R6, R6, R11 ;  /* 0x0000000b06060220 */ /* 0x008fca0000410000 */
[----:B------:R-:W-:Y:S01]  /*4410*/  @P0 R2UR UR15, R6 ;  /* 0x00000000060f02ca */ /* 0x000fe200000e0000 */
[----:B-1----:R-:W-:Y:S02]  /*4420*/  IMAD.U32 R4, RZ, RZ, UR13 ;  /* 0x0000000dff047e24 */ /* 0x002fe4000f8e00ff */
[----:B------:R-:W-:Y:S01]  /*4430*/  IMAD.U32 R4, RZ, RZ, UR12 ;  /* 0x0000000cff047e24 */ /* 0x000fe2000f8e00ff */
[----:B------:R-:W-:Y:S02]  /*4440*/  UIADD3 UR57, UR49, 0x32370b8f, URZ ;  /* 0x32370b8f31397890 */ /* 0x000fe4000fffe03f */
[----:B------:R-:W-:Y:S02]  /*4450*/  UIADD3 UR56, UR50, -0x255992d5, URZ ;  /* 0xdaa66d2b32387890 */ /* 0x000fe4000fffe03f */
[----:B------:R-:W-:Y:S02]  /*4460*/  UIADD3 UR55, UR49, 0x76cf5d0a, URZ ;  /* 0x76cf5d0a31377890 */ /* 0x000fe4000fffe03f */
[----:B------:R-:W-:-:S02]  /*4470*/  UIADD3 UR54, UR50, 0x3c6ef372, URZ ;  /* 0x3c6ef37232367890 */ /* 0x000fc4000fffe03f */
[----:B------:R-:W-:Y:S01]  /*4480*/  UIADD3 UR53, UR49, -0x4498517b, URZ ;  /* 0xbb67ae8531357890 */ /* 0x000fe2000fffe03f */
[----:B------:R-:W-:Y:S01]  /*4490*/  @UP1 UMOV UR5, UR15 ;  /* 0x0000000f00051c82 */ /* 0x000fe20008000000 */
[----:B--2-4-:R-:W-:-:S12]  /*44a0*/  UIADD3 UR52, UR50, -0x61c88647, URZ ;  /* 0x9e3779b932347890 */ /* 0x014fd8000fffe03f */
.L_x_1144:
[----:B------:R-:W0:Y:S01]  /*44b0*/  LDGDEPBAR ;  /* 0x00000000000079af */ /* 0x000e220000000000 */
[----:B------:R-:W-:Y:S01]  /*44c0*/  IMAD.U32 R180, RZ, RZ, UR19 ;  /* 0x00000013ffb47e24 */ /* 0x000fe2000f8e00ff */
[----:B------:R-:W-:Y:S01]  /*44d0*/  USHF.L.U32 UR12, UR6, 0x6, URZ ;  /* 0x00000006060c7899 */ /* 0x000fe2000800063f */
[----:B------:R-:W-:Y:S01]  /*44e0*/  IMAD.U32 R181, RZ, RZ, UR18 ;  /* 0x00000012ffb57e24 */ /* 0x000fe2000f8e00ff */
[----:B------:R-:W-:Y:S01]  /*44f0*/  ULDC UR13, c[0x0][0x394] ;  /* 0x0000e500000d7ab9 */ /* 0x000fe20000000800 */
[----:B------:R-:W-:Y:S01]  /*4500*/  IMAD.IADD R178, R207, 0x1, R206 ;  /* 0x00000001cfb27824 */ /* 0x000fe200078e02ce */
[----:B------:R-:W-:Y:S01]  /*4510*/  LEA R182, P0, R219, R180, 0x2 ;  /* 0x000000b4dbb67211 */ /* 0x000fe200078010ff */
[--C-:B------:R-:W-:Y:S01]  /*4520*/  IMAD.IADD R177, R207, 0x1, R205.reuse ;  /* 0x00000001cfb17824 */ /* 0x100fe200078e02cd */
[----:B------:R-:W-:Y:S01]  /*4530*/  UISETP.GE.AND UP0, UPT, UR12, UR51, UPT ;  /* 0x000000330c00728c */ /* 0x000fe2000bf06270 */
[----:B------:R-:W-:Y:S01]  /*4540*/  IMAD.IADD R176, R178, 0x1, R205 ;  /* 0x00000001b2b07824 */ /* 0x000fe200078e02cd */
[----:B------:R-:W-:Y:S01]  /*4550*/  LEA.HI.X.SX32 R183, R219, R181, 0x2, P0 ;  /* 0x000000b5dbb77211 */ /* 0x000fe200000f16ff */
[----:B------:R-:W-:Y:S04]  /*4560*/  VIADD R179, R244, UR12 ;  /* 0x0000000cf4b37c36 */ /* 0x000fe80008000000 */
[C---:B------:R-:W-:Y:S02]  /*4570*/  VIADD R184, R179.reuse, 0x8 ;  /* 0x00000008b3b87836 */ /* 0x040fe40000000000 */
[C---:B------:R-:W-:Y:S02]  /*4580*/  VIADD R191, R179.reuse, 0xffffffff ;  /* 0xffffffffb3bf7836 */ /* 0x040fe40000000000 */
[C---:B------:R-:W-:Y:S01]  /*4590*/  VIADD R190, R179.reuse, 0xfffffff8 ;  /* 0xfffffff8b3be7836 */ /* 0x040fe20000000000 */
[----:B------:R-:W-:Y:S01]  /*45a0*/  ISETP.GE.AND P1, PT, R184, RZ, PT ;  /* 0x000000ffb800720c */ /* 0x000fe20003f26270 */
[----:B------:R-:W-:Y:S01]  /*45b0*/  VIADD R189, R179, 0xfffffff7 ;  /* 0xfffffff7b3bd7836 */ /* 0x000fe20000000000 */
[----:B------:R-:W-:Y:S01]  /*45c0*/  ISETP.GE.AND P6, PT, R191, RZ, PT ;  /* 0x000000ffbf00720c */ /* 0x000fe20003fc6270 */
[C---:B------:R-:W-:Y:S01]  /*45d0*/  VIADD R185, R179.reuse, 0xffffffe7 ;  /* 0xffffffe7b3b97836 */ /* 0x040fe20000000000 */
[----:B------:R-:W-:Y:S04]  /*45e0*/  DEPBAR.LE SB0, 0x0 ;  /* 0x000080000000791a */ /* 0x000fe80000000000 */
[----:B------:R-:W-:Y:S01]  /*45f0*/  BAR.SYNC.DEFER_BLOCKING 0x0 ;  /* 0x0000000000007b1d */ /* 0x000fe20000010000 */
[C---:B------:R-:W-:Y:S01]  /*4600*/  VIADD R188, R179.reuse, 0xfffffff0 ;  /* 0xfffffff0b3bc7836 */ /* 0x040fe20000000000 */
[----:B------:R-:W-:Y:S01]  /*4610*/  ISETP.GE.AND P5, PT, R190, RZ, PT ;  /* 0x000000ffbe00720c */ /* 0x000fe20003fa6270 */
[----:B------:R-:W-:Y:S01]  /*4620*/  VIADD R187, R179, 0xffffffef ;  /* 0xffffffefb3bb7836 */ /* 0x000fe20000000000 */
[----:B------:R-:W-:Y:S01]  /*4630*/  ISETP.GE.AND P4, PT, R189, RZ, PT ;  /* 0x000000ffbd00720c */ /* 0x000fe20003f86270 */
[C---:B------:R-:W-:Y:S01]  /*4640*/  VIADD R186, R179.reuse, 0xffffffe8 ;  /* 0xffffffe8b3ba7836 */ /* 0x040fe20000000000 */
[----:B------:R-:W-:Y:S02]  /*4650*/  @!P1 IADD3 R184, -R179, -0x8, RZ ;  /* 0xfffffff8b3b89810 */ /* 0x000fe40007ffe1ff */
[----:B------:R-:W-:Y:S02]  /*4660*/  ISETP.GE.AND P3, PT, R188, RZ, PT ;  /* 0x000000ffbc00720c */ /* 0x000fe40003f66270 */
[----:B------:R-:W-:Y:S02]  /*4670*/  ISETP.GE.AND P2, PT, R187, RZ, PT ;  /* 0x000000ffbb00720c */ /* 0x000fe40003f46270 */
[----:B------:R-:W-:Y:S02]  /*4680*/  ISETP.GE.AND P1, PT, R186, RZ, PT ;  /* 0x000000ffba00720c */ /* 0x000fe40003f26270 */
[C---:B------:R-:W-:Y:S02]  /*4690*/  @!P6 IADD3 R191, -R179.reuse, 0x1, RZ ;  /* 0x00000001b3bfe810 */ /* 0x040fe40007ffe1ff */
[C---:B------:R-:W-:Y:S02]  /*46a0*/  @!P5 IADD3 R190, -R179.reuse, 0x8, RZ ;  /* 0x00000008b3bed810 */ /* 0x040fe40007ffe1ff */
[C---:B------:R-:W-:Y:S02]  /*46b0*/  @!P4 IADD3 R189, -R179.reuse, 0x9, RZ ;  /* 0x00000009b3bdc810 */ /* 0x040fe40007ffe1ff */
[----:B------:R-:W-:Y:S02]  /*46c0*/  I2FP.F32.S32 R195, R184 ;  /* 0x000000b800c37245 */ /* 0x000fe40000201400 */
[C---:B------:R-:W-:Y:S01]  /*46d0*/  @!P3 IADD3 R188, -R179.reuse, 0x10, RZ ;  /* 0x00000010b3bcb810 */ /* 0x040fe20007ffe1ff */
[----:B-----5:R-:W5:Y:S01]  /*46e0*/  LDG.E R181, desc[UR8][R182.64] ;  /* 0x00000008b6b57981 */ /* 0x020f62000c1e1900 */
[C---:B------:R-:W-:Y:S02]  /*46f0*/  @!P2 IADD3 R187, -R179.reuse, 0x11, RZ ;  /* 0x00000011b3bba810 */ /* 0x040fe40007ffe1ff */
[C---:B------:R-:W-:Y:S01]  /*4700*/  @!P1 IADD3 R186, -R179.reuse, 0x18, RZ ;  /* 0x00000018b3ba9810 */ /* 0x040fe20007ffe1ff */
[----:B------:R1:W5:Y:S01]  /*4710*/  LDG.E R180, desc[UR8][R182.64+0x20] ;  /* 0x00002008b6b47981 */ /* 0x000362000c1e1900 */
[----:B------:R-:W-:Y:S03]  /*4720*/  I2FP.F32.S32 R184, R191 ;  /* 0x000000bf00b87245 */ /* 0x000fe60000201400 */
[----:B------:R-:W-:Y:S04]  /*4730*/  LDSM.16.M88.4 R20, [R207] ;  /* 0x00000000cf14783b */ /* 0x000fe80000000200 */
[----:B------:R-:W2:Y:S04]  /*4740*/  LDSM.16.M88.4 R24, [R201+0xc000] ;  /* 0x00c00000c918783b */ /* 0x000ea80000000200 */
[----:B------:R-:W3:Y:S04]  /*4750*/  LDSM.16.M88.4 R28, [R201+0xc800] ;  /* 0x00c80000c91c783b */ /* 0x000ee80000000200 */
[----:B------:R-:W-:Y:S04]  /*4760*/  LDSM.16.M88.4 R32, [R178] ;  /* 0x00000000b220783b */ /* 0x000fe80000000200 */
[----:B------:R-:W4:Y:S04]  /*4770*/  LDSM.16.M88.4 R100, [R200+0xc000] ;  /* 0x00c00000c864783b */ /* 0x000f280000000200 */
[----:B------:R-:W4:Y:S01]  /*4780*/  LDSM.16.M88.4 R104, [R200+0xc800] ;  /* 0x00c80000c868783b */ /* 0x000f220000000200 */
[----:B-1----:R-:W-:Y:S01]  /*4790*/  VIADD R183, R179, 0x7 ;  /* 0x00000007b3b77836 */ /* 0x002fe20000000000 */
[----:B------:R-:W-:Y:S02]  /*47a0*/  IABS R182, R179 ;  /* 0x000000b300b67213 */ /* 0x000fe40000000000 */
[----:B------:R-:W-:Y:S02]  /*47b0*/  LDSM.16.M88.4 R108, [R3+0xc000] ;  /* 0x00c00000036c783b */ /* 0x000fe40000000200 */
[----:B------:R-:W-:Y:S02]  /*47c0*/  ISETP.GE.AND P0, PT, R183, RZ, PT ;  /* 0x000000ffb700720c */ /* 0x000fe40003f06270 */
[----:B------:R-:W-:Y:S11]  /*47d0*/  I2FP.F32.S32 R193, R182 ;  /* 0x000000b600c17245 */ /* 0x000ff60000201400 */
[----:B------:R-:W-:Y:S02]  /*47e0*/  @!P0 IADD3 R183, -R179, -0x7, RZ ;  /* 0xfffffff9b3b78810 */ /* 0x000fe40007ffe1ff */
[----:B------:R-:W-:Y:S02]  /*47f0*/  ISETP.GE.AND P0, PT, R185, RZ, PT ;  /* 0x000000ffb900720c */ /* 0x000fe40003f06270 */
[----:B------:R-:W-:Y:S01]  /*4800*/  I2FP.F32.S32 R182, R183 ;  /* 0x000000b700b67245 */ /* 0x000fe20000201400 */
[C---:B--2---:R-:W-:Y:S03]  /*4810*/  HMMA.16816.F32.BF16 R4, R20.reuse, R24, RZ ;  /* 0x000000181404723c */ /* 0x044fe600000418ff */
[----:B------:R-:W-:Y:S03]  /*4820*/  I2FP.F32.S32 R183, R188 ;  /* 0x000000bc00b77245 */ /* 0x000fe60000201400 */
[C---:B------:R-:W-:Y:S01]  /*4830*/  HMMA.16816.F32.BF16 R8, R20.reuse, R26, RZ ;  /* 0x0000001a1408723c */ /* 0x040fe200000418ff */
[----:B------:R-:W1:Y:S04]  /*4840*/  LDSM.16.M88.4 R24, [R177] ;  /* 0x00000000b118783b */ /* 0x000e680000000200 */
[----:B------:R-:W-:Y:S01]  /*4850*/  @!P0 IADD3 R185, -R179, 0x19, RZ ;  /* 0x00000019b3b98810 */ /* 0x000fe20007ffe1ff */
[C---:B---3--:R-:W-:Y:S01]  /*4860*/  HMMA.16816.F32.BF16 R12, R20.reuse, R28, RZ ;  /* 0x0000001c140c723c */ /* 0x048fe200000418ff */
[----:B------:R-:W-:Y:S04]  /*4870*/  PLOP3.LUT P0, PT, PT, PT, UP0, 0x80, 0x0 ;  /* 0x000000000000781c */ /* 0x000fe80003f0f008 */
[----:B------:R-:W-:Y:S01]  /*4880*/  I2FP.F32.S32 R179, R190 ;  /* 0x000000be00b37245 */ /* 0x000fe20000201400 */
[----:B------:R-:W-:Y:S01]  /*4890*/  HMMA.16816.F32.BF16 R16, R20, R30, RZ ;  /* 0x0000001e1410723c */ /* 0x000fe200000418ff */
[----:B------:R-:W2:Y:S04]  /*48a0*/  LDSM.16.M88.4 R20, [R3+0xc800] ;  /* 0x00c800000314783b */ /* 0x000ea80000000200 */
[----:B------:R-:W-:Y:S01]  /*48b0*/  LDSM.16.M88.4 R28, [R176] ;  /* 0x00000000b01c783b */ /* 0x000fe20000000200 */
[C---:B----4-:R-:W-:Y:S06]  /*48c0*/  HMMA.16816.F32.BF16 R4, R32.reuse, R100, R4 ;  /* 0x000000642004723c */ /* 0x050fec0000041804 */
[C---:B------:R-:W-:Y:S01]  /*48d0*/  HMMA.16816.F32.BF16 R8, R32.reuse, R102, R8 ;  /* 0x000000662008723c */ /* 0x040fe20000041808 */
[----:B------:R-:W3:Y:S05]  /*48e0*/  LDSM.16.M88.4 R100, [R2+0xc000] ;  /* 0x00c000000264783b */ /* 0x000eea0000000200 */
[C---:B------:R-:W-:Y:S06]  /*48f0*/  HMMA.16816.F32.BF16 R12, R32.reuse, R104, R12 ;  /* 0x00000068200c723c */ /* 0x040fec000004180c */
[----:B------:R-:W-:Y:S01]  /*4900*/  HMMA.16816.F32.BF16 R16, R32, R106, R16 ;  /* 0x0000006a2010723c */ /* 0x000fe20000041810 */
[----:B------:R-:W4:Y:S04]  /*4910*/  LDSM.16.M88.4 R32, [R2+0xc800] ;  /* 0x00c800000220783b */ /* 0x000f280000000200 */
[----:B------:R-:W-:Y:S01]  /*4920*/  LDSM.16.M88.4 R104, [R207+0x2000] ;  /* 0x00200000cf68783b */ /* 0x000fe20000000200 */
[C---:B-1----:R-:W-:Y:S06]  /*4930*/  HMMA.16816.F32.BF16 R4, R24.reuse, R108, R4 ;  /* 0x0000006c1804723c */ /* 0x042fec0000041804 */
[C---:B------:R-:W-:Y:S01]  /*4940*/  HMMA.16816.F32.BF16 R8, R24.reuse, R110, R8 ;  /* 0x0000006e1808723c */ /* 0x040fe20000041808 */
[----:B------:R-:W1:Y:S05]  /*4950*/  LDSM.16.M88.4 R108, [R201+0xe000] ;  /* 0x00e00000c96c783b */ /* 0x000e6a0000000200 */
[C---:B--2---:R-:W-:Y:S06]  /*4960*/  HMMA.16816.F32.BF16 R12, R24.reuse, R20, R12 ;  /* 0x00000014180c723c */ /* 0x044fec000004180c */
[----:B------:R-:W-:Y:S01]  /*4970*/  HMMA.16816.F32.BF16 R16, R24, R22, R16 ;  /* 0x000000161810723c */ /* 0x000fe20000041810 */
[----:B------:R-:W2:Y:S04]  /*4980*/  LDSM.16.M88.4 R20, [R201+0xe800] ;  /* 0x00e80000c914783b */ /* 0x000ea80000000200 */
[----:B------:R-:W-:Y:S01]  /*4990*/  LDSM.16.M88.4 R24, [R178+0x2000] ;  /* 0x00200000b218783b */ /* 0x000fe20000000200 */
[C---:B---3--:R-:W-:Y:S06]  /*49a0*/  HMMA.16816.F32.BF16 R4, R28.reuse, R100, R4 ;  /* 0x000000641c04723c */ /* 0x048fec0000041804 */
[C---:B------:R-:W-:Y:S01]  /*49b0*/  HMMA.16816.F32.BF16 R8, R28.reuse, R102, R8 ;  /* 0x000000661c08723c */ /* 0x040fe20000041808 */
[----:B------:R-:W3:Y:S05]  /*49c0*/  LDSM.16.M88.4 R100, [R200+0xe000] ;  /* 0x00e00000c864783b */ /* 0x000eea0000000200 */
[C---:B----4-:R-:W-:Y:S06]  /*49d0*/  HMMA.16816.F32.BF16 R12, R28.reuse, R32, R12 ;  /* 0x000000201c0c723c */ /* 0x050fec000004180c */
        /* <DEDUP_REMOVED lines=15> */
[----:B------:R-:W4:Y:S05]  /*4ad0*/  LDSM.16.M88.4 R24, [R2+0xe800] ;  /* 0x00e800000218783b */ /* 0x000f2a0000000200 */
[C---:B-1----:R-:W-:Y:S06]  /*4ae0*/  HMMA.16816.F32.BF16 R4, R32.reuse, R108, R4 ;  /* 0x0000006c2004723c */ /* 0x042fec0000041804 */
[C---:B------:R-:W-:Y:S06]  /*4af0*/  HMMA.16816.F32.BF16 R8, R32.reuse, R110, R8 ;  /* 0x0000006e2008723c */ /* 0x040fec0000041808 */
[C---:B--2---:R-:W-:Y:S06]  /*4b00*/  HMMA.16816.F32.BF16 R12, R32.reuse, R20, R12 ;  /* 0x00000014200c723c */ /* 0x044fec000004180c */
[----:B------:R-:W-:Y:S06]  /*4b10*/  HMMA.16816.F32.BF16 R16, R32, R22, R16 ;  /* 0x000000162010723c */ /* 0x000fec0000041810 */
[C---:B---3--:R-:W-:Y:S06]  /*4b20*/  HMMA.16816.F32.BF16 R4, R100.reuse, R104, R4 ;  /* 0x000000686404723c */ /* 0x048fec0000041804 */
[C---:B------:R-:W-:Y:S06]  /*4b30*/  HMMA.16816.F32.BF16 R8, R100.reuse, R106, R8 ;  /* 0x0000006a6408723c */ /* 0x040fec0000041808 */
[C---:B----4-:R-:W-:Y:S06]  /*4b40*/  HMMA.16816.F32.BF16 R12, R100.reuse, R24, R12 ;  /* 0x00000018640c723c */ /* 0x050fec000004180c */
[----:B------:R-:W-:Y:S06]  /*4b50*/  HMMA.16816.F32.BF16 R16, R100, R26, R16 ;  /* 0x0000001a6410723c */ /* 0x000fec0000041810 */
[----:B------:R-:W-:Y:S01]  /*4b60*/  FFMA.FTZ R7, R182, -UR5, R7 ;  /* 0x80000005b6077c23 */ /* 0x000fe20008010007 */
[----:B------:R-:W-:Y:S01]  /*4b70*/  I2FP.F32.S32 R182, R189 ;  /* 0x000000bd00b67245 */ /* 0x000fe20000201400 */
[C---:B------:R-:W-:Y:S03]  /*4b80*/  FFMA.FTZ R5, R184.reuse, -UR5, R5 ;  /* 0x80000005b8057c23 */ /* 0x040fe60008010005 */
[----:B------:R-:W-:Y:S01]  /*4b90*/  FFMA.FTZ R6, R195, -UR5, R6 ;  /* 0x80000005c3067c23 */ /* 0x000fe20008010006 */
[----:B------:R-:W-:Y:S01]  /*4ba0*/  FFMA.FTZ R11, R184, -UR5, R11 ;  /* 0x80000005b80b7c23 */ /* 0x000fe2000801000b */
[----:B------:R-:W-:Y:S01]  /*4bb0*/  FFMA.FTZ R8, R179, -UR5, R8 ;  /* 0x80000005b3087c23 */ /* 0x000fe20008010008 */
[C---:B------:R-:W-:Y:S01]  /*4bc0*/  FFMA.FTZ R9, R182.reuse, -UR5, R9 ;  /* 0x80000005b6097c23 */ /* 0x040fe20008010009 */
[----:B------:R-:W-:Y:S01]  /*4bd0*/  I2FP.F32.S32 R184, R187 ;  /* 0x000000bb00b87245 */ /* 0x000fe20000201400 */
[C---:B------:R-:W-:Y:S01]  /*4be0*/  FFMA.FTZ R4, R193.reuse, -UR5, R4 ;  /* 0x80000005c1047c23 */ /* 0x040fe20008010004 */
[----:B------:R-:W-:Y:S01]  /*4bf0*/  FFMA.FTZ R10, R193, -UR5, R10 ;  /* 0x80000005c10a7c23 */ /* 0x000fe2000801000a */
[----:B------:R-:W-:Y:S01]  /*4c00*/  FFMA.FTZ R14, R179, -UR5, R14 ;  /* 0x80000005b30e7c23 */ /* 0x000fe2000801000e */
[----:B------:R-:W-:Y:S01]  /*4c10*/  FFMA.FTZ R15, R182, -UR5, R15 ;  /* 0x80000005b60f7c23 */ /* 0x000fe2000801000f */
[----:B------:R-:W-:Y:S01]  /*4c20*/  I2FP.F32.S32 R179, R186 ;  /* 0x000000ba00b37245 */ /* 0x000fe20000201400 */
[C---:B------:R-:W-:Y:S01]  /*4c30*/  FFMA.FTZ R12, R183.reuse, -UR5, R12 ;  /* 0x80000005b70c7c23 */ /* 0x040fe2000801000c */
[----:B------:R-:W-:Y:S01]  /*4c40*/  I2FP.F32.S32 R182, R185 ;  /* 0x000000b900b67245 */ /* 0x000fe20000201400 */
[C---:B------:R-:W-:Y:S01]  /*4c50*/  FFMA.FTZ R13, R184.reuse, -UR5, R13 ;  /* 0x80000005b80d7c23 */ /* 0x040fe2000801000d */
[----:B------:R-:W-:Y:S01]  /*4c60*/  FFMA.FTZ R18, R183, -UR5, R18 ;  /* 0x80000005b7127c23 */ /* 0x000fe20008010012 */
[----:B------:R-:W-:Y:S01]  /*4c70*/  FFMA.FTZ R19, R184, -UR5, R19 ;  /* 0x80000005b8137c23 */ /* 0x000fe20008010013 */
[----:B------:R-:W-:Y:S01]  /*4c80*/  FFMA.FTZ R16, R179, -UR5, R16 ;  /* 0x80000005b3107c23 */ /* 0x000fe20008010010 */
[----:B------:R-:W-:Y:S01]  /*4c90*/  FFMA.FTZ R17, R182, -UR5, R17 ;  /* 0x80000005b6117c23 */ /* 0x000fe20008010011 */
[----:B------:R-:W-:Y:S06]  /*4ca0*/  @!P0 BRA `(.L_x_1140) ;  /* 0x0000000000308947 */ /* 0x000fec0003800000 */
        /* <DEDUP_REMOVED lines=12> */
.L_x_1140:
[----:B------:R-:W-:Y:S01]  /*4d70*/  ULDC UR15, c[0x0][0x398] ;  /* 0x0000e600000f7ab9 */ /* 0x000fe20000000800 */
[----:B------:R-:W-:Y:S02]  /*4d80*/  VIADD R22, R219, UR12 ;  /* 0x0000000cdb167c36 */ /* 0x000fe40008000000 */
[----:B------:R-:W-:Y:S01]  /*4d90*/  IMAD.U32 R20, RZ, RZ, UR15 ;  /* 0x0000000fff147e24 */ /* 0x000fe2000f8e00ff */
[----:B------:R-:W-:Y:S01]  /*4da0*/  UIADD3 UR12, UR7, 0x1, -UR14 ;  /* 0x00000001070c7890 */ /* 0x000fe2000fffe80e */
[----:B------:R-:W-:Y:S01]  /*4db0*/  VIADD R21, R22, 0x8 ;  /* 0x0000000816157836 */ /* 0x000fe20000000000 */
[----:B------:R-:W-:Y:S01]  /*4dc0*/  UMOV UR17, UR13 ;  /* 0x0000000d00117c82 */ /* 0x000fe20008000000 */
[C---:B------:R-:W-:Y:S02]  /*4dd0*/  VIADD R34, R234.reuse, 0x1 ;  /* 0x00000001ea227836 */ /* 0x040fe40000000000 */
[C---:B------:R-:W-:Y:S01]  /*4de0*/  VIADD R32, R234.reuse, 0x8 ;  /* 0x00000008ea207836 */ /* 0x040fe20000000000 */
[C---:B------:R-:W-:Y:S01]  /*4df0*/  IADD3 R20, R21.reuse, UR12, R20 ;  /* 0x0000000c15147c10 */ /* 0x040fe2000fffe014 */
[----:B------:R-:W-:Y:S01]  /*4e00*/  UIADD3 UR12, UR12, UR15, URZ ;  /* 0x0000000f0c0c7290 */ /* 0x000fe2000fffe03f */
[C---:B------:R-:W-:Y:S02]  /*4e10*/  VIADD R30, R234.reuse, 0x9 ;  /* 0x00000009ea1e7836 */ /* 0x040fe40000000000 */
[C---:B------:R-:W-:Y:S02]  /*4e20*/  VIADD R28, R234.reuse, 0x10 ;  /* 0x00000010ea1c7836 */ /* 0x040fe40000000000 */
[C---:B------:R-:W-:Y:S02]  /*4e30*/  VIADD R26, R234.reuse, 0x11 ;  /* 0x00000011ea1a7836 */ /* 0x040fe40000000000 */
[----:B------:R-:W-:Y:S01]  /*4e40*/  IMAD.U32 R23, RZ, RZ, UR12 ;  /* 0x0000000cff177e24 */ /* 0x000fe2000f8e00ff */
[----:B------:R-:W-:Y:S01]  /*4e50*/  UIADD3 UR12, -UR13, UR7, -UR14 ;  /* 0x000000070d0c7290 */ /* 0x000fe2000fffe90e */
[----:B------:R-:W-:Y:S03]  /*4e60*/  VIADD R24, R234, 0x18 ;  /* 0x00000018ea187836 */ /* 0x000fe60000000000 */
[C---:B------:R-:W-:Y:S02]  /*4e70*/  VIADDMNMX R23, R22.reuse, R23, UR7, PT ;  /* 0x0000000716177e46 */ /* 0x040fe4000b800117 */
[----:B------:R-:W-:Y:S01]  /*4e80*/  VIADDMNMX R25, R22, UR12, RZ, !PT ;  /* 0x0000000c16197c46 */ /* 0x000fe2000f8001ff */
[C---:B------:R-:W-:Y:S01]  /*4e90*/  VIADD R22, R234.reuse, 0x19 ;  /* 0x00000019ea167836 */ /* 0x040fe20000000000 */
[----:B------:R-:W-:Y:S02]  /*4ea0*/  VIADDMNMX R21, R21, UR12, RZ, !PT ;  /* 0x0000000c15157c46 */ /* 0x000fe4000f8001ff */
[-C--:B------:R-:W-:Y:S02]  /*4eb0*/  ISETP.GE.AND P0, PT, R234, R25.reuse, PT ;  /* 0x00000019ea00720c */ /* 0x080fe40003f06270 */
[----:B------:R-:W-:Y:S02]  /*4ec0*/  ISETP.GE.AND P6, PT, R34, R25, PT ;  /* 0x000000192200720c */ /* 0x000fe40003fc6270 */
        /* <DEDUP_REMOVED lines=47> */
.L_x_1141:
[C---:B------:R-:W-:Y:S01]  /*51c0*/  FSETP.NEU.FTZ.AND P1, PT, R239.reuse, -INF , PT ;  /* 0xff800000ef00780b */ /* 0x040fe20003f3d000 */
[----:B------:R-:W-:Y:S01]  /*51d0*/  IMAD.U32 R188, RZ, RZ, UR6 ;  /* 0x00000006ffbc7e24 */ /* 0x000fe2000f8e00ff */
[----:B------:R-:W-:Y:S01]  /*51e0*/  FSETP.NEU.FTZ.AND P0, PT, R240, -INF , PT ;  /* 0xff800000f000780b */ /* 0x000fe20003f1d000 */
[----:B------:R-:W-:Y:S01]  /*51f0*/  IMAD.U32 R185, RZ, RZ, UR48 ;  /* 0x00000030ffb97e24 */ /* 0x000fe2000f8e00ff */
[----:B------:R-:W-:Y:S01]  /*5200*/  LEA R179, R212, UR4, 0x1 ;  /* 0x00000004d4b37c11 */ /* 0x000fe2000f8e08ff */
[----:B------:R-:W-:Y:S02]  /*5210*/  IMAD R188, R188, 0x4, R215 ;  /* 0x00000004bcbc7824 */ /* 0x000fe400078e02d7 */
[----:B------:R-:W-:Y:S01]  /*5220*/  FMUL.FTZ R183, R239, 1.4426950216293334961 ;  /* 0x3fb8aa3befb77820 */ /* 0x000fe20000410000 */
[----:B------:R-:W-:Y:S02]  /*5230*/  IMAD R196, R185, 0x2, R214 ;  /* 0x00000002b9c47824 */ /* 0x000fe400078e02d6 */
[----:B------:R-:W-:Y:S01]  /*5240*/  FMUL.FTZ R182, R240, 1.4426950216293334961 ;  /* 0x3fb8aa3bf0b67820 */ /* 0x000fe20000410000 */
[----:B------:R-:W-:Y:S01]  /*5250*/  IMAD.WIDE.U32 R188, R188, -0x326172a9, RZ ;  /* 0xcd9e8d57bcbc7825 */ /* 0x000fe200078e00ff */
[----:B------:R-:W-:Y:S02]  /*5260*/  UIADD3 UR12, UR49, 0x646e171e, URZ ;  /* 0x646e171e310c7890 */ /* 0x000fe4000fffe03f */
[----:B------:R-:W-:Y:S01]  /*5270*/  LOP3.LUT R196, R196, UR49, RZ, 0x3c, !PT ;  /* 0x00000031c4c47c12 */ /* 0x000fe2000f8e3cff */
[----:B------:R-:W-:Y:S01]  /*5280*/  IMAD.WIDE.U32 R194, R237, -0x2daee0ad, RZ ;  /* 0xd2511f53edc27825 */ /* 0x000fe200078e00ff */
[----:B------:R-:W-:Y:S01]  /*5290*/  LOP3.LUT R198, R189, UR50, R236, 0x96, !PT ;  /* 0x00000032bdc67c12 */ /* 0x000fe2000f8e96ec */
[----:B------:R-:W-:Y:S01]  /*52a0*/  UIADD3 UR13, UR50, -0x4ab325aa, URZ ;  /* 0xb54cda56320d7890 */ /* 0x000fe2000fffe03f */
[----:B------:R-:W-:Y:S01]  /*52b0*/  FSEL R183, R183, RZ, P1 ;  /* 0x000000ffb7b77208 */ /* 0x000fe20000800000 */
[----:B------:R-:W-:Y:S01]  /*52c0*/  IMAD.IADD R178, R206, 0x1, R179 ;  /* 0x00000001ceb27824 */ /* 0x000fe200078e02b3 */
[----:B------:R-:W-:Y:S01]  /*52d0*/  LOP3.LUT R196, R196, R195, RZ, 0x3c, !PT ;  /* 0x000000c3c4c47212 */ /* 0x000fe200078e3cff */
[----:B------:R-:W-:Y:S01]  /*52e0*/  IMAD.WIDE.U32 R198, R198, -0x2daee0ad, RZ ;  /* 0xd2511f53c6c67825 */ /* 0x000fe200078e00ff */
[----:B------:R-:W-:Y:S03]  /*52f0*/  UISETP.GT.AND UP2, UPT, UR6, UR43, UPT ;  /* 0x0000002b0600728c */ /* 0x000fe6000bf44270 */
[--C-:B------:R-:W-:Y:S01]  /*5300*/  FFMA.FTZ R13, R13, UR21, -R183.reuse ;  /* 0x000000150d0d7c23 */ /* 0x100fe200080108b7 */
[----:B------:R-:W-:Y:S01]  /*5310*/  IMAD.WIDE.U32 R196, R196, -0x326172a9, RZ ;  /* 0xcd9e8d57c4c47825 */ /* 0x000fe200078e00ff */
[----:B------:R-:W-:Y:S03]  /*5320*/  LOP3.LUT R194, R199, UR53, R194, 0x96, !PT ;  /* 0x00000035c7c27c12 */ /* 0x000fe6000f8e96c2 */
[----:B------:R-:W-:Y:S01]  /*5330*/  FFMA.FTZ R12, R12, UR21, -R183 ;  /* 0x000000150c0c7c23 */ /* 0x000fe200080108b7 */
[----:B------:R-:W-:Y:S01]  /*5340*/  IMAD.IADD R177, R205, 0x1, R179 ;  /* 0x00000001cdb17824 */ /* 0x000fe200078e02b3 */
[----:B------:R-:W-:Y:S01]  /*5350*/  LOP3.LUT R188, R197, UR52, R188, 0x96, !PT ;  /* 0x00000034c5bc7c12 */ /* 0x000fe2000f8e96bc */
[----:B------:R-:W-:Y:S04]  /*5360*/  IMAD.WIDE.U32 R194, R194, -0x326172a9, RZ ;  /* 0xcd9e8d57c2c27825 */ /* 0x000fe800078e00ff */
[--C-:B------:R-:W-:Y:S01]  /*5370*/  FFMA.FTZ R191, R8, UR21, -R183.reuse ;  /* 0x0000001508bf7c23 */ /* 0x100fe200080108b7 */
[----:B------:R-:W-:Y:S01]  /*5380*/  FSEL R8, R182, RZ, P0 ;  /* 0x000000ffb6087208 */ /* 0x000fe20000000000 */
[----:B------:R-:W-:Y:S01]  /*5390*/  IMAD.WIDE.U32 R188, R188, -0x2daee0ad, RZ ;  /* 0xd2511f53bcbc7825 */ /* 0x000fe200078e00ff */
[----:B------:R-:W-:Y:S03]  /*53a0*/  LOP3.LUT R196, R195, UR54, R196, 0x96, !PT ;  /* 0x00000036c3c47c12 */ /* 0x000fe6000f8e96c4 */
[--C-:B------:R-:W-:Y:S01]  /*53b0*/  FFMA.FTZ R16, R16, UR21, -R183.reuse ;  /* 0x0000001510107c23 */ /* 0x100fe200080108b7 */
[----:B------:R-:W-:Y:S01]  /*53c0*/  FFMA.FTZ R15, R15, UR21, -R8 ;  /* 0x000000150f0f7c23 */ /* 0x000fe20008010808 */
[----:B------:R-:W-:Y:S01]  /*53d0*/  LOP3.LUT R198, R189, UR55, R198, 0x96, !PT ;  /* 0x00000037bdc67c12 */ /* 0x000fe2000f8e96c6 */
[--C-:B------:R-:W-:Y:S01]  /*53e0*/  FFMA.FTZ R7, R7, UR21, -R8.reuse ;  /* 0x0000001507077c23 */ /* 0x100fe20008010808 */
[----:B------:R-:W-:Y:S04]  /*53f0*/  IMAD.WIDE.U32 R196, R196, -0x2daee0ad, RZ ;  /* 0xd2511f53c4c47825 */ /* 0x000fe800078e00ff */
[--C-:B------:R-:W-:Y:S01]  /*5400*/  FFMA.FTZ R14, R14, UR21, -R8.reuse ;  /* 0x000000150e0e7c23 */ /* 0x100fe20008010808 */
[----:B------:R-:W-:Y:S01]  /*5410*/  MUFU.EX2 R187, R16 ;  /* 0x0000001000bb7308 */ /* 0x000fe20000000800 */
[----:B------:R-:W-:Y:S01]  /*5420*/  FFMA.FTZ R185, R6, UR21, -R8 ;  /* 0x0000001506b97c23 */ /* 0x000fe20008010808 */
[----:B------:R-:W-:Y:S01]  /*5430*/  IMAD.WIDE.U32 R198, R198, -0x326172a9, RZ ;  /* 0xcd9e8d57c6c67825 */ /* 0x000fe200078e00ff */
[----:B------:R-:W-:Y:S03]  /*5440*/  LOP3.LUT R188, R197, UR57, R188, 0x96, !PT ;  /* 0x00000039c5bc7c12 */ /* 0x000fe6000f8e96bc */
[--C-:B------:R-:W-:Y:S01]  /*5450*/  FFMA.FTZ R9, R9, UR21, -R183.reuse ;  /* 0x0000001509097c23 */ /* 0x100fe200080108b7 */
[--C-:B------:R-:W-:Y:S01]  /*5460*/  FFMA.FTZ R193, R4, UR21, -R183.reuse ;  /* 0x0000001504c17c23 */ /* 0x100fe200080108b7 */
[----:B------:R-:W-:Y:S02]  /*5470*/  LOP3.LUT R194, R199, UR56, R194, 0x96, !PT ;  /* 0x00000038c7c27c12 */ /* 0x000fe4000f8e96c2 */
[----:B------:R1:W-:Y:S01]  /*5480*/  MUFU.EX2 R184, R7 ;  /* 0x0000000700b87308 */ /* 0x0003e20000000800 */
[----:B------:R-:W-:Y:S04]  /*5490*/  IMAD.WIDE.U32 R188, R188, -0x326172a9, RZ ;  /* 0xcd9e8d57bcbc7825 */ /* 0x000fe800078e00ff */
[--C-:B------:R-:W-:Y:S01]  /*54a0*/  FFMA.FTZ R192, R5, UR21, -R183.reuse ;  /* 0x0000001505c07c23 */ /* 0x100fe200080108b7 */
[----:B------:R-:W-:Y:S01]  /*54b0*/  FFMA.FTZ R186, R17, UR21, -R183 ;  /* 0x0000001511ba7c23 */ /* 0x000fe200080108b7 */
[----:B------:R-:W-:Y:S01]  /*54c0*/  IMAD.WIDE.U32 R194, R194, -0x2daee0ad, RZ ;  /* 0xd2511f53c2c27825 */ /* 0x000fe200078e00ff */
[----:B------:R-:W-:Y:S02]  /*54d0*/  LOP3.LUT R6, R189, UR58, R198, 0x96, !PT ;  /* 0x0000003abd067c12 */ /* 0x000fe4000f8e96c6 */
[----:B------:R2:W-:Y:S01]  /*54e0*/  MUFU.EX2 R190, R9 ;  /* 0x0000000900be7308 */ /* 0x0005e20000000800 */
[----:B------:R-:W-:Y:S01]  /*54f0*/  FFMA.FTZ R11, R11, UR21, -R8 ;  /* 0x000000150b0b7c23 */ /* 0x000fe20008010808 */
[----:B------:R-:W-:Y:S01]  /*5500*/  LOP3.LUT R4, R195, UR59, R196, 0x96, !PT ;  /* 0x0000003bc3047c12 */ /* 0x000fe2000f8e96c4 */
[--C-:B------:R-:W-:Y:S01]  /*5510*/  FFMA.FTZ R183, R10, UR21, -R8.reuse ;  /* 0x000000150ab77c23 */ /* 0x100fe20008010808 */
[--C-:B------:R-:W-:Y:S01]  /*5520*/  FFMA.FTZ R17, R19, UR21, -R8.reuse ;  /* 0x0000001513117c23 */ /* 0x100fe20008010808 */
[----:B------:R-:W-:Y:S01]  /*5530*/  FFMA.FTZ R8, R18, UR21, -R8 ;  /* 0x0000001512087c23 */ /* 0x000fe20008010808 */
[----:B------:R-:W-:Y:S02]  /*5540*/  IMAD.IADD R176, R205, 0x1, R178 ;  /* 0x00000001cdb07824 */ /* 0x000fe400078e02b2 */
[----:B------:R-:W-:Y:S02]  /*5550*/  IMAD.WIDE.U32 R4, R4, -0x326172a9, RZ ;  /* 0xcd9e8d5704047825 */ /* 0x000fe400078e00ff */
[----:B------:R3:W4:Y:S02]  /*5560*/  MUFU.EX2 R182, R11 ;  /* 0x0000000b00b67308 */ /* 0x0007240000000800 */
[----:B-1----:R-:W-:Y:S01]  /*5570*/  IMAD.WIDE.U32 R6, R6, -0x2daee0ad, RZ ;  /* 0xd2511f5306067825 */ /* 0x002fe200078e00ff */
[----:B------:R-:W-:Y:S04]  /*5580*/  LOP3.LUT R188, R5, UR60, R188, 0x96, !PT ;  /* 0x0000003c05bc7c12 */ /* 0x000fe8000f8e96bc */
[----:B------:R-:W-:Y:S01]  /*5590*/  LOP3.LUT R194, R7, UR61, R194, 0x96, !PT ;  /* 0x0000003d07c27c12 */ /* 0x000fe2000f8e96c2 */
[----:B------:R-:W-:Y:S02]  /*55a0*/  IMAD.WIDE.U32 R188, R188, -0x2daee0ad, RZ ;  /* 0xd2511f53bcbc7825 */ /* 0x000fe400078e00ff */
[----:B------:R-:W1:Y:S02]  /*55b0*/  MUFU.EX2 R193, R193 ;  /* 0x000000c100c17308 */ /* 0x000e640000000800 */
[----:B------:R-:W-:Y:S01]  /*55c0*/  IMAD.WIDE.U32 R194, R194, -0x326172a9, RZ ;  /* 0xcd9e8d57c2c27825 */ /* 0x000fe200078e00ff */
[----:B------:R-:W-:Y:S02]  /*55d0*/  LOP3.LUT R16, R188, 0xff, RZ, 0xc0, !PT ;  /* 0x000000ffbc107812 */ /* 0x000fe400078ec0ff */
[----:B------:R-:W-:Y:S02]  /*55e0*/  SHF.R.U32.HI R10, RZ, 0x18, R188 ;  /* 0x00000018ff0a7819 */ /* 0x000fe400000116bc */
[----:B------:R-:W-:Y:S03]  /*55f0*/  SHF.R.U32.HI R18, RZ, 0x18, R194 ;  /* 0x00000018ff127819 */ /* 0x000fe600000116c2 */
[----:B------:R-:W-:Y:S01]  /*5600*/  MUFU.EX2 R185, R185 ;  /* 0x000000b900b97308 */ /* 0x000fe20000000800 */
[----:B--2---:R-:W-:Y:S02]  /*5610*/  LOP3.LUT R9, R195, UR13, R4, 0x96, !PT ;  /* 0x0000000dc3097c12 */ /* 0x004fe4000f8e9604 */
[----:B------:R-:W-:Y:S02]  /*5620*/  ISETP.LE.U32.AND P1, PT, R18, UR22, PT ;  /* 0x0000001612007c0c */ /* 0x000fe4000bf23070 */
[C---:B------:R-:W-:Y:S02]  /*5630*/  LOP3.LUT R18, R9.reuse, 0xff, RZ, 0xc0, !PT ;  /* 0x000000ff09127812 */ /* 0x040fe400078ec0ff */
[----:B------:R-:W-:Y:S03]  /*5640*/  ISETP.LE.U32.AND P3, PT, R16, UR22, PT ;  /* 0x0000001610007c0c */ /* 0x000fe6000bf63070 */
[----:B------:R-:W-:Y:S01]  /*5650*/  MUFU.EX2 R192, R192 ;  /* 0x000000c000c07308 */ /* 0x000fe20000000800 */
[----:B------:R-:W-:Y:S02]  /*5660*/  ISETP.LE.U32.AND P2, PT, R18, UR22, PT ;  /* 0x0000001612007c0c */ /* 0x000fe4000bf43070 */
[--C-:B------:R-:W-:Y:S02]  /*5670*/  SHF.R.U32.HI R16, RZ, 0x18, R9.reuse ;  /* 0x00000018ff107819 */ /* 0x100fe40000011609 */
[----:B------:R-:W-:Y:S02]  /*5680*/  ISETP.LE.U32.AND P0, PT, R10, UR22, PT ;  /* 0x000000160a007c0c */ /* 0x000fe4000bf03070 */
[----:B------:R-:W-:Y:S03]  /*5690*/  SHF.R.U32.HI R10, RZ, 0x10, R9 ;  /* 0x00000010ff0a7819 */ /* 0x000fe60000011609 */
[----:B------:R-:W2:Y:S01]  /*56a0*/  MUFU.EX2 R191, R191 ;  /* 0x000000bf00bf7308 */ /* 0x000ea20000000800 */
[----:B------:R-:W-:Y:S02]  /*56b0*/  LOP3.LUT R9, R9, 0xffff, RZ, 0xc0, !PT ;  /* 0x0000ffff09097812 */ /* 0x000fe400078ec0ff */
[----:B------:R-:W-:Y:S02]  /*56c0*/  ISETP.LE.U32.AND P4, PT, R16, UR22, PT ;  /* 0x0000001610007c0c */ /* 0x000fe4000bf83070 */
[----:B------:R-:W-:Y:S02]  /*56d0*/  SHF.R.U32.HI R9, RZ, 0x8, R9 ;  /* 0x00000008ff097819 */ /* 0x000fe40000011609 */
[----:B------:R-:W-:Y:S03]  /*56e0*/  LOP3.LUT R7, R194, 0xffff, RZ, 0xc0, !PT ;  /* 0x0000ffffc2077812 */ /* 0x000fe600078ec0ff */
[----:B------:R-:W2:Y:S01]  /*56f0*/  MUFU.EX2 R183, R183 ;  /* 0x000000b700b77308 */ /* 0x000ea20000000800 */
[----:B------:R-:W-:Y:S02]  /*5700*/  LOP3.LUT R9, R9, 0xffff, RZ, 0xc0, !PT ;  /* 0x0000ffff09097812 */ /* 0x000fe400078ec0ff */
[----:B------:R-:W-:Y:S02]  /*5710*/  SHF.R.U32.HI R7, RZ, 0x8, R7 ;  /* 0x00000008ff077819 */ /* 0x000fe40000011607 */
[----:B------:R-:W-:Y:S02]  /*5720*/  LOP3.LUT R10, R10, 0xff, RZ, 0xc0, !PT ;  /* 0x000000ff0a0a7812 */ /* 0x000fe400078ec0ff */
[----:B------:R-:W-:Y:S03]  /*5730*/  LOP3.LUT R6, R189, UR12, R6, 0x96, !PT ;  /* 0x0000000cbd067c12 */ /* 0x000fe6000f8e9606 */
[----:B------:R-:W-:Y:S01]  /*5740*/  MUFU.EX2 R18, R15 ;  /* 0x0000000f00127308 */ /* 0x000fe20000000800 */
[----:B------:R-:W-:Y:S02]  /*5750*/  LOP3.LUT R4, R188, 0xffff, RZ, 0xc0, !PT ;  /* 0x0000ffffbc047812 */ /* 0x000fe400078ec0ff */
[----:B------:R-:W-:Y:S02]  /*5760*/  LOP3.LUT R7, R7, 0xffff, RZ, 0xc0, !PT ;  /* 0x0000ffff07077812 */ /* 0x000fe400078ec0ff */
[----:B------:R-:W-:Y:S02]  /*5770*/  LOP3.LUT R19, R194, 0xff, RZ, 0xc0, !PT ;  /* 0x000000ffc2137812 */ /* 0x000fe400078ec0ff */
[----:B------:R-:W-:Y:S03]  /*5780*/  SHF.R.U32.HI R5, RZ, 0x10, R188 ;  /* 0x00000010ff057819 */ /* 0x000fe600000116bc */
[----:B------:R-:W-:Y:S01]  /*5790*/  MUFU.EX2 R189, R12 ;  /* 0x0000000c00bd7308 */ /* 0x000fe20000000800 */
[----:B------:R-:W-:Y:S02]  /*57a0*/  ISETP.LE.U32.AND P5, PT, R19, UR22, PT ;  /* 0x0000001613007c0c */ /* 0x000fe4000bfa3070 */
[----:B---3--:R-:W-:Y:S02]  /*57b0*/  SHF.R.U32.HI R11, RZ, 0x10, R194 ;  /* 0x00000010ff0b7819 */ /* 0x008fe400000116c2 */
[----:B------:R-:W-:Y:S02]  /*57c0*/  LOP3.LUT R5, R5, 0xff, RZ, 0xc0, !PT ;  /* 0x000000ff05057812 */ /* 0x000fe400078ec0ff */
[----:B------:R-:W-:Y:S03]  /*57d0*/  LOP3.LUT R11, R11, 0xff, RZ, 0xc0, !PT ;  /* 0x000000ff0b0b7812 */ /* 0x000fe600078ec0ff */
[----:B------:R-:W-:Y:S01]  /*57e0*/  MUFU.EX2 R188, R13 ;  /* 0x0000000d00bc7308 */ /* 0x000fe20000000800 */
[----:B------:R-:W-:Y:S02]  /*57f0*/  SHF.R.U32.HI R4, RZ, 0x8, R4 ;  /* 0x00000008ff047819 */ /* 0x000fe40000011604 */
[----:B------:R-:W-:Y:S02]  /*5800*/  ISETP.LE.U32.AND P6, PT, R11, UR22, PT ;  /* 0x000000160b007c0c */ /* 0x000fe4000bfc3070 */
[----:B------:R-:W-:Y:S02]  /*5810*/  LOP3.LUT R11, R6, 0xff, RZ, 0xc0, !PT ;  /* 0x000000ff060b7812 */ /* 0x000fe400078ec0ff */
[----:B------:R-:W-:Y:S03]  /*5820*/  LOP3.LUT R4, R4, 0xffff, RZ, 0xc0, !PT ;  /* 0x0000ffff04047812 */ /* 0x000fe600078ec0ff */
[----:B------:R-:W-:Y:S10]  /*5830*/  MUFU.EX2 R19, R14 ;  /* 0x0000000e00137308 */ /* 0x000ff40000000800 */
[----:B------:R-:W-:Y:S10]  /*5840*/  MUFU.EX2 R16, R8 ;  /* 0x0000000800107308 */ /* 0x000ff40000000800 */
[----:B------:R-:W3:Y:S10]  /*5850*/  MUFU.EX2 R17, R17 ;  /* 0x0000001100117308 */ /* 0x000ef40000000800 */
[----:B------:R-:W3:Y:S01]  /*5860*/  MUFU.EX2 R186, R186 ;  /* 0x000000ba00ba7308 */ /* 0x000ee20000000800 */
[----:B----4-:R-:W-:Y:S01]  /*5870*/  @!P1 FADD.FTZ R182, -R182, -RZ ;  /* 0x800000ffb6b69221 */ /* 0x010fe20000010100 */
[----:B-1----:R-:W-:Y:S01]  /*5880*/  @!P2 FADD.FTZ R193, -R193, -RZ ;  /* 0x800000ffc1c1a221 */ /* 0x002fe20000010100 */
[----:B------:R-:W-:Y:S01]  /*5890*/  ISETP.LE.U32.AND P2, PT, R9, UR22, PT ;  /* 0x0000001609007c0c */ /* 0x000fe2000bf43070 */
[----:B------:R-:W-:Y:S01]  /*58a0*/  @!P4 FADD.FTZ R184, -R184, -RZ ;  /* 0x800000ffb8b8c221 */ /* 0x000fe20000010100 */
[----:B------:R-:W-:Y:S01]  /*58b0*/  ISETP.LE.U32.AND P1, PT, R10, UR22, PT ;  /* 0x000000160a007c0c */ /* 0x000fe2000bf23070 */
[----:B------:R-:W-:Y:S01]  /*58c0*/  @!P3 FADD.FTZ R187, -R187, -RZ ;  /* 0x800000ffbbbbb221 */ /* 0x000fe20000010100 */
[----:B------:R-:W-:Y:S01]  /*58d0*/  ISETP.LE.U32.AND P4, PT, R7, UR22, PT ;  /* 0x0000001607007c0c */ /* 0x000fe2000bf83070 */
[----:B--2---:R-:W-:Y:S01]  /*58e0*/  @!P5 FADD.FTZ R191, -R191, -RZ ;  /* 0x800000ffbfbfd221 */ /* 0x004fe20000010100 */
[--C-:B------:R-:W-:Y:S01]  /*58f0*/  SHF.R.U32.HI R10, RZ, 0x18, R6.reuse ;  /* 0x00000018ff0a7819 */ /* 0x100fe20000011606 */
[----:B------:R-:W-:Y:S01]  /*5900*/  @!P6 FADD.FTZ R183, -R183, -RZ ;  /* 0x800000ffb7b7e221 */ /* 0x000fe20000010100 */
[----:B------:R-:W-:Y:S01]  /*5910*/  ISETP.LE.U32.AND P5, PT, R11, UR22, PT ;  /* 0x000000160b007c0c */ /* 0x000fe2000bfa3070 */
[----:B---3--:R-:W-:Y:S01]  /*5920*/  @!P0 FADD.FTZ R17, -R17, -RZ ;  /* 0x800000ff11118221 */ /* 0x008fe20000010100 */
[----:B------:R-:W-:Y:S02]  /*5930*/  ISETP.LE.U32.AND P3, PT, R10, UR22, PT ;  /* 0x000000160a007c0c */ /* 0x000fe4000bf63070 */
[----:B------:R-:W-:Y:S01]  /*5940*/  F2FP.RELU.BF16.F32.PACK_AB R14, R182, R183 ;  /* 0x000000b7b60e723e */ /* 0x000fe200000018ff */
[----:B------:R-:W-:Y:S01]  /*5950*/  @!P2 FADD.FTZ R192, -R192, -RZ ;  /* 0x800000ffc0c0a221 */ /* 0x000fe20000010100 */
[----:B------:R-:W-:Y:S01]  /*5960*/  ISETP.LE.U32.AND P2, PT, R4, UR22, PT ;  /* 0x0000001604007c0c */ /* 0x000fe2000bf43070 */
[----:B------:R-:W-:Y:S01]  /*5970*/  @!P1 FADD.FTZ R185, -R185, -RZ ;  /* 0x800000ffb9b99221 */ /* 0x000fe20000010100 */
[----:B------:R-:W-:Y:S01]  /*5980*/  ISETP.LE.U32.AND P1, PT, R5, UR22, PT ;  /* 0x0000001605007c0c */ /* 0x000fe2000bf23070 */
[----:B------:R-:W-:Y:S01]  /*5990*/  @!P4 FADD.FTZ R190, -R190, -RZ ;  /* 0x800000ffbebec221 */ /* 0x000fe20000010100 */
[----:B------:R-:W-:Y:S02]  /*59a0*/  SHF.R.U32.HI R5, RZ, 0x10, R6 ;  /* 0x00000010ff057819 */ /* 0x000fe40000011606 */
[----:B------:R-:W-:Y:S01]  /*59b0*/  F2FP.RELU.BF16.F32.PACK_AB R10, R184, R185 ;  /* 0x000000b9b80a723e */ /* 0x000fe200000018ff */
[----:B------:R-:W-:Y:S01]  /*59c0*/  @!P5 FADD.FTZ R189, -R189, -RZ ;  /* 0x800000ffbdbdd221 */ /* 0x000fe20000010100 */
[----:B------:R-:W-:Y:S01]  /*59d0*/  F2FP.RELU.BF16.F32.PACK_AB R12, R192, R193 ;  /* 0x000000c1c00c723e */ /* 0x000fe200000018ff */
[----:B------:R-:W-:Y:S01]  /*59e0*/  @!P3 FADD.FTZ R18, -R18, -RZ ;  /* 0x800000ff1212b221 */ /* 0x000fe20000010100 */
[----:B------:R-:W-:Y:S01]  /*59f0*/  LOP3.LUT R6, R6, 0xffff, RZ, 0xc0, !PT ;  /* 0x0000ffff06067812 */ /* 0x000fe200078ec0ff */
[----:B------:R1:W-:Y:S01]  /*5a00*/  STS [R227+0x12400], R10 ;  /* 0x0124000ae3007388 */ /* 0x0003e20000000800 */
[----:B------:R-:W-:Y:S01]  /*5a10*/  F2FP.RELU.BF16.F32.PACK_AB R4, R190, R191 ;  /* 0x000000bfbe04723e */ /* 0x000fe200000018ff */
[----:B------:R-:W-:Y:S01]  /*5a20*/  @!P2 FADD.FTZ R186, -R186, -RZ ;  /* 0x800000ffbabaa221 */ /* 0x000fe20000010100 */
[----:B------:R-:W-:Y:S01]  /*5a30*/  SHF.R.U32.HI R6, RZ, 0x8, R6 ;  /* 0x00000008ff067819 */ /* 0x000fe20000011606 */
[----:B------:R-:W-:Y:S01]  /*5a40*/  STS [R227+0x12000], R12 ;  /* 0x0120000ce3007388 */ /* 0x000fe20000000800 */
[----:B------:R-:W-:Y:S01]  /*5a50*/  LOP3.LUT R5, R5, 0xff, RZ, 0xc0, !PT ;  /* 0x000000ff05057812 */ /* 0x000fe200078ec0ff */
[----:B------:R-:W-:Y:S01]  /*5a60*/  @!P1 FADD.FTZ R16, -R16, -RZ ;  /* 0x800000ff10109221 */ /* 0x000fe20000010100 */
[----:B------:R-:W-:Y:S01]  /*5a70*/  LOP3.LUT R6, R6, 0xffff, RZ, 0xc0, !PT ;  /* 0x0000ffff06067812 */ /* 0x000fe200078ec0ff */
[----:B------:R2:W-:Y:S01]  /*5a80*/  STS [R231+0x12000], R4 ;  /* 0x01200004e7007388 */ /* 0x0005e20000000800 */
[----:B------:R-:W-:Y:S02]  /*5a90*/  ISETP.LE.U32.AND P4, PT, R5, UR22, PT ;  /* 0x0000001605007c0c */ /* 0x000fe4000bf83070 */
[----:B------:R-:W-:Y:S01]  /*5aa0*/  ISETP.LE.U32.AND P6, PT, R6, UR22, PT ;  /* 0x0000001606007c0c */ /* 0x000fe2000bfc3070 */
[----:B------:R-:W-:Y:S01]  /*5ab0*/  STS [R231+0x12400], R14 ;  /* 0x0124000ee7007388 */ /* 0x000fe20000000800 */
[----:B------:R-:W-:Y:S02]  /*5ac0*/  F2FP.RELU.BF16.F32.PACK_AB R6, R186, R187 ;  /* 0x000000bbba06723e */ /* 0x000fe400000018ff */
[----:B------:R-:W-:Y:S02]  /*5ad0*/  FSETP.GE.FTZ.AND P2, PT, R192, RZ, PT ;  /* 0x000000ffc000720b */ /* 0x000fe40003f56000 */
[----:B------:R-:W-:Y:S02]  /*5ae0*/  FSETP.GE.FTZ.AND P0, PT, R184, RZ, PT ;  /* 0x000000ffb800720b */ /* 0x000fe40003f16000 */
[----:B------:R-:W-:Y:S02]  /*5af0*/  FSETP.GE.FTZ.AND P1, PT, R185, RZ, PT ;  /* 0x000000ffb900720b */ /* 0x000fe40003f36000 */
[----:B------:R-:W-:Y:S01]  /*5b00*/  FSETP.GE.FTZ.AND P3, PT, R193, RZ, PT ;  /* 0x000000ffc100720b */ /* 0x000fe20003f76000 */
[----:B------:R-:W-:Y:S02]  /*5b10*/  @!P4 FADD.FTZ R19, -R19, -RZ ;  /* 0x800000ff1313c221 */ /* 0x000fe40000010100 */
[----:B------:R-:W-:Y:S03]  /*5b20*/  @!P6 FADD.FTZ R188, -R188, -RZ ;  /* 0x800000ffbcbce221 */ /* 0x000fe60000010100 */
[----:B------:R-:W-:Y:S02]  /*5b30*/  F2FP.RELU.BF16.F32.PACK_AB R8, R18, R19 ;  /* 0x000000131208723e */ /* 0x000fe400000018ff */
[----:B-1----:R-:W-:Y:S03]  /*5b40*/  F2FP.RELU.BF16.F32.PACK_AB R10, R188, R189 ;  /* 0x000000bdbc0a723e */ /* 0x002fe600000018ff */
[----:B------:R-:W-:Y:S01]  /*5b50*/  STS [R229+0x12400], R8 ;  /* 0x01240008e5007388 */ /* 0x000fe20000000800 */
[----:B--2---:R-:W-:Y:S03]  /*5b60*/  F2FP.RELU.BF16.F32.PACK_AB R4, R17, R16 ;  /* 0x000000101104723e */ /* 0x004fe600000018ff */
[----:B------:R-:W-:Y:S04]  /*5b70*/  STS [R229+0x12000], R10 ;  /* 0x0120000ae5007388 */ /* 0x000fe80000000800 */
[----:B------:R-:W-:Y:S04]  /*5b80*/  STS [R235+0x12000], R6 ;  /* 0x01200006eb007388 */ /* 0x000fe80000000800 */
[----:B------:R-:W-:Y:S04]  /*5b90*/  STS [R235+0x12400], R4 ;  /* 0x01240004eb007388 */ /* 0x000fe80000000800 */
[----:B------:R-:W1:Y:S08]  /*5ba0*/  LDSM.16.M88.4 R100, [R179+0x8000] ;  /* 0x00800000b364783b */ /* 0x000e700000000200 */
[----:B------:R-:W2:Y:S08]  /*5bb0*/  LDSM.16.M88.4 R104, [R178+0x8000] ;  /* 0x00800000b268783b */ /* 0x000eb00000000200 */
[----:B------:R-:W3:Y:S08]  /*5bc0*/  LDSM.16.M88.4 R108, [R177+0x8000] ;  /* 0x00800000b16c783b */ /* 0x000ef00000000200 */
[----:B------:R-:W-:Y:S08]  /*5bd0*/  LDSM.16.M88.4 R4, [R178+0xa000] ;  /* 0x00a00000b204783b */ /* 0x000ff00000000200 */
[----:B------:R-:W-:Y:S01]  /*5be0*/  LDSM.16.M88.4 R8, [R177+0xa000] ;  /* 0x00a00000b108783b */ /* 0x000fe20000000200 */
[C---:B-1----:R-:W-:Y:S07]  /*5bf0*/  HMMA.16816.F32.BF16 R20, R100.reuse, R112, RZ ;  /* 0x000000706414723c */ /* 0x042fee00000418ff */
[----:B------:R-:W-:Y:S01]  /*5c00*/  LDSM.16.M88.4 R12, [R176+0xa000] ;  /* 0x00a00000b00c783b */ /* 0x000fe20000000200 */
        /* <DEDUP_REMOVED lines=33> */
[C---:B-----5:R-:W-:Y:S01]  /*5e20*/  FADD.FTZ R10, -R181.reuse, R21 ;  /* 0x00000015b50a7221 */ /* 0x060fe20000010100 */
[C---:B------:R-:W-:Y:S01]  /*5e30*/  FADD.FTZ R7, -R180.reuse, R23 ;  /* 0x00000017b4077221 */ /* 0x040fe20000010100 */
[----:B------:R-:W-:Y:S03]  /*5e40*/  FADD.FTZ R5, -R180, R22 ;  /* 0x00000016b4057221 */ /* 0x000fe60000010100 */
[----:B------:R-:W-:Y:S01]  /*5e50*/  FSEL R195, R10, R181, P2 ;  /* 0x000000b50ac37208 */ /* 0x000fe20001000000 */
[----:B------:R-:W-:Y:S01]  /*5e60*/  FADD.FTZ R8, -R181, R25 ;  /* 0x00000019b5087221 */ /* 0x000fe20000010100 */
[-C--:B------:R-:W-:Y:S01]  /*5e70*/  FSEL R7, R7, R180.reuse, P0 ;  /* 0x000000b407077208 */ /* 0x080fe20000000000 */
[C---:B------:R-:W-:Y:S01]  /*5e80*/  FADD.FTZ R11, -R180.reuse, R27 ;  /* 0x0000001bb40b7221 */ /* 0x040fe20000010100 */
[----:B------:R-:W-:Y:S01]  /*5e90*/  FSEL R10, R5, R180, P1 ;  /* 0x000000b4050a7208 */ /* 0x000fe20000800000 */
[----:B------:R-:W-:Y:S01]  /*5ea0*/  FADD.FTZ R9, -R180, R26 ;  /* 0x0000001ab4097221 */ /* 0x000fe20000010100 */
[----:B------:R-:W-:Y:S01]  /*5eb0*/  FSETP.GE.FTZ.AND P2, PT, R190, RZ, PT ;  /* 0x000000ffbe00720b */ /* 0x000fe20003f56000 */
[----:B------:R-:W-:Y:S01]  /*5ec0*/  FADD.FTZ R12, -R181, R28 ;  /* 0x0000001cb50c7221 */ /* 0x000fe20000010100 */
[----:B------:R-:W-:Y:S01]  /*5ed0*/  FSETP.GE.FTZ.AND P0, PT, R182, RZ, PT ;  /* 0x000000ffb600720b */ /* 0x000fe20003f16000 */
[----:B------:R-:W-:Y:S01]  /*5ee0*/  FMUL.FTZ R10, R185, R10 ;  /* 0x0000000ab90a7220 */ /* 0x000fe20000410000 */
[----:B------:R-:W-:Y:S01]  /*5ef0*/  FSETP.GE.FTZ.AND P1, PT, R183, RZ, PT ;  /* 0x000000ffb700720b */ /* 0x000fe20003f36000 */
[----:B------:R-:W-:Y:S01]  /*5f00*/  FMUL.FTZ R7, R184, R7 ;  /* 0x00000007b8077220 */ /* 0x000fe20000410000 */
[----:B------:R-:W-:Y:S01]  /*5f10*/  FSEL R5, R8, R181, P2 ;  /* 0x000000b508057208 */ /* 0x000fe20001000000 */
[----:B------:R-:W-:Y:S01]  /*5f20*/  FADD.FTZ R14, -R181, R29 ;  /* 0x0000001db50e7221 */ /* 0x000fe20000010100 */
[-C--:B------:R-:W-:Y:S01]  /*5f30*/  FSEL R11, R11, R180.reuse, P0 ;  /* 0x000000b40b0b7208 */ /* 0x080fe20000000000 */
[C---:B------:R-:W-:Y:S01]  /*5f40*/  FADD.FTZ R13, -R180.reuse, R31 ;  /* 0x0000001fb40d7221 */ /* 0x040fe20000010100 */
[----:B------:R-:W-:Y:S01]  /*5f50*/  FSEL R8, R9, R180, P1 ;  /* 0x000000b409087208 */ /* 0x000fe20000800000 */
[----:B------:R-:W-:Y:S01]  /*5f60*/  FADD.FTZ R9, -R180, R30 ;  /* 0x0000001eb4097221 */ /* 0x000fe20000010100 */
[----:B------:R-:W-:Y:S01]  /*5f70*/  FSETP.GE.FTZ.AND P0, PT, R189, RZ, PT ;  /* 0x000000ffbd00720b */ /* 0x000fe20003f16000 */
[C---:B------:R-:W-:Y:S01]  /*5f80*/  FADD.FTZ R6, -R181.reuse, R20 ;  /* 0x00000014b5067221 */ /* 0x040fe20000010100 */
[----:B------:R-:W-:Y:S01]  /*5f90*/  FSETP.GE.FTZ.AND P2, PT, R188, RZ, PT ;  /* 0x000000ffbc00720b */ /* 0x000fe20003f56000 */
[----:B------:R-:W-:Y:S01]  /*5fa0*/  FADD.FTZ R4, -R181, R24 ;  /* 0x00000018b5047221 */ /* 0x000fe20000010100 */
[----:B------:R-:W-:Y:S01]  /*5fb0*/  FSETP.GE.FTZ.AND P1, PT, R19, RZ, PT ;  /* 0x000000ff1300720b */ /* 0x000fe20003f36000 */
[----:B------:R-:W-:Y:S01]  /*5fc0*/  FMUL.FTZ R195, R192, R195 ;  /* 0x000000c3c0c37220 */ /* 0x000fe20000410000 */
[----:B------:R-:W-:Y:S01]  /*5fd0*/  FSEL R12, R12, R181, P0 ;  /* 0x000000b50c0c7208 */ /* 0x000fe20000000000 */
[----:B------:R-:W-:Y:S01]  /*5fe0*/  FMUL.FTZ R5, R190, R5 ;  /* 0x00000005be057220 */ /* 0x000fe20000410000 */
[----:B------:R-:W-:Y:S01]  /*5ff0*/  FSETP.GE.FTZ.AND P0, PT, R18, RZ, PT ;  /* 0x000000ff1200720b */ /* 0x000fe20003f16000 */
[----:B------:R-:W-:Y:S01]  /*6000*/  FMUL.FTZ R8, R183, R8 ;  /* 0x00000008b7087220 */ /* 0x000fe20000410000 */
[----:B------:R-:W-:Y:S01]  /*6010*/  FSEL R15, R14, R181, P2 ;  /* 0x000000b50e0f7208 */ /* 0x000fe20001000000 */
[----:B------:R-:W-:Y:S01]  /*6020*/  FMUL.FTZ R11, R182, R11 ;  /* 0x0000000bb60b7220 */ /* 0x000fe20000410000 */
[----:B------:R-:W-:Y:S01]  /*6030*/  F2FP.BF16.F32.PACK_AB R10, R7, R10 ;  /* 0x0000000a070a723e */ /* 0x000fe200000010ff */
[----:B------:R-:W-:Y:S01]  /*6040*/  FADD.FTZ R7, -R180, R34 ;  /* 0x00000022b4077221 */ /* 0x000fe20000010100 */
[----:B------:R-:W-:Y:S01]  /*6050*/  FSEL R14, R9, R180, P1 ;  /* 0x000000b4090e7208 */ /* 0x000fe20000800000 */
[----:B------:R-:W-:Y:S01]  /*6060*/  FMUL.FTZ R12, R189, R12 ;  /* 0x0000000cbd0c7220 */ /* 0x000fe20000410000 */
[----:B------:R-:W-:Y:S01]  /*6070*/  FSETP.GE.FTZ.AND P1, PT, R16, RZ, PT ;  /* 0x000000ff1000720b */ /* 0x000fe20003f36000 */
[----:B------:R-:W-:Y:S01]  /*6080*/  FMUL.FTZ R15, R188, R15 ;  /* 0x0000000fbc0f7220 */ /* 0x000fe20000410000 */
[----:B------:R-:W-:Y:S01]  /*6090*/  FSEL R13, R13, R180, P0 ;  /* 0x000000b40d0d7208 */ /* 0x000fe20000000000 */
[----:B------:R-:W-:Y:S01]  /*60a0*/  FMUL.FTZ R14, R19, R14 ;  /* 0x0000000e130e7220 */ /* 0x000fe20000410000 */
[----:B------:R-:W-:Y:S02]  /*60b0*/  FSETP.GE.FTZ.AND P2, PT, R186, RZ, PT ;  /* 0x000000ffba00720b */ /* 0x000fe40003f56000 */
[----:B------:R-:W-:Y:S01]  /*60c0*/  FSETP.GE.FTZ.AND P0, PT, R17, RZ, PT ;  /* 0x000000ff1100720b */ /* 0x000fe20003f16000 */
[----:B------:R-:W-:Y:S01]  /*60d0*/  FMUL.FTZ R13, R18, R13 ;  /* 0x0000000d120d7220 */ /* 0x000fe20000410000 */
[----:B------:R-:W-:Y:S01]  /*60e0*/  FSEL R7, R7, R180, P1 ;  /* 0x000000b407077208 */ /* 0x000fe20000800000 */
[----:B------:R-:W-:Y:S01]  /*60f0*/  FADD.FTZ R18, -R181, R32 ;  /* 0x00000020b5127221 */ /* 0x000fe20000010100 */
[----:B------:R-:W-:Y:S02]  /*6100*/  FSEL R6, R6, R181, P3 ;  /* 0x000000b506067208 */ /* 0x000fe40001800000 */
[----:B------:R-:W-:Y:S01]  /*6110*/  PLOP3.LUT P1, PT, PT, PT, UP2, 0x80, 0x0 ;  /* 0x000000000000781c */ /* 0x000fe20003f2f028 */
[----:B------:R-:W-:Y:S01]  /*6120*/  FMUL.FTZ R7, R16, R7 ;  /* 0x0000000710077220 */ /* 0x000fe20000410000 */
[----:B------:R-:W-:Y:S01]  /*6130*/  FSETP.GE.FTZ.AND P3, PT, R191, RZ, PT ;  /* 0x000000ffbf00720b */ /* 0x000fe20003f76000 */
[----:B------:R-:W-:Y:S01]  /*6140*/  FMUL.FTZ R6, R193, R6 ;  /* 0x00000006c1067220 */ /* 0x000fe20000410000 */
[----:B------:R-:W-:Y:S02]  /*6150*/  F2FP.BF16.F32.PACK_AB R184, R11, R8 ;  /* 0x000000080bb8723e */ /* 0x000fe400000010ff */
[-C--:B------:R-:W-:Y:S01]  /*6160*/  FSEL R4, R4, R181.reuse, P3 ;  /* 0x000000b504047208 */ /* 0x080fe20001800000 */
[----:B------:R-:W-:Y:S01]  /*6170*/  @P0 FADD.FTZ R180, -R180, R35 ;  /* 0x00000023b4b40221 */ /* 0x000fe20000010100 */
[----:B------:R-:W-:Y:S02]  /*6180*/  FSETP.GE.FTZ.AND P3, PT, R187, RZ, PT ;  /* 0x000000ffbb00720b */ /* 0x000fe40003f76000 */
[----:B------:R-:W-:Y:S01]  /*6190*/  F2FP.BF16.F32.PACK_AB R6, R195, R6 ;  /* 0x00000006c306723e */ /* 0x000fe200000010ff */
[----:B------:R-:W-:Y:S01]  /*61a0*/  FMUL.FTZ R4, R191, R4 ;  /* 0x00000004bf047220 */ /* 0x000fe20000410000 */
[----:B------:R-:W-:Y:S01]  /*61b0*/  FSEL R18, R18, R181, P3 ;  /* 0x000000b512127208 */ /* 0x000fe20001800000 */
        /* <DEDUP_REMOVED lines=65> */
.L_x_1142:
        /* <DEDUP_REMOVED lines=14> */
[----:B---3--:R-:W1:Y:S04]  /*66b0*/  LDSM.16.MT88.4 R8, [R213+0x8000] ;  /* 0x00800000d508783b */ /* 0x008e680000004200 */
        /* <DEDUP_REMOVED lines=94> */
.L_x_1143:
        /* <DEDUP_REMOVED lines=407> */
.L_x_1145:
        /* <DEDUP_REMOVED lines=10> */
[----:B------:R-:W2:Y:S01]  /*86b0*/  S2UR UR16, SR_CTAID.Y ;  /* 0x00000000001079c3 */ /* 0x000ea20000002600 */
[----:B------:R-:W-:Y:S01]  /*86c0*/  R2UR UR17, R242 ;  /* 0x00000000f21172ca */ /* 0x000fe200000e0000 */
[----:B------:R-:W-:-:S06]  /*86d0*/  ULDC.64 UR12, c[0x0][0x458] ;  /* 0x00011600000c7ab9 */ /* 0x000fcc0000000a00 */
[----:B------:R-:W3:Y:S06]  /*86e0*/  S2UR UR18, SR_CTAID.Y ;  /* 0x00000000001279c3 */ /* 0x000eec0000002600 */
[----:B------:R-:W-:Y:S02]  /*86f0*/  USHF.R.S32.HI UR6, URZ, 0x1f, UR17 ;  /* 0x0000001f3f067899 */ /* 0x000fe40008011411 */
[----:B------:R-:W-:Y:S02]  /*8700*/  UIMAD.WIDE.U32 UR14, UR17, UR12, URZ ;  /* 0x0000000c110e72a5 */ /* 0x000fe4000f8e003f */
[----:B------:R-:W-:-:S04]  /*8710*/  UIMAD UR6, UR6, UR12, URZ ;  /* 0x0000000c060672a4 */ /* 0x000fc8000f8e023f */
[----:B------:R-:W-:Y:S02]  /*8720*/  UIMAD UR6, UR17, UR13, UR6 ;  /* 0x0000000d110672a4 */ /* 0x000fe4000f8e0206 */
[----:B--2---:R-:W-:Y:S02]  /*8730*/  USHF.R.S32.HI UR21, URZ, 0x1f, UR16 ;  /* 0x0000001f3f157899 */ /* 0x004fe40008011410 */
[----:B------:R-:W-:Y:S01]  /*8740*/  UIADD3 UR15, UR15, UR6, URZ ;  /* 0x000000060f0f7290 */ /* 0x000fe2000fffe03f */
[----:B------:R-:W-:Y:S02]  /*8750*/  ULDC.64 UR16, c[0x0][0x440] ;  /* 0x0001100000107ab9 */ /* 0x000fe40000000a00 */
[----:B------:R-:W-:Y:S02]  /*8760*/  UIMAD UR6, UR21, UR16, URZ ;  /* 0x00000010150672a4 */ /* 0x000fe4000f8e023f */
[----:B---3--:R-:W-:Y:S02]  /*8770*/  UIMAD.WIDE.U32 UR14, UR18, UR16, UR14 ;  /* 0x00000010120e72a5 */ /* 0x008fe4000f8e000e */
[----:B------:R-:W-:-:S04]  /*8780*/  UIMAD UR6, UR18, UR17, UR6 ;  /* 0x00000011120672a4 */ /* 0x000fc8000f8e0206 */
[----:B------:R-:W-:-:S12]  /*8790*/  UIADD3 UR18, UR15, UR6, URZ ;  /* 0x000000060f127290 */ /* 0x000fd8000fffe03f */
.L_x_1146:
[----:B------:R-:W2:Y:S08]  /*87a0*/  S2UR UR16, SR_CTAID.Z ;  /* 0x00000000001079c3 */ /* 0x000eb00000002700 */
[----:B------:R-:W-:Y:S01]  /*87b0*/  BAR.SYNC.DEFER_BLOCKING 0x0 ;  /* 0x0000000000007b1d */ /* 0x000fe20000010000 */
[----:B------:R-:W-:Y:S01]  /*87c0*/  USHF.R.S32.HI UR6, URZ, 0x1f, UR5 ;  /* 0x0000001f3f067899 */ /* 0x000fe20008011405 */
[--C-:B------:R-:W-:Y:S01]  /*87d0*/  SHF.R.S32.HI R33, RZ, 0x1f, R220.reuse ;  /* 0x0000001fff217819 */ /* 0x100fe200000114dc */
[----:B------:R-:W-:Y:S01]  /*87e0*/  IMAD.U32 R5, RZ, RZ, UR10 ;  /* 0x0000000aff057e24 */ /* 0x000fe2000f8e00ff */
[----:B------:R-:W-:Y:S01]  /*87f0*/  UIMAD UR7, UR48, -0x40, UR7 ;  /* 0xffffffc0300778a4 */ /* 0x000fe2000f8e0207 */
[----:B------:R-:W-:Y:S01]  /*8800*/  IMAD.MOV.U32 R32, RZ, RZ, R220 ;  /* 0x000000ffff207224 */ /* 0x000fe200078e00dc */
[----:B------:R-:W-:Y:S01]  /*8810*/  UIMAD UR15, UR6, UR10, URZ ;  /* 0x0000000a060f72a4 */ /* 0x000fe2000f8e023f */
[----:B------:R-:W-:Y:S01]  /*8820*/  IADD3 R4, R217, 0x20, RZ ;  /* 0x00000020d9047810 */ /* 0x000fe20007ffe0ff */
[----:B------:R-:W-:Y:S01]  /*8830*/  BSSY B0, `(.L_x_1147) ;  /* 0x0000026000007945 */ /* 0x000fe20003800000 */
[----:B------:R-:W-:Y:S01]  /*8840*/  IMAD.WIDE.U32 R6, R5, UR5, R32 ;  /* 0x0000000505067c25 */ /* 0x000fe2000f8e0020 */
[----:B------:R-:W-:Y:S01]  /*8850*/  UIMAD UR15, UR5, UR11, UR15 ;  /* 0x0000000b050f72a4 */ /* 0x000fe2000f8e020f */
[----:B------:R-:W-:-:S02]  /*8860*/  ISETP.GE.AND P3, PT, R217, UR7, PT ;  /* 0x00000007d9007c0c */ /* 0x000fc4000bf66270 */
[----:B------:R-:W-:Y:S02]  /*8870*/  ISETP.GE.AND P2, PT, R4, UR7, PT ;  /* 0x0000000704007c0c */ /* 0x000fe4000bf46270 */
[----:B------:R-:W-:Y:S01]  /*8880*/  IADD3 R6, P0, R6, UR19, RZ ;  /* 0x0000001306067c10 */ /* 0x000fe2000ff1e0ff */
[----:B------:R-:W-:Y:S01]  /*8890*/  IMAD.U32 R5, RZ, RZ, UR15 ;  /* 0x0000000fff057e24 */ /* 0x000fe2000f8e00ff */
[----:B------:R-:W-:-:S04]  /*88a0*/  SHF.R.S32.HI R28, RZ, 0x1f, R217 ;  /* 0x0000001fff1c7819 */ /* 0x000fc800000114d9 */
[----:B------:R-:W-:Y:S01]  /*88b0*/  IADD3.X R7, R7, UR20, R5, P0, !PT ;  /* 0x0000001407077c10 */ /* 0x000fe200087fe405 */
[----:B--2---:R-:W-:Y:S01]  /*88c0*/  USHF.R.S32.HI UR21, URZ, 0x1f, UR16 ;  /* 0x0000001f3f157899 */ /* 0x004fe20008011410 */
[----:B------:R2:W3:Y:S02]  /*88d0*/  LDS.128 R24, [R29+0xd000] ;  /* 0x00d000001d187984 */ /* 0x0004e40000000c00 */
[----:B------:R-:W-:Y:S02]  /*88e0*/  ULDC.64 UR16, c[0x0][0x468] ;  /* 0x00011a0000107ab9 */ /* 0x000fe40000000a00 */
[----:B------:R2:W4:Y:S01]  /*88f0*/  LDS.128 R20, [R29+0xf000] ;  /* 0x00f000001d147984 */ /* 0x0005220000000c00 */
[----:B------:R-:W-:Y:S01]  /*8900*/  UIMAD UR15, UR21, UR16, URZ ;  /* 0x00000010150f72a4 */ /* 0x000fe2000f8e023f */
[----:B------:R-:W-:Y:S02]  /*8910*/  IMAD.U32 R34, RZ, RZ, UR16 ;  /* 0x00000010ff227e24 */ /* 0x000fe4000f8e00ff */
[----:B------:R2:W1:Y:S02]  /*8920*/  LDS.128 R16, [R29+0x11000] ;  /* 0x011000001d107984 */ /* 0x0004640000000c00 */
[----:B------:R-:W2:Y:S02]  /*8930*/  S2UR UR21, SR_CTAID.Z ;  /* 0x00000000001579c3 */ /* 0x000ea40000002700 */
[----:B------:R1:W1:Y:S01]  /*8940*/  LDS.128 R12, [R29+0x13000] ;  /* 0x013000001d0c7984 */ /* 0x0002620000000c00 */
[----:B--2---:R-:W-:Y:S01]  /*8950*/  UIMAD UR17, UR21, UR17, UR15 ;  /* 0x00000011151172a4 */ /* 0x004fe2000f8e020f */
[----:B------:R-:W-:-:S05]  /*8960*/  IMAD.WIDE.U32 R34, R34, UR21, R6 ;  /* 0x0000001522227c25 */ /* 0x000fca000f8e0006 */
[----:B------:R-:W-:Y:S01]  /*8970*/  IADD3 R31, R35, UR17, RZ ;  /* 0x00000011231f7c10 */ /* 0x000fe2000fffe0ff */
[----:B---3--:R-:W-:Y:S06]  /*8980*/  @P3 BRA `(.L_x_1148) ;  /* 0x0000000000403947 */ /* 0x008fec0003800000 */
[----:B------:R-:W-:Y:S01]  /*8990*/  ULDC UR15, c[0x0][0x2d0] ;  /* 0x0000b400000f7ab9 */ /* 0x000fe20000000800 */
[----:B------:R-:W2:Y:S01]  /*89a0*/  LDS.128 R8, [R29+0xe000] ;  /* 0x00e000001d087984 */ /* 0x000ea20000000c00 */
[----:B------:R-:W-:Y:S01]  /*89b0*/  ISETP.GE.AND P1, PT, R220, UR15, PT ;  /* 0x0000000fdc007c0c */ /* 0x000fe2000bf26270 */
[----:B------:R-:W-:Y:S01]  /*89c0*/  IMAD R30, R28, UR10, RZ ;  /* 0x0000000a1c1e7c24 */ /* 0x000fe2000f8e02ff */
[----:B-1----:R-:W-:Y:S01]  /*89d0*/  MOV R37, R31 ;  /* 0x0000001f00257202 */ /* 0x002fe20000000f00 */
[----:B------:R-:W-:Y:S01]  /*89e0*/  IMAD.MOV.U32 R36, RZ, RZ, R34 ;  /* 0x000000ffff247224 */ /* 0x000fe200078e0022 */
[----:B------:R-:W-:Y:S01]  /*89f0*/  ISETP.GE.AND P0, PT, R222, UR15, PT ;  /* 0x0000000fde007c0c */ /* 0x000fe2000bf06270 */
[C---:B------:R-:W-:Y:S01]  /*8a00*/  IMAD R30, R217.reuse, UR11, R30 ;  /* 0x0000000bd91e7c24 */ /* 0x040fe2000f8e021e */
[----:B------:R-:W-:Y:S01]  /*8a10*/  ULDC.64 UR16, c[0x0][0x3f0] ;  /* 0x0000fc0000107ab9 */ /* 0x000fe20000000a00 */
[----:B------:R-:W-:-:S04]  /*8a20*/  IMAD.WIDE.U32 R36, R217, UR10, R36 ;  /* 0x0000000ad9247c25 */ /* 0x000fc8000f8e0024 */
[----:B------:R-:W-:Y:S01]  /*8a30*/  IMAD.IADD R30, R30, 0x1, R37 ;  /* 0x000000011e1e7824 */ /* 0x000fe200078e0225 */
[C---:B------:R-:W-:Y:S01]  /*8a40*/  LEA R38, P4, R36.reuse, UR16, 0x1 ;  /* 0x0000001024267c11 */ /* 0x040fe2000f8808ff */
[----:B------:R-:W1:Y:S03]  /*8a50*/  @!P1 LDS.128 R4, [R29+0xc000] ;  /* 0x00c000001d049984 */ /* 0x000e660000000c00 */
[----:B------:R-:W-:-:S05]  /*8a60*/  LEA.HI.X R39, R36, UR17, R30, 0x1, P4 ;  /* 0x0000001124277c11 */ /* 0x000fca000a0f0c1e */
[----:B--2---:R2:W-:Y:S04]  /*8a70*/  @!P0 STG.E.128 desc[UR8][R38.64+0x80], R8 ;  /* 0x0000800826008986 */ /* 0x0045e8000c101d08 */
[----:B-1----:R2:W-:Y:S02]  /*8a80*/  @!P1 STG.E.128 desc[UR8][R38.64], R4 ;  /* 0x0000000426009986 */ /* 0x0025e4000c101d08 */
.L_x_1148:
[----:B------:R-:W-:Y:S05]  /*8a90*/  BSYNC B0 ;  /* 0x0000000000007941 */ /* 0x000fea0003800000 */
.L_x_1147:
[----:B------:R-:W-:Y:S04]  /*8aa0*/  BSSY B0, `(.L_x_1149) ;  /* 0x0000011000007945 */ /* 0x000fe80003800000 */
[----:B------:R-:W-:Y:S05]  /*8ab0*/  @P2 BRA `(.L_x_1150) ;  /* 0x00000000003c2947 */ /* 0x000fea0003800000 */
[----:B--2---:R-:W-:Y:S01]  /*8ac0*/  IADD3 R5, P0, R217, 0x20, RZ ;  /* 0x00000020d9057810 */ /* 0x004fe20007f1e0ff */
        /* <DEDUP_REMOVED lines=13> */
[----:B----4-:R3:W-:Y:S02]  /*8ba0*/  @!P0 STG.E.128 desc[UR8][R8.64+0x80], R20 ;  /* 0x0000801408008986 */ /* 0x0107e4000c101d08 */
.L_x_1150:
[----:B------:R-:W-:Y:S05]  /*8bb0*/  BSYNC B0 ;  /* 0x0000000000007941 */ /* 0x000fea0003800000 */
.L_x_1149:
[----:B------:R-:W1:Y:S01]  /*8bc0*/  S2UR UR7, SR_CTAID.Z ;  /* 0x00000000000779c3 */ /* 0x000e620000002700 */
[----:B--23--:R2:W3:Y:S01]  /*8bd0*/  LDS.128 R8, [R29+0x10000] ;  /* 0x010000001d087984 */ /* 0x00c4e20000000c00 */
[----:B----4-:R-:W-:Y:S01]  /*8be0*/  IMAD.U32 R21, RZ, RZ, UR12 ;  /* 0x0000000cff157e24 */ /* 0x010fe2000f8e00ff */
[----:B------:R-:W-:Y:S01]  /*8bf0*/  UIMAD UR6, UR6, UR12, URZ ;  /* 0x0000000c060672a4 */ /* 0x000fe2000f8e023f */
[----:B------:R-:W-:Y:S01]  /*8c00*/  BSSY B0, `(.L_x_1151) ;  /* 0x000001e000007945 */ /* 0x000fe20003800000 */
[----:B------:R2:W4:Y:S01]  /*8c10*/  LDS.128 R4, [R29+0x12000] ;  /* 0x012000001d047984 */ /* 0x0005220000000c00 */
[----:B------:R-:W-:Y:S01]  /*8c20*/  IMAD.WIDE.U32 R20, R21, UR5, R32 ;  /* 0x0000000515147c25 */ /* 0x000fe2000f8e0020 */
[----:B------:R-:W-:Y:S01]  /*8c30*/  UIMAD UR5, UR5, UR13, UR6 ;  /* 0x0000000d050572a4 */ /* 0x000fe2000f8e0206 */
[----:B------:R-:W2:Y:S01]  /*8c40*/  S2UR UR10, SR_CTAID.Z ;  /* 0x00000000000a79c3 */ /* 0x000ea20000002700 */
[----:B------:R-:W-:-:S04]  /*8c50*/  IADD3 R22, P0, R20, UR14, RZ ;  /* 0x0000000e14167c10 */ /* 0x000fc8000ff1e0ff */
[----:B------:R-:W-:-:S05]  /*8c60*/  IMAD.U32 R20, RZ, RZ, UR5 ;  /* 0x00000005ff147e24 */ /* 0x000fca000f8e00ff */
[----:B------:R-:W-:Y:S01]  /*8c70*/  IADD3.X R23, R21, UR18, R20, P0, !PT ;  /* 0x0000001215177c10 */ /* 0x000fe200087fe414 */
[----:B-1----:R-:W-:-:S03]  /*8c80*/  USHF.R.S32.HI UR11, URZ, 0x1f, UR7 ;  /* 0x0000001f3f0b7899 */ /* 0x002fc60008011407 */
[----:B------:R-:W-:Y:S02]  /*8c90*/  ULDC.64 UR6, c[0x0][0x470] ;  /* 0x00011c0000067ab9 */ /* 0x000fe40000000a00 */
[----:B------:R-:W-:Y:S01]  /*8ca0*/  UIMAD UR5, UR11, UR6, URZ ;  /* 0x000000060b0572a4 */ /* 0x000fe2000f8e023f */
[----:B------:R-:W-:-:S03]  /*8cb0*/  MOV R20, UR6 ;  /* 0x0000000600147c02 */ /* 0x000fc60008000f00 */
[----:B--2---:R-:W-:Y:S02]  /*8cc0*/  UIMAD UR7, UR10, UR7, UR5 ;  /* 0x000000070a0772a4 */ /* 0x004fe4000f8e0205 */
[----:B------:R-:W-:-:S05]  /*8cd0*/  IMAD.WIDE.U32 R22, R20, UR10, R22 ;  /* 0x0000000a14167c25 */ /* 0x000fca000f8e0016 */
[----:B------:R-:W-:Y:S01]  /*8ce0*/  IADD3 R21, R23, UR7, RZ ;  /* 0x0000000717157c10 */ /* 0x000fe2000fffe0ff */
[----:B---3--:R-:W-:Y:S06]  /*8cf0*/  @P3 BRA `(.L_x_1152) ;  /* 0x0000000000383947 */ /* 0x008fec0003800000 */
        /* <DEDUP_REMOVED lines=12> */
[----:B------:R1:W-:Y:S04]  /*8dc0*/  @!P1 STG.E.128 desc[UR8][R26.64], R8 ;  /* 0x000000081a009986 */ /* 0x0003e8000c101d08 */
[----:B----4-:R1:W-:Y:S02]  /*8dd0*/  @!P0 STG.E.128 desc[UR8][R26.64+0x80], R4 ;  /* 0x000080041a008986 */ /* 0x0103e4000c101d08 */
.L_x_1152:
[----:B------:R-:W-:Y:S05]  /*8de0*/  BSYNC B0 ;  /* 0x0000000000007941 */ /* 0x000fea0003800000 */
.L_x_1151:
[----:B------:R-:W-:Y:S05]  /*8df0*/  @P2 BRA `(.L_x_1121) ;  /* 0x00000000003c2947 */ /* 0x000fea0003800000 */
[----:B-1--4-:R-:W-:Y:S01]  /*8e00*/  IADD3 R4, P0, R217, 0x20, RZ ;  /* 0x00000020d9047810 */ /* 0x012fe20007f1e0ff */
        /* <DEDUP_REMOVED lines=12> */
[----:B------:R2:W-:Y:S04]  /*8ed0*/  @!P1 STG.E.128 desc[UR8][R4.64], R16 ;  /* 0x0000001004009986 */ /* 0x0005e8000c101d08 */
[----:B------:R2:W-:Y:S02]  /*8ee0*/  @!P0 STG.E.128 desc[UR8][R4.64+0x80], R12 ;  /* 0x0000800c04008986 */ /* 0x0005e4000c101d08 */
.L_x_1121:
[----:B------:R-:W-:Y:S05]  /*8ef0*/  BSYNC B1 ;  /* 0x0000000000017941 */ /* 0x000fea0003800000 */
.L_x_1107:
[----:B------:R-:W-:Y:S01]  /*8f00*/  R2UR UR6, R218 ;  /* 0x00000000da0672ca */ /* 0x000fe200000e0000 */
[----:B------:R-:W-:Y:S02]  /*8f10*/  ULDC UR5, c[0x0][0xc] ;  /* 0x0000030000057ab9 */ /* 0x000fe40000000800 */
[----:B------:R-:W-:-:S10]  /*8f20*/  UIADD3 UR48, UR5, UR48, URZ ;  /* 0x0000003005307290 */ /* 0x000fd4000fffe03f */
[----:B------:R-:W-:-:S06]  /*8f30*/  UISETP.GE.AND UP0, UPT, UR48, UR6, UPT ;  /* 0x000000063000728c */ /* 0x000fcc000bf06270 */
[----:B------:R-:W-:-:S13]  /*8f40*/  PLOP3.LUT P0, PT, PT, PT, UP0, 0x80, 0x0 ;  /* 0x000000000000781c */ /* 0x000fda0003f0f008 */
[----:B------:R-:W-:Y:S05]  /*8f50*/  @P0 BRA `(.L_x_1153) ;  /* 0x0000000000040947 */ /* 0x000fea0003800000 */
[----:B------:R-:W-:Y:S05]  /*8f60*/  BRA `(.L_x_1154) ;  /* 0xffffff7800707947 */ /* 0x000fea000383ffff */
.L_x_1153:
[----:B------:R-:W-:Y:S05]  /*8f70*/  EXIT ;  /* 0x000000000000794d */ /* 0x000fea0003800000 */
.L_x_1155:
        /* <DEDUP_REMOVED lines=16> */
.L_x_2077:


//--------------------- .text._ZN5flash44flash_bwd_dq_dk_dv_loop_seqk_parallel_kernelI23Flash_bwd_kernel_traitsILi128ELi64ELi64ELi8ELi4ELi2ELi2ELb1ELb0EN7cutlass10bfloat16_tE19Flash_kernel_traitsILi128ELi64ELi64ELi8ES3_EELb0ELb0ELb1ELb1ELb0ELb0ELb1EEEvNS_16Flash_bwd_paramsE --------------------------
	.section	.text._ZN5flash44flash_bwd_dq_dk_dv_loop_seqk_parallel_kernelI23Flash_bwd_kernel_traitsILi128ELi64ELi64ELi8ELi4ELi2ELi2ELb1ELb0EN7cutlass10bfloat16_tE19Flash_kernel_traitsILi128ELi64ELi64ELi8ES3_EELb0ELb0ELb1ELb1ELb0ELb0ELb1EEEvNS_16Flash_bwd_paramsE,"ax",@progbits
	.align	128
        .global         _ZN5flash44flash_bwd_dq_dk_dv_loop_seqk_parallel_kernelI23Flash_bwd_kernel_traitsILi128ELi64ELi64ELi8ELi4ELi2ELi2ELb1ELb0EN7cutlass10bfloat16_tE19Flash_kernel_traitsILi128ELi64ELi64ELi8ES3_EELb0ELb0ELb1ELb1ELb0ELb0ELb1EEEvNS_16Flash_bwd_paramsE
        .type           _ZN5flash44flash_bwd_dq_dk_dv_loop_seqk_parallel_kernelI23Flash_bwd_kernel_traitsILi128ELi64ELi64ELi8ELi4ELi2ELi2ELb1ELb0EN7cutlass10bfloat16_tE19Flash_kernel_traitsILi128ELi64ELi64ELi8ES3_EELb0ELb0ELb1ELb1ELb0ELb0ELb1EEEvNS_16Flash_bwd_paramsE,@function
        .size           _ZN5flash44flash_bwd_dq_dk_dv_loop_seqk_parallel_kernelI23Flash_bwd_kernel_traitsILi128ELi64ELi64ELi8ELi4ELi2ELi2ELb1ELb0EN7cutlass10bfloat16_tE19Flash_kernel_traitsILi128ELi64ELi64ELi8ES3_EELb0ELb0ELb1ELb1ELb0ELb0ELb1EEEvNS_16Flash_bwd_paramsE,(.L_x_2078 - _ZN5flash44flash_bwd_dq_dk_dv_loop_seqk_parallel_kernelI23Flash_bwd_kernel_traitsILi128ELi64ELi64ELi8ELi4ELi2ELi2ELb1ELb0EN7cutlass10bfloat16_tE19Flash_kernel_traitsILi128ELi64ELi64ELi8ES3_EELb0ELb0ELb1ELb1ELb0ELb0ELb1EEEvNS_16Flash_bwd_paramsE)
        .other          _ZN5flash44flash_bwd_dq_dk_dv_loop_seqk_parallel_kernelI23Flash_bwd_kernel_traitsILi128ELi64ELi64ELi8ELi4ELi2ELi2ELb1ELb0EN7cutlass10bfloat16_tE19Flash_kernel_traitsILi128ELi64ELi64ELi8ES3_EELb0ELb0ELb1ELb1ELb0ELb0ELb1EEEvNS_16Flash_bwd_paramsE,@"STO_CUDA_ENTRY STV_DEFAULT"
_ZN5flash44flash_bwd_dq_dk_dv_loop_seqk_parallel_kernelI23Flash_bwd_kernel_traitsILi128ELi64ELi64ELi8ELi4ELi2ELi2ELb1ELb0EN7cutlass10bfloat16_tE19Flash_kernel_traitsILi128ELi64ELi64ELi8ES3_EELb0ELb0ELb1ELb1ELb0ELb0ELb1EEEvNS_16Flash_bwd_paramsE:
.text._ZN5flash44flash_bwd_dq_dk_dv_loop_seqk_parallel_kernelI23Flash_bwd_kernel_traitsILi128ELi64ELi64ELi8ELi4ELi2ELi2ELb1ELb0EN7cutlass10bfloat16_tE19Flash_kernel_traitsILi128ELi64ELi64ELi8ES3_EELb0ELb0ELb1ELb1ELb0ELb0ELb1EEEvNS_16Flash_bwd_paramsE:
        /* <DEDUP_REMOVED lines=16> */
[----:B------:R-:W-:Y:S01]  /*0100*/  IMAD.MOV.U32 R239, RZ, RZ, -0x10 ;  /* 0xfffffff0ffef7424 */ /* 0x000fe200078e00ff */
[----:B------:R-:W-:-:S03]  /*0110*/  ULDC UR61, c[0x0][0x394] ;  /* 0x0000e500003d7ab9 */ /* 0x000fc60000000800 */
[----:B------:R-:W3:Y:S08]  /*0120*/  S2UR UR57, SR_CTAID.Z ;  /* 0x00000000003979c3 */ /* 0x000ef00000002700 */
[----:B------:R-:W4:Y:S01]  /*0130*/  S2UR UR55, SR_CTAID.Y ;  /* 0x00000000003779c3 */ /* 0x000f220000002600 */
[----:B--2---:R-:W-:Y:S01]  /*0140*/  ULEA UR4, UR4, UR5, 0x18 ;  /* 0x0000000504047291 */ /* 0x004fe2000f8ec03f */
[----:B-1----:R-:W-:Y:S01]  /*0150*/  SHF.R.S32.HI R2, RZ, 0x1f, R8 ;  /* 0x0000001fff027819 */ /* 0x002fe20000011408 */
[----:B---3--:R-:W-:-:S03]  /*0160*/  USHF.R.S32.HI UR5, URZ, 0x1f, UR57 ;  /* 0x0000001f3f057899 */ /* 0x008fc60008011439 */
[CC--:B------:R-:W-:Y:S02]  /*0170*/  LEA.HI R0, R2.reuse, R8.reuse, RZ, 0x5 ;  /* 0x0000000802007211 */ /* 0x0c0fe400078f28ff */
[CC--:B------:R-:W-:Y:S02]  /*0180*/  LEA.HI R11, R2.reuse, R8.reuse, RZ, 0x3 ;  /* 0x00000008020b7211 */ /* 0x0c0fe400078f18ff */
[CC--:B------:R-:W-:Y:S01]  /*0190*/  LEA.HI R3, R2.reuse, R8.reuse, RZ, 0x4 ;  /* 0x0000000802037211 */ /* 0x0c0fe200078f20ff */
[----:B----4-:R-:W-:Y:S01]  /*01a0*/  USHF.L.U32 UR6, UR55, 0x7, URZ ;  /* 0x0000000737067899 */ /* 0x010fe2000800063f */
        /* <DEDUP_REMOVED lines=16> */
[----:B------:R-:W-:Y:S01]  /*02b0*/  SHF.R.S32.HI R2, RZ, 0x1f, R2 ;  /* 0x0000001fff027819 */ /* 0x000fe20000011402 */
[----:B------:R-:W-:Y:S01]  /*02c0*/  VIADD R241, R234, 0x40 ;  /* 0x00000040eaf17836 */ /* 0x000fe20000000000 */
        /* <DEDUP_REMOVED lines=13> */
[----:B------:R-:W-:Y:S02]  /*03a0*/  LOP3.LUT R8, R8, 0xfffffffc, RZ, 0xc0, !PT ;  /* 0xfffffffc08087812 */ /* 0x000fe400078ec0ff */
[----:B------:R-:W-:-:S02]  /*03b0*/  LOP3.LUT R3, R0, 0x38, R234, 0xf8, !PT ;  /* 0x0000003800037812 */ /* 0x000fc400078ef8ea */
[----:B------:R-:W-:Y:S01]  /*03c0*/  SHF.R.U32.HI R2, RZ, 0x3, R0 ;  /* 0x00000003ff027819 */ /* 0x000fe20000011600 */
[C---:B------:R-:W-:Y:S01]  /*03d0*/  IMAD.SHL.U32 R0, R5.reuse, 0x40, RZ ;  /* 0x0000004005007824 */ /* 0x040fe200078e00ff */
[C---:B------:R-:W-:Y:S01]  /*03e0*/  LOP3.LUT P4, RZ, R5.reuse, 0x2, RZ, 0xc0, !PT ;  /* 0x0000000205ff7812 */ /* 0x040fe2000788c0ff */
[----:B------:R-:W-:Y:S01]  /*03f0*/  IMAD.IADD R14, R4, 0x1, -R8 ;  /* 0x00000001040e7824 */ /* 0x000fe200078e0a08 */
[----:B------:R-:W-:Y:S02]  /*0400*/  LOP3.LUT P3, RZ, R5, 0x4, RZ, 0xc0, !PT ;  /* 0x0000000405ff7812 */ /* 0x000fe4000786c0ff */
[----:B------:R-:W-:Y:S02]  /*0410*/  SHF.R.S32.HI R4, RZ, 0x1f, R9 ;  /* 0x0000001fff047819 */ /* 0x000fe40000011409 */
[----:B------:R-:W-:Y:S02]  /*0420*/  SHF.R.S32.HI R5, RZ, 0x1f, R10 ;  /* 0x0000001fff057819 */ /* 0x000fe4000001140a */
[----:B------:R-:W-:-:S02]  /*0430*/  LOP3.LUT R0, R0, 0x1c0, RZ, 0xc0, !PT ;  /* 0x000001c000007812 */ /* 0x000fc400078ec0ff */
[----:B------:R-:W-:Y:S01]  /*0440*/  LOP3.LUT R244, R3, R2, RZ, 0x3c, !PT ;  /* 0x0000000203f47212 */ /* 0x000fe200078e3cff */
[----:B------:R-:W-:Y:S01]  /*0450*/  IMAD.SHL.U32 R2, R218, 0x10, RZ ;  /* 0x00000010da027824 */ /* 0x000fe200078e00ff */
[----:B------:R-:W-:Y:S01]  /*0460*/  LEA.HI R245, R4, R9, RZ, 0x2 ;  /* 0x0000000904f57211 */ /* 0x000fe200078f10ff */
[----:B------:R-:W-:Y:S01]  /*0470*/  IMAD.SHL.U32 R3, R13, 0x200, RZ ;  /* 0x000002000d037824 */ /* 0x000fe200078e00ff */
[----:B------:R-:W-:Y:S02]  /*0480*/  LEA.HI R12, R5, R10, RZ, 0x3 ;  /* 0x0000000a050c7211 */ /* 0x000fe400078f18ff */
[----:B------:R-:W-:Y:S02]  /*0490*/  SHF.R.S32.HI R9, RZ, 0x7, R15 ;  /* 0x00000007ff097819 */ /* 0x000fe4000001140f */
[----:B------:R-:W-:Y:S02]  /*04a0*/  LOP3.LUT R5, R0, 0x8, R11, 0xf8, !PT ;  /* 0x0000000800057812 */ /* 0x000fe400078ef80b */
[----:B------:R-:W-:-:S02]  /*04b0*/  SHF.R.U32.HI R210, RZ, 0x3, R0 ;  /* 0x00000003ffd27819 */ /* 0x000fc40000011600 */
[----:B------:R-:W-:Y:S01]  /*04c0*/  LOP3.LUT R8, R0, 0x10, R2, 0xf8, !PT ;  /* 0x0000001000087812 */ /* 0x000fe200078ef802 */
[----:B------:R-:W-:Y:S01]  /*04d0*/  IMAD R2, R9, 0x800, R3 ;  /* 0x0000080009027824 */ /* 0x000fe200078e0203 */
[----:B------:R-:W-:Y:S02]  /*04e0*/  LOP3.LUT R4, R6, 0x1, RZ, 0xc0, !PT ;  /* 0x0000000106047812 */ /* 0x000fe400078ec0ff */
[----:B------:R-:W-:Y:S01]  /*04f0*/  LOP3.LUT R0, R5, R210, RZ, 0x3c, !PT ;  /* 0x000000d205007212 */ /* 0x000fe200078e3cff */
[----:B------:R-:W-:Y:S01]  /*0500*/  IMAD.SHL.U32 R5, R9, 0x20, RZ ;  /* 0x0000002009057824 */ /* 0x000fe200078e00ff */
[----:B------:R-:W-:Y:S02]  /*0510*/  ISETP.NE.U32.AND P0, PT, R4, 0x1, PT ;  /* 0x000000010400780c */ /* 0x000fe40003f05070 */
[----:B------:R-:W-:Y:S01]  /*0520*/  SHF.R.S32.HI R4, RZ, 0x6, R16 ;  /* 0x00000006ff047819 */ /* 0x000fe20000011410 */
[----:B------:R-:W-:Y:S01]  /*0530*/  IMAD.IADD R223, R2, 0x1, R0 ;  /* 0x0000000102df7824 */ /* 0x000fe200078e0200 */
[----:B------:R-:W-:Y:S01]  /*0540*/  LOP3.LUT R8, R8, 0x8, R11, 0xf8, !PT ;  /* 0x0000000808087812 */ /* 0x000fe200078ef80b */
[----:B------:R-:W-:Y:S01]  /*0550*/  IMAD.SHL.U32 R0, R6, 0x40, RZ ;  /* 0x0000004006007824 */ /* 0x000fe200078e00ff */
[----:B------:R-:W-:Y:S01]  /*0560*/  LOP3.LUT R7, R12, 0xfffffff8, RZ, 0xc0, !PT ;  /* 0xfffffff80c077812 */ /* 0x000fe200078ec0ff */
[C---:B------:R-:W-:Y:S01]  /*0570*/  IMAD.SHL.U32 R2, R4.reuse, 0x8, RZ ;  /* 0x0000000804027824 */ /* 0x040fe200078e00ff */
[----:B------:R-:W-:Y:S01]  /*0580*/  LOP3.LUT R210, R3, R8, R210, 0xf6, !PT ;  /* 0x0000000803d27212 */ /* 0x000fe200078ef6d2 */
[----:B------:R-:W-:Y:S01]  /*0590*/  IMAD R244, R4, 0x200, R244 ;  /* 0x0000020004f47824 */ /* 0x000fe200078e02f4 */
[----:B------:R-:W-:Y:S01]  /*05a0*/  LOP3.LUT R0, R0, 0x1c0, RZ, 0xc0, !PT ;  /* 0x000001c000007812 */ /* 0x000fe200078ec0ff */
[----:B------:R-:W-:Y:S01]  /*05b0*/  IMAD.IADD R10, R10, 0x1, -R7 ;  /* 0x000000010a0a7824 */ /* 0x000fe200078e0a07 */
[----:B------:R-:W-:Y:S01]  /*05c0*/  LOP3.LUT R2, R2, 0x18, RZ, 0xc0, !PT ;  /* 0x0000001802027812 */ /* 0x000fe200078ec0ff */
[----:B------:R-:W-:Y:S01]  /*05d0*/  IMAD.SHL.U32 R4, R13, 0x20, RZ ;  /* 0x000000200d047824 */ /* 0x000fe200078e00ff */
[----:B------:R-:W-:-:S02]  /*05e0*/  SHF.R.U32.HI R3, RZ, 0x3, R0 ;  /* 0x00000003ff037819 */ /* 0x000fc40000011600 */
[----:B------:R-:W-:Y:S02]  /*05f0*/  LOP3.LUT R5, R0, 0x20, R5, 0xf8, !PT ;  /* 0x0000002000057812 */ /* 0x000fe400078ef805 */
[----:B------:R-:W-:Y:S01]  /*0600*/  LOP3.LUT R7, R3, R0, R2, 0x1e, !PT ;  /* 0x0000000003077212 */ /* 0x000fe200078e1e02 */
[----:B------:R-:W-:Y:S01]  /*0610*/  IMAD.SHL.U32 R0, R17, 0x2, RZ ;  /* 0x0000000211007824 */ /* 0x000fe200078e00ff */
[----:B------:R-:W-:Y:S02]  /*0620*/  R2P PR, R6, 0x6 ;  /* 0x0000000606007804 */ /* 0x000fe40000000000 */
[----:B------:R-:W-:Y:S01]  /*0630*/  LOP3.LUT R6, R5, R3, RZ, 0x3c, !PT ;  /* 0x0000000305067212 */ /* 0x000fe200078e3cff */
[----:B------:R-:W-:Y:S01]  /*0640*/  IMAD.SHL.U32 R3, R10, 0x40, RZ ;  /* 0x000000400a037824 */ /* 0x000fe200078e00ff */
[----:B------:R-:W-:Y:S01]  /*0650*/  LOP3.LUT R8, R2, 0x20, R4, 0xf8, !PT ;  /* 0x0000002002087812 */ /* 0x000fe200078ef804 */
[--C-:B------:R-:W-:Y:S01]  /*0660*/  IMAD R5, R14, 0x400, R0.reuse ;  /* 0x000004000e057824 */ /* 0x100fe200078e0200 */
[----:B------:R-:W-:Y:S01]  /*0670*/  SHF.R.S32.HI R245, RZ, 0x2, R245 ;  /* 0x00000002fff57819 */ /* 0x000fe200000114f5 */
        /* <DEDUP_REMOVED lines=10> */
[----:B------:R-:W-:Y:S01]  /*0720*/  IMAD R245, R14, 0x10, R245 ;  /* 0x000000100ef57824 */ /* 0x000fe200078e02f5 */
[----:B------:R-:W-:-:S02]  /*0730*/  LOP3.LUT R0, R0, 0xfffffe00, RZ, 0xc0, !PT ;  /* 0xfffffe0000007812 */ /* 0x000fc400078ec0ff */
[----:B------:R-:W-:Y:S02]  /*0740*/  LOP3.LUT R2, R4, R2, RZ, 0x3c, !PT ;  /* 0x0000000204027212 */ /* 0x000fe400078e3cff */
[----:B------:R-:W-:Y:S01]  /*0750*/  LOP3.LUT R222, R3, R0, RZ, 0xfc, !PT ;  /* 0x0000000003de7212 */ /* 0x000fe200078efcff */
[--C-:B------:R-:W-:Y:S01]  /*0760*/  IMAD R4, R14, 0x400, R0.reuse ;  /* 0x000004000e047824 */ /* 0x100fe200078e0200 */
[----:B------:R-:W-:Y:S01]  /*0770*/  LEA R238, R5, UR4, 0x1 ;  /* 0x0000000405ee7c11 */ /* 0x000fe2000f8e08ff */
[----:B------:R-:W-:Y:S01]  /*0780*/  IMAD R218, R218, 0x400, R0 ;  /* 0x00000400dada7824 */ /* 0x000fe200078e0200 */
[----:B------:R-:W-:Y:S01]  /*0790*/  SEL R239, R239, 0x10, !P0 ;  /* 0x00000010efef7807 */ /* 0x000fe20004000000 */
[----:B------:R-:W-:Y:S01]  /*07a0*/  IMAD.U32 R0, RZ, RZ, UR5 ;  /* 0x00000005ff007e24 */ /* 0x000fe2000f8e00ff */
[----:B------:R-:W-:Y:S01]  /*07b0*/  USHF.R.S32.HI UR5, URZ, 0x1f, UR55 ;  /* 0x0000001f3f057899 */ /* 0x000fe20008011437 */
[----:B------:R-:W-:Y:S01]  /*07c0*/  IMAD.U32 R3, RZ, RZ, UR6 ;  /* 0x00000006ff037e24 */ /* 0x000fe2000f8e00ff */
[----:B------:R-:W-:Y:S01]  /*07d0*/  USHF.R.S32.HI UR6, URZ, 0x1f, UR57 ;  /* 0x0000001f3f067899 */ /* 0x000fe20008011439 */
[----:B------:R-:W-:Y:S01]  /*07e0*/  IMAD.IADD R221, R4, 0x1, R2 ;  /* 0x0000000104dd7824 */ /* 0x000fe200078e0202 */
[----:B------:R-:W-:Y:S01]  /*07f0*/  LEA R210, R210, UR4, 0x1 ;  /* 0x00000004d2d27c11 */ /* 0x000fe2000f8e08ff */
[----:B------:R-:W-:Y:S01]  /*0800*/  IMAD.IADD R218, R2, 0x1, R218 ;  /* 0x0000000102da7824 */ /* 0x000fe200078e02da */
[----:B------:R-:W-:Y:S01]  /*0810*/  SHF.R.S32.HI R251, RZ, 0x1f, R245 ;  /* 0x0000001ffffb7819 */ /* 0x000fe200000114f5 */
[----:B------:R-:W-:Y:S01]  /*0820*/  IMAD.U32 R0, RZ, RZ, UR5 ;  /* 0x00000005ff007e24 */ /* 0x000fe2000f8e00ff */
[----:B------:R-:W-:Y:S01]  /*0830*/  UIADD3 UR5, UR4, 0x10000, URZ ;  /* 0x0001000004057890 */ /* 0x000fe2000fffe03f */
[----:B------:R-:W-:-:S02]  /*0840*/  IMAD.MOV.U32 R2, RZ, RZ, 0x20 ;  /* 0x00000020ff027424 */ /* 0x000fc400078e00ff */
[----:B------:R-:W-:Y:S01]  /*0850*/  IMAD.U32 R0, RZ, RZ, UR6 ;  /* 0x00000006ff007e24 */ /* 0x000fe2000f8e00ff */
[----:B------:R-:W-:Y:S01]  /*0860*/  UIADD3 UR6, UR4, 0xc000, URZ ;  /* 0x0000c00004067890 */ /* 0x000fe2000fffe03f */
[----:B------:R-:W-:Y:S01]  /*0870*/  VIADD R237, R238, 0x20 ;  /* 0x00000020eeed7836 */ /* 0x000fe20000000000 */
[----:B------:R-:W-:Y:S01]  /*0880*/  SEL R2, R2, 0xffffffe0, !P4 ;  /* 0xffffffe002027807 */ /* 0x000fe20006000000 */
[C---:B------:R-:W-:Y:S01]  /*0890*/  @P1 VIADD R237, R238.reuse, 0xffffffe0 ;  /* 0xffffffe0eeed1836 */ /* 0x040fe20000000000 */
[----:B------:R-:W-:Y:S01]  /*08a0*/  LEA R0, R223, UR5, 0x1 ;  /* 0x00000005df007c11 */ /* 0x000fe2000f8e08ff */
[----:B------:R-:W-:Y:S01]  /*08b0*/  IMAD.IADD R240, R238, 0x1, R239 ;  /* 0x00000001eef07824 */ /* 0x000fe200078e02ef */
        /* <DEDUP_REMOVED lines=9> */
[----:B------:R-:W-:-:S07]  /*0950*/  @P2 VIADD R250, R249, 0xffffffc0 ;  /* 0xffffffc0f9fa2836 */ /* 0x000fce0000000000 */
.L_x_1204:
        /* <DEDUP_REMOVED lines=34> */
[----:B---3--:R1:W3:Y:S02]  /*0b80*/  @P0 LDG.E R5, desc[UR8][R2.64] ;  /* 0x0000000802050981 */ /* 0x0082e4000c1e1900 */
[----:B-1----:R-:W-:Y:S02]  /*0b90*/  IMAD.U32 R2, RZ, RZ, UR15 ;  /* 0x0000000fff027e24 */ /* 0x002fe4000f8e00ff */
[----:B------:R-:W-:-:S05]  /*0ba0*/  IMAD.U32 R3, RZ, RZ, UR14 ;  /* 0x0000000eff037e24 */ /* 0x000fca000f8e00ff */
[----:B----4-:R-:W4:Y:S04]  /*0bb0*/  @P3 LDG.E R6, desc[UR8][R2.64] ;  /* 0x0000000802063981 */ /* 0x010f28000c1e1900 */
        /* <DEDUP_REMOVED lines=8> */
[----:B------:R-:W-:Y:S01]  /*0c40*/  UMOV UR14, 0xffffffff ;  /* 0xffffffff000e7882 */ /* 0x000fe20000000000 */
[----:B------:R-:W-:Y:S02]  /*0c50*/  UMOV UR54, 0xffffffff ;  /* 0xffffffff00367882 */ /* 0x000fe40000000000 */
[----:B------:R-:W-:Y:S02]  /*0c60*/  @!UP3 UISETP.NE.AND.EX UP1, UPT, UR7, URZ, UPT, UP1 ;  /* 0x0000003f0700b28c */ /* 0x000fe4000bf25310 */
        /* <DEDUP_REMOVED lines=18> */
.L_x_1156:
        /* <DEDUP_REMOVED lines=74> */
[----:B------:R-:W-:Y:S01]  /*1230*/  UIMAD UR21, UR14, UR29, URZ ;  /* 0x0000001d0e1572a4 */ /* 0x000fe2000f8e023f */
[----:B------:R-:W-:-:S02]  /*1240*/  @UP1 UMOV UR33, UR10 ;  /* 0x0000000a00211c82 */ /* 0x000fc40008000000 */
[C---:B------:R-:W-:Y:S01]  /*1250*/  IMAD R2, R5.reuse, R3, R2 ;  /* 0x0000000305027224 */ /* 0x040fe200078e0202 */
[----:B------:R-:W-:Y:S02]  /*1260*/  USEL UR22, UR22, URZ, UP0 ;  /* 0x0000003f16167287 */ /* 0x000fe40008000000 */
[----:B------:R-:W-:Y:S02]  /*1270*/  @UP3 UIMAD UR18, UR55, UR27, URZ ;  /* 0x0000001b371232a4 */ /* 0x000fe4000f8e023f */
[----:B------:R-:W-:Y:S01]  /*1280*/  ISETP.GT.U32.AND P1, PT, R5, R2, PT ;  /* 0x000000020500720c */ /* 0x000fe20003f24070 */
[----:B------:R-:W-:Y:S02]  /*1290*/  UIMAD.WIDE UR10, UR39, UR38, URZ ;  /* 0x00000026270a72a5 */ /* 0x000fe4000f8e023f */
[----:B------:R-:W-:Y:S02]  /*12a0*/  UISETP.LT.AND UP0, UPT, UR7, UR5, UPT ;  /* 0x000000050700728c */ /* 0x000fe4000bf01270 */
[----:B------:R-:W-:-:S02]  /*12b0*/  @UP2 UIADD3 UR47, UR17, UR21, URZ ;  /* 0x00000015112f2290 */ /* 0x000fc4000fffe03f */
[----:B------:R-:W-:Y:S02]  /*12c0*/  @UP3 USEL UR18, UR18, UR14, !UP2 ;  /* 0x0000000e12123287 */ /* 0x000fe4000d000000 */
[----:B------:R-:W-:Y:S02]  /*12d0*/  @!UP3 UIMAD UR20, UR55, UR38, UR57 ;  /* 0x000000263714b2a4 */ /* 0x000fe4000f8e0239 */
[----:B------:R-:W-:Y:S02]  /*12e0*/  UIMAD.WIDE.U32 UR16, UR10, UR12, URZ ;  /* 0x0000000c0a1072a5 */ /* 0x000fe4000f8e003f */
[----:B------:R-:W-:Y:S01]  /*12f0*/  @!P1 IMAD.IADD R2, R2, 0x1, -R5 ;  /* 0x0000000102029824 */ /* 0x000fe200078e0a05 */
[----:B------:R-:W-:Y:S01]  /*1300*/  UIMAD UR19, UR11, UR12, URZ ;  /* 0x0000000c0b1372a4 */ /* 0x000fe2000f8e023f */
[----:B------:R-:W-:Y:S01]  /*1310*/  @!P1 IADD3 R0, R0, 0x1, RZ ;  /* 0x0000000100009810 */ /* 0x000fe20007ffe0ff */
[----:B------:R-:W-:Y:S01]  /*1320*/  USEL UR38, UR7, UR5, UP0 ;  /* 0x0000000507267287 */ /* 0x000fe20008000000 */
[----:B------:R-:W-:Y:S01]  /*1330*/  PLOP3.LUT P1, PT, PT, PT, UP1, 0x80, 0x0 ;  /* 0x000000000000781c */ /* 0x000fe20003f2f018 */
[----:B------:R-:W-:Y:S01]  /*1340*/  @UP3 ULDC UR12, c[0x0][0x2e4] ;  /* 0x0000b900000c3ab9 */ /* 0x000fe20000000800 */
[----:B------:R-:W-:Y:S01]  /*1350*/  ISETP.GE.U32.AND P0, PT, R2, R5, PT ;  /* 0x000000050200720c */ /* 0x000fe20003f06070 */
[----:B------:R-:W-:Y:S01]  /*1360*/  @UP3 UIMAD UR21, UR57, UR12, UR18 ;  /* 0x0000000c391532a4 */ /* 0x000fe2000f8e0212 */
[----:B------:R-:W-:Y:S01]  /*1370*/  LOP3.LUT R2, R6, UR57, RZ, 0x3c, !PT ;  /* 0x0000003906027c12 */ /* 0x000fe2000f8e3cff */
[----:B------:R-:W-:-:S02]  /*1380*/  ULEA UR18, UR38, 0xffffffc0, 0x6 ;  /* 0xffffffc026127891 */ /* 0x000fc4000f8e303f */
[----:B------:R-:W-:Y:S01]  /*1390*/  UIMAD UR19, UR10, UR13, UR19 ;  /* 0x0000000d0a1372a4 */ /* 0x000fe2000f8e0213 */
[----:B------:R-:W-:Y:S01]  /*13a0*/  ISETP.GE.AND P2, PT, R2, RZ, PT ;  /* 0x000000ff0200720c */ /* 0x000fe20003f46270 */
[----:B------:R-:W-:Y:S02]  /*13b0*/  @!UP2 UIADD3 UR46, UR41, UR23, URZ ;  /* 0x00000017292ea290 */ /* 0x000fe4000fffe03f */
[----:B------:R-:W-:Y:S02]  /*13c0*/  UIMAD.WIDE.U32 UR12, UR10, UR14, URZ ;  /* 0x0000000e0a0c72a5 */ /* 0x000fe4000f8e003f */
[----:B------:R-:W-:Y:S02]  /*13d0*/  USHF.R.S32.HI UR23, URZ, 0x1f, UR18 ;  /* 0x0000001f3f177899 */ /* 0x000fe40008011412 */
[----:B------:R-:W-:Y:S01]  /*13e0*/  UIADD3 UR5, UP0, UR18, UR25, URZ ;  /* 0x0000001912057290 */ /* 0x000fe2000ff1e03f */
[----:B------:R-:W-:Y:S01]  /*13f0*/  @P0 VIADD R0, R0, 0x1 ;  /* 0x0000000100000836 */ /* 0x000fe20000000000 */
[----:B------:R-:W-:Y:S01]  /*1400*/  USEL UR51, UR16, UR12, !UP2 ;  /* 0x0000000c10337287 */ /* 0x000fe2000d000000 */
[----:B------:R-:W-:Y:S01]  /*1410*/  PLOP3.LUT P0, PT, PT, PT, UP3, 0x80, 0x0 ;  /* 0x000000000000781c */ /* 0x000fe20003f0f038 */
[----:B------:R-:W-:Y:S01]  /*1420*/  UIMAD UR7, UR11, UR14, URZ ;  /* 0x0000000e0b0772a4 */ /* 0x000fe2000f8e023f */
[----:B------:R-:W-:Y:S01]  /*1430*/  IMAD.MOV.U32 R16, RZ, RZ, R0 ;  /* 0x000000ffff107224 */ /* 0x000fe200078e0000 */
[----:B------:R-:W-:-:S02]  /*1440*/  UIADD3.X UR12, UR23, UR22, URZ, UP0, !UPT ;  /* 0x00000016170c7290 */ /* 0x000fc400087fe43f */
[----:B------:R-:W-:Y:S02]  /*1450*/  UIMAD UR11, UR11, UR5, URZ ;  /* 0x000000050b0b72a4 */ /* 0x000fe4000f8e023f */
[----:B------:R-:W-:Y:S01]  /*1460*/  @UP1 UIADD3 UR35, UR52, UR54, URZ ;  /* 0x0000003634231290 */ /* 0x000fe2000fffe03f */
[----:B------:R-:W-:Y:S01]  /*1470*/  @!P2 IADD3 R16, -R16, RZ, RZ ;  /* 0x000000ff1010a210 */ /* 0x000fe20007ffe1ff */
[----:B------:R-:W-:Y:S01]  /*1480*/  @!UP3 UIMAD UR21, UR20, UR27, URZ ;  /* 0x0000001b1415b2a4 */ /* 0x000fe2000f8e023f */
[----:B------:R-:W-:Y:S01]  /*1490*/  @!P3 LOP3.LUT R16, RZ, R6, RZ, 0x33, !PT ;  /* 0x00000006ff10b212 */ /* 0x000fe200078e33ff */
[----:B------:R-:W-:Y:S01]  /*14a0*/  @UP1 ULDC.64 UR24, c[0x0][0x250] ;  /* 0x0000940000181ab9 */ /* 0x000fe20000000a00 */
[----:B------:R-:W-:Y:S02]  /*14b0*/  UIMAD.WIDE.U32 UR26, UR10, UR5, URZ ;  /* 0x000000050a1a72a5 */ /* 0x000fe4000f8e003f */
[----:B------:R-:W-:Y:S02]  /*14c0*/  UIMAD UR5, UR10, UR12, UR11 ;  /* 0x0000000c0a0572a4 */ /* 0x000fe4000f8e020b */
[----:B------:R-:W-:-:S02]  /*14d0*/  @UP1 UIMAD.WIDE.U32 UR10, UR35, UR24, URZ ;  /* 0x00000018230a12a5 */ /* 0x000fc4000f8e003f */
[----:B------:R-:W-:Y:S02]  /*14e0*/  UIADD3 UR44, UR17, UR19, URZ ;  /* 0x00000013112c7290 */ /* 0x000fe4000fffe03f */
[----:B------:R-:W-:Y:S02]  /*14f0*/  @UP2 UIADD3 UR44, UR13, UR7, URZ ;  /* 0x000000070d2c2290 */ /* 0x000fe4000fffe03f */
[----:B------:R-:W-:Y:S02]  /*1500*/  UIMAD UR37, UR57, UR39, URZ ;  /* 0x00000027392572a4 */ /* 0x000fe4000f8e023f */
[----:B------:R-:W-:Y:S02]  /*1510*/  @UP1 UIMAD UR7, UR35, UR25, URZ ;  /* 0x00000019230712a4 */ /* 0x000fe4000f8e023f */
[----:B------:R-:W-:Y:S02]  /*1520*/  USEL UR48, UR34, URZ, UP4 ;  /* 0x0000003f22307287 */ /* 0x000fe4000a000000 */
[----:B------:R-:W-:-:S02]  /*1530*/  USEL UR50, UR45, URZ, UP4 ;  /* 0x0000003f2d327287 */ /* 0x000fc4000a000000 */
[----:B------:R-:W-:Y:S02]  /*1540*/  USHF.R.S32.HI UR32, URZ, 0x1f, UR53 ;  /* 0x0000001f3f207899 */ /* 0x000fe40008011435 */
[----:B------:R-:W-:Y:S02]  /*1550*/  USHF.R.S32.HI UR49, URZ, 0x1f, UR37 ;  /* 0x0000001f3f317899 */ /* 0x000fe40008011425 */
[----:B------:R-:W-:Y:S02]  /*1560*/  @UP1 UIADD3 UR39, UR11, UR7, URZ ;  /* 0x000000070b271290 */ /* 0x000fe4000fffe03f */
        /* <DEDUP_REMOVED lines=15> */
.L_x_1158:
        /* <DEDUP_REMOVED lines=13> */
.L_x_1159:
        /* <DEDUP_REMOVED lines=11> */
.L_x_1160:
[----:B------:R-:W-:Y:S02]  /*17e0*/  ULDC UR5, c[0x0][0x270] ;  /* 0x00009c0000057ab9 */ /* 0x000fe40000000800 */
[----:B------:R-:W-:-:S04]  /*17f0*/  UIMAD UR5, UR55, UR5, UR57 ;  /* 0x00000005370572a4 */ /* 0x000fc8000f8e0239 */
[----:B------:R-:W-:-:S12]  /*1800*/  UIMAD UR5, UR5, UR60, URZ ;  /* 0x0000003c050572a4 */ /* 0x000fd8000f8e023f */
.L_x_1161:
[----:B------:R-:W1:Y:S01]  /*1810*/  S2R R25, SR_TID.X ;  /* 0x0000000000197919 */ /* 0x000e620000002100 */
[----:B------:R-:W2:Y:S01]  /*1820*/  LDC.64 R14, c[0x0][0x420] ;  /* 0x00010800ff0e7b82 */ /* 0x000ea20000000a00 */
[----:B------:R-:W-:Y:S01]  /*1830*/  UIADD3 UR35, UR18, UR5, URZ ;  /* 0x0000000512237290 */ /* 0x000fe2000fffe03f */
[----:B------:R-:W-:Y:S01]  /*1840*/  IADD3 R2, P0, R234, UR11, RZ ;  /* 0x0000000bea027c10 */ /* 0x000fe2000ff1e0ff */
[----:B------:R-:W-:Y:S01]  /*1850*/  UIADD3 UR5, UR18, UR21, URZ ;  /* 0x0000001512057290 */ /* 0x000fe2000fffe03f */
[----:B------:R-:W-:Y:S01]  /*1860*/  SHF.R.S32.HI R235, RZ, 0x1f, R234 ;  /* 0x0000001fffeb7819 */ /* 0x000fe200000114ea */
[----:B------:R-:W-:Y:S01]  /*1870*/  USHF.R.S32.HI UR40, URZ, 0x1f, UR57 ;  /* 0x0000001f3f287899 */ /* 0x000fe20008011439 */
[----:B------:R-:W-:Y:S01]  /*1880*/  BSSY B1, `(.L_x_1157) ;  /* 0x00006e8000017945 */ /* 0x000fe20003800000 */
[----:B------:R-:W-:Y:S01]  /*1890*/  ULDC.64 UR20, c[0x0][0x2b0] ;  /* 0x0000ac0000147ab9 */ /* 0x000fe20000000a00 */
[----:B------:R-:W-:Y:S01]  /*18a0*/  ULDC UR7, c[0x0][0x2dc] ;  /* 0x0000b70000077ab9 */ /* 0x000fe20000000800 */
[----:B------:R-:W-:Y:S01]  /*18b0*/  ULDC UR10, c[0x0][0x270] ;  /* 0x00009c00000a7ab9 */ /* 0x000fe20000000800 */
[----:B------:R-:W-:Y:S01]  /*18c0*/  ULDC.64 UR12, c[0x0][0x428] ;  /* 0x00010a00000c7ab9 */ /* 0x000fe20000000a00 */
[----:B------:R-:W-:Y:S01]  /*18d0*/  IADD3.X R3, R235, UR46, RZ, P0, !PT ;  /* 0x0000002eeb037c10 */ /* 0x000fe200087fe4ff */
[----:B------:R-:W-:Y:S01]  /*18e0*/  UIMAD.WIDE UR20, UR5, 0x4, UR20 ;  /* 0x00000004051478a5 */ /* 0x000fe2000f8e0214 */
[----:B------:R-:W-:Y:S01]  /*18f0*/  IMAD.U32 R5, RZ, RZ, UR12 ;  /* 0x0000000cff057e24 */ /* 0x000fe2000f8e00ff */
[----:B------:R-:W-:-:S02]  /*1900*/  UIMAD UR10, UR7, UR10, URZ ;  /* 0x0000000a070a72a4 */ /* 0x000fc4000f8e023f */
[----:B------:R-:W-:Y:S01]  /*1910*/  UIMAD UR5, UR40, UR12, URZ ;  /* 0x0000000c280572a4 */ /* 0x000fe2000f8e023f */
[----:B------:R-:W-:Y:S01]  /*1920*/  ULDC.64 UR16, c[0x0][0x258] ;  /* 0x0000960000107ab9 */ /* 0x000fe20000000a00 */
[----:B------:R-:W-:Y:S01]  /*1930*/  USHF.L.U32 UR14, UR10, 0x6, URZ ;  /* 0x000000060a0e7899 */ /* 0x000fe2000800063f */
[----:B------:R-:W-:Y:S01]  /*1940*/  IMAD.U32 R10, RZ, RZ, UR16 ;  /* 0x00000010ff0a7e24 */ /* 0x000fe2000f8e00ff */
[----:B------:R-:W-:Y:S02]  /*1950*/  UIMAD UR27, UR57, UR13, UR5 ;  /* 0x0000000d391b72a4 */ /* 0x000fe4000f8e0205 */
[----:B------:R-:W-:Y:S01]  /*1960*/  UIMAD UR5, UR40, UR16, URZ ;  /* 0x00000010280572a4 */ /* 0x000fe2000f8e023f */
[C---:B--2---:R-:W-:Y:S01]  /*1970*/  IMAD R0, R14.reuse, UR23, RZ ;  /* 0x000000170e007c24 */ /* 0x044fe2000f8e02ff */
[----:B------:R-:W-:Y:S01]  /*1980*/  UIADD3 UR22, -UR6, UR15, UR53 ;  /* 0x0000000f06167290 */ /* 0x000fe2000fffe135 */
[----:B------:R-:W-:Y:S01]  /*1990*/  IMAD.WIDE.U32 R2, R14, UR18, R2 ;  /* 0x000000120e027c25 */ /* 0x000fe2000f8e0002 */
[----:B------:R-:W-:Y:S01]  /*19a0*/  UIADD3 UR19, UP2, UP0, UR26, UR14, UR37 ;  /* 0x0000000e1a137290 */ /* 0x000fe2000f85e025 */
[----:B------:R-:W-:-:S02]  /*19b0*/  ULDC UR40, c[0x0][0x398] ;  /* 0x0000e60000287ab9 */ /* 0x000fc40000000800 */
[----:B------:R-:W-:Y:S01]  /*19c0*/  IMAD R0, R15, UR18, R0 ;  /* 0x000000120f007c24 */ /* 0x000fe2000f8e0200 */
[----:B-1----:R-:W-:Y:S01]  /*19d0*/  SHF.R.S32.HI R26, RZ, 0x1f, R25 ;  /* 0x0000001fff1a7819 */ /* 0x002fe20000011419 */
[----:B------:R-:W-:Y:S02]  /*19e0*/  UIMAD UR26, UR57, UR17, UR5 ;  /* 0x00000011391a72a4 */ /* 0x000fe4000f8e0205 */
[----:B------:R-:W-:Y:S01]  /*19f0*/  IMAD.IADD R3, R3, 0x1, R0 ;  /* 0x0000000103037824 */ /* 0x000fe200078e0200 */
[CC--:B------:R-:W-:Y:S01]  /*1a00*/  LEA.HI R23, R26.reuse, R25.reuse, RZ, 0x3 ;  /* 0x000000191a177211 */ /* 0x0c0fe200078f18ff */
[----:B------:R-:W-:Y:S01]  /*1a10*/  UIADD3 UR5, UR22, -UR40, URZ ;  /* 0x8000002816057290 */ /* 0x000fe2000fffe03f */
[----:B------:R-:W-:Y:S02]  /*1a20*/  IMAD.WIDE.U32 R2, R5, UR57, R2 ;  /* 0x0000003905027c25 */ /* 0x000fe4000f8e0002 */
[----:B------:R-:W-:Y:S01]  /*1a30*/  SHF.R.S32.HI R13, RZ, 0x3, R23 ;  /* 0x00000003ff0d7819 */ /* 0x000fe20000011417 */
[----:B------:R-:W-:Y:S01]  /*1a40*/  USHF.R.S32.HI UR37, URZ, 0x1f, UR5 ;  /* 0x0000001f3f257899 */ /* 0x000fe20008011405 */
[----:B------:R-:W-:Y:S01]  /*1a50*/  LEA.HI R5, R26, R25, RZ, 0x5 ;  /* 0x000000191a057211 */ /* 0x000fe200078f28ff */
[----:B------:R-:W-:Y:S01]  /*1a60*/  USHF.R.S32.HI UR11, URZ, 0x1f, UR14 ;  /* 0x0000001f3f0b7899 */ /* 0x000fe2000801140e */
[----:B------:R-:W-:Y:S01]  /*1a70*/  SHF.R.S32.HI R24, RZ, 0x1f, R13 ;  /* 0x0000001fff187819 */ /* 0x000fe2000001140d */
[----:B------:R-:W-:Y:S01]  /*1a80*/  ULEA.HI UR37, UR37, UR5, URZ, 0x6 ;  /* 0x0000000525257291 */ /* 0x000fe2000f8f303f */
[----:B------:R-:W-:Y:S01]  /*1a90*/  IADD3 R6, P0, R13, UR18, RZ ;  /* 0x000000120d067c10 */ /* 0x000fe2000ff1e0ff */
[----:B------:R-:W-:Y:S01]  /*1aa0*/  UIADD3.X UR11, UR45, UR11, UR49, UP2, UP0 ;  /* 0x0000000b2d0b7290 */ /* 0x000fe200097e0431 */
[----:B------:R-:W-:Y:S01]  /*1ab0*/  LOP3.LUT R0, R5, 0xffffffe0, RZ, 0xc0, !PT ;  /* 0xffffffe005007812 */ /* 0x000fe200078ec0ff */
[----:B------:R-:W-:Y:S01]  /*1ac0*/  UIADD3 UR17, UP2, UP0, UR48, UR19, UR51 ;  /* 0x0000001330117290 */ /* 0x000fe2000f85e033 */
[----:B------:R-:W-:Y:S01]  /*1ad0*/  IADD3.X R4, R24, UR23, RZ, P0, !PT ;  /* 0x0000001718047c10 */ /* 0x000fe200087fe4ff */
[----:B------:R-:W-:-:S02]  /*1ae0*/  USHF.R.S32.HI UR37, URZ, 0x6, UR37 ;  /* 0x000000063f257899 */ /* 0x000fc40008011425 */
[----:B------:R-:W-:Y:S01]  /*1af0*/  IMAD.IADD R0, R25, 0x1, -R0 ;  /* 0x0000000119007824 */ /* 0x000fe200078e0a00 */
[----:B------:R-:W-:Y:S01]  /*1b00*/  UIADD3.X UR5, UR50, UR11, UR44, UP2, UP0 ;  /* 0x0000000b32057290 */ /* 0x000fe200097e042c */
[----:B------:R-:W-:Y:S01]  /*1b10*/  IMAD R4, R4, UR28, RZ ;  /* 0x0000001c04047c24 */ /* 0x000fe2000f8e02ff */
[----:B------:R-:W-:Y:S01]  /*1b20*/  UISETP.LT.AND UP0, UPT, URZ, UR37, UPT ;  /* 0x000000253f00728c */ /* 0x000fe2000bf01270 */
[----:B------:R-:W-:Y:S02]  /*1b30*/  ULDC.64 UR18, c[0x0][0x400] ;  /* 0x0001000000127ab9 */ /* 0x000fe40000000a00 */
[C---:B------:R-:W-:Y:S01]  /*1b40*/  IMAD R8, R6.reuse, UR29, R4 ;  /* 0x0000001d06087c24 */ /* 0x040fe2000f8e0204 */
[----:B------:R-:W-:Y:S01]  /*1b50*/  SHF.R.S32.HI R4, RZ, 0x5, R5 ;  /* 0x00000005ff047819 */ /* 0x000fe20000011405 */
[----:B------:R-:W-:Y:S01]  /*1b60*/  IMAD.WIDE.U32 R6, R6, UR28, R234 ;  /* 0x0000001c06067c25 */ /* 0x000fe2000f8e00ea */
[----:B------:R-:W-:Y:S01]  /*1b70*/  USEL UR37, URZ, UR37, !UP0 ;  /* 0x000000253f257287 */ /* 0x000fe2000c000000 */
[----:B------:R-:W-:-:S02]  /*1b80*/  ULDC.64 UR42, c[0x0][0x478] ;  /* 0x00011e00002a7ab9 */ /* 0x000fc40000000a00 */
[----:B------:R-:W-:Y:S01]  /*1b90*/  VIADD R5, R3, UR27 ;  /* 0x0000001b03057c36 */ /* 0x000fe20008000000 */
[----:B------:R-:W-:Y:S01]  /*1ba0*/  IADD3 R6, P0, R6, UR58, RZ ;  /* 0x0000003a06067c10 */ /* 0x000fe2000ff1e0ff */
[----:B------:R-:W-:Y:S01]  /*1bb0*/  IMAD R3, R4, UR10, R0 ;  /* 0x0000000a04037c24 */ /* 0x000fe2000f8e0200 */
[----:B------:R-:W-:Y:S01]  /*1bc0*/  UISETP.GT.AND UP0, UPT, UR38, UR37, UPT ;  /* 0x000000252600728c */ /* 0x000fe2000bf04270 */
[----:B------:R-:W-:Y:S01]  /*1bd0*/  IMAD.MOV.U32 R4, RZ, RZ, R2 ;  /* 0x000000ffff047224 */ /* 0x000fe200078e0002 */
[----:B------:R-:W-:Y:S01]  /*1be0*/  IADD3.X R7, R7, UR47, R8, P0, !PT ;  /* 0x0000002f07077c10 */ /* 0x000fe200087fe408 */
[-C--:B------:R-:W-:Y:S01]  /*1bf0*/  IMAD R2, R24, R14.reuse, RZ ;  /* 0x0000000e18027224 */ /* 0x080fe200078e02ff */
[----:B------:R-:W-:Y:S01]  /*1c00*/  IADD3 R0, P0, R3, UR17, RZ ;  /* 0x0000001103007c10 */ /* 0x000fe2000ff1e0ff */
[----:B------:R-:W-:Y:S01]  /*1c10*/  IMAD.WIDE.U32 R4, R13, R14, R4 ;  /* 0x0000000e0d047225 */ /* 0x000fe200078e0004 */
[----:B------:R-:W-:Y:S01]  /*1c20*/  ULDC.64 UR12, c[0x0][0x210] ;  /* 0x00008400000c7ab9 */ /* 0x000fe20000000a00 */
[----:B------:R-:W-:Y:S01]  /*1c30*/  ULDC.64 UR22, c[0x0][0x3e0] ;  /* 0x0000f80000167ab9 */ /* 0x000fe20000000a00 */
[----:B------:R-:W-:Y:S01]  /*1c40*/  LEA.HI.X.SX32 R3, R3, UR5, 0x1, P0 ;  /* 0x0000000503037c11 */ /* 0x000fe200080f0eff */
[----:B------:R-:W-:Y:S01]  /*1c50*/  IMAD R2, R13, R15, R2 ;  /* 0x0000000f0d027224 */ /* 0x000fe200078e0202 */
[----:B------:R-:W-:Y:S01]  /*1c60*/  LEA R184, P0, R0, UR18, 0x2 ;  /* 0x0000001200b87c11 */ /* 0x000fe2000f8010ff */
[----:B------:R-:W-:Y:S01]  /*1c70*/  IMAD.WIDE.U32 R10, R10, UR57, R6 ;  /* 0x000000390a0a7c25 */ /* 0x000fe2000f8e0006 */
[----:B------:R-:W-:Y:S01]  /*1c80*/  LEA R228, P2, R4, UR22, 0x1 ;  /* 0x0000001604e47c11 */ /* 0x000fe2000f8408ff */
[----:B------:R-:W-:Y:S01]  /*1c90*/  UMOV UR17, UR20 ;  /* 0x0000001400117c82 */ /* 0x000fe20008000000 */
[----:B------:R-:W-:Y:S01]  /*1ca0*/  LEA.HI.X R183, R0, UR19, R3, 0x2, P0 ;  /* 0x0000001300b77c11 */ /* 0x000fe200080f1403 */
[----:B------:R-:W-:Y:S01]  /*1cb0*/  UIMAD.WIDE UR18, UR35, 0x4, UR42 ;  /* 0x00000004231278a5 */ /* 0x000fe2000f8e022a */
[----:B------:R-:W-:Y:S01]  /*1cc0*/  PLOP3.LUT P0, PT, PT, PT, UP0, 0x80, 0x0 ;  /* 0x000000000000781c */ /* 0x000fe20003f0f008 */
[----:B------:R-:W-:Y:S01]  /*1cd0*/  IMAD.IADD R20, R5, 0x1, R2 ;  /* 0x0000000105147824 */ /* 0x000fe200078e0202 */
[----:B------:R-:W-:Y:S01]  /*1ce0*/  LEA R230, P3, R10, UR12, 0x1 ;  /* 0x0000000c0ae67c11 */ /* 0x000fe2000f8608ff */
[----:B------:R-:W-:Y:S01]  /*1cf0*/  VIADD R21, R11, UR26 ;  /* 0x0000001a0b157c36 */ /* 0x000fe20008000000 */
[----:B------:R-:W-:Y:S01]  /*1d00*/  UIADD3 UR7, UR38, -0x1, URZ ;  /* 0xffffffff26077890 */ /* 0x000fe2000fffe03f */
[----:B------:R-:W-:Y:S01]  /*1d10*/  UMOV UR16, UR21 ;  /* 0x0000001500107c82 */ /* 0x000fe20008000000 */
[----:B------:R-:W-:Y:S01]  /*1d20*/  UMOV UR20, UR18 ;  /* 0x0000001200147c82 */ /* 0x000fe20008000000 */
[----:B------:R-:W-:-:S02]  /*1d30*/  LEA.HI.X R229, R4, UR23, R20, 0x1, P2 ;  /* 0x0000001704e57c11 */ /* 0x000fc400090f0c14 */
[----:B------:R-:W-:-:S04]  /*1d40*/  LEA.HI.X R231, R10, UR13, R21, 0x1, P3 ;  /* 0x0000000d0ae77c11 */ /* 0x000fc800098f0c15 */
        /* <DEDUP_REMOVED lines=20> */
.L_x_1163:
        /* <DEDUP_REMOVED lines=19> */
.L_x_1164:
        /* <DEDUP_REMOVED lines=13> */
[----:B------:R-:W-:Y:S01]  /*2090*/  ISETP.GE.AND P2, PT, R4, UR6, PT ;  /* 0x0000000604007c0c */ /* 0x000fe2000bf46270 */
[----:B------:R-:W-:Y:S01]  /*20a0*/  UIMAD UR15, UR57, UR15, UR5 ;  /* 0x0000000f390f72a4 */ /* 0x000fe2000f8e0205 */
[----:B------:R-:W-:Y:S02]  /*20b0*/  IADD3.X R3, R3, UR18, R0, P0, !PT ;  /* 0x0000001203037c10 */ /* 0x000fe400087fe400 */
[----:B------:R-:W-:-:S05]  /*20c0*/  MOV R0, UR14 ;  /* 0x0000000e00007c02 */ /* 0x000fca0008000f00 */
[----:B------:R-:W-:-:S04]  /*20d0*/  IMAD.WIDE.U32 R2, R0, UR57, R2 ;  /* 0x0000003900027c25 */ /* 0x000fc8000f8e0002 */
[----:B------:R-:W-:Y:S01]  /*20e0*/  VIADD R8, R3, UR15 ;  /* 0x0000000f03087c36 */ /* 0x000fe20008000000 */
[----:B------:R-:W-:Y:S06]  /*20f0*/  @P3 BRA `(.L_x_1166) ;  /* 0x0000000000383947 */ /* 0x000fec0003800000 */
[----:B------:R-:W-:Y:S01]  /*2100*/  MOV R5, R8 ;  /* 0x0000000800057202 */ /* 0x000fe20000000f00 */
[----:B------:R-:W-:Y:S01]  /*2110*/  IMAD R0, R24, UR12, RZ ;  /* 0x0000000c18007c24 */ /* 0x000fe2000f8e02ff */
[----:B------:R-:W-:Y:S01]  /*2120*/  ULDC UR5, c[0x0][0x2d0] ;  /* 0x0000b40000057ab9 */ /* 0x000fe20000000800 */
[----:B------:R-:W-:Y:S01]  /*2130*/  IMAD.MOV.U32 R4, RZ, RZ, R2 ;  /* 0x000000ffff047224 */ /* 0x000fe200078e0002 */
[----:B------:R-:W-:Y:S01]  /*2140*/  ISETP.GE.AND P4, PT, R234, UR5, PT ;  /* 0x00000005ea007c0c */ /* 0x000fe2000bf86270 */
[----:B------:R-:W-:Y:S01]  /*2150*/  IMAD R0, R13, UR13, R0 ;  /* 0x0000000d0d007c24 */ /* 0x000fe2000f8e0200 */
        /* <DEDUP_REMOVED lines=8> */
.L_x_1166:
[----:B------:R-:W-:Y:S05]  /*21e0*/  BSYNC B0 ;  /* 0x0000000000007941 */ /* 0x000fea0003800000 */
.L_x_1165:
        /* <DEDUP_REMOVED lines=18> */
.L_x_1168:
[----:B------:R-:W-:Y:S05]  /*2310*/  BSYNC B0 ;  /* 0x0000000000007941 */ /* 0x000fea0003800000 */
.L_x_1167:
[----:B------:R-:W-:Y:S01]  /*2320*/  UIMAD UR5, UR32, UR10, URZ ;  /* 0x0000000a200572a4 */ /* 0x000fe2000f8e023f */
[----:B--2---:R-:W-:Y:S01]  /*2330*/  IMAD.U32 R2, RZ, RZ, UR10 ;  /* 0x0000000aff027e24 */ /* 0x004fe2000f8e00ff */
        /* <DEDUP_REMOVED lines=14> */
[----:B-1----:R-:W-:Y:S01]  /*2420*/  MOV R5, R8 ;  /* 0x0000000800057202 */ /* 0x002fe20000000f00 */
        /* <DEDUP_REMOVED lines=13> */
.L_x_1170:
[----:B------:R-:W-:Y:S05]  /*2500*/  BSYNC B0 ;  /* 0x0000000000007941 */ /* 0x000fea0003800000 */
.L_x_1169:
        /* <DEDUP_REMOVED lines=19> */
.L_x_1162:
[----:B------:R-:W-:Y:S01]  /*2640*/  PLOP3.LUT P0, PT, PT, PT, UP4, 0x80, 0x0 ;  /* 0x000000000000781c */ /* 0x000fe20003f0f048 */
[----:B------:R-:W-:Y:S01]  /*2650*/  UIMAD UR18, UR32, UR24, URZ ;  /* 0x00000018201272a4 */ /* 0x000fe2000f8e023f */
[----:B------:R-:W-:Y:S01]  /*2660*/  IMAD.U32 R2, RZ, RZ, UR24 ;  /* 0x00000018ff027e24 */ /* 0x000fe2000f8e00ff */
[----:B------:R-:W-:Y:S01]  /*2670*/  UIMAD UR11, UR56, -0x40, UR6 ;  /* 0xffffffc0380b78a4 */ /* 0x000fe2000f8e0206 */
[C---:B------:R-:W-:Y:S01]  /*2680*/  VIADD R0, R13.reuse, 0x20 ;  /* 0x000000200d007836 */ /* 0x040fe20000000000 */
[----:B------:R-:W-:Y:S01]  /*2690*/  UIMAD UR5, UR7, -0x40, UR15 ;  /* 0xffffffc0070578a4 */ /* 0x000fe2000f8e020f */
[----:B------:R-:W-:Y:S01]  /*26a0*/  IMAD.WIDE.U32 R2, R2, UR53, R234 ;  /* 0x0000003502027c25 */ /* 0x000fe2000f8e00ea */
[----:B------:R-:W-:Y:S01]  /*26b0*/  UIMAD UR18, UR53, UR25, UR18 ;  /* 0x00000019351272a4 */ /* 0x000fe2000f8e0212 */
[----:B------:R-:W-:Y:S05]  /*26c0*/  BSSY B0, `(.L_x_1172) ;  /* 0x0000030000007945 */ /* 0x000fea0003800000 */
[----:B------:R-:W-:Y:S01]  /*26d0*/  @P0 BAR.SYNC.DEFER_BLOCKING 0x0 ;  /* 0x0000000000000b1d */ /* 0x000fe20000010000 */
[----:B------:R-:W-:-:S02]  /*26e0*/  ISETP.GE.AND P1, PT, R13, UR11, PT ;  /* 0x0000000b0d007c0c */ /* 0x000fc4000bf26270 */
[C---:B------:R-:W-:Y:S02]  /*26f0*/  ISETP.GE.AND P3, PT, R0.reuse, UR11, PT ;  /* 0x0000000b00007c0c */ /* 0x040fe4000bf66270 */
[----:B------:R-:W-:Y:S01]  /*2700*/  ISETP.GE.AND P2, PT, R0, UR5, PT ;  /* 0x0000000500007c0c */ /* 0x000fe2000bf46270 */
[----:B------:R-:W-:Y:S01]  /*2710*/  IMAD.U32 R0, RZ, RZ, UR18 ;  /* 0x00000012ff007e24 */ /* 0x000fe2000f8e00ff */
[----:B------:R-:W-:Y:S01]  /*2720*/  IADD3 R6, P4, R2, UR34, RZ ;  /* 0x0000002202067c10 */ /* 0x000fe2000ff9e0ff */
[----:B------:R-:W-:Y:S01]  /*2730*/  ULEA.HI UR18, UR7, UR7, URZ, 0x1 ;  /* 0x0000000707127291 */ /* 0x000fe2000f8f083f */
[----:B------:R-:W-:Y:S02]  /*2740*/  ULDC.64 UR26, c[0x0][0x268] ;  /* 0x00009a00001a7ab9 */ /* 0x000fe40000000a00 */
[----:B------:R-:W-:Y:S01]  /*2750*/  IADD3.X R7, R3, UR39, R0, P4, !PT ;  /* 0x0000002703077c10 */ /* 0x000fe2000a7fe400 */
[----:B------:R-:W-:Y:S01]  /*2760*/  ULOP3.LUT UR18, UR18, 0xfffffffe, URZ, 0xc0, !UPT ;  /* 0xfffffffe12127892 */ /* 0x000fe2000f8ec03f */
[----:B------:R-:W-:Y:S01]  /*2770*/  LEA R0, R244, UR4, 0x1 ;  /* 0x00000004f4007c11 */ /* 0x000fe2000f8e08ff */
[----:B------:R-:W-:Y:S01]  /*2780*/  IMAD R2, R22, UR26, RZ ;  /* 0x0000001a16027c24 */ /* 0x000fe2000f8e02ff */
[----:B------:R-:W-:Y:S01]  /*2790*/  ISETP.GE.AND P4, PT, R13, UR5, PT ;  /* 0x000000050d007c0c */ /* 0x000fe2000bf86270 */
[----:B------:R-:W-:Y:S01]  /*27a0*/  UIADD3 UR18, UR7, -UR18, URZ ;  /* 0x8000001207127290 */ /* 0x000fe2000fffe03f */
[----:B------:R-:W-:-:S03]  /*27b0*/  IMAD.WIDE.U32 R6, R16, UR26, R6 ;  /* 0x0000001a10067c25 */ /* 0x000fc6000f8e0006 */
[----:B------:R-:W-:Y:S01]  /*27c0*/  UISETP.NE.AND UP0, UPT, UR18, 0x1, UPT ;  /* 0x000000011200788c */ /* 0x000fe2000bf05270 */
[----:B------:R-:W-:Y:S01]  /*27d0*/  IMAD R2, R16, UR27, R2 ;  /* 0x0000001b10027c24 */ /* 0x000fe2000f8e0202 */
[----:B------:R1:W-:Y:S03]  /*27e0*/  @P1 STS.128 [R0+0x10000], RZ ;  /* 0x010000ff00001388 */ /* 0x0003e60000000c00 */
[----:B------:R-:W-:Y:S01]  /*27f0*/  IMAD.IADD R17, R7, 0x1, R2 ;  /* 0x0000000107117824 */ /* 0x000fe200078e0202 */
        /* <DEDUP_REMOVED lines=28> */
.L_x_1173:
[----:B------:R-:W-:Y:S05]  /*29c0*/  BSYNC B0 ;  /* 0x0000000000007941 */ /* 0x000fea0003800000 */
.L_x_1172:
        /* <DEDUP_REMOVED lines=12> */
[----:B------:R-:W5:Y:S01]  /*2a90*/  @!P5 LDC.64 R18, c[0x0][0x220] ;  /* 0x00008800ff12db82 */ /* 0x000f620000000a00 */
[----:B--23--:R-:W-:Y:S01]  /*2aa0*/  IMAD R8, R2, UR25, R3 ;  /* 0x0000001902087c24 */ /* 0x00cfe2000f8e0203 */
        /* <DEDUP_REMOVED lines=17> */
.L_x_1175:
[----:B------:R-:W-:Y:S05]  /*2bc0*/  BSYNC B0 ;  /* 0x0000000000007941 */ /* 0x000fea0003800000 */
.L_x_1174:
        /* <DEDUP_REMOVED lines=19> */
.L_x_1177:
[----:B------:R-:W-:Y:S05]  /*2d00*/  BSYNC B0 ;  /* 0x0000000000007941 */ /* 0x000fea0003800000 */
.L_x_1176:
[----:B------:R1:W-:Y:S01]  /*2d10*/  @P2 STS.128 [R0+0x9000], RZ ;  /* 0x009000ff00002388 */ /* 0x0003e20000000c00 */
[----:B------:R-:W-:Y:S01]  /*2d20*/  BSSY B0, `(.L_x_1178) ;  /* 0x0000018000007945 */ /* 0x000fe20003800000 */
[----:B------:R-:W-:Y:S02]  /*2d30*/  IADD3 R224, R244, 0x2000, RZ ;  /* 0x00002000f4e07810 */ /* 0x000fe40007ffe0ff */
[----:B------:R1:W-:Y:S01]  /*2d40*/  @P2 STS.128 [R0+0xb000], RZ ;  /* 0x00b000ff00002388 */ /* 0x0003e20000000c00 */
[----:B------:R-:W-:Y:S05]  /*2d50*/  @P2 BRA `(.L_x_1179) ;  /* 0x0000000000502947 */ /* 0x000fea0003800000 */
[----:B------:R-:W-:Y:S02]  /*2d60*/  ULDC UR11, c[0x0][0x2d0] ;  /* 0x0000b400000b7ab9 */ /* 0x000fe40000000800 */
[----:B------:R-:W-:Y:S02]  /*2d70*/  ISETP.GE.AND P5, PT, R234, UR11, PT ;  /* 0x0000000bea007c0c */ /* 0x000fe4000bfa6270 */
[----:B------:R-:W-:-:S11]  /*2d80*/  ISETP.GE.AND P0, PT, R241, UR11, PT ;  /* 0x0000000bf1007c0c */ /* 0x000fd6000bf06270 */
[C---:B--2---:R-:W-:Y:S01]  /*2d90*/  @!P5 LEA R2, P6, R14.reuse, R228, 0x6 ;  /* 0x000000e40e02d211 */ /* 0x044fe200078c30ff */
        /* <DEDUP_REMOVED lines=16> */
.L_x_1179:
[----:B------:R-:W-:Y:S05]  /*2ea0*/  BSYNC B0 ;  /* 0x0000000000007941 */ /* 0x000fea0003800000 */
.L_x_1178:
        /* <DEDUP_REMOVED lines=14> */
.L_x_1181:
        /* <DEDUP_REMOVED lines=20> */
.L_x_1182:
[----:B------:R-:W-:Y:S05]  /*30d0*/  BSYNC B0 ;  /* 0x0000000000007941 */ /* 0x000fea0003800000 */
.L_x_1180:
        /* <DEDUP_REMOVED lines=13> */
.L_x_1184:
[----:B------:R-:W-:Y:S01]  /*31b0*/  ULDC UR18, c[0x0][0x2d0] ;  /* 0x0000b40000127ab9 */ /* 0x000fe20000000800 */
[----:B--2---:R-:W-:Y:S01]  /*31c0*/  IMAD.U32 R3, RZ, RZ, UR28 ;  /* 0x0000001cff037e24 */ /* 0x004fe2000f8e00ff */
        /* <DEDUP_REMOVED lines=18> */
[----:B-----5:R-:W-:-:S04]  /*32f0*/  IADD3 R3, P4, R10, UR22, RZ ;  /* 0x000000160a037c10 */ /* 0x020fc8000ff9e0ff */
[----:B------:R-:W-:Y:S01]  /*3300*/  IADD3.X R4, R21, UR23, R4, P4, !PT ;  /* 0x0000001715047c10 */ /* 0x000fe2000a7fe404 */
[----:B------:R-:W-:Y:S08]  /*3310*/  @P2 BRA `(.L_x_1185) ;  /* 0x0000000000182947 */ /* 0x000ff00003800000 */
[----:B------:R-:W-:-:S04]  /*3320*/  LEA R2, P2, R3, UR12, 0x1 ;  /* 0x0000000c03027c11 */ /* 0x000fc8000f8408ff */
[----:B------:R-:W-:-:S05]  /*3330*/  LEA.HI.X R3, R3, UR13, R4, 0x1, P2 ;  /* 0x0000000d03037c11 */ /* 0x000fca00090f0c04 */
[----:B------:R-:W-:Y:S01]  /*3340*/  @!PT LDS RZ, [RZ] ;  /* 0x00000000fffff984 */ /* 0x000fe20000000800 */
[----:B------:R-:W-:Y:S01]  /*3350*/  @!PT LDS RZ, [RZ] ;  /* 0x00000000fffff984 */ /* 0x000fe20000000800 */
[----:B------:R-:W-:Y:S01]  /*3360*/  @!PT LDS RZ, [RZ] ;  /* 0x00000000fffff984 */ /* 0x000fe20000000800 */
[----:B------:R1:W-:Y:S04]  /*3370*/  LDGSTS.E.BYPASS.LTC128B.128 [R224+0x3000], desc[UR8][R2.64+0x80] ;  /* 0x0300008002e07fae */ /* 0x0003e8000b901d48 */
.L_x_1185:
[----:B------:R-:W-:Y:S05]  /*3380*/  BSYNC B0 ;  /* 0x0000000000007941 */ /* 0x000fea0003800000 */
.L_x_1183:
[----:B-12---:R-:W-:Y:S01]  /*3390*/  IMAD.U32 R2, RZ, RZ, UR30 ;  /* 0x0000001eff027e24 */ /* 0x006fe2000f8e00ff */
[----:B------:R-:W-:Y:S01]  /*33a0*/  UIMAD UR11, UR32, UR30, URZ ;  /* 0x0000001e200b72a4 */ /* 0x000fe2000f8e023f */
[----:B------:R1:W-:Y:S01]  /*33b0*/  @P1 STS.128 [R0+0xc000], RZ ;  /* 0x00c000ff00001388 */ /* 0x0003e20000000c00 */
[----:B------:R-:W-:Y:S01]  /*33c0*/  ULDC.64 UR12, c[0x0][0x260] ;  /* 0x00009800000c7ab9 */ /* 0x000fe20000000a00 */
[----:B------:R-:W-:Y:S01]  /*33d0*/  IMAD.WIDE.U32 R2, R2, UR53, R234 ;  /* 0x0000003502027c25 */ /* 0x000fe2000f8e00ea */
[----:B------:R-:W-:Y:S01]  /*33e0*/  UIMAD UR11, UR53, UR31, UR11 ;  /* 0x0000001f350b72a4 */ /* 0x000fe2000f8e020b */
[----:B------:R1:W-:Y:S01]  /*33f0*/  @P1 STS.128 [R0+0xe000], RZ ;  /* 0x00e000ff00001388 */ /* 0x0003e20000000c00 */
[----:B------:R-:W-:Y:S01]  /*3400*/  BSSY B0, `(.L_x_1186) ;  /* 0x0000026000007945 */ /* 0x000fe20003800000 */
[----:B---3--:R-:W-:Y:S01]  /*3410*/  IMAD R9, R22, UR12, RZ ;  /* 0x0000000c16097c24 */ /* 0x008fe2000f8e02ff */
        /* <DEDUP_REMOVED lines=36> */
.L_x_1187:
[----:B------:R-:W-:Y:S05]  /*3660*/  BSYNC B0 ;  /* 0x0000000000007941 */ /* 0x000fea0003800000 */
.L_x_1186:
        /* <DEDUP_REMOVED lines=31> */
.L_x_1189:
[----:B------:R-:W-:Y:S05]  /*3860*/  BSYNC B0 ;  /* 0x0000000000007941 */ /* 0x000fea0003800000 */
.L_x_1188:
[----:B------:R-:W0:Y:S01]  /*3870*/  LDGDEPBAR ;  /* 0x00000000000079af */ /* 0x000e220000000000 */
[----:B------:R-:W-:Y:S01]  /*3880*/  ULDC.64 UR22, c[0x0][0x3c8] ;  /* 0x0000f20000167ab9 */ /* 0x000fe20000000a00 */
[C---:B------:R-:W-:Y:S01]  /*3890*/  IMAD.SHL.U32 R242, R245.reuse, 0x4, RZ ;  /* 0x00000004f5f27824 */ /* 0x040fe200078e00ff */
[----:B------:R-:W-:Y:S01]  /*38a0*/  UISETP.NE.U32.AND UP1, UPT, UR22, URZ, UPT ;  /* 0x0000003f1600728c */ /* 0x000fe2000bf25070 */
[----:B-1234-:R-:W-:Y:S01]  /*38b0*/  SHF.L.U64.HI R0, R245, 0x2, R251 ;  /* 0x00000002f5007819 */ /* 0x01efe200000102fb */
[----:B------:R-:W-:Y:S01]  /*38c0*/  IMAD.MOV.U32 R236, RZ, RZ, 0x7f800000 ;  /* 0x7f800000ffec7424 */ /* 0x000fe200078e00ff */
[----:B------:R-:W-:Y:S01]  /*38d0*/  USHF.R.S32.HI UR11, URZ, 0x1f, UR57 ;  /* 0x0000001f3f0b7899 */ /* 0x000fe20008011439 */
[----:B------:R-:W-:Y:S01]  /*38e0*/  IADD3 R2, P1, R242, UR17, RZ ;  /* 0x00000011f2027c10 */ /* 0x000fe2000ff3e0ff */
[----:B------:R-:W-:Y:S01]  /*38f0*/  UISETP.NE.AND.EX UP1, UPT, UR23, URZ, UPT, UP1 ;  /* 0x0000003f1700728c */ /* 0x000fe2000bf25310 */
[----:B------:R-:W-:Y:S01]  /*3900*/  IMAD.MOV.U32 R227, RZ, RZ, 0x7f800000 ;  /* 0x7f800000ffe37424 */ /* 0x000fe200078e00ff */
[----:B------:R-:W-:Y:S01]  /*3910*/  LOP3.LUT R5, R23, 0xfffffff8, RZ, 0xc0, !PT ;  /* 0xfffffff817057812 */ /* 0x000fe200078ec0ff */
[----:B------:R-:W-:Y:S01]  /*3920*/  IMAD.SHL.U32 R4, R25, 0x2, RZ ;  /* 0x0000000219047824 */ /* 0x000fe200078e00ff */
[----:B------:R-:W-:Y:S01]  /*3930*/  IADD3.X R3, R0, UR16, RZ, P1, !PT ;  /* 0x0000001000037c10 */ /* 0x000fe20008ffe4ff */
[----:B------:R-:W-:Y:S01]  /*3940*/  IMAD.U32 R225, RZ, RZ, UR56 ;  /* 0x00000038ffe17e24 */ /* 0x000fe2000f8e00ff */
[----:B------:R-:W-:Y:S01]  /*3950*/  PLOP3.LUT P3, PT, PT, PT, UP1, 0x80, 0x0 ;  /* 0x000000000000781c */ /* 0x000fe20003f6f018 */
[----:B------:R-:W-:Y:S01]  /*3960*/  ULDC UR50, c[0x0][0x2d0] ;  /* 0x0000b40000327ab9 */ /* 0x000fe20000000800 */
[----:B------:R-:W-:Y:S01]  /*3970*/  ULDC UR51, c[0x0][0x398] ;  /* 0x0000e60000337ab9 */ /* 0x000fe20000000800 */
[----:B------:R-:W5:Y:S02]  /*3980*/  @!P6 LDG.E R236, desc[UR8][R2.64] ;  /* 0x0000000802ece981 */ /* 0x000f64000c1e1900 */
[----:B------:R-:W-:Y:S01]  /*3990*/  @UP1 ULDC.64 UR24, c[0x0][0x3d0] ;  /* 0x0000f40000181ab9 */ /* 0x000fe20000000a00 */
[----:B------:R-:W-:Y:S01]  /*39a0*/  @UP1 UMOV UR12, UR57 ;  /* 0x00000039000c1c82 */ /* 0x000fe20008000000 */
[----:B------:R1:W5:Y:S01]  /*39b0*/  @!P5 LDG.E R227, desc[UR8][R2.64+0x20] ;  /* 0x0000200802e3d981 */ /* 0x000362000c1e1900 */
[----:B------:R-:W-:Y:S01]  /*39c0*/  @UP1 UIMAD UR5, UR59, UR24, URZ ;  /* 0x000000183b0512a4 */ /* 0x000fe2000f8e023f */
[----:B------:R-:W-:-:S04]  /*39d0*/  DEPBAR.LE SB0, 0x1 ;  /* 0x000080400000791a */ /* 0x000fc80000000000 */
[----:B------:R-:W-:Y:S01]  /*39e0*/  BAR.SYNC.DEFER_BLOCKING 0x0 ;  /* 0x0000000000007b1d */ /* 0x000fe20000010000 */
[----:B------:R-:W-:-:S05]  /*39f0*/  @UP1 UIMAD UR5, UR55, UR25, UR5 ;  /* 0x00000019370512a4 */ /* 0x000fca000f8e0205 */
[----:B------:R-:W-:Y:S02]  /*3a00*/  @UP1 UMOV UR13, UR11 ;  /* 0x0000000b000d1c82 */ /* 0x000fe40008000000 */
[----:B------:R-:W-:-:S04]  /*3a10*/  @UP1 UIMAD.WIDE.U32 UR12, UR55, UR24, UR12 ;  /* 0x00000018370c12a5 */ /* 0x000fc8000f8e000c */
[----:B------:R-:W-:Y:S02]  /*3a20*/  @UP1 ULEA UR22, UP0, UR12, UR22, 0x2 ;  /* 0x000000160c161291 */ /* 0x000fe4000f80103f */
[----:B------:R-:W-:-:S04]  /*3a30*/  @UP1 UIADD3 UR5, UR13, UR5, URZ ;  /* 0x000000050d051290 */ /* 0x000fc8000fffe03f */
[----:B------:R-:W-:Y:S01]  /*3a40*/  @UP1 ULEA.HI.X UR23, UR12, UR23, UR5, 0x2, UP0 ;  /* 0x000000170c171291 */ /* 0x000fe200080f1405 */
[----:B-1----:R-:W-:Y:S02]  /*3a50*/  IMAD.U32 R2, RZ, RZ, UR22 ;  /* 0x00000016ff027e24 */ /* 0x002fe4000f8e00ff */
[----:B------:R-:W-:Y:S02]  /*3a60*/  IMAD.IADD R5, R25, 0x1, -R5 ;  /* 0x0000000119057824 */ /* 0x000fe400078e0a05 */
[----:B------:R-:W-:Y:S01]  /*3a70*/  IMAD.MOV.U32 R176, RZ, RZ, 0x20 ;  /* 0x00000020ffb07424 */ /* 0x000fe200078e00ff */
[----:B------:R-:W-:Y:S01]  /*3a80*/  LEA.HI R0, R26, R25, RZ, 0x4 ;  /* 0x000000191a007211 */ /* 0x000fe200078f20ff */
[----:B------:R-:W-:Y:S01]  /*3a90*/  IMAD.U32 R3, RZ, RZ, UR23 ;  /* 0x00000017ff037e24 */ /* 0x000fe2000f8e00ff */
[----:B------:R-:W-:Y:S01]  /*3aa0*/  LEA R152, R223, UR4, 0x1 ;  /* 0x00000004df987c11 */ /* 0x000fe2000f8e08ff */
[----:B------:R1:W2:Y:S01]  /*3ab0*/  LDSM.16.M88.4 R124, [R214] ;  /* 0x00000000d67c783b */ /* 0x0002a20000000200 */
[----:B------:R-:W-:-:S03]  /*3ac0*/  @UP1 ULDC UR5, c[0x0][0x2e8] ;  /* 0x0000ba0000051ab9 */ /* 0x000fc60000000800 */
[----:B------:R3:W4:Y:S01]  /*3ad0*/  @P3 LDG.E R7, desc[UR8][R2.64] ;  /* 0x0000000802073981 */ /* 0x000722000c1e1900 */
[----:B------:R-:W-:Y:S02]  /*3ae0*/  LOP3.LUT P4, RZ, R5, 0x2, RZ, 0xc0, !PT ;  /* 0x0000000205ff7812 */ /* 0x000fe4000788c0ff */
[----:B------:R-:W-:Y:S01]  /*3af0*/  LOP3.LUT R0, R0, 0xfffffff0, RZ, 0xc0, !PT ;  /* 0xfffffff000007812 */ /* 0x000fe200078ec0ff */
[----:B------:R1:W1:Y:S01]  /*3b00*/  LDSM.16.M88.4 R116, [R152+0x10000] ;  /* 0x010000009874783b */ /* 0x0002620000000200 */
[----:B------:R-:W-:-:S03]  /*3b10*/  SEL R176, R176, 0xffffffe0, !P4 ;  /* 0xffffffe0b0b07807 */ /* 0x000fc60006000000 */
[----:B------:R1:W1:Y:S02]  /*3b20*/  LDSM.16.M88.4 R120, [R152+0x10800] ;  /* 0x010800009878783b */ /* 0x0002640000000200 */
[----:B------:R-:W-:Y:S02]  /*3b30*/  IMAD.IADD R176, R176, 0x1, R212 ;  /* 0x00000001b0b07824 */ /* 0x000fe400078e02d4 */
[----:B------:R-:W-:Y:S01]  /*3b40*/  IMAD.IADD R0, R25, 0x1, -R0 ;  /* 0x0000000119007824 */ /* 0x000fe200078e0a00 */
[----:B------:R1:W1:Y:S04]  /*3b50*/  LDSM.16.M88.4 R148, [R152+0x12000] ;  /* 0x012000009894783b */ /* 0x0002680000000200 */
[----:B------:R1:W1:Y:S04]  /*3b60*/  LDSM.16.M88.4 R140, [R176] ;  /* 0x00000000b08c783b */ /* 0x0002680000000200 */
[----:B------:R1:W1:Y:S04]  /*3b70*/  LDSM.16.M88.4 R144, [R176+0x800] ;  /* 0x00080000b090783b */ /* 0x0002680000000200 */
[----:B------:R1:W1:Y:S01]  /*3b80*/  LDSM.16.M88.4 R172, [R176+0x2000] ;  /* 0x00200000b0ac783b */ /* 0x0002620000000200 */
[----:B---3--:R-:W-:-:S03]  /*3b90*/  LEA.HI R2, R26, R25, RZ, 0x7 ;  /* 0x000000191a027211 */ /* 0x008fc600078f38ff */
[----:B------:R-:W3:Y:S01]  /*3ba0*/  LDSM.16.M88.4 R152, [R152+0x12800] ;  /* 0x012800009898783b */ /* 0x000ee20000000200 */
[----:B------:R-:W4:Y:S03]  /*3bb0*/  @P3 MUFU.RCP R6, UR5 ;  /* 0x0000000500063d08 */ /* 0x000f260008001000 */
[----:B------:R-:W1:Y:S04]  /*3bc0*/  LDSM.16.M88.4 R176, [R176+0x2800] ;  /* 0x00280000b0b0783b */ /* 0x000e680000000200 */
[----:B------:R1:W1:Y:S04]  /*3bd0*/  LDSM.16.M88.4 R128, [R214+0x800] ;  /* 0x00080000d680783b */ /* 0x0002680000000200 */
[----:B------:R1:W1:Y:S04]  /*3be0*/  LDSM.16.M88.4 R132, [R212] ;  /* 0x00000000d484783b */ /* 0x0002680000000200 */
[----:B------:R1:W1:Y:S04]  /*3bf0*/  LDSM.16.M88.4 R136, [R212+0x800] ;  /* 0x00080000d488783b */ /* 0x0002680000000200 */
[----:B------:R1:W1:Y:S04]  /*3c00*/  LDSM.16.M88.4 R156, [R214+0x2000] ;  /* 0x00200000d69c783b */ /* 0x0002680000000200 */
[----:B------:R1:W1:Y:S04]  /*3c10*/  LDSM.16.M88.4 R160, [R214+0x2800] ;  /* 0x00280000d6a0783b */ /* 0x0002680000000200 */
[----:B------:R1:W1:Y:S04]  /*3c20*/  LDSM.16.M88.4 R164, [R212+0x2000] ;  /* 0x00200000d4a4783b */ /* 0x0002680000000200 */
[----:B------:R1:W1:Y:S01]  /*3c30*/  LDSM.16.M88.4 R168, [R212+0x2800] ;  /* 0x00280000d4a8783b */ /* 0x0002620000000200 */
[----:B------:R-:W-:-:S02]  /*3c40*/  SHF.R.S32.HI R3, RZ, 0x1f, R0 ;  /* 0x0000001fff037819 */ /* 0x000fc40000011400 */
[----:B------:R-:W-:Y:S02]  /*3c50*/  SHF.R.S32.HI R2, RZ, 0x7, R2 ;  /* 0x00000007ff027819 */ /* 0x000fe40000011402 */
[----:B------:R-:W-:-:S03]  /*3c60*/  LEA.HI R3, R3, R0, RZ, 0x3 ;  /* 0x0000000003037211 */ /* 0x000fc600078f18ff */
[----:B------:R-:W-:Y:S01]  /*3c70*/  IMAD.SHL.U32 R2, R2, 0x20, RZ ;  /* 0x0000002002027824 */ /* 0x000fe200078e00ff */
[----:B------:R-:W-:Y:S01]  /*3c80*/  LOP3.LUT R3, R3, 0xfffffff8, RZ, 0xc0, !PT ;  /* 0xfffffff803037812 */ /* 0x000fe200078ec0ff */
[----:B------:R-:W-:-:S03]  /*3c90*/  USHF.L.U32 UR22, UR10, 0x4, URZ ;  /* 0x000000040a167899 */ /* 0x000fc6000800063f */
[----:B------:R-:W-:Y:S01]  /*3ca0*/  LOP3.LUT R4, R2, 0x6, R4, 0xf8, !PT ;  /* 0x0000000602047812 */ /* 0x000fe200078ef804 */
[----:B------:R-:W-:Y:S01]  /*3cb0*/  IMAD.IADD R2, R0, 0x1, -R3 ;  /* 0x0000000100027824 */ /* 0x000fe200078e0a03 */
[----:B------:R-:W-:Y:S02]  /*3cc0*/  USHF.L.U32 UR18, UR10, 0x3, URZ ;  /* 0x000000030a127899 */ /* 0x000fe4000800063f */
[----:B------:R-:W-:Y:S02]  /*3cd0*/  UIMAD UR46, UR10, 0x18, URZ ;  /* 0x000000180a2e78a4 */ /* 0x000fe4000f8e023f */
[----:B------:R-:W-:Y:S02]  /*3ce0*/  USHF.L.U32 UR45, UR10, 0x5, URZ ;  /* 0x000000050a2d7899 */ /* 0x000fe4000800063f */
[----:B------:R-:W-:Y:S02]  /*3cf0*/  UIMAD UR44, UR10, 0x28, URZ ;  /* 0x000000280a2c78a4 */ /* 0x000fe4000f8e023f */
[----:B------:R-:W-:-:S02]  /*3d00*/  UIMAD UR43, UR10, 0x30, URZ ;  /* 0x000000300a2b78a4 */ /* 0x000fc4000f8e023f */
[----:B------:R-:W-:Y:S02]  /*3d10*/  UIMAD UR42, UR10, 0x38, URZ ;  /* 0x000000380a2a78a4 */ /* 0x000fe4000f8e023f */
[----:B------:R-:W-:Y:S02]  /*3d20*/  UIADD3 UR10, UR22, 0x20, URZ ;  /* 0x00000020160a7890 */ /* 0x000fe4000fffe03f */
[----:B------:R-:W-:Y:S02]  /*3d30*/  UIADD3 UR32, UR22, 0x40, URZ ;  /* 0x0000004016207890 */ /* 0x000fe4000fffe03f */
[----:B------:R-:W-:Y:S01]  /*3d40*/  UIADD3 UR27, UR22, 0x60, URZ ;  /* 0x00000060161b7890 */ /* 0x000fe2000fffe03f */
[----:B------:R-:W-:Y:S01]  /*3d50*/  R2P PR, R2, 0x6 ;  /* 0x0000000602007804 */ /* 0x000fe20000000000 */
[----:B------:R-:W-:Y:S01]  /*3d60*/  IMAD.MOV.U32 R216, RZ, RZ, 0x20 ;  /* 0x00000020ffd87424 */ /* 0x000fe200078e00ff */
[----:B------:R-:W-:Y:S02]  /*3d70*/  UIADD3 UR10, UR18, UR10, URZ ;  /* 0x0000000a120a7290 */ /* 0x000fe4000fffe03f */
[----:B------:R-:W-:-:S02]  /*3d80*/  UIADD3 UR31, UR18, UR32, URZ ;  /* 0x00000020121f7290 */ /* 0x000fc4000fffe03f */
[----:B------:R-:W-:Y:S01]  /*3d90*/  UIADD3 UR26, UR18, UR27, URZ ;  /* 0x0000001b121a7290 */ /* 0x000fe2000fffe03f */
[----:B------:R-:W-:Y:S01]  /*3da0*/  IMAD R225, R225, 0x40, R4 ;  /* 0x00000040e1e17824 */ /* 0x000fe200078e0204 */
[----:B------:R-:W-:Y:S01]  /*3db0*/  UIADD3 UR10, UR18, UR10, URZ ;  /* 0x0000000a120a7290 */ /* 0x000fe2000fffe03f */
[----:B------:R-:W-:Y:S01]  /*3dc0*/  IMAD.MOV.U32 R213, RZ, RZ, 0x40 ;  /* 0x00000040ffd57424 */ /* 0x000fe200078e00ff */
[----:B------:R-:W-:Y:S01]  /*3dd0*/  UIADD3 UR30, UR18, UR31, URZ ;  /* 0x0000001f121e7290 */ /* 0x000fe2000fffe03f */
[----:B------:R-:W-:Y:S01]  /*3de0*/  VIADD R208, R222, 0x2000 ;  /* 0x00002000ded07836 */ /* 0x000fe20000000000 */
[----:B------:R-:W-:Y:S01]  /*3df0*/  UIADD3 UR25, UR18, UR26, URZ ;  /* 0x0000001a12197290 */ /* 0x000fe2000fffe03f */
[----:B------:R-:W-:Y:S01]  /*3e00*/  VIADD R211, R221, 0x2000 ;  /* 0x00002000ddd37836 */ /* 0x000fe20000000000 */
[----:B------:R-:W-:Y:S01]  /*3e10*/  SEL R216, R216, 0xffffffe0, !P1 ;  /* 0xffffffe0d8d87807 */ /* 0x000fe20004800000 */
[----:B------:R-:W-:Y:S01]  /*3e20*/  UIADD3 UR47, UR53, UR15, URZ ;  /* 0x0000000f352f7290 */ /* 0x000fe2000fffe03f */
[----:B------:R-:W-:Y:S01]  /*3e30*/  SEL R213, R213, 0xffffffc0, !P2 ;  /* 0xffffffc0d5d57807 */ /* 0x000fe20005000000 */
[----:B------:R-:W-:Y:S01]  /*3e40*/  UIADD3 UR35, UR22, 0x20, URZ ;  /* 0x0000002016237890 */ /* 0x000fe2000fffe03f */
[----:B------:R-:W-:Y:S01]  /*3e50*/  SEL R208, R208, R222, !P0 ;  /* 0x000000ded0d07207 */ /* 0x000fe20004000000 */
[----:B------:R-:W-:Y:S01]  /*3e60*/  UIADD3 UR36, UR18, UR10, URZ ;  /* 0x0000000a12247290 */ /* 0x000fe2000fffe03f */
[----:B------:R-:W-:Y:S01]  /*3e70*/  SEL R211, R211, R221, !P0 ;  /* 0x000000ddd3d37207 */ /* 0x000fe20004000000 */
[----:B------:R-:W-:Y:S01]  /*3e80*/  UIADD3 UR29, UR18, UR30, URZ ;  /* 0x0000001e121d7290 */ /* 0x000fe2000fffe03f */
[----:B------:R-:W-:Y:S01]  /*3e90*/  IMAD.IADD R217, R218, 0x1, R216 ;  /* 0x00000001dad97824 */ /* 0x000fe200078e02d8 */
[----:B------:R-:W-:-:S02]  /*3ea0*/  UIADD3 UR24, UR18, UR25, URZ ;  /* 0x0000001912187290 */ /* 0x000fc4000fffe03f */
[----:B------:R-:W-:Y:S01]  /*3eb0*/  UIADD3 UR48, -UR6, 0x40, UR47 ;  /* 0x0000004006307890 */ /* 0x000fe2000fffe12f */
[----:B------:R-:W-:Y:S01]  /*3ec0*/  IMAD.MOV.U32 R226, RZ, RZ, R224 ;  /* 0x000000ffffe27224 */ /* 0x000fe200078e00e0 */
[----:B------:R-:W-:Y:S01]  /*3ed0*/  UIADD3 UR34, UR18, UR35, URZ ;  /* 0x0000002312227290 */ /* 0x000fe2000fffe03f */
[C-C-:B------:R-:W-:Y:S01]  /*3ee0*/  SHF.L.U64.HI R248, R245.reuse, 0x2, R251.reuse ;  /* 0x00000002f5f87819 */ /* 0x140fe200000102fb */
[----:B------:R-:W-:Y:S01]  /*3ef0*/  UIADD3 UR33, UR18, UR36, URZ ;  /* 0x0000002412217290 */ /* 0x000fe2000fffe03f */
[----:B------:R-:W-:Y:S01]  /*3f00*/  SHF.L.U64.HI R247, R245, 0x2, R251 ;  /* 0x00000002f5f77819 */ /* 0x000fe200000102fb */
[----:B------:R-:W-:Y:S01]  /*3f10*/  UIADD3 UR28, UR18, UR29, URZ ;  /* 0x0000001d121c7290 */ /* 0x000fe2000fffe03f */
[----:B------:R-:W-:Y:S01]  /*3f20*/  CS2R R94, SRZ ;  /* 0x00000000005e7805 */ /* 0x000fe2000001ff00 */
[----:B------:R-:W-:Y:S01]  /*3f30*/  UIADD3 UR23, UR18, UR24, URZ ;  /* 0x0000001812177290 */ /* 0x000fe2000fffe03f */
        /* <DEDUP_REMOVED lines=31> */
[----:B------:R-:W-:Y:S01]  /*4130*/  LEA R208, R208, UR4, 0x1 ;  /* 0x00000004d0d07c11 */ /* 0x000fe2000f8e08ff */
[----:B------:R-:W-:Y:S01]  /*4140*/  ULDC UR21, c[0x0][0x394] ;  /* 0x0000e50000157ab9 */ /* 0x000fe20000000800 */
[----:B------:R-:W-:Y:S01]  /*4150*/  LEA R211, R211, UR4, 0x1 ;  /* 0x00000004d3d37c11 */ /* 0x000fe2000f8e08ff */
[----:B------:R-:W-:Y:S01]  /*4160*/  IMAD.IADD R219, R218, 0x1, R213 ;  /* 0x00000001dadb7824 */ /* 0x000fe200078e02d5 */
[----:B------:R-:W-:Y:S01]  /*4170*/  UMOV UR5, URZ ;  /* 0x0000003f00057c82 */ /* 0x000fe20008000000 */
[----:B------:R-:W-:Y:S01]  /*4180*/  IMAD.IADD R220, R213, 0x1, R217 ;  /* 0x00000001d5dc7824 */ /* 0x000fe200078e02d9 */
[----:B------:R-:W-:Y:S01]  /*4190*/  UIADD3 UR48, UR48, -UR40, URZ ;  /* 0x8000002830307290 */ /* 0x000fe2000fffe03f */
[----:B------:R-:W-:Y:S01]  /*41a0*/  IMAD R243, RZ, RZ, -UR14 ;  /* 0x8000000efff37e24 */ /* 0x000fe2000f8e02ff */
[----:B------:R-:W-:Y:S01]  /*41b0*/  UMOV UR14, UR21 ;  /* 0x00000015000e7c82 */ /* 0x000fe20008000000 */
[----:B------:R-:W-:-:S02]  /*41c0*/  UIADD3 UR49, UR53, 0x40, URZ ;  /* 0x0000004035317890 */ /* 0x000fc4000fffe03f */
[----:B------:R-:W-:Y:S02]  /*41d0*/  UIADD3 UR41, UR18, UR34, URZ ;  /* 0x0000002212297290 */ /* 0x000fe4000fffe03f */
[----:B------:R-:W-:Y:S02]  /*41e0*/  UIADD3 UR40, UR18, UR33, URZ ;  /* 0x0000002112287290 */ /* 0x000fe4000fffe03f */
[----:B------:R-:W-:Y:S02]  /*41f0*/  UIADD3 UR39, UR18, UR28, URZ ;  /* 0x0000001c12277290 */ /* 0x000fe4000fffe03f */
[----:B------:R-:W-:Y:S01]  /*4200*/  UIADD3 UR38, UR18, UR23, URZ ;  /* 0x0000001712267290 */ /* 0x000fe2000fffe03f */
[----:B------:R-:W-:Y:S01]  /*4210*/  ULDC UR21, c[0x0][0x2ec] ;  /* 0x0000bb0000157ab9 */ /* 0x000fe20000000800 */
[----:B----4-:R-:W-:-:S05]  /*4220*/  @P3 FMUL.FTZ R0, R7, R6 ;  /* 0x0000000607003220 */ /* 0x010fca0000410000 */
[----:B------:R-:W-:Y:S02]  /*4230*/  @P3 R2UR UR11, R0 ;  /* 0x00000000000b32ca */ /* 0x000fe400000e0000 */
[----:B------:R-:W-:-:S05]  /*4240*/  IADD3 R0, R245, -UR15, -R225 ;  /* 0x8000000ff5007c10 */ /* 0x000fca000fffe8e1 */
[----:B------:R-:W-:-:S06]  /*4250*/  VIADD R246, R0, UR6 ;  /* 0x0000000600f67c36 */ /* 0x000fcc0008000000 */
[----:B------:R-:W-:Y:S01]  /*4260*/  @UP1 UMOV UR5, UR11 ;  /* 0x0000000b00051c82 */ /* 0x000fe20008000000 */
[----:B-123--:R-:W-:-:S05]  /*4270*/  ULDC UR11, c[0x0][0x39c] ;  /* 0x0000e700000b7ab9 */ /* 0x00efca0000000800 */
.L_x_1194:
[----:B------:R-:W0:Y:S01]  /*4280*/  LDGDEPBAR ;  /* 0x00000000000079af */ /* 0x000e220000000000 */
[----:B------:R-:W-:Y:S01]  /*4290*/  LEA R0, R223, UR4, 0x1 ;  /* 0x00000004df007c11 */ /* 0x000fe2000f8e08ff */
[----:B------:R-:W-:Y:S01]  /*42a0*/  USHF.L.U32 UR10, UR7, 0x6, URZ ;  /* 0x00000006070a7899 */ /* 0x000fe2000800063f */
[C---:B------:R-:W-:Y:S01]  /*42b0*/  IADD3 R2, R211.reuse, R216, RZ ;  /* 0x000000d8d3027210 */ /* 0x040fe20007ffe0ff */
[----:B------:R-:W-:Y:S01]  /*42c0*/  UMOV UR12, UR61 ;  /* 0x0000003d000c7c82 */ /* 0x000fe20008000000 */
[-C--:B------:R-:W-:Y:S01]  /*42d0*/  IADD3 R3, R211, R213.reuse, RZ ;  /* 0x000000d5d3037210 */ /* 0x080fe20007ffe0ff */
[----:B------:R-:W-:Y:S01]  /*42e0*/  UISETP.GE.AND UP0, UPT, UR10, UR48, UPT ;  /* 0x000000300a00728c */ /* 0x000fe2000bf06270 */
[----:B------:R-:W-:Y:S02]  /*42f0*/  IADD3 R180, R2, R213, RZ ;  /* 0x000000d502b47210 */ /* 0x000fe40007ffe0ff */
[----:B------:R-:W-:Y:S02]  /*4300*/  MOV R232, R184 ;  /* 0x000000b800e87202 */ /* 0x000fe40000000f00 */
[----:B------:R-:W-:Y:S01]  /*4310*/  MOV R233, R183 ;  /* 0x000000b700e97202 */ /* 0x000fe20000000f00 */
[----:B------:R-:W-:Y:S04]  /*4320*/  DEPBAR.LE SB0, 0x0 ;  /* 0x000080000000791a */ /* 0x000fe80000000000 */
[----:B------:R-:W-:Y:S06]  /*4330*/  BAR.SYNC.DEFER_BLOCKING 0x0 ;  /* 0x0000000000007b1d */ /* 0x000fec0000010000 */
[----:B------:R-:W-:Y:S06]  /*4340*/  LDSM.16.M88.4 R16, [R211] ;  /* 0x00000000d310783b */ /* 0x000fec0000000200 */
[----:B------:R-:W1:Y:S06]  /*4350*/  LDSM.16.M88.4 R8, [R0+0xc000] ;  /* 0x00c000000008783b */ /* 0x000e6c0000000200 */
[----:B------:R-:W2:Y:S06]  /*4360*/  LDSM.16.M88.4 R52, [R0+0xc800] ;  /* 0x00c800000034783b */ /* 0x000eac0000000200 */
[----:B------:R-:W-:Y:S06]  /*4370*/  LDSM.16.M88.4 R56, [R2] ;  /* 0x000000000238783b */ /* 0x000fec0000000200 */
[----:B------:R-:W3:Y:S06]  /*4380*/  LDSM.16.M88.4 R60, [R214+-0x4000] ;  /* 0xffc00000d63c783b */ /* 0x000eec0000000200 */
[----:B------:R-:W4:Y:S06]  /*4390*/  LDSM.16.M88.4 R64, [R214+-0x3800] ;  /* 0xffc80000d640783b */ /* 0x000f2c0000000200 */
[----:B------:R-:W-:Y:S06]  /*43a0*/  LDSM.16.M88.4 R100, [R3] ;  /* 0x000000000364783b */ /* 0x000fec0000000200 */
[----:B------:R-:W4:Y:S01]  /*43b0*/  LDSM.16.M88.4 R104, [R212+-0x4000] ;  /* 0xffc00000d468783b */ /* 0x000f220000000200 */
[C---:B-1----:R-:W-:Y:S05]  /*43c0*/  HMMA.16816.F32.BF16 R4, R16.reuse, R8, RZ ;  /* 0x000000081004723c */ /* 0x042fea00000418ff */
[----:B------:R-:W-:Y:S01]  /*43d0*/  LDSM.16.M88.4 R108, [R180] ;  /* 0x00000000b46c783b */ /* 0x000fe20000000200 */
[C---:B------:R-:W-:Y:S05]  /*43e0*/  HMMA.16816.F32.BF16 R8, R16.reuse, R10, RZ ;  /* 0x0000000a1008723c */ /* 0x040fea00000418ff */
[----:B------:R-:W-:Y:S01]  /*43f0*/  LDSM.16.M88.4 R112, [R215] ;  /* 0x00000000d770783b */ /* 0x000fe20000000200 */
[C---:B--2---:R-:W-:Y:S06]  /*4400*/  HMMA.16816.F32.BF16 R12, R16.reuse, R52, RZ ;  /* 0x00000034100c723c */ /* 0x044fec00000418ff */
[----:B------:R-:W-:Y:S01]  /*4410*/  HMMA.16816.F32.BF16 R16, R16, R54, RZ ;  /* 0x000000361010723c */ /* 0x000fe200000418ff */
[----:B------:R-:W1:Y:S05]  /*4420*/  LDSM.16.M88.4 R52, [R212+-0x3800] ;  /* 0xffc80000d434783b */ /* 0x000e6a0000000200 */
[C---:B---3--:R-:W-:Y:S06]  /*4430*/  HMMA.16816.F32.BF16 R4, R56.reuse, R60, R4 ;  /* 0x0000003c3804723c */ /* 0x048fec0000041804 */
[C---:B------:R-:W-:Y:S05]  /*4440*/  HMMA.16816.F32.BF16 R8, R56.reuse, R62, R8 ;  /* 0x0000003e3808723c */ /* 0x040fea0000041808 */
[----:B------:R-:W-:Y:S01]  /*4450*/  IADD3 R60, P0, R242, UR20, RZ ;  /* 0x00000014f23c7c10 */ /* 0x000fe2000ff1e0ff */
[C---:B----4-:R-:W-:Y:S05]  /*4460*/  HMMA.16816.F32.BF16 R12, R56.reuse, R64, R12 ;  /* 0x00000040380c723c */ /* 0x050fea000004180c */
[----:B------:R-:W-:Y:S01]  /*4470*/  IADD3.X R61, R248, UR19, RZ, P0, !PT ;  /* 0x00000013f83d7c10 */ /* 0x000fe200087fe4ff */
[----:B------:R-:W-:Y:S01]  /*4480*/  HMMA.16816.F32.BF16 R16, R56, R66, R16 ;  /* 0x000000423810723c */ /* 0x000fe20000041810 */
[----:B------:R-:W2:Y:S05]  /*4490*/  LDSM.16.M88.4 R56, [R215+0x800] ;  /* 0x00080000d738783b */ /* 0x000eaa0000000200 */
[C---:B------:R-:W-:Y:S01]  /*44a0*/  HMMA.16816.F32.BF16 R4, R100.reuse, R104, R4 ;  /* 0x000000686404723c */ /* 0x040fe20000041804 */
[----:B-----5:R-:W5:Y:S06]  /*44b0*/  LDG.E R182, desc[UR8][R60.64] ;  /* 0x000000083cb67981 */ /* 0x020f6c000c1e1900 */
[----:B------:R3:W5:Y:S01]  /*44c0*/  LDG.E R181, desc[UR8][R60.64+0x20] ;  /* 0x000020083cb57981 */ /* 0x000762000c1e1900 */
[C---:B------:R-:W-:Y:S05]  /*44d0*/  HMMA.16816.F32.BF16 R8, R100.reuse, R106, R8 ;  /* 0x0000006a6408723c */ /* 0x040fea0000041808 */
[----:B------:R-:W-:Y:S01]  /*44e0*/  LDSM.16.M88.4 R64, [R0+0xe000] ;  /* 0x00e000000040783b */ /* 0x000fe20000000200 */
[C---:B-1----:R-:W-:Y:S05]  /*44f0*/  HMMA.16816.F32.BF16 R12, R100.reuse, R52, R12 ;  /* 0x00000034640c723c */ /* 0x042fea000004180c */
[----:B------:R-:W-:Y:S01]  /*4500*/  LDSM.16.M88.4 R104, [R214+-0x2000] ;  /* 0xffe00000d668783b */ /* 0x000fe20000000200 */
[----:B------:R-:W-:Y:S05]  /*4510*/  HMMA.16816.F32.BF16 R16, R100, R54, R16 ;  /* 0x000000366410723c */ /* 0x000fea0000041810 */
[----:B------:R1:W-:Y:S01]  /*4520*/  LDSM.16.M88.4 R52, [R0+0xe800] ;  /* 0x00e800000034783b */ /* 0x0003e20000000200 */
[C---:B------:R-:W-:Y:S05]  /*4530*/  HMMA.16816.F32.BF16 R4, R108.reuse, R112, R4 ;  /* 0x000000706c04723c */ /* 0x040fea0000041804 */
[----:B------:R4:W-:Y:S01]  /*4540*/  LDSM.16.M88.4 R100, [R2+0x2000] ;  /* 0x002000000264783b */ /* 0x0009e20000000200 */
[C---:B------:R-:W-:Y:S05]  /*4550*/  HMMA.16816.F32.BF16 R8, R108.reuse, R114, R8 ;  /* 0x000000726c08723c */ /* 0x040fea0000041808 */
[----:B---3--:R-:W3:Y:S01]  /*4560*/  LDSM.16.M88.4 R60, [R211+0x2000] ;  /* 0x00200000d33c783b */ /* 0x008ee20000000200 */
[C---:B--2---:R-:W-:Y:S05]  /*4570*/  HMMA.16816.F32.BF16 R12, R108.reuse, R56, R12 ;  /* 0x000000386c0c723c */ /* 0x044fea000004180c */
[----:B------:R-:W-:Y:S01]  /*4580*/  LDSM.16.M88.4 R112, [R212+-0x2000] ;  /* 0xffe00000d470783b */ /* 0x000fe20000000200 */
[----:B------:R-:W-:Y:S05]  /*4590*/  HMMA.16816.F32.BF16 R16, R108, R58, R16 ;  /* 0x0000003a6c10723c */ /* 0x000fea0000041810 */
[----:B------:R-:W2:Y:S01]  /*45a0*/  LDSM.16.M88.4 R56, [R214+-0x1800] ;  /* 0xffe80000d638783b */ /* 0x000ea20000000200 */
[----:B-1----:R-:W-:Y:S05]  /*45b0*/  IADD3 R0, R246, UR10, RZ ;  /* 0x0000000af6007c10 */ /* 0x002fea000fffe0ff */
[----:B------:R1:W2:Y:S01]  /*45c0*/  LDSM.16.M88.4 R108, [R3+0x2000] ;  /* 0x00200000036c783b */ /* 0x0002a20000000200 */
[----:B----4-:R-:W-:Y:S04]  /*45d0*/  IADD3 R2, R0, 0x7, RZ ;  /* 0x0000000700027810 */ /* 0x010fe80007ffe0ff */
[----:B------:R-:W-:Y:S11]  /*45e0*/  ISETP.GE.AND P0, PT, R2, RZ, PT ;  /* 0x000000ff0200720c */ /* 0x000ff60003f06270 */
[----:B------:R-:W-:Y:S02]  /*45f0*/  @!UPT UIADD3 URZ, URZ, URZ, URZ ;  /* 0x0000003f3f3ff290 */ /* 0x000fe4000fffe03f */
[C---:B------:R-:W-:Y:S01]  /*4600*/  @!P0 IADD3 R2, -R0.reuse, -0x7, RZ ;  /* 0xfffffff900028810 */ /* 0x040fe20007ffe1ff */
[C---:B---3--:R-:W-:Y:S05]  /*4610*/  HMMA.16816.F32.BF16 R4, R60.reuse, R64, R4 ;  /* 0x000000403c04723c */ /* 0x048fea0000041804 */
[C---:B-1----:R-:W-:Y:S01]  /*4620*/  IADD3 R3, R0.reuse, 0x8, RZ ;  /* 0x0000000800037810 */ /* 0x042fe20007ffe0ff */
[C---:B------:R-:W-:Y:S01]  /*4630*/  HMMA.16816.F32.BF16 R8, R60.reuse, R66, R8 ;  /* 0x000000423c08723c */ /* 0x040fe20000041808 */
[----:B------:R-:W-:Y:S02]  /*4640*/  LDSM.16.M88.4 R64, [R215+0x2000] ;  /* 0x00200000d740783b */ /* 0x000fe40000000200 */
[----:B------:R-:W-:Y:S03]  /*4650*/  ISETP.GE.AND P1, PT, R3, RZ, PT ;  /* 0x000000ff0300720c */ /* 0x000fe60003f26270 */
[C---:B------:R-:W-:Y:S06]  /*4660*/  HMMA.16816.F32.BF16 R12, R60.reuse, R52, R12 ;  /* 0x000000343c0c723c */ /* 0x040fec000004180c */
[----:B------:R-:W-:Y:S01]  /*4670*/  HMMA.16816.F32.BF16 R16, R60, R54, R16 ;  /* 0x000000363c10723c */ /* 0x000fe20000041810 */
[----:B------:R-:W1:Y:S04]  /*4680*/  LDSM.16.M88.4 R52, [R212+-0x1800] ;  /* 0xffe80000d434783b */ /* 0x000e680000000200 */
[----:B------:R-:W-:Y:S01]  /*4690*/  @!P1 IADD3 R3, -R0, -0x8, RZ ;  /* 0xfffffff800039810 */ /* 0x000fe20007ffe1ff */
[C---:B------:R-:W-:Y:S01]  /*46a0*/  HMMA.16816.F32.BF16 R4, R100.reuse, R104, R4 ;  /* 0x000000686404723c */ /* 0x040fe20000041804 */
[----:B------:R-:W3:Y:S05]  /*46b0*/  LDSM.16.M88.4 R60, [R180+0x2000] ;  /* 0x00200000b43c783b */ /* 0x000eea0000000200 */
[C---:B------:R-:W-:Y:S06]  /*46c0*/  HMMA.16816.F32.BF16 R8, R100.reuse, R106, R8 ;  /* 0x0000006a6408723c */ /* 0x040fec0000041808 */
[C---:B--2---:R-:W-:Y:S06]  /*46d0*/  HMMA.16816.F32.BF16 R12, R100.reuse, R56, R12 ;  /* 0x00000038640c723c */ /* 0x044fec000004180c */
[----:B------:R-:W-:Y:S06]  /*46e0*/  HMMA.16816.F32.BF16 R16, R100, R58, R16 ;  /* 0x0000003a6410723c */ /* 0x000fec0000041810 */
[C---:B------:R-:W-:Y:S06]  /*46f0*/  HMMA.16816.F32.BF16 R4, R108.reuse, R112, R4 ;  /* 0x000000706c04723c */ /* 0x040fec0000041804 */
[C---:B------:R-:W-:Y:S06]  /*4700*/  HMMA.16816.F32.BF16 R8, R108.reuse, R114, R8 ;  /* 0x000000726c08723c */ /* 0x040fec0000041808 */
[C---:B-1----:R-:W-:Y:S06]  /*4710*/  HMMA.16816.F32.BF16 R12, R108.reuse, R52, R12 ;  /* 0x000000346c0c723c */ /* 0x042fec000004180c */
        /* <DEDUP_REMOVED lines=9> */
[----:B------:R2:W-:Y:S02]  /*47b0*/  MUFU.TANH R58, R5 ;  /* 0x00000005003a7308 */ /* 0x0005e40000002400 */
[----:B------:R-:W-:Y:S01]  /*47c0*/  FMUL.FTZ R10, R10, UR11 ;  /* 0x0000000b0a0a7c20 */ /* 0x000fe20008410000 */
[----:B------:R-:W-:Y:S01]  /*47d0*/  FMUL.FTZ R56, R9, UR11 ;  /* 0x0000000b09387c20 */ /* 0x000fe20008410000 */
[----:B------:R-:W-:Y:S01]  /*47e0*/  IADD3 R9, R0, -0x9, RZ ;  /* 0xfffffff700097810 */ /* 0x000fe20007ffe0ff */
[C---:B-1----:R-:W-:Y:S05]  /*47f0*/  HMMA.16816.F32.BF16 R12, R60.reuse, R52, R12 ;  /* 0x000000343c0c723c */ /* 0x042fea000004180c */
[----:B------:R1:W-:Y:S01]  /*4800*/  MUFU.TANH R64, R6 ;  /* 0x0000000600407308 */ /* 0x0003e20000002400 */
[----:B------:R-:W-:Y:S01]  /*4810*/  ISETP.GE.AND P4, PT, R9, RZ, PT ;  /* 0x000000ff0900720c */ /* 0x000fe20003f86270 */
[----:B------:R-:W-:Y:S08]  /*4820*/  HMMA.16816.F32.BF16 R16, R60, R54, R16 ;  /* 0x000000363c10723c */ /* 0x000ff00000041810 */
[----:B------:R3:W-:Y:S03]  /*4830*/  MUFU.TANH R65, R7 ;  /* 0x0000000700417308 */ /* 0x0007e60000002400 */
[----:B--2---:R-:W-:Y:S01]  /*4840*/  FMUL.FTZ R5, R8, UR11 ;  /* 0x0000000b08057c20 */ /* 0x004fe20008410000 */
[----:B------:R-:W-:Y:S01]  /*4850*/  FMUL.FTZ R53, R11, UR11 ;  /* 0x0000000b0b357c20 */ /* 0x000fe20008410000 */
[C---:B------:R-:W-:Y:S05]  /*4860*/  IADD3 R11, R0.reuse, -0x1, RZ ;  /* 0xffffffff000b7810 */ /* 0x040fea0007ffe0ff */
[----:B------:R2:W4:Y:S01]  /*4870*/  MUFU.TANH R59, R10 ;  /* 0x0000000a003b7308 */ /* 0x0005220000002400 */
[C---:B------:R-:W-:Y:S02]  /*4880*/  IADD3 R8, R0.reuse, -0x10, RZ ;  /* 0xfffffff000087810 */ /* 0x040fe40007ffe0ff */
[----:B-1----:R-:W-:Y:S02]  /*4890*/  IADD3 R6, R0, -0x18, RZ ;  /* 0xffffffe800067810 */ /* 0x002fe40007ffe0ff */
[----:B------:R-:W-:Y:S02]  /*48a0*/  ISETP.GE.AND P6, PT, R11, RZ, PT ;  /* 0x000000ff0b00720c */ /* 0x000fe40003fc6270 */
[----:B------:R-:W-:Y:S03]  /*48b0*/  ISETP.GE.AND P3, PT, R8, RZ, PT ;  /* 0x000000ff0800720c */ /* 0x000fe60003f66270 */
[----:B------:R1:W-:Y:S01]  /*48c0*/  MUFU.TANH R55, R5 ;  /* 0x0000000500377308 */ /* 0x0003e20000002400 */
[----:B---3--:R-:W-:Y:S01]  /*48d0*/  IADD3 R7, R0, -0x11, RZ ;  /* 0xffffffef00077810 */ /* 0x008fe20007ffe0ff */
[----:B------:R-:W-:Y:S01]  /*48e0*/  FMUL.FTZ R12, R12, UR11 ;  /* 0x0000000b0c0c7c20 */ /* 0x000fe20008410000 */
[----:B------:R-:W-:Y:S01]  /*48f0*/  ISETP.GE.AND P1, PT, R6, RZ, PT ;  /* 0x000000ff0600720c */ /* 0x000fe20003f26270 */
[----:B------:R-:W-:Y:S01]  /*4900*/  FMUL.FTZ R15, R15, UR11 ;  /* 0x0000000b0f0f7c20 */ /* 0x000fe20008410000 */
[----:B------:R-:W-:Y:S01]  /*4910*/  ISETP.GE.AND P2, PT, R7, RZ, PT ;  /* 0x000000ff0700720c */ /* 0x000fe20003f46270 */
[----:B------:R-:W-:Y:S01]  /*4920*/  FMUL.FTZ R13, R13, UR11 ;  /* 0x0000000b0d0d7c20 */ /* 0x000fe20008410000 */
[----:B------:R-:W-:Y:S03]  /*4930*/  FMUL.FTZ R14, R14, UR11 ;  /* 0x0000000b0e0e7c20 */ /* 0x000fe60008410000 */
[----:B------:R3:W-:Y:S01]  /*4940*/  MUFU.TANH R62, R12 ;  /* 0x0000000c003e7308 */ /* 0x0007e20000002400 */
[C---:B--2---:R-:W-:Y:S01]  /*4950*/  IADD3 R10, R0.reuse, -0x8, RZ ;  /* 0xfffffff8000a7810 */ /* 0x044fe20007ffe0ff */
[----:B------:R-:W-:Y:S01]  /*4960*/  FMUL.FTZ R66, R17, UR11 ;  /* 0x0000000b11427c20 */ /* 0x000fe20008410000 */
[----:B------:R-:W-:Y:S01]  /*4970*/  @!P6 IADD3 R11, -R0, 0x1, RZ ;  /* 0x00000001000be810 */ /* 0x000fe20007ffe1ff */
[----:B------:R-:W-:Y:S01]  /*4980*/  FMUL.FTZ R16, R16, UR11 ;  /* 0x0000000b10107c20 */ /* 0x000fe20008410000 */
[----:B------:R-:W-:Y:S01]  /*4990*/  ISETP.GE.AND P5, PT, R10, RZ, PT ;  /* 0x000000ff0a00720c */ /* 0x000fe20003fa6270 */
[----:B----4-:R-:W-:Y:S01]  /*49a0*/  FFMA.FTZ R54, -R59, R59, 1 ;  /* 0x3f8000003b367423 */ /* 0x010fe2000001013b */
[C---:B------:R-:W-:Y:S03]  /*49b0*/  @!P4 IADD3 R9, -R0.reuse, 0x9, RZ ;  /* 0x000000090009c810 */ /* 0x040fe60007ffe1ff */
[----:B------:R-:W-:Y:S01]  /*49c0*/  MUFU.TANH R63, R15 ;  /* 0x0000000f003f7308 */ /* 0x000fe20000002400 */
[----:B-1----:R-:W-:Y:S01]  /*49d0*/  IADD3 R5, R0, -0x19, RZ ;  /* 0xffffffe700057810 */ /* 0x002fe20007ffe0ff */
[----:B------:R-:W-:Y:S01]  /*49e0*/  FMUL.FTZ R18, R18, UR11 ;  /* 0x0000000b12127c20 */ /* 0x000fe20008410000 */
[----:B------:R-:W-:Y:S01]  /*49f0*/  @!P3 IADD3 R8, -R0, 0x10, RZ ;  /* 0x000000100008b810 */ /* 0x000fe20007ffe1ff */
[----:B------:R-:W-:Y:S01]  /*4a00*/  FMUL.FTZ R67, R19, UR11 ;  /* 0x0000000b13437c20 */ /* 0x000fe20008410000 */
[----:B------:R-:W-:Y:S01]  /*4a10*/  ISETP.GE.AND P0, PT, R5, RZ, PT ;  /* 0x000000ff0500720c */ /* 0x000fe20003f06270 */
[----:B------:R-:W-:Y:S01]  /*4a20*/  FMUL.FTZ R112, R54, UR11 ;  /* 0x0000000b36707c20 */ /* 0x000fe20008410000 */
[C---:B------:R-:W-:Y:S03]  /*4a30*/  @!P2 IADD3 R7, -R0.reuse, 0x11, RZ ;  /* 0x000000110007a810 */ /* 0x040fe60007ffe1ff */
[----:B------:R-:W1:Y:S01]  /*4a40*/  MUFU.TANH R15, R13 ;  /* 0x0000000d000f7308 */ /* 0x000e620000002400 */
[C---:B------:R-:W-:Y:S02]  /*4a50*/  @!P1 IADD3 R6, -R0.reuse, 0x18, RZ ;  /* 0x0000001800069810 */ /* 0x040fe40007ffe1ff */
[C---:B------:R-:W-:Y:S02]  /*4a60*/  @!P5 IADD3 R10, -R0.reuse, 0x8, RZ ;  /* 0x00000008000ad810 */ /* 0x040fe40007ffe1ff */
[----:B---3--:R-:W-:Y:S02]  /*4a70*/  I2FP.F32.S32 R12, R3 ;  /* 0x00000003000c7245 */ /* 0x008fe40000201400 */
[----:B------:R-:W-:Y:S03]  /*4a80*/  I2FP.F32.S32 R3, R10 ;  /* 0x0000000a00037245 */ /* 0x000fe60000201400 */
[----:B------:R2:W-:Y:S01]  /*4a90*/  MUFU.TANH R57, R14 ;  /* 0x0000000e00397308 */ /* 0x0005e20000002400 */
[----:B------:R-:W-:Y:S01]  /*4aa0*/  I2FP.F32.S32 R52, R7 ;  /* 0x0000000700347245 */ /* 0x000fe20000201400 */
[----:B------:R-:W-:Y:S01]  /*4ab0*/  FFMA.FTZ R7, -R65, R65, 1 ;  /* 0x3f80000041077423 */ /* 0x000fe20000010141 */
[----:B------:R-:W-:Y:S01]  /*4ac0*/  @!P0 IADD3 R5, -R0, 0x19, RZ ;  /* 0x0000001900058810 */ /* 0x000fe20007ffe1ff */
[----:B------:R-:W-:Y:S01]  /*4ad0*/  FFMA.FTZ R12, R12, -UR5, R64 ;  /* 0x800000050c0c7c23 */ /* 0x000fe20008010040 */
[----:B------:R-:W-:Y:S01]  /*4ae0*/  IABS R0, R0 ;  /* 0x0000000000007213 */ /* 0x000fe20000000000 */
[----:B------:R-:W-:Y:S01]  /*4af0*/  FMUL.FTZ R104, R7, UR11 ;  /* 0x0000000b07687c20 */ /* 0x000fe20008410000 */
[----:B------:R-:W-:Y:S03]  /*4b00*/  PLOP3.LUT P0, PT, PT, PT, UP0, 0x80, 0x0 ;  /* 0x000000000000781c */ /* 0x000fe60003f0f008 */
[----:B------:R-:W3:Y:S01]  /*4b10*/  MUFU.TANH R4, R4 ;  /* 0x0000000400047308 */ /* 0x000ee20000002400 */
[----:B------:R-:W-:Y:S01]  /*4b20*/  I2FP.F32.S32 R17, R0 ;  /* 0x0000000000117245 */ /* 0x000fe20000201400 */
[----:B-1----:R-:W-:Y:S01]  /*4b30*/  FFMA.FTZ R54, -R15, R15, 1 ;  /* 0x3f8000000f367423 */ /* 0x002fe2000001010f */
[----:B------:R-:W-:Y:S01]  /*4b40*/  I2FP.F32.S32 R0, R11 ;  /* 0x0000000b00007245 */ /* 0x000fe20000201400 */
[----:B------:R-:W-:Y:S01]  /*4b50*/  FFMA.FTZ R15, R52, -UR5, R15 ;  /* 0x80000005340f7c23 */ /* 0x000fe2000801000f */
[----:B------:R-:W-:Y:S01]  /*4b60*/  I2FP.F32.S32 R13, R8 ;  /* 0x00000008000d7245 */ /* 0x000fe20000201400 */
[C---:B------:R-:W-:Y:S01]  /*4b70*/  FFMA.FTZ R10, R17.reuse, -UR5, R59 ;  /* 0x80000005110a7c23 */ /* 0x040fe2000801003b */
[----:B------:R-:W-:Y:S03]  /*4b80*/  FFMA.FTZ R8, -R58, R58, 1 ;  /* 0x3f8000003a087423 */ /* 0x000fe6000001013a */
[----:B------:R1:W-:Y:S01]  /*4b90*/  MUFU.TANH R59, R66 ;  /* 0x00000042003b7308 */ /* 0x0003e20000002400 */
[----:B------:R-:W-:Y:S01]  /*4ba0*/  FFMA.FTZ R19, R0, -UR5, R58 ;  /* 0x8000000500137c23 */ /* 0x000fe2000801003a */
[----:B--2---:R-:W-:Y:S02]  /*4bb0*/  I2FP.F32.S32 R14, R2 ;  /* 0x00000002000e7245 */ /* 0x004fe40000201400 */
[----:B------:R-:W-:Y:S02]  /*4bc0*/  I2FP.F32.S32 R2, R9 ;  /* 0x0000000900027245 */ /* 0x000fe40000201400 */
[----:B------:R-:W-:Y:S01]  /*4bd0*/  I2FP.F32.S32 R6, R6 ;  /* 0x0000000600067245 */ /* 0x000fe20000201400 */
[----:B------:R-:W-:Y:S03]  /*4be0*/  FFMA.FTZ R11, R14, -UR5, R65 ;  /* 0x800000050e0b7c23 */ /* 0x000fe60008010041 */
[----:B------:R-:W2:Y:S01]  /*4bf0*/  MUFU.TANH R53, R53 ;  /* 0x0000003500357308 */ /* 0x000ea20000002400 */
[----:B---3--:R-:W-:Y:S01]  /*4c00*/  FFMA.FTZ R14, -R4, R4, 1 ;  /* 0x3f800000040e7423 */ /* 0x008fe20000010104 */
[----:B------:R-:W-:Y:S01]  /*4c10*/  I2FP.F32.S32 R5, R5 ;  /* 0x0000000500057245 */ /* 0x000fe20000201400 */
[----:B------:R-:W-:Y:S01]  /*4c20*/  FFMA.FTZ R4, R17, -UR5, R4 ;  /* 0x8000000511047c23 */ /* 0x000fe20008010004 */
[----:B------:R-:W-:Y:S01]  /*4c30*/  FMUL.FTZ R65, R8, UR11 ;  /* 0x0000000b08417c20 */ /* 0x000fe20008410000 */
[----:B------:R-:W-:Y:S01]  /*4c40*/  FFMA.FTZ R8, R3, -UR5, R57 ;  /* 0x8000000503087c23 */ /* 0x000fe20008010039 */
[----:B------:R-:W-:Y:S01]  /*4c50*/  FFMA.FTZ R7, R2, -UR5, R63 ;  /* 0x8000000502077c23 */ /* 0x000fe2000801003f */
[----:B------:R-:W-:Y:S03]  /*4c60*/  FFMA.FTZ R57, -R57, R57, 1 ;  /* 0x3f80000039397423 */ /* 0x000fe60000010139 */
[----:B------:R-:W3:Y:S01]  /*4c70*/  MUFU.TANH R56, R56 ;  /* 0x0000003800387308 */ /* 0x000ee20000002400 */
[----:B-1----:R-:W-:Y:S01]  /*4c80*/  FMUL.FTZ R66, R14, UR11 ;  /* 0x0000000b0e427c20 */ /* 0x002fe20008410000 */
[----:B------:R-:W-:Y:S01]  /*4c90*/  FFMA.FTZ R14, -R55, R55, 1 ;  /* 0x3f800000370e7423 */ /* 0x000fe20000010137 */
[----:B------:R-:W-:Y:S03]  /*4ca0*/  FMUL.FTZ R107, R57, UR11 ;  /* 0x0000000b396b7c20 */ /* 0x000fe60008410000 */
[----:B------:R-:W-:Y:S04]  /*4cb0*/  FMUL.FTZ R109, R14, UR11 ;  /* 0x0000000b0e6d7c20 */ /* 0x000fe80008410000 */
[----:B------:R1:W4:Y:S01]  /*4cc0*/  MUFU.TANH R61, R16 ;  /* 0x00000010003d7308 */ /* 0x0003220000002400 */
[----:B--2---:R-:W-:Y:S01]  /*4cd0*/  FFMA.FTZ R9, R0, -UR5, R53 ;  /* 0x8000000500097c23 */ /* 0x004fe20008010035 */
[----:B------:R-:W-:Y:S04]  /*4ce0*/  FFMA.FTZ R53, -R53, R53, 1 ;  /* 0x3f80000035357423 */ /* 0x000fe80000010135 */
[----:B------:R-:W-:Y:S04]  /*4cf0*/  FMUL.FTZ R111, R53, UR11 ;  /* 0x0000000b356f7c20 */ /* 0x000fe80008410000 */
[----:B------:R2:W2:Y:S01]  /*4d00*/  MUFU.TANH R60, R18 ;  /* 0x00000012003c7308 */ /* 0x0004a20000002400 */
[----:B---3--:R-:W-:Y:S01]  /*4d10*/  FFMA.FTZ R0, -R56, R56, 1 ;  /* 0x3f80000038007423 */ /* 0x008fe20000010138 */
[----:B------:R-:W-:Y:S01]  /*4d20*/  FFMA.FTZ R17, R2, -UR5, R56 ;  /* 0x8000000502117c23 */ /* 0x000fe20008010038 */
[----:B------:R-:W-:Y:S01]  /*4d30*/  FFMA.FTZ R56, -R63, R63, 1 ;  /* 0x3f8000003f387423 */ /* 0x000fe2000001013f */
[----:B------:R-:W-:Y:S01]  /*4d40*/  FFMA.FTZ R2, -R59, R59, 1 ;  /* 0x3f8000003b027423 */ /* 0x000fe2000001013b */
[----:B------:R-:W-:Y:S02]  /*4d50*/  FMUL.FTZ R108, R0, UR11 ;  /* 0x0000000b006c7c20 */ /* 0x000fe40008410000 */
[----:B------:R-:W-:Y:S03]  /*4d60*/  FMUL.FTZ R106, R56, UR11 ;  /* 0x0000000b386a7c20 */ /* 0x000fe60008410000 */
[----:B------:R-:W3:Y:S01]  /*4d70*/  MUFU.TANH R58, R67 ;  /* 0x00000043003a7308 */ /* 0x000ee20000002400 */
[----:B-1----:R-:W-:Y:S01]  /*4d80*/  FFMA.FTZ R16, -R64, R64, 1 ;  /* 0x3f80000040107423 */ /* 0x002fe20000010140 */
[----:B----4-:R-:W-:Y:S01]  /*4d90*/  FFMA.FTZ R14, R6, -UR5, R61 ;  /* 0x80000005060e7c23 */ /* 0x010fe2000801003d */
[----:B------:R-:W-:Y:S01]  /*4da0*/  FFMA.FTZ R53, -R61, R61, 1 ;  /* 0x3f8000003d357423 */ /* 0x000fe2000001013d */
[----:B------:R-:W-:Y:S01]  /*4db0*/  FMUL.FTZ R101, R2, UR11 ;  /* 0x0000000b02657c20 */ /* 0x000fe20008410000 */
[----:B------:R-:W-:Y:S01]  /*4dc0*/  FMUL.FTZ R110, R16, UR11 ;  /* 0x0000000b106e7c20 */ /* 0x000fe20008410000 */
[----:B------:R-:W-:Y:S01]  /*4dd0*/  FFMA.FTZ R16, R13, -UR5, R62 ;  /* 0x800000050d107c23 */ /* 0x000fe2000801003e */
[----:B------:R-:W-:Y:S01]  /*4de0*/  FMUL.FTZ R103, R53, UR11 ;  /* 0x0000000b35677c20 */ /* 0x000fe20008410000 */
[----:B--2---:R-:W-:Y:S01]  /*4df0*/  FFMA.FTZ R18, R3, -UR5, R55 ;  /* 0x8000000503127c23 */ /* 0x004fe20008010037 */
[----:B------:R-:W-:Y:S01]  /*4e00*/  FFMA.FTZ R55, -R62, R62, 1 ;  /* 0x3f8000003e377423 */ /* 0x000fe2000001013e */
[----:B------:R-:W-:Y:S01]  /*4e10*/  FFMA.FTZ R6, R13, -UR5, R60 ;  /* 0x800000050d067c23 */ /* 0x000fe2000801003c */
[----:B------:R-:W-:Y:S01]  /*4e20*/  FFMA.FTZ R3, -R60, R60, 1 ;  /* 0x3f8000003c037423 */ /* 0x000fe2000001013c */
[----:B------:R-:W-:Y:S01]  /*4e30*/  FFMA.FTZ R13, R5, -UR5, R59 ;  /* 0x80000005050d7c23 */ /* 0x000fe2000801003b */
[----:B------:R-:W-:Y:S02]  /*4e40*/  FMUL.FTZ R100, R55, UR11 ;  /* 0x0000000b37647c20 */ /* 0x000fe40008410000 */
[----:B------:R-:W-:Y:S01]  /*4e50*/  FMUL.FTZ R105, R3, UR11 ;  /* 0x0000000b03697c20 */ /* 0x000fe20008410000 */
[----:B---3--:R-:W-:Y:S01]  /*4e60*/  FFMA.FTZ R0, -R58, R58, 1 ;  /* 0x3f8000003a007423 */ /* 0x008fe2000001013a */
[----:B------:R-:W-:Y:S01]  /*4e70*/  FFMA.FTZ R5, R52, -UR5, R58 ;  /* 0x8000000534057c23 */ /* 0x000fe2000801003a */
[----:B------:R-:W-:Y:S02]  /*4e80*/  FMUL.FTZ R67, R54, UR11 ;  /* 0x0000000b36437c20 */ /* 0x000fe40008410000 */
[----:B------:R-:W-:Y:S01]  /*4e90*/  FMUL.FTZ R102, R0, UR11 ;  /* 0x0000000b00667c20 */ /* 0x000fe20008410000 */
[----:B------:R-:W-:Y:S06]  /*4ea0*/  @!P0 BRA `(.L_x_1190) ;  /* 0x0000000000248947 */ /* 0x000fec0003800000 */
[----:B------:R-:W-:Y:S01]  /*4eb0*/  UIADD3 UR13, UR14, UR47, -UR6 ;  /* 0x0000002f0e0d7290 */ /* 0x000fe2000fffe806 */
[----:B------:R-:W-:Y:S01]  /*4ec0*/  IMAD.U32 R0, RZ, RZ, UR49 ;  /* 0x00000031ff007e24 */ /* 0x000fe2000f8e00ff */
[----:B------:R-:W-:Y:S04]  /*4ed0*/  UIADD3 UR12, UR10, 0x40, URZ ;  /* 0x000000400a0c7890 */ /* 0x000fe8000fffe03f */
[----:B------:R-:W-:Y:S01]  /*4ee0*/  ISETP.LT.AND P0, PT, R0, UR6, PT ;  /* 0x0000000600007c0c */ /* 0x000fe2000bf01270 */
[----:B------:R-:W-:Y:S03]  /*4ef0*/  UISETP.GE.AND UP0, UPT, UR12, UR13, UPT ;  /* 0x0000000d0c00728c */ /* 0x000fe6000bf06270 */
[----:B------:R-:W-:Y:S03]  /*4f00*/  UMOV UR12, UR14 ;  /* 0x0000000e000c7c82 */ /* 0x000fe60008000000 */
[----:B------:R-:W-:Y:S11]  /*4f10*/  PLOP3.LUT P1, PT, PT, PT, UP0, 0x80, 0x0 ;  /* 0x000000000000781c */ /* 0x000ff60003f2f008 */
[----:B------:R-:W-:Y:S02]  /*4f20*/  @!UPT UIADD3 URZ, URZ, URZ, URZ ;  /* 0x0000003f3f3ff290 */ /* 0x000fe4000fffe03f */
[----:B------:R-:W-:Y:S05]  /*4f30*/  @!P1 BRA P0, `(.L_x_1191) ;  /* 0x0000000400109947 */ /* 0x000fea0000000000 */
.L_x_1190:
[----:B------:R-:W-:Y:S01]  /*4f40*/  VIADD R3, R245, UR10 ;  /* 0x0000000af5037c36 */ /* 0x000fe20008000000 */
[----:B------:R-:W-:Y:S01]  /*4f50*/  UIADD3 UR10, UR6, 0x1, -UR15 ;  /* 0x00000001060a7890 */ /* 0x000fe2000fffe80f */
[----:B------:R-:W-:Y:S01]  /*4f60*/  IMAD.U32 R59, RZ, RZ, UR51 ;  /* 0x00000033ff3b7e24 */ /* 0x000fe2000f8e00ff */
[----:B------:R-:W-:Y:S01]  /*4f70*/  UMOV UR14, UR12 ;  /* 0x0000000c000e7c82 */ /* 0x000fe20008000000 */
[----:B------:R-:W-:Y:S02]  /*4f80*/  VIADD R2, R3, 0x8 ;  /* 0x0000000803027836 */ /* 0x000fe40000000000 */
[C---:B------:R-:W-:Y:S02]  /*4f90*/  VIADD R58, R225.reuse, 0x1 ;  /* 0x00000001e13a7836 */ /* 0x040fe40000000000 */
[C---:B------:R-:W-:Y:S01]  /*4fa0*/  VIADD R57, R225.reuse, 0x8 ;  /* 0x00000008e1397836 */ /* 0x040fe20000000000 */
[----:B------:R-:W-:Y:S01]  /*4fb0*/  IADD3 R59, R2, UR10, R59 ;  /* 0x0000000a023b7c10 */ /* 0x000fe2000fffe03b */
[----:B------:R-:W-:Y:S01]  /*4fc0*/  UIADD3 UR10, UR10, UR51, URZ ;  /* 0x000000330a0a7290 */ /* 0x000fe2000fffe03f */
[C---:B------:R-:W-:Y:S02]  /*4fd0*/  VIADD R56, R225.reuse, 0x9 ;  /* 0x00000009e1387836 */ /* 0x040fe40000000000 */
[C---:B------:R-:W-:Y:S02]  /*4fe0*/  VIADD R55, R225.reuse, 0x10 ;  /* 0x00000010e1377836 */ /* 0x040fe40000000000 */
[C---:B------:R-:W-:Y:S02]  /*4ff0*/  VIADD R54, R225.reuse, 0x11 ;  /* 0x00000011e1367836 */ /* 0x040fe40000000000 */
[----:B------:R-:W-:Y:S01]  /*5000*/  IMAD.U32 R52, RZ, RZ, UR10 ;  /* 0x0000000aff347e24 */ /* 0x000fe2000f8e00ff */
[----:B------:R-:W-:Y:S01]  /*5010*/  UIADD3 UR10, -UR12, UR6, -UR15 ;  /* 0x000000060c0a7290 */ /* 0x000fe2000fffe90f */
[----:B------:R-:W-:Y:S05]  /*5020*/  VIADD R53, R225, 0x18 ;  /* 0x00000018e1357836 */ /* 0x000fea0000000000 */
[C---:B------:R-:W-:Y:S02]  /*5030*/  VIADDMNMX R0, R3.reuse, UR10, RZ, !PT ;  /* 0x0000000a03007c46 */ /* 0x040fe4000f8001ff */
[----:B------:R-:W-:Y:S01]  /*5040*/  VIADDMNMX R3, R3, R52, UR6, PT ;  /* 0x0000000603037e46 */ /* 0x000fe2000b800134 */
[C---:B------:R-:W-:Y:S01]  /*5050*/  VIADD R52, R225.reuse, 0x19 ;  /* 0x00000019e1347836 */ /* 0x040fe20000000000 */
[CC--:B------:R-:W-:Y:S02]  /*5060*/  ISETP.GE.AND P0, PT, R225.reuse, R0.reuse, PT ;  /* 0x00000000e100720c */ /* 0x0c0fe40003f06270 */
[CC--:B------:R-:W-:Y:S02]  /*5070*/  ISETP.GE.AND P6, PT, R58.reuse, R0.reuse, PT ;  /* 0x000000003a00720c */ /* 0x0c0fe40003fc6270 */
[-C--:B------:R-:W-:Y:S02]  /*5080*/  ISETP.GE.OR P0, PT, R225, R3.reuse, !P0 ;  /* 0x00000003e100720c */ /* 0x080fe40004706670 */
[-C--:B------:R-:W-:Y:S02]  /*5090*/  ISETP.GE.OR P6, PT, R58, R3.reuse, !P6 ;  /* 0x000000033a00720c */ /* 0x080fe400077c6670 */
[----:B------:R-:W-:Y:S02]  /*50a0*/  VIADDMNMX R2, R2, UR10, RZ, !PT ;  /* 0x0000000a02027c46 */ /* 0x000fe4000f8001ff */
        /* <DEDUP_REMOVED lines=45> */
.L_x_1191:
[C---:B------:R-:W-:Y:S01]  /*5380*/  FMUL.FTZ R2, R236.reuse, 1.4426950216293334961 ;  /* 0x3fb8aa3bec027820 */ /* 0x040fe20000410000 */
[----:B------:R-:W-:Y:S01]  /*5390*/  FSETP.NEU.FTZ.AND P0, PT, R236, -INF , PT ;  /* 0xff800000ec00780b */ /* 0x000fe20003f1d000 */
[C---:B------:R-:W-:Y:S01]  /*53a0*/  FMUL.FTZ R0, R227.reuse, 1.4426950216293334961 ;  /* 0x3fb8aa3be3007820 */ /* 0x040fe20000410000 */
[----:B------:R-:W-:Y:S02]  /*53b0*/  UISETP.GT.AND UP1, UPT, UR7, UR37, UPT ;  /* 0x000000250700728c */ /* 0x000fe4000bf24270 */
[----:B------:R-:W-:Y:S02]  /*53c0*/  FSEL R2, R2, RZ, P0 ;  /* 0x000000ff02027208 */ /* 0x000fe40000000000 */
[----:B------:R-:W-:Y:S02]  /*53d0*/  FSETP.NEU.FTZ.AND P0, PT, R227, -INF , PT ;  /* 0xff800000e300780b */ /* 0x000fe40003f1d000 */
[----:B------:R-:W-:Y:S01]  /*53e0*/  PLOP3.LUT P1, PT, PT, PT, UP1, 0x80, 0x0 ;  /* 0x000000000000781c */ /* 0x000fe20003f2f018 */
        /* <DEDUP_REMOVED lines=10> */
[----:B------:R-:W-:Y:S01]  /*5490*/  MUFU.EX2 R184, R19 ;  /* 0x0000001300b87308 */ /* 0x000fe20000000800 */
[----:B------:R-:W-:Y:S01]  /*54a0*/  FFMA.FTZ R2, R13, UR21, -R2 ;  /* 0x000000150d027c23 */ /* 0x000fe20008010802 */
[--C-:B------:R-:W-:Y:S01]  /*54b0*/  FFMA.FTZ R10, R10, UR21, -R0.reuse ;  /* 0x000000150a0a7c23 */ /* 0x100fe20008010800 */
[--C-:B------:R-:W-:Y:S01]  /*54c0*/  FFMA.FTZ R9, R9, UR21, -R0.reuse ;  /* 0x0000001509097c23 */ /* 0x100fe20008010800 */
[--C-:B------:R-:W-:Y:S01]  /*54d0*/  FFMA.FTZ R8, R8, UR21, -R0.reuse ;  /* 0x0000001508087c23 */ /* 0x100fe20008010800 */
[--C-:B------:R-:W-:Y:S01]  /*54e0*/  FFMA.FTZ R7, R7, UR21, -R0.reuse ;  /* 0x0000001507077c23 */ /* 0x100fe20008010800 */
[--C-:B------:R-:W-:Y:S01]  /*54f0*/  FFMA.FTZ R6, R6, UR21, -R0.reuse ;  /* 0x0000001506067c23 */ /* 0x100fe20008010800 */
[----:B------:R-:W-:Y:S03]  /*5500*/  FFMA.FTZ R0, R5, UR21, -R0 ;  /* 0x0000001505007c23 */ /* 0x000fe60008010800 */
        /* <DEDUP_REMOVED lines=31> */
[----:B------:R2:W-:Y:S04]  /*5700*/  STS [R239+0x12400], R2 ;  /* 0x01240002ef007388 */ /* 0x0005e80000000800 */
[----:B------:R-:W3:Y:S01]  /*5710*/  LDSM.16.M88.4 R16, [R0+0x8000] ;  /* 0x008000000010783b */ /* 0x000ee20000000200 */
[CC--:B-1----:R-:W-:Y:S02]  /*5720*/  IADD3 R3, R213.reuse, R0.reuse, RZ ;  /* 0x00000000d5037210 */ /* 0x0c2fe40007ffe0ff */
[----:B--2---:R-:W-:Y:S05]  /*5730*/  IADD3 R2, R216, R0, RZ ;  /* 0x00000000d8027210 */ /* 0x004fea0007ffe0ff */
[----:B------:R-:W-:Y:S01]  /*5740*/  LDSM.16.M88.4 R56, [R3+0x8000] ;  /* 0x008000000338783b */ /* 0x000fe20000000200 */
[----:B------:R-:W-:Y:S07]  /*5750*/  IADD3 R64, R213, R2, RZ ;  /* 0x00000002d5407210 */ /* 0x000fee0007ffe0ff */
[----:B------:R-:W1:Y:S08]  /*5760*/  LDSM.16.M88.4 R52, [R2+0x8000] ;  /* 0x008000000234783b */ /* 0x000e700000000200 */
[----:B------:R-:W2:Y:S01]  /*5770*/  LDSM.16.M88.4 R60, [R64+0x8000] ;  /* 0x00800000403c783b */ /* 0x000ea20000000200 */
        /* <DEDUP_REMOVED lines=27> */
[----:B------:R-:W-:Y:S06]  /*5930*/  HMMA.16816.F32.BF16 R16, R56, R162, R16 ;  /* 0x000000a23810723c */ /* 0x000fec0000041810 */
        /* <DEDUP_REMOVED lines=8> */
[C---:B-----5:R-:W-:Y:S01]  /*59c0*/  FADD.FTZ R4, -R182.reuse, R4 ;  /* 0x00000004b6047221 */ /* 0x060fe20000010100 */
[----:B------:R-:W-:Y:S01]  /*59d0*/  FADD.FTZ R5, -R182, R5 ;  /* 0x00000005b6057221 */ /* 0x000fe20000010100 */
[C---:B------:R-:W-:Y:S03]  /*59e0*/  FADD.FTZ R6, -R181.reuse, R6 ;  /* 0x00000006b5067221 */ /* 0x040fe60000010100 */
        /* <DEDUP_REMOVED lines=16> */
[----:B------:R-:W-:Y:S01]  /*5af0*/  FMUL.FTZ R5, R115, R10 ;  /* 0x0000000a73057220 */ /* 0x000fe20000410000 */
        /* <DEDUP_REMOVED lines=56> */
[----:B------:R-:W-:Y:S02]  /*5e80*/  LEA.HI.X.SX32 R3, R3, R231, 0x1, P0 ;  /* 0x000000e703037211 */ /* 0x000fe400000f0eff */
[C---:B------:R-:W-:Y:S01]  /*5e90*/  @!P2 LEA R4, P0, R0.reuse, R230, 0x1 ;  /* 0x000000e60004a211 */ /* 0x040fe200078008ff */
[----:B------:R-:W-:Y:S01]  /*5ea0*/  IMAD.MOV.U32 R230, RZ, RZ, R2 ;  /* 0x000000ffffe67224 */ /* 0x000fe200078e0002 */
[C-C-:B--2---:R-:W-:Y:S01]  /*5eb0*/  LEA.HI.X R5, R7.reuse, R5, R16.reuse, 0x5, P4 ;  /* 0x0000000507057211 */ /* 0x144fe200020f2c10 */
[----:B------:R-:W-:Y:S01]  /*5ec0*/  @!PT LDS RZ, [RZ] ;  /* 0x00000000fffff984 */ /* 0x000fe20000000800 */
[----:B------:R-:W-:Y:S01]  /*5ed0*/  @!PT LDS RZ, [RZ] ;  /* 0x00000000fffff984 */ /* 0x000fe20000000800 */
[----:B------:R-:W-:Y:S01]  /*5ee0*/  @!PT LDS RZ, [RZ] ;  /* 0x00000000fffff984 */ /* 0x000fe20000000800 */
[----:B------:R3:W-:Y:S01]  /*5ef0*/  @!P3 LDGSTS.E.BYPASS.LTC128B.128 [R226], desc[UR8][R2.64] ;  /* 0x0000000002e2bfae */ /* 0x0007e2000b901d48 */
[C---:B------:R-:W-:Y:S02]  /*5f00*/  @!P3 LEA R6, P4, R7.reuse, R2, 0x6 ;  /* 0x000000020706b211 */ /* 0x040fe400078830ff */
[----:B------:R-:W-:Y:S01]  /*5f10*/  @!P2 LEA.HI.X R5, R0, R231, R5, 0x1, P0 ;  /* 0x000000e70005a211 */ /* 0x000fe200000f0c05 */
[----:B------:R3:W-:Y:S01]  /*5f20*/  @P2 STS [R224+0x2000], RZ ;  /* 0x002000ffe0002388 */ /* 0x0007e20000000800 */
[----:B------:R-:W-:Y:S01]  /*5f30*/  @!P3 LEA.HI.X R7, R7, R3, R16, 0x6, P4 ;  /* 0x000000030707b211 */ /* 0x000fe200020f3410 */
[----:B------:R-:W-:Y:S02]  /*5f40*/  IMAD.MOV.U32 R231, RZ, RZ, R3 ;  /* 0x000000ffffe77224 */ /* 0x000fe400078e0003 */
        /* <DEDUP_REMOVED lines=24> */
.L_x_1192:
        /* <DEDUP_REMOVED lines=65> */
[----:B------:R-:W2:Y:S08]  /*64e0*/  @!P2 LDC R7, c[0x0][0x424] ;  /* 0x00010900ff07ab82 */ /* 0x000eb00000000800 */
[----:B------:R-:W3:Y:S01]  /*64f0*/  @!P3 LDC R8, c[0x0][0x424] ;  /* 0x00010900ff08bb82 */ /* 0x000ee20000000800 */
[C---:B-1----:R-:W-:Y:S05]  /*6500*/  IMAD.U32 R0, R9.reuse, -0x40, RZ ;  /* 0xffffffc009007824 */ /* 0x042fea00078e00ff */
[C---:B------:R-:W-:Y:S02]  /*6510*/  LEA R2, P0, R0.reuse, R228, 0x1 ;  /* 0x000000e400027211 */ /* 0x040fe400078008ff */
[----:B------:R-:W-:Y:S02]  /*6520*/  SHF.R.S32.HI R4, RZ, 0x1f, R0 ;  /* 0x0000001fff047819 */ /* 0x000fe40000011400 */
[-C--:B------:R-:W-:Y:S02]  /*6530*/  LEA.HI.X.SX32 R3, R0, R229.reuse, 0x1, P0 ;  /* 0x000000e500037211 */ /* 0x080fe400000f0eff */
[C---:B------:R-:W-:Y:S02]  /*6540*/  @!P2 LEA R5, P4, R9.reuse, R0, 0x5 ;  /* 0x000000000905a211 */ /* 0x040fe400078828ff */
[----:B------:R-:W-:Y:S02]  /*6550*/  LEA R0, R244, UR4, 0x1 ;  /* 0x00000004f4007c11 */ /* 0x000fe4000f8e08ff */
[----:B--2---:R-:W-:Y:S02]  /*6560*/  @!P2 LEA.HI.X R7, R9, R4, R7, 0x5, P4 ;  /* 0x000000040907a211 */ /* 0x004fe400020f2c07 */
[----:B------:R-:W-:Y:S01]  /*6570*/  @!P2 LEA R4, P0, R5, R228, 0x1 ;  /* 0x000000e40504a211 */ /* 0x000fe200078008ff */
[----:B------:R1:W-:Y:S01]  /*6580*/  @P3 STS.128 [R0+0x8000], RZ ;  /* 0x008000ff00003388 */ /* 0x0003e20000000c00 */
[----:B------:R-:W-:Y:S01]  /*6590*/  @!P3 LEA R6, P4, R9, R2, 0x6 ;  /* 0x000000020906b211 */ /* 0x000fe200078830ff */
[----:B------:R-:W-:Y:S01]  /*65a0*/  IMAD.MOV.U32 R228, RZ, RZ, R2 ;  /* 0x000000ffffe47224 */ /* 0x000fe200078e0002 */
[----:B------:R-:W-:Y:S01]  /*65b0*/  @!P2 LEA.HI.X R5, R5, R229, R7, 0x1, P0 ;  /* 0x000000e50505a211 */ /* 0x000fe200000f0c07 */
[----:B------:R-:W-:Y:S01]  /*65c0*/  @!PT LDS RZ, [RZ] ;  /* 0x00000000fffff984 */ /* 0x000fe20000000800 */
[----:B------:R-:W-:Y:S01]  /*65d0*/  @!PT LDS RZ, [RZ] ;  /* 0x00000000fffff984 */ /* 0x000fe20000000800 */
[----:B------:R-:W-:Y:S01]  /*65e0*/  @!PT LDS RZ, [RZ] ;  /* 0x00000000fffff984 */ /* 0x000fe20000000800 */
[----:B------:R1:W-:Y:S01]  /*65f0*/  @!P3 LDGSTS.E.BYPASS.LTC128B.128 [R0+0x8000], desc[UR8][R2.64] ;  /* 0x080000000200bfae */ /* 0x0003e2000b901d48 */
[----:B---3--:R-:W-:Y:S01]  /*6600*/  @!P3 LEA.HI.X R7, R9, R3, R8, 0x6, P4 ;  /* 0x000000030907b211 */ /* 0x008fe200020f3408 */
        /* <DEDUP_REMOVED lines=17> */
.L_x_1193:
[----:B------:R-:W-:Y:S01]  /*6720*/  LDSM.16.M88.4 R64, [R218] ;  /* 0x00000000da40783b */ /* 0x000fe20000000200 */
[----:B-1----:R-:W-:Y:S01]  /*6730*/  @P1 IADD3 R2, P0, R242, UR17, RZ ;  /* 0x00000011f2021c10 */ /* 0x002fe2000ff1e0ff */
[----:B------:R-:W-:Y:S01]  /*6740*/  IMAD.U32 R0, RZ, RZ, UR18 ;  /* 0x00000012ff007e24 */ /* 0x000fe2000f8e00ff */
[----:B------:R-:W-:Y:S01]  /*6750*/  ULOP3.LUT UR10, UR7, 0x1, URZ, 0xc0, !UPT ;  /* 0x00000001070a7892 */ /* 0x000fe2000f8ec03f */
[----:B------:R-:W1:Y:S01]  /*6760*/  LDSM.16.MT88.4 R16, [R204+0xc000] ;  /* 0x00c00000cc10783b */ /* 0x000e620000004200 */
[----:B------:R-:W-:Y:S02]  /*6770*/  @P1 IADD3.X R3, R247, UR16, RZ, P0, !PT ;  /* 0x00000010f7031c10 */ /* 0x000fe400087fe4ff */
[----:B------:R-:W-:Y:S01]  /*6780*/  UISETP.NE.U32.AND UP0, UPT, UR10, 0x1, UPT ;  /* 0x000000010a00788c */ /* 0x000fe2000bf05070 */
[----:B------:R-:W2:Y:S01]  /*6790*/  LDSM.16.M88.4 R60, [R218+0x1000] ;  /* 0x00100000da3c783b */ /* 0x000ea20000000200 */
[----:B------:R-:W-:Y:S03]  /*67a0*/  @UP1 UIADD3 UR10, UP2, UR17, -0x100, URZ ;  /* 0xffffff00110a1890 */ /* 0x000fe6000ff5e03f */
[----:B------:R-:W3:Y:S04]  /*67b0*/  LDSM.16.MT88.4 R100, [R204+0xe000] ;  /* 0x00e00000cc64783b */ /* 0x000ee80000004200 */
[----:B------:R-:W-:Y:S01]  /*67c0*/  LDSM.16.M88.4 R104, [R217] ;  /* 0x00000000d968783b */ /* 0x000fe20000000200 */
[----:B------:R-:W-:Y:S01]  /*67d0*/  @UP1 UMOV UR17, UR10 ;  /* 0x0000000a00111c82 */ /* 0x000fe20008000000 */
[----:B------:R-:W-:Y:S02]  /*67e0*/  @UP1 UIADD3.X UR10, UR16, -0x1, URZ, UP2, !UPT ;  /* 0xffffffff100a1890 */ /* 0x000fe400097fe43f */
[----:B------:R-:W4:Y:S01]  /*67f0*/  LDSM.16.MT88.4 R108, [R204+0xc800] ;  /* 0x00c80000cc6c783b */ /* 0x000f220000004200 */
[----:B------:R-:W-:Y:S02]  /*6800*/  UISETP.GT.AND UP2, UPT, UR7, UR37, UPT ;  /* 0x000000250700728c */ /* 0x000fe4000bf44270 */
[----:B------:R-:W-:Y:S01]  /*6810*/  UIADD3 UR7, UR7, -0x1, URZ ;  /* 0xffffffff07077890 */ /* 0x000fe2000fffe03f */
[----:B------:R-:W4:Y:S01]  /*6820*/  LDSM.16.M88.4 R112, [R217+0x1000] ;  /* 0x00100000d970783b */ /* 0x000f220000000200 */
[----:B------:R-:W-:Y:S03]  /*6830*/  @UP1 UMOV UR16, UR10 ;  /* 0x0000000a00101c82 */ /* 0x000fe60008000000 */
[----:B------:R-:W4:Y:S04]  /*6840*/  LDSM.16.MT88.4 R180, [R204+0xe800] ;  /* 0x00e80000ccb4783b */ /* 0x000f280000004200 */
[----:B------:R-:W-:Y:S04]  /*6850*/  LDSM.16.M88.4 R184, [R219] ;  /* 0x00000000dbb8783b */ /* 0x000fe80000000200 */
[----:B------:R-:W4:Y:S04]  /*6860*/  LDSM.16.MT88.4 R188, [R204+0xd000] ;  /* 0x00d00000ccbc783b */ /* 0x000f280000004200 */
[----:B------:R-:W4:Y:S01]  /*6870*/  LDSM.16.M88.4 R192, [R219+0x1000] ;  /* 0x00100000dbc0783b */ /* 0x000f220000000200 */
[-C--:B-1----:R-:W-:Y:S03]  /*6880*/  HMMA.16816.F32.BF16 R4, R64, R16.reuse, RZ ;  /* 0x000000104004723c */ /* 0x082fe600000418ff */
[----:B------:R-:W1:Y:S04]  /*6890*/  LDSM.16.MT88.4 R196, [R204+0xf000] ;  /* 0x00f00000ccc4783b */ /* 0x000e680000004200 */
        /* <DEDUP_REMOVED lines=15> */
[----:B------:R-:W3:Y:S04]  /*6990*/  LDSM.16.MT88.4 R108, [R204+0xd800] ;  /* 0x00d80000cc6c783b */ /* 0x000ee80000004200 */
[----:B------:R-:W4:Y:S01]  /*69a0*/  LDSM.16.MT88.4 R204, [R204+0xf800] ;  /* 0x00f80000cccc783b */ /* 0x000f220000004200 */
[-C--:B------:R-:W-:Y:S06]  /*69b0*/  HMMA.16816.F32.BF16 R52, R104, R180.reuse, R52 ;  /* 0x000000b46834723c */ /* 0x080fec0000041834 */
[C---:B------:R-:W-:Y:S06]  /*69c0*/  HMMA.16816.F32.BF16 R56, R112.reuse, R180, R56 ;  /* 0x000000b47038723c */ /* 0x040fec0000041838 */
[-C--:B------:R-:W-:Y:S06]  /*69d0*/  HMMA.16816.F32.BF16 R60, R112, R182.reuse, R60 ;  /* 0x000000b6703c723c */ /* 0x080fec000004183c */
[----:B------:R-:W-:Y:S06]  /*69e0*/  HMMA.16816.F32.BF16 R64, R104, R182, R64 ;  /* 0x000000b66840723c */ /* 0x000fec0000041840 */
[-C--:B------:R-:W-:Y:S01]  /*69f0*/  HMMA.16816.F32.BF16 R4, R184, R188.reuse, R4 ;  /* 0x000000bcb804723c */ /* 0x080fe20000041804 */
[----:B------:R-:W-:Y:S04]  /*6a00*/  IMAD.U32 R104, RZ, RZ, UR18 ;  /* 0x00000012ff687e24 */ /* 0x000fe8000f8e00ff */
[----:B------:R-:W-:Y:S01]  /*6a10*/  IMAD.U32 R106, RZ, RZ, UR46 ;  /* 0x0000002eff6a7e24 */ /* 0x000fe2000f8e00ff */
[C---:B------:R-:W-:Y:S01]  /*6a20*/  HMMA.16816.F32.BF16 R8, R192.reuse, R188, R8 ;  /* 0x000000bcc008723c */ /* 0x040fe20000041808 */
[----:B------:R-:W-:Y:S05]  /*6a30*/  IMAD.U32 R107, RZ, RZ, UR46 ;  /* 0x0000002eff6b7e24 */ /* 0x000fea000f8e00ff */
[-C--:B------:R-:W-:Y:S06]  /*6a40*/  HMMA.16816.F32.BF16 R12, R192, R190.reuse, R12 ;  /* 0x000000bec00c723c */ /* 0x080fec000004180c */
[C---:B------:R-:W-:Y:S06]  /*6a50*/  HMMA.16816.F32.BF16 R16, R184.reuse, R190, R16 ;  /* 0x000000beb810723c */ /* 0x040fec0000041810 */
[-C--:B-1----:R-:W-:Y:S06]  /*6a60*/  HMMA.16816.F32.BF16 R52, R184, R196.reuse, R52 ;  /* 0x000000c4b834723c */ /* 0x082fec0000041834 */
[C---:B------:R-:W-:Y:S06]  /*6a70*/  HMMA.16816.F32.BF16 R56, R192.reuse, R196, R56 ;  /* 0x000000c4c038723c */ /* 0x040fec0000041838 */
[-C--:B------:R-:W-:Y:S06]  /*6a80*/  HMMA.16816.F32.BF16 R60, R192, R198.reuse, R60 ;  /* 0x000000c6c03c723c */ /* 0x080fec000004183c */
[----:B------:R-:W-:Y:S06]  /*6a90*/  HMMA.16816.F32.BF16 R64, R184, R198, R64 ;  /* 0x000000c6b840723c */ /* 0x000fec0000041840 */
[-C--:B---3--:R-:W-:Y:S05]  /*6aa0*/  HMMA.16816.F32.BF16 R4, R100, R108.reuse, R4 ;  /* 0x0000006c6404723c */ /* 0x088fea0000041804 */
[C---:B------:R-:W-:Y:S01]  /*6ab0*/  LEA R184, P0, R243.reuse, R232, 0x2 ;  /* 0x000000e8f3b87211 */ /* 0x040fe200078010ff */
[C---:B------:R-:W-:Y:S05]  /*6ac0*/  HMMA.16816.F32.BF16 R8, R200.reuse, R108, R8 ;  /* 0x0000006cc808723c */ /* 0x040fea0000041808 */
[----:B------:R-:W-:Y:S01]  /*6ad0*/  LEA.HI.X.SX32 R183, R243, R233, 0x2, P0 ;  /* 0x000000e9f3b77211 */ /* 0x000fe200000f16ff */
[-C--:B------:R-:W-:Y:S01]  /*6ae0*/  HMMA.16816.F32.BF16 R12, R200, R110.reuse, R12 ;  /* 0x0000006ec80c723c */ /* 0x080fe2000004180c */
[----:B------:R-:W-:Y:S04]  /*6af0*/  IMAD.U32 R108, RZ, RZ, UR22 ;  /* 0x00000016ff6c7e24 */ /* 0x000fe8000f8e00ff */
[----:B--2---:R-:W-:Y:S01]  /*6b00*/  IMAD.MOV.U32 R2, RZ, RZ, R184 ;  /* 0x000000ffff027224 */ /* 0x004fe200078e00b8 */
[C---:B------:R-:W-:Y:S01]  /*6b10*/  HMMA.16816.F32.BF16 R16, R100.reuse, R110, R16 ;  /* 0x0000006e6410723c */ /* 0x040fe20000041810 */
[----:B------:R-:W-:Y:S04]  /*6b20*/  IMAD.U32 R109, RZ, RZ, UR22 ;  /* 0x00000016ff6d7e24 */ /* 0x000fe8000f8e00ff */
[----:B------:R-:W-:Y:S01]  /*6b30*/  IMAD.MOV.U32 R3, RZ, RZ, R183 ;  /* 0x000000ffff037224 */ /* 0x000fe200078e00b7 */
[-C--:B----4-:R-:W-:Y:S04]  /*6b40*/  HMMA.16816.F32.BF16 R52, R100, R204.reuse, R52 ;  /* 0x000000cc6434723c */ /* 0x090fe80000041834 */
[----:B------:R1:W-:Y:S01]  /*6b50*/  REDG.E.ADD.F32.FTZ.RN.STRONG.GPU desc[UR8][R2.64], R4 ;  /* 0x00000004020079a6 */ /* 0x0003e2000c10f388 */
[-C--:B------:R-:W-:Y:S01]  /*6b60*/  LEA R104, P2, R104, R2.reuse, 0x2 ;  /* 0x0000000268687211 */ /* 0x080fe200078410ff */
[C---:B------:R-:W-:Y:S05]  /*6b70*/  HMMA.16816.F32.BF16 R56, R200.reuse, R204, R56 ;  /* 0x000000ccc838723c */ /* 0x040fea0000041838 */
[-C--:B------:R-:W-:Y:S01]  /*6b80*/  LEA R108, P1, R108, R2.reuse, 0x2 ;  /* 0x000000026c6c7211 */ /* 0x080fe200078210ff */
[-C--:B------:R-:W-:Y:S05]  /*6b90*/  HMMA.16816.F32.BF16 R60, R200, R206.reuse, R60 ;  /* 0x000000cec83c723c */ /* 0x080fea000004183c */
[-C--:B------:R-:W-:Y:S01]  /*6ba0*/  LEA.HI.X.SX32 R105, R0, R3.reuse, 0x2, P2 ;  /* 0x0000000300697211 */ /* 0x080fe200010f16ff */
[----:B------:R-:W-:Y:S01]  /*6bb0*/  HMMA.16816.F32.BF16 R64, R100, R206, R64 ;  /* 0x000000ce6440723c */ /* 0x000fe20000041840 */
[----:B------:R-:W-:Y:S03]  /*6bc0*/  IMAD.U32 R0, RZ, RZ, UR45 ;  /* 0x0000002dff007e24 */ /* 0x000fe6000f8e00ff */
[----:B------:R2:W-:Y:S01]  /*6bd0*/  REDG.E.ADD.F32.FTZ.RN.STRONG.GPU desc[UR8][R104.64], R5 ;  /* 0x00000005680079a6 */ /* 0x0005e2000c10f388 */
[-C--:B------:R-:W-:Y:S02]  /*6be0*/  LEA R106, P0, R106, R2.reuse, 0x2 ;  /* 0x000000026a6a7211 */ /* 0x080fe400078010ff */
[-C--:B------:R-:W-:Y:S01]  /*6bf0*/  LEA.HI.X.SX32 R109, R109, R3.reuse, 0x2, P1 ;  /* 0x000000036d6d7211 */ /* 0x080fe200008f16ff */
[----:B------:R-:W-:Y:S03]  /*6c00*/  IMAD.U32 R102, RZ, RZ, UR45 ;  /* 0x0000002dff667e24 */ /* 0x000fe6000f8e00ff */
[-C--:B------:R-:W-:Y:S01]  /*6c10*/  LEA.HI.X.SX32 R107, R107, R3.reuse, 0x2, P0 ;  /* 0x000000036b6b7211 */ /* 0x080fe200000f16ff */
[----:B------:R3:W-:Y:S01]  /*6c20*/  REDG.E.ADD.F32.FTZ.RN.STRONG.GPU desc[UR8][R108.64], R6 ;  /* 0x000000066c0079a6 */ /* 0x0007e2000c10f388 */
[----:B------:R-:W-:Y:S01]  /*6c30*/  IMAD.U32 R100, RZ, RZ, UR44 ;  /* 0x0000002cff647e24 */ /* 0x000fe2000f8e00ff */
[-C--:B------:R-:W-:Y:S01]  /*6c40*/  LEA R102, P0, R102, R2.reuse, 0x2 ;  /* 0x0000000266667211 */ /* 0x080fe200078010ff */
[----:B-1----:R-:W-:Y:S01]  /*6c50*/  IMAD.U32 R4, RZ, RZ, UR42 ;  /* 0x0000002aff047e24 */ /* 0x002fe2000f8e00ff */
[----:B------:R1:W-:Y:S02]  /*6c60*/  REDG.E.ADD.F32.FTZ.RN.STRONG.GPU desc[UR8][R106.64], R7 ;  /* 0x000000076a0079a6 */ /* 0x0003e4000c10f388 */
[-C--:B------:R-:W-:Y:S02]  /*6c70*/  LEA R100, P2, R100, R2.reuse, 0x2 ;  /* 0x0000000264647211 */ /* 0x080fe400078410ff */
[-C--:B------:R-:W-:Y:S01]  /*6c80*/  LEA.HI.X.SX32 R103, R0, R3.reuse, 0x2, P0 ;  /* 0x0000000300677211 */ /* 0x080fe200000f16ff */
[----:B------:R-:W-:Y:S01]  /*6c90*/  IMAD.U32 R0, RZ, RZ, UR42 ;  /* 0x0000002aff007e24 */ /* 0x000fe2000f8e00ff */
[-C--:B------:R-:W-:Y:S03]  /*6ca0*/  LEA R4, P0, R4, R2.reuse, 0x2 ;  /* 0x0000000204047211 */ /* 0x080fe600078010ff */
[----:B------:R4:W-:Y:S01]  /*6cb0*/  REDG.E.ADD.F32.FTZ.RN.STRONG.GPU desc[UR8][R102.64], R8 ;  /* 0x00000008660079a6 */ /* 0x0009e2000c10f388 */
[----:B--2---:R-:W-:Y:S02]  /*6cc0*/  IMAD.U32 R5, RZ, RZ, UR43 ;  /* 0x0000002bff057e24 */ /* 0x004fe4000f8e00ff */
[----:B---3--:R-:W-:Y:S02]  /*6cd0*/  IMAD.U32 R6, RZ, RZ, UR43 ;  /* 0x0000002bff067e24 */ /* 0x008fe4000f8e00ff */
[----:B-1----:R-:W-:Y:S03]  /*6ce0*/  IMAD.U32 R7, RZ, RZ, UR44 ;  /* 0x0000002cff077e24 */ /* 0x002fe6000f8e00ff */
[-C--:B------:R-:W-:Y:S02]  /*6cf0*/  LEA R6, P1, R6, R2.reuse, 0x2 ;  /* 0x0000000206067211 */ /* 0x080fe400078210ff */
[-C--:B------:R-:W-:Y:S02]  /*6d00*/  LEA.HI.X.SX32 R101, R7, R3.reuse, 0x2, P2 ;  /* 0x0000000307657211 */ /* 0x080fe400010f16ff */
[-C--:B------:R-:W-:Y:S02]  /*6d10*/  LEA.HI.X.SX32 R7, R5, R3.reuse, 0x2, P1 ;  /* 0x0000000305077211 */ /* 0x080fe400008f16ff */
[-C--:B------:R-:W-:Y:S01]  /*6d20*/  LEA.HI.X.SX32 R5, R0, R3.reuse, 0x2, P0 ;  /* 0x0000000300057211 */ /* 0x080fe200000f16ff */
[----:B------:R-:W-:Y:S01]  /*6d30*/  REDG.E.ADD.F32.FTZ.RN.STRONG.GPU desc[UR8][R100.64], R9 ;  /* 0x00000009640079a6 */ /* 0x000fe2000c10f388 */
[----:B----4-:R-:W-:Y:S02]  /*6d40*/  IMAD.U32 R8, RZ, RZ, UR34 ;  /* 0x00000022ff087e24 */ /* 0x010fe4000f8e00ff */
[----:B------:R-:W-:Y:S01]  /*6d50*/  IMAD.U32 R0, RZ, RZ, UR35 ;  /* 0x00000023ff007e24 */ /* 0x000fe2000f8e00ff */
[----:B------:R1:W-:Y:S02]  /*6d60*/  REDG.E.ADD.F32.FTZ.RN.STRONG.GPU desc[UR8][R6.64], R10 ;  /* 0x0000000a060079a6 */ /* 0x0003e4000c10f388 */
[-C--:B------:R-:W-:Y:S02]  /*6d70*/  LEA R8, P2, R8, R2.reuse, 0x2 ;  /* 0x0000000208087211 */ /* 0x080fe400078410ff */
[----:B------:R2:W-:Y:S04]  /*6d80*/  REDG.E.ADD.F32.FTZ.RN.STRONG.GPU desc[UR8][R4.64], R11 ;  /* 0x0000000b040079a6 */ /* 0x0005e8000c10f388 */
[----:B------:R-:W-:Y:S04]  /*6d90*/  REDG.E.ADD.F32.FTZ.RN.STRONG.GPU desc[UR8][R2.64+0x80], R16 ;  /* 0x00008010020079a6 */ /* 0x000fe8000c10f388 */
[----:B------:R-:W-:Y:S04]  /*6da0*/  REDG.E.ADD.F32.FTZ.RN.STRONG.GPU desc[UR8][R104.64+0x80], R17 ;  /* 0x00008011680079a6 */ /* 0x000fe8000c10f388 */
[----:B------:R-:W-:Y:S01]  /*6db0*/  LDSM.16.MT88.4 R100, [R208+0x2800] ;  /* 0x00280000d064783b */ /* 0x000fe20000004200 */
[----:B-1----:R-:W-:Y:S02]  /*6dc0*/  IMAD.U32 R10, RZ, RZ, UR35 ;  /* 0x00000023ff0a7e24 */ /* 0x002fe4000f8e00ff */
[----:B------:R-:W-:Y:S02]  /*6dd0*/  IMAD.U32 R6, RZ, RZ, UR41 ;  /* 0x00000029ff067e24 */ /* 0x000fe4000f8e00ff */
[----:B------:R-:W-:Y:S01]  /*6de0*/  IMAD.U32 R7, RZ, RZ, UR34 ;  /* 0x00000022ff077e24 */ /* 0x000fe2000f8e00ff */
[-C--:B------:R-:W-:Y:S01]  /*6df0*/  LEA R10, P0, R10, R2.reuse, 0x2 ;  /* 0x000000020a0a7211 */ /* 0x080fe200078010ff */
[----:B--2---:R-:W-:Y:S01]  /*6e00*/  IMAD.U32 R4, RZ, RZ, UR36 ;  /* 0x00000024ff047e24 */ /* 0x004fe2000f8e00ff */
        /* <DEDUP_REMOVED lines=21> */
[----:B------:R-:W-:Y:S02]  /*6f60*/  IMAD.U32 R0, RZ, RZ, UR40 ;  /* 0x00000028ff007e24 */ /* 0x000fe4000f8e00ff */
[----:B------:R-:W-:Y:S01]  /*6f70*/  IMAD.U32 R12, RZ, RZ, UR26 ;  /* 0x0000001aff0c7e24 */ /* 0x000fe2000f8e00ff */
[-C--:B------:R-:W-:Y:S01]  /*6f80*/  LEA.HI.X.SX32 R5, R5, R3.reuse, 0x2, P1 ;  /* 0x0000000305057211 */ /* 0x080fe200008f16ff */
[----:B------:R-:W-:Y:S01]  /*6f90*/  IMAD.U32 R13, RZ, RZ, UR27 ;  /* 0x0000001bff0d7e24 */ /* 0x000fe2000f8e00ff */
[-C--:B------:R-:W-:Y:S01]  /*6fa0*/  LEA.HI.X.SX32 R9, R0, R3.reuse, 0x2, P0 ;  /* 0x0000000300097211 */ /* 0x080fe200000f16ff */
[----:B------:R-:W-:Y:S01]  /*6fb0*/  IMAD.U32 R0, RZ, RZ, UR31 ;  /* 0x0000001fff007e24 */ /* 0x000fe2000f8e00ff */
[-C--:B------:R-:W-:Y:S01]  /*6fc0*/  LEA R6, P1, R6, R2.reuse, 0x2 ;  /* 0x0000000206067211 */ /* 0x080fe200078210ff */
[----:B------:R1:W-:Y:S01]  /*6fd0*/  REDG.E.ADD.F32.FTZ.RN.STRONG.GPU desc[UR8][R4.64], R14 ;  /* 0x0000000e040079a6 */ /* 0x0003e2000c10f388 */
[-C--:B------:R-:W-:Y:S03]  /*6fe0*/  LEA R12, P4, R12, R2.reuse, 0x2 ;  /* 0x000000020c0c7211 */ /* 0x080fe600078810ff */
[----:B------:R2:W-:Y:S04]  /*6ff0*/  REDG.E.ADD.F32.FTZ.RN.STRONG.GPU desc[UR8][R8.64], R15 ;  /* 0x0000000f080079a6 */ /* 0x0005e8000c10f388 */
[----:B------:R-:W-:Y:S04]  /*7000*/  REDG.E.ADD.F32.FTZ.RN.STRONG.GPU desc[UR8][R2.64+0x100], R52 ;  /* 0x00010034020079a6 */ /* 0x000fe8000c10f388 */
[----:B------:R-:W-:Y:S01]  /*7010*/  REDG.E.ADD.F32.FTZ.RN.STRONG.GPU desc[UR8][R104.64+0x100], R53 ;  /* 0x00010035680079a6 */ /* 0x000fe2000c10f388 */
[-C--:B-1----:R-:W-:Y:S01]  /*7020*/  LEA R4, P0, R7, R2.reuse, 0x2 ;  /* 0x0000000207047211 */ /* 0x082fe200078010ff */
[----:B------:R-:W-:Y:S01]  /*7030*/  IMAD.U32 R14, RZ, RZ, UR27 ;  /* 0x0000001bff0e7e24 */ /* 0x000fe2000f8e00ff */
[-C--:B------:R-:W-:Y:S01]  /*7040*/  LEA.HI.X.SX32 R7, R10, R3.reuse, 0x2, P1 ;  /* 0x000000030a077211 */ /* 0x080fe200008f16ff */
[----:B------:R-:W-:Y:S01]  /*7050*/  IMAD.U32 R10, RZ, RZ, UR30 ;  /* 0x0000001eff0a7e24 */ /* 0x000fe2000f8e00ff */
[-C--:B------:R-:W-:Y:S01]  /*7060*/  LEA.HI.X.SX32 R5, R0, R3.reuse, 0x2, P0 ;  /* 0x0000000300057211 */ /* 0x080fe200000f16ff */
[----:B--2---:R-:W-:Y:S01]  /*7070*/  IMAD.U32 R8, RZ, RZ, UR29 ;  /* 0x0000001dff087e24 */ /* 0x004fe2000f8e00ff */
[-C--:B------:R-:W-:Y:S01]  /*7080*/  LEA R14, P5, R14, R2.reuse, 0x2 ;  /* 0x000000020e0e7211 */ /* 0x080fe200078a10ff */
[----:B------:R1:W-:Y:S01]  /*7090*/  REDG.E.ADD.F32.FTZ.RN.STRONG.GPU desc[UR8][R6.64], R54 ;  /* 0x00000036060079a6 */ /* 0x0003e2000c10f388 */
[----:B------:R-:W-:Y:S01]  /*70a0*/  IMAD.U32 R0, RZ, RZ, UR30 ;  /* 0x0000001eff007e24 */ /* 0x000fe2000f8e00ff */
[-C--:B------:R-:W-:Y:S02]  /*70b0*/  LEA R10, P0, R10, R2.reuse, 0x2 ;  /* 0x000000020a0a7211 */ /* 0x080fe400078010ff */
[----:B------:R2:W-:Y:S01]  /*70c0*/  REDG.E.ADD.F32.FTZ.RN.STRONG.GPU desc[UR8][R4.64], R55 ;  /* 0x00000037040079a6 */ /* 0x0005e2000c10f388 */
[-C--:B------:R-:W-:Y:S02]  /*70d0*/  LEA R8, P2, R8, R2.reuse, 0x2 ;  /* 0x0000000208087211 */ /* 0x080fe400078410ff */
[-C--:B------:R-:W-:Y:S01]  /*70e0*/  LEA.HI.X.SX32 R11, R0, R3.reuse, 0x2, P0 ;  /* 0x00000003000b7211 */ /* 0x080fe200000f16ff */
[----:B------:R-:W-:Y:S01]  /*70f0*/  IMAD.U32 R0, RZ, RZ, UR39 ;  /* 0x00000027ff007e24 */ /* 0x000fe2000f8e00ff */
[-C--:B------:R-:W-:Y:S01]  /*7100*/  LEA.HI.X.SX32 R15, R13, R3.reuse, 0x2, P5 ;  /* 0x000000030d0f7211 */ /* 0x080fe200028f16ff */
        /* <DEDUP_REMOVED lines=12> */
[----:B---3--:R-:W-:Y:S02]  /*71d0*/  IMAD.U32 R10, RZ, RZ, UR25 ;  /* 0x00000019ff0a7e24 */ /* 0x008fe4000f8e00ff */
[----:B------:R2:W-:Y:S01]  /*71e0*/  REDG.E.ADD.F32.FTZ.RN.STRONG.GPU desc[UR8][R6.64], R58 ;  /* 0x0000003a060079a6 */ /* 0x0005e2000c10f388 */
[----:B------:R-:W-:Y:S02]  /*71f0*/  IMAD.U32 R11, RZ, RZ, UR26 ;  /* 0x0000001aff0b7e24 */ /* 0x000fe4000f8e00ff */
[-C--:B------:R-:W-:Y:S01]  /*7200*/  LEA R10, P3, R10, R2.reuse, 0x2 ;  /* 0x000000020a0a7211 */ /* 0x080fe200078610ff */
[----:B------:R3:W-:Y:S01]  /*7210*/  REDG.E.ADD.F32.FTZ.RN.STRONG.GPU desc[UR8][R4.64], R59 ;  /* 0x0000003b040079a6 */ /* 0x0007e2000c10f388 */
[----:B------:R-:W-:Y:S01]  /*7220*/  IMAD.U32 R0, RZ, RZ, UR38 ;  /* 0x00000026ff007e24 */ /* 0x000fe2000f8e00ff */
[-C--:B------:R-:W-:Y:S02]  /*7230*/  LEA.HI.X.SX32 R13, R11, R3.reuse, 0x2, P4 ;  /* 0x000000030b0d7211 */ /* 0x080fe400020f16ff */
[----:B------:R-:W-:Y:S04]  /*7240*/  REDG.E.ADD.F32.FTZ.RN.STRONG.GPU desc[UR8][R2.64+0x180], R64 ;  /* 0x00018040020079a6 */ /* 0x000fe8000c10f388 */
        /* <DEDUP_REMOVED lines=8> */
[----:B------:R-:W-:Y:S01]  /*72d0*/  IMAD.U32 R7, RZ, RZ, UR24 ;  /* 0x00000018ff077e24 */ /* 0x000fe2000f8e00ff */
[-C--:B------:R-:W-:Y:S01]  /*72e0*/  LEA.HI.X.SX32 R11, R9, R3.reuse, 0x2, P3 ;  /* 0x00000003090b7211 */ /* 0x080fe200018f16ff */
[----:B---3--:R-:W-:Y:S01]  /*72f0*/  IMAD.U32 R4, RZ, RZ, UR38 ;  /* 0x00000026ff047e24 */ /* 0x008fe2000f8e00ff */
[-C--:B------:R-:W-:Y:S01]  /*7300*/  LEA R6, P1, R6, R2.reuse, 0x2 ;  /* 0x0000000206067211 */ /* 0x080fe200078210ff */
[----:B------:R-:W-:Y:S01]  /*7310*/  IMAD.U32 R5, RZ, RZ, UR23 ;  /* 0x00000017ff057e24 */ /* 0x000fe2000f8e00ff */
[-C--:B------:R-:W-:Y:S01]  /*7320*/  LEA.HI.X.SX32 R9, R7, R3.reuse, 0x2, P2 ;  /* 0x0000000307097211 */ /* 0x080fe200010f16ff */
[----:B------:R-:W-:Y:S01]  /*7330*/  REDG.E.ADD.F32.FTZ.RN.STRONG.GPU desc[UR8][R10.64], R60 ;  /* 0x0000003c0a0079a6 */ /* 0x000fe2000c10f388 */
[----:B------:R-:W-:Y:S02]  /*7340*/  LEA R4, P0, R4, R2, 0x2 ;  /* 0x0000000204047211 */ /* 0x000fe400078010ff */
        /* <DEDUP_REMOVED lines=10> */
[----:B------:R-:W-:Y:S04]  /*73f0*/  LDSM.16.MT88.4 R4, [R210+0x10000] ;  /* 0x01000000d204783b */ /* 0x000fe80000004200 */
[----:B------:R-:W1:Y:S01]  /*7400*/  LDSM.16.MT88.4 R8, [R208] ;  /* 0x00000000d008783b */ /* 0x000e620000004200 */
[----:B------:R-:W-:Y:S03]  /*7410*/  @P1 VIADD R0, R208, 0x4000 ;  /* 0x00004000d0001836 */ /* 0x000fe60000000000 */
[----:B------:R-:W2:Y:S04]  /*7420*/  LDSM.16.MT88.4 R56, [R208+0x800] ;  /* 0x00080000d038783b */ /* 0x000ea80000004200 */
[----:B------:R-:W3:Y:S04]  /*7430*/  LDSM.16.MT88.4 R64, [R209+0x10800] ;  /* 0x01080000d140783b */ /* 0x000ee80000004200 */
        /* <DEDUP_REMOVED lines=13> */
[-C--:B--2---:R-:W-:Y:S06]  /*7510*/  HMMA.16816.F32.BF16 R68, R52, R56.reuse, R68 ;  /* 0x000000383444723c */ /* 0x084fec0000041844 */
[C---:B---3--:R-:W-:Y:S06]  /*7520*/  HMMA.16816.F32.BF16 R72, R64.reuse, R56, R72 ;  /* 0x000000384048723c */ /* 0x048fec0000041848 */
[-C--:B------:R-:W-:Y:S06]  /*7530*/  HMMA.16816.F32.BF16 R76, R64, R58.reuse, R76 ;  /* 0x0000003a404c723c */ /* 0x080fec000004184c */
[C---:B------:R-:W-:Y:S01]  /*7540*/  HMMA.16816.F32.BF16 R80, R52.reuse, R58, R80 ;  /* 0x0000003a3450723c */ /* 0x040fe20000041850 */
[----:B------:R-:W-:Y:S05]  /*7550*/  LDSM.16.MT88.4 R56, [R208+0x1800] ;  /* 0x00180000d038783b */ /* 0x000fea0000004200 */
[-C--:B------:R-:W-:Y:S06]  /*7560*/  HMMA.16816.F32.BF16 R84, R52, R100.reuse, R84 ;  /* 0x000000643454723c */ /* 0x080fec0000041854 */
[C---:B------:R-:W-:Y:S06]  /*7570*/  HMMA.16816.F32.BF16 R88, R64.reuse, R100, R88 ;  /* 0x000000644058723c */ /* 0x040fec0000041858 */
[-C--:B------:R-:W-:Y:S01]  /*7580*/  HMMA.16816.F32.BF16 R92, R64, R102.reuse, R92 ;  /* 0x00000066405c723c */ /* 0x080fe2000004185c */
[----:B------:R2:W-:Y:S05]  /*7590*/  LDSM.16.MT88.4 R64, [R208+0x3800] ;  /* 0x00380000d040783b */ /* 0x0005ea0000004200 */
[----:B------:R-:W-:Y:S01]  /*75a0*/  HMMA.16816.F32.BF16 R96, R52, R102, R96 ;  /* 0x000000663460723c */ /* 0x000fe20000041860 */
[----:B------:R-:W3:Y:S05]  /*75b0*/  LDSM.16.MT88.4 R52, [R210+0x11800] ;  /* 0x01180000d234783b */ /* 0x000eea0000004200 */
[-C--:B-1----:R-:W-:Y:S06]  /*75c0*/  HMMA.16816.F32.BF16 R68, R4, R8.reuse, R68 ;  /* 0x000000080444723c */ /* 0x082fec0000041844 */
[C---:B------:R-:W-:Y:S06]  /*75d0*/  HMMA.16816.F32.BF16 R72, R12.reuse, R8, R72 ;  /* 0x000000080c48723c */ /* 0x040fec0000041848 */
[-C--:B------:R-:W-:Y:S05]  /*75e0*/  HMMA.16816.F32.BF16 R76, R12, R10.reuse, R76 ;  /* 0x0000000a0c4c723c */ /* 0x080fea000004184c */
[----:B--2---:R-:W-:Y:S01]  /*75f0*/  IMAD.MOV.U32 R208, RZ, RZ, R0 ;  /* 0x000000ffffd07224 */ /* 0x004fe200078e0000 */
[C---:B------:R-:W-:Y:S06]  /*7600*/  HMMA.16816.F32.BF16 R80, R4.reuse, R10, R80 ;  /* 0x0000000a0450723c */ /* 0x040fec0000041850 */
[-C--:B----4-:R-:W-:Y:S06]  /*7610*/  HMMA.16816.F32.BF16 R84, R4, R16.reuse, R84 ;  /* 0x000000100454723c */ /* 0x090fec0000041854 */
[C---:B------:R-:W-:Y:S06]  /*7620*/  HMMA.16816.F32.BF16 R88, R12.reuse, R16, R88 ;  /* 0x000000100c58723c */ /* 0x040fec0000041858 */
[-C--:B------:R-:W-:Y:S06]  /*7630*/  HMMA.16816.F32.BF16 R92, R12, R18.reuse, R92 ;  /* 0x000000120c5c723c */ /* 0x080fec000004185c */
[----:B------:R-:W-:Y:S06]  /*7640*/  HMMA.16816.F32.BF16 R96, R4, R18, R96 ;  /* 0x000000120460723c */ /* 0x000fec0000041860 */
[-C--:B---3--:R-:W-:Y:S06]  /*7650*/  HMMA.16816.F32.BF16 R68, R52, R56.reuse, R68 ;  /* 0x000000383444723c */ /* 0x088fec0000041844 */
        /* <DEDUP_REMOVED lines=56> */
[----:B------:R-:W-:Y:S01]  /*79e0*/  @UP0 UIADD3 UR5, UR52, UR54, URZ ;  /* 0x0000003634050290 */ /* 0x000fe2000fffe03f */
[----:B------:R-:W-:Y:S01]  /*79f0*/  F2FP.BF16.F32.PACK_AB R10, R10, R76 ;  /* 0x0000004c0a0a723e */ /* 0x000fe200000010ff */
[----:B------:R-:W-:Y:S01]  /*7a00*/  STS [R249+0x400], R15 ;  /* 0x0004000ff9007388 */ /* 0x000fe20000000800 */
[----:B------:R-:W-:Y:S01]  /*7a10*/  F2FP.BF16.F32.PACK_AB R9, R9, R78 ;  /* 0x0000004e0909723e */ /* 0x000fe200000010ff */
[----:B------:R-:W-:Y:S01]  /*7a20*/  @UP0 ULDC.64 UR10, c[0x0][0x450] ;  /* 0x00011400000a0ab9 */ /* 0x000fe20000000a00 */
[----:B------:R-:W-:Y:S01]  /*7a30*/  F2FP.BF16.F32.PACK_AB R8, R8, R84 ;  /* 0x000000540808723e */ /* 0x000fe200000010ff */
[----:B------:R-:W-:Y:S01]  /*7a40*/  STS [R250], R12 ;  /* 0x0000000cfa007388 */ /* 0x000fe20000000800 */
[----:B------:R-:W-:Y:S01]  /*7a50*/  F2FP.BF16.F32.PACK_AB R7, R7, R86 ;  /* 0x000000560707723e */ /* 0x000fe200000010ff */
[----:B------:R-:W-:Y:S01]  /*7a60*/  @UP0 UIMAD.WIDE.U32 UR12, UR5, UR10, URZ ;  /* 0x0000000a050c02a5 */ /* 0x000fe2000f8e003f */
[----:B------:R-:W-:Y:S01]  /*7a70*/  F2FP.BF16.F32.PACK_AB R4, R4, R96 ;  /* 0x000000600404723e */ /* 0x000fe200000010ff */
[----:B------:R-:W-:Y:S01]  /*7a80*/  STS [R250+0x400], R11 ;  /* 0x0004000bfa007388 */ /* 0x000fe20000000800 */
[----:B------:R-:W-:Y:S01]  /*7a90*/  F2FP.BF16.F32.PACK_AB R3, R3, R98 ;  /* 0x000000620303723e */ /* 0x000fe200000010ff */
[----:B------:R-:W-:Y:S01]  /*7aa0*/  @UP0 UIMAD UR5, UR5, UR11, URZ ;  /* 0x0000000b050502a4 */ /* 0x000fe2000f8e023f */
[----:B------:R-:W-:Y:S01]  /*7ab0*/  F2FP.BF16.F32.PACK_AB R6, R6, R88 ;  /* 0x000000580606723e */ /* 0x000fe200000010ff */
[----:B------:R-:W-:Y:S01]  /*7ac0*/  STS [R249+0x1000], R14 ;  /* 0x0010000ef9007388 */ /* 0x000fe20000000800 */
[----:B------:R-:W-:Y:S01]  /*7ad0*/  F2FP.BF16.F32.PACK_AB R5, R5, R90 ;  /* 0x0000005a0505723e */ /* 0x000fe200000010ff */
[----:B------:R-:W-:Y:S01]  /*7ae0*/  @UP0 UIADD3 UR19, UR13, UR5, URZ ;  /* 0x000000050d130290 */ /* 0x000fe2000fffe03f */
[----:B------:R-:W-:Y:S01]  /*7af0*/  F2FP.BF16.F32.PACK_AB R2, R2, R92 ;  /* 0x0000005c0202723e */ /* 0x000fe200000010ff */
[----:B------:R-:W-:Y:S01]  /*7b00*/  STS [R249+0x1400], R13 ;  /* 0x0014000df9007388 */ /* 0x000fe20000000800 */
[----:B------:R-:W-:Y:S01]  /*7b10*/  F2FP.BF16.F32.PACK_AB R0, R0, R94 ;  /* 0x0000005e0000723e */ /* 0x000fe200000010ff */
[----:B------:R-:W-:Y:S01]  /*7b20*/  @UP0 UMOV UR18, UR12 ;  /* 0x0000000c00120c82 */ /* 0x000fe20008000000 */
        /* <DEDUP_REMOVED lines=54> */
.L_x_1195:
[----:B------:R-:W-:Y:S01]  /*7e90*/  @UP0 UIADD3 UR5, UR52, UR54, URZ ;  /* 0x0000003634050290 */ /* 0x000fe2000fffe03f */
[----:B--2---:R-:W-:Y:S01]  /*7ea0*/  LEA R2, R244, UR4, 0x1 ;  /* 0x00000004f4027c11 */ /* 0x004fe2000f8e08ff */
[----:B------:R-:W-:Y:S02]  /*7eb0*/  @UP0 ULDC.64 UR12, c[0x0][0x458] ;  /* 0x00011600000c0ab9 */ /* 0x000fe40000000a00 */
        /* <DEDUP_REMOVED lines=16> */
.L_x_1196:
[----:B------:R-:W-:Y:S01]  /*7fc0*/  BAR.SYNC.DEFER_BLOCKING 0x0 ;  /* 0x0000000000007b1d */ /* 0x000fe20000010000 */
[----:B------:R-:W-:Y:S01]  /*7fd0*/  USHF.R.S32.HI UR5, URZ, 0x1f, UR53 ;  /* 0x0000001f3f057899 */ /* 0x000fe20008011435 */
[----:B-1----:R-:W-:Y:S01]  /*7fe0*/  SHF.R.S32.HI R4, RZ, 0x1f, R3 ;  /* 0x0000001fff047819 */ /* 0x002fe20000011403 */
[----:B------:R-:W-:Y:S01]  /*7ff0*/  IMAD.U32 R0, RZ, RZ, UR10 ;  /* 0x0000000aff007e24 */ /* 0x000fe2000f8e00ff */
[--C-:B------:R-:W-:Y:S01]  /*8000*/  SHF.R.S32.HI R5, RZ, 0x1f, R234.reuse ;  /* 0x0000001fff057819 */ /* 0x100fe200000114ea */
[----:B------:R-:W-:Y:S01]  /*8010*/  UIMAD UR7, UR5, UR10, URZ ;  /* 0x0000000a050772a4 */ /* 0x000fe2000f8e023f */
[----:B------:R-:W-:Y:S01]  /*8020*/  LEA.HI R3, R4, R3, RZ, 0x3 ;  /* 0x0000000304037211 */ /* 0x000fe200078f18ff */
[----:B------:R-:W-:Y:S01]  /*8030*/  IMAD.MOV.U32 R4, RZ, RZ, R234 ;  /* 0x000000ffff047224 */ /* 0x000fe200078e00ea */
[----:B------:R-:W-:Y:S01]  /*8040*/  UIMAD UR6, UR56, -0x40, UR6 ;  /* 0xffffffc0380678a4 */ /* 0x000fe2000f8e0206 */
[----:B------:R-:W-:Y:S01]  /*8050*/  BSSY B0, `(.L_x_1197) ;  /* 0x0000027000007945 */ /* 0x000fe20003800000 */
[----:B------:R-:W-:Y:S01]  /*8060*/  UIMAD UR7, UR53, UR11, UR7 ;  /* 0x0000000b350772a4 */ /* 0x000fe2000f8e0207 */
[----:B------:R-:W-:Y:S01]  /*8070*/  IMAD.WIDE.U32 R6, R0, UR53, R4 ;  /* 0x0000003500067c25 */ /* 0x000fe2000f8e0004 */
[----:B------:R-:W-:Y:S01]  /*8080*/  SHF.R.S32.HI R0, RZ, 0x3, R3 ;  /* 0x00000003ff007819 */ /* 0x000fe20000011403 */
[----:B------:R-:W-:Y:S01]  /*8090*/  USHF.R.S32.HI UR20, URZ, 0x1f, UR57 ;  /* 0x0000001f3f147899 */ /* 0x000fe20008011439 */
[----:B------:R-:W-:-:S02]  /*80a0*/  ULDC.64 UR16, c[0x0][0x468] ;  /* 0x00011a0000107ab9 */ /* 0x000fc40000000a00 */
[----:B------:R-:W-:Y:S01]  /*80b0*/  IMAD.U32 R3, RZ, RZ, UR7 ;  /* 0x00000007ff037e24 */ /* 0x000fe2000f8e00ff */
[----:B------:R-:W-:Y:S01]  /*80c0*/  IADD3 R6, P0, R6, UR18, RZ ;  /* 0x0000001206067c10 */ /* 0x000fe2000ff1e0ff */
[----:B------:R-:W-:Y:S01]  /*80d0*/  UIMAD UR7, UR20, UR16, URZ ;  /* 0x00000010140772a4 */ /* 0x000fe2000f8e023f */
[C---:B------:R-:W-:Y:S01]  /*80e0*/  ISETP.GE.AND P3, PT, R0.reuse, UR6, PT ;  /* 0x0000000600007c0c */ /* 0x040fe2000bf66270 */
[----:B------:R-:W-:Y:S01]  /*80f0*/  VIADD R8, R0, 0x20 ;  /* 0x0000002000087836 */ /* 0x000fe20000000000 */
[----:B------:R-:W-:Y:S01]  /*8100*/  IADD3.X R7, R7, UR19, R3, P0, !PT ;  /* 0x0000001307077c10 */ /* 0x000fe200087fe403 */
[----:B------:R-:W-:Y:S01]  /*8110*/  IMAD.U32 R3, RZ, RZ, UR16 ;  /* 0x00000010ff037e24 */ /* 0x000fe2000f8e00ff */
[----:B------:R-:W-:Y:S01]  /*8120*/  UIMAD UR17, UR57, UR17, UR7 ;  /* 0x00000011391172a4 */ /* 0x000fe2000f8e0207 */
[----:B------:R1:W2:Y:S01]  /*8130*/  LDS.128 R28, [R2+0xd000] ;  /* 0x00d00000021c7984 */ /* 0x0002a20000000c00 */
[----:B------:R-:W-:Y:S01]  /*8140*/  ISETP.GE.AND P2, PT, R8, UR6, PT ;  /* 0x0000000608007c0c */ /* 0x000fe2000bf46270 */
[----:B------:R-:W-:Y:S01]  /*8150*/  IMAD.WIDE.U32 R6, R3, UR57, R6 ;  /* 0x0000003903067c25 */ /* 0x000fe2000f8e0006 */
[----:B------:R-:W-:Y:S01]  /*8160*/  SHF.R.S32.HI R21, RZ, 0x1f, R0 ;  /* 0x0000001fff157819 */ /* 0x000fe20000011400 */
[----:B------:R1:W3:Y:S02]  /*8170*/  LDS.128 R24, [R2+0xf000] ;  /* 0x00f0000002187984 */ /* 0x0002e40000000c00 */
[----:B------:R-:W-:-:S02]  /*8180*/  VIADD R3, R7, UR17 ;  /* 0x0000001107037c36 */ /* 0x000fc40008000000 */
[----:B------:R1:W4:Y:S04]  /*8190*/  LDS.128 R36, [R2+0x11000] ;  /* 0x0110000002247984 */ /* 0x0003280000000c00 */
[----:B------:R1:W1:Y:S01]  /*81a0*/  LDS.128 R32, [R2+0x13000] ;  /* 0x0130000002207984 */ /* 0x0002620000000c00 */
[----:B------:R-:W-:Y:S05]  /*81b0*/  @P3 BRA `(.L_x_1198) ;  /* 0x0000000000403947 */ /* 0x000fea0003800000 */
[----:B------:R-:W-:Y:S01]  /*81c0*/  ULDC UR7, c[0x0][0x2d0] ;  /* 0x0000b40000077ab9 */ /* 0x000fe20000000800 */
[----:B------:R-:W2:Y:S01]  /*81d0*/  LDS.128 R16, [R2+0xe000] ;  /* 0x00e0000002107984 */ /* 0x000ea20000000c00 */
[----:B------:R-:W-:Y:S01]  /*81e0*/  ISETP.GE.AND P1, PT, R234, UR7, PT ;  /* 0x00000007ea007c0c */ /* 0x000fe2000bf26270 */
[----:B------:R-:W-:Y:S01]  /*81f0*/  IMAD.MOV.U32 R8, RZ, RZ, R6 ;  /* 0x000000ffff087224 */ /* 0x000fe200078e0006 */
[----:B------:R-:W-:Y:S01]  /*8200*/  MOV R9, R3 ;  /* 0x0000000300097202 */ /* 0x000fe20000000f00 */
[----:B------:R-:W-:Y:S01]  /*8210*/  IMAD R20, R21, UR10, RZ ;  /* 0x0000000a15147c24 */ /* 0x000fe2000f8e02ff */
[----:B------:R-:W-:Y:S01]  /*8220*/  ISETP.GE.AND P0, PT, R241, UR7, PT ;  /* 0x00000007f1007c0c */ /* 0x000fe2000bf06270 */
[----:B------:R-:W-:Y:S01]  /*8230*/  ULDC.64 UR16, c[0x0][0x3f0] ;  /* 0x0000fc0000107ab9 */ /* 0x000fe20000000a00 */
[----:B------:R-:W-:-:S04]  /*8240*/  IMAD.WIDE.U32 R10, R0, UR10, R8 ;  /* 0x0000000a000a7c25 */ /* 0x000fc8000f8e0008 */
[----:B------:R-:W-:-:S03]  /*8250*/  IMAD R8, R0, UR11, R20 ;  /* 0x0000000b00087c24 */ /* 0x000fc6000f8e0214 */
[----:B------:R-:W3:Y:S01]  /*8260*/  @!P1 LDS.128 R12, [R2+0xc000] ;  /* 0x00c00000020c9984 */ /* 0x000ee20000000c00 */
[----:B------:R-:W-:Y:S01]  /*8270*/  IMAD.IADD R9, R8, 0x1, R11 ;  /* 0x0000000108097824 */ /* 0x000fe200078e020b */
[----:B------:R-:W-:-:S04]  /*8280*/  LEA R8, P4, R10, UR16, 0x1 ;  /* 0x000000100a087c11 */ /* 0x000fc8000f8808ff */
[----:B------:R-:W-:-:S05]  /*8290*/  LEA.HI.X R9, R10, UR17, R9, 0x1, P4 ;  /* 0x000000110a097c11 */ /* 0x000fca000a0f0c09 */
[----:B--2---:R2:W-:Y:S04]  /*82a0*/  @!P0 STG.E.128 desc[UR8][R8.64+0x80], R16 ;  /* 0x0000801008008986 */ /* 0x0045e8000c101d08 */
[----:B---3--:R2:W-:Y:S02]  /*82b0*/  @!P1 STG.E.128 desc[UR8][R8.64], R12 ;  /* 0x0000000c08009986 */ /* 0x0085e4000c101d08 */
.L_x_1198:
[----:B------:R-:W-:Y:S05]  /*82c0*/  BSYNC B0 ;  /* 0x0000000000007941 */ /* 0x000fea0003800000 */
.L_x_1197:
        /* <DEDUP_REMOVED lines=10> */
[C---:B------:R-:W-:Y:S02]  /*8370*/  IMAD R3, R10.reuse, UR11, R11 ;  /* 0x0000000b0a037c24 */ /* 0x040fe4000f8e020b */
[----:B--2---:R-:W-:-:S04]  /*8380*/  IMAD.WIDE.U32 R8, R10, UR10, R6 ;  /* 0x0000000a0a087c25 */ /* 0x004fc8000f8e0006 */
[----:B------:R-:W-:Y:S01]  /*8390*/  IMAD.IADD R3, R3, 0x1, R9 ;  /* 0x0000000103037824 */ /* 0x000fe200078e0209 */
[----:B------:R-:W-:-:S04]  /*83a0*/  LEA R6, P4, R8, UR6, 0x1 ;  /* 0x0000000608067c11 */ /* 0x000fc8000f8808ff */
[----:B------:R-:W-:-:S05]  /*83b0*/  LEA.HI.X R7, R8, UR7, R3, 0x1, P4 ;  /* 0x0000000708077c11 */ /* 0x000fca000a0f0c03 */
[----:B------:R2:W-:Y:S04]  /*83c0*/  @!P1 STG.E.128 desc[UR8][R6.64], R28 ;  /* 0x0000001c06009986 */ /* 0x0005e8000c101d08 */
[----:B---3--:R2:W-:Y:S02]  /*83d0*/  @!P0 STG.E.128 desc[UR8][R6.64+0x80], R24 ;  /* 0x0000801806008986 */ /* 0x0085e4000c101d08 */
.L_x_1200:
[----:B------:R-:W-:Y:S05]  /*83e0*/  BSYNC B0 ;  /* 0x0000000000007941 */ /* 0x000fea0003800000 */
.L_x_1199:
[----:B------:R-:W-:Y:S01]  /*83f0*/  UIMAD UR5, UR5, UR12, URZ ;  /* 0x0000000c050572a4 */ /* 0x000fe2000f8e023f */
[----:B------:R-:W-:Y:S01]  /*8400*/  IMAD.U32 R3, RZ, RZ, UR12 ;  /* 0x0000000cff037e24 */ /* 0x000fe2000f8e00ff */
[----:B--2---:R-:W2:Y:S01]  /*8410*/  LDS.128 R16, [R2+0x10000] ;  /* 0x0100000002107984 */ /* 0x004ea20000000c00 */
[----:B------:R-:W-:Y:S01]  /*8420*/  USHF.R.S32.HI UR10, URZ, 0x1f, UR57 ;  /* 0x0000001f3f0a7899 */ /* 0x000fe20008011439 */
[----:B------:R-:W-:Y:S01]  /*8430*/  BSSY B0, `(.L_x_1201) ;  /* 0x000001c000007945 */ /* 0x000fe20003800000 */
[----:B------:R-:W-:Y:S01]  /*8440*/  UIMAD UR5, UR53, UR13, UR5 ;  /* 0x0000000d350572a4 */ /* 0x000fe2000f8e0205 */
[----:B------:R1:W2:Y:S01]  /*8450*/  LDS.128 R12, [R2+0x12000] ;  /* 0x01200000020c7984 */ /* 0x0002a20000000c00 */
[----:B------:R-:W-:Y:S01]  /*8460*/  ULDC.64 UR6, c[0x0][0x470] ;  /* 0x00011c0000067ab9 */ /* 0x000fe20000000a00 */
[----:B-1----:R-:W-:-:S04]  /*8470*/  IMAD.WIDE.U32 R2, R3, UR53, R4 ;  /* 0x0000003503027c25 */ /* 0x002fc8000f8e0004 */
        /* <DEDUP_REMOVED lines=8> */
[----:B--2---:R-:W-:Y:S06]  /*8500*/  @P3 BRA `(.L_x_1202) ;  /* 0x0000000000383947 */ /* 0x004fec0003800000 */
        /* <DEDUP_REMOVED lines=12> */
[----:B------:R1:W-:Y:S04]  /*85d0*/  @!P1 STG.E.128 desc[UR8][R4.64], R16 ;  /* 0x0000001004009986 */ /* 0x0003e8000c101d08 */
[----:B------:R1:W-:Y:S02]  /*85e0*/  @!P0 STG.E.128 desc[UR8][R4.64+0x80], R12 ;  /* 0x0000800c04008986 */ /* 0x0003e4000c101d08 */
.L_x_1202:
[----:B------:R-:W-:Y:S05]  /*85f0*/  BSYNC B0 ;  /* 0x0000000000007941 */ /* 0x000fea0003800000 */
.L_x_1201:
        /* <DEDUP_REMOVED lines=9> */
[----:B-1----:R-:W-:-:S04]  /*8690*/  IMAD.WIDE.U32 R4, R0, UR12, R2 ;  /* 0x0000000c00047c25 */ /* 0x002fc8000f8e0002 */
[----:B------:R-:W-:Y:S01]  /*86a0*/  IMAD R0, R0, UR13, R6 ;  /* 0x0000000d00007c24 */ /* 0x000fe2000f8e0206 */
[----:B------:R-:W-:-:S03]  /*86b0*/  LEA R2, P2, R4, UR6, 0x1 ;  /* 0x0000000604027c11 */ /* 0x000fc6000f8408ff */
[----:B------:R-:W-:-:S05]  /*86c0*/  IMAD.IADD R0, R0, 0x1, R5 ;  /* 0x0000000100007824 */ /* 0x000fca00078e0205 */
[----:B------:R-:W-:-:S05]  /*86d0*/  LEA.HI.X R3, R4, UR7, R0, 0x1, P2 ;  /* 0x0000000704037c11 */ /* 0x000fca00090f0c00 */
[----:B----4-:R2:W-:Y:S04]  /*86e0*/  @!P1 STG.E.128 desc[UR8][R2.64], R36 ;  /* 0x0000002402009986 */ /* 0x0105e8000c101d08 */
[----:B------:R2:W-:Y:S02]  /*86f0*/  @!P0 STG.E.128 desc[UR8][R2.64+0x80], R32 ;  /* 0x0000802002008986 */ /* 0x0005e4000c101d08 */
.L_x_1171:
[----:B------:R-:W-:Y:S05]  /*8700*/  BSYNC B1 ;  /* 0x0000000000017941 */ /* 0x000fea0003800000 */
.L_x_1157:
[----:B------:R-:W-:Y:S01]  /*8710*/  R2UR UR6, R252 ;  /* 0x00000000fc0672ca */ /* 0x000fe200000e0000 */
[----:B------:R-:W-:Y:S02]  /*8720*/  ULDC UR5, c[0x0][0xc] ;  /* 0x0000030000057ab9 */ /* 0x000fe40000000800 */
[----:B------:R-:W-:-:S10]  /*8730*/  UIADD3 UR56, UR5, UR56, URZ ;  /* 0x0000003805387290 */ /* 0x000fd4000fffe03f */
[----:B------:R-:W-:-:S06]  /*8740*/  UISETP.GE.AND UP0, UPT, UR56, UR6, UPT ;  /* 0x000000063800728c */ /* 0x000fcc000bf06270 */
[----:B------:R-:W-:-:S13]  /*8750*/  PLOP3.LUT P0, PT, PT, PT, UP0, 0x80, 0x0 ;  /* 0x000000000000781c */ /* 0x000fda0003f0f008 */
[----:B------:R-:W-:Y:S05]  /*8760*/  @P0 BRA `(.L_x_1203) ;  /* 0x0000000000040947 */ /* 0x000fea0003800000 */
[----:B------:R-:W-:Y:S05]  /*8770*/  BRA `(.L_x_1204) ;  /* 0xffffff8000787947 */ /* 0x000fea000383ffff */
.L_x_1203:
[----:B------:R-:W-:Y:S05]  /*8780*/  EXIT ;  /* 0x000000000000794d */ /* 0x000fea0003800000 */
.L_x_1205:
        /* <DEDUP_REMOVED lines=15> */
.L_x_2078:


//--------------------- .text._ZN5flash25flash_bwd_dot_do_o_kernelILb0E23Flash_bwd_kernel_traitsILi128ELi64ELi64ELi8ELi4ELi2ELi2ELb1ELb0EN7cutlass10bfloat16_tE19Flash_kernel_traitsILi128ELi64ELi64ELi8ES3_EEEEvNS_16Flash_bwd_paramsE --------------------------
	.section	.text._ZN5flash25flash_bwd_dot_do_o_kernelILb0E23Flash_bwd_kernel_traitsILi128ELi64ELi64ELi8ELi4ELi2ELi2ELb1ELb0EN7cutlass10bfloat16_tE19Flash_kernel_traitsILi128ELi64ELi64ELi8ES3_EEEEvNS_16Flash_bwd_paramsE,"ax",@progbits
	.align	128
        .global         _ZN5flash25flash_bwd_dot_do_o_kernelILb0E23Flash_bwd_kernel_traitsILi128ELi64ELi64ELi8ELi4ELi2ELi2ELb1ELb0EN7cutlass10bfloat16_tE19Flash_kernel_traitsILi128ELi64ELi64ELi8ES3_EEEEvNS_16Flash_bwd_paramsE
        .type           _ZN5flash25flash_bwd_dot_do_o_kernelILb0E23Flash_bwd_kernel_traitsILi128ELi64ELi64ELi8ELi4ELi2ELi2ELb1ELb0EN7cutlass10bfloat16_tE19Flash_kernel_traitsILi128ELi64ELi64ELi8ES3_EEEEvNS_16Flash_bwd_paramsE,@function
        .size           _ZN5flash25flash_bwd_dot_do_o_kernelILb0E23Flash_bwd_kernel_traitsILi128ELi64ELi64ELi8ELi4ELi2ELi2ELb1ELb0EN7cutlass10bfloat16_tE19Flash_kernel_traitsILi128ELi64ELi64ELi8ES3_EEEEvNS_16Flash_bwd_paramsE,(.L_x_2079 - _ZN5flash25flash_bwd_dot_do_o_kernelILb0E23Flash_bwd_kernel_traitsILi128ELi64ELi64ELi8ELi4ELi2ELi2ELb1ELb0EN7cutlass10bfloat16_tE19Flash_kernel_traitsILi128ELi64ELi64ELi8ES3_EEEEvNS_16Flash_bwd_paramsE)
        .other          _ZN5flash25flash_bwd_dot_do_o_kernelILb0E23Flash_bwd_kernel_traitsILi128ELi64ELi64ELi8ELi4ELi2ELi2ELb1ELb0EN7cutlass10bfloat16_tE19Flash_kernel_traitsILi128ELi64ELi64ELi8ES3_EEEEvNS_16Flash_bwd_paramsE,@"STO_CUDA_ENTRY STV_DEFAULT"
_ZN5flash25flash_bwd_dot_do_o_kernelILb0E23Flash_bwd_kernel_traitsILi128ELi64ELi64ELi8ELi4ELi2ELi2ELb1ELb0EN7cutlass10bfloat16_tE19Flash_kernel_traitsILi128ELi64ELi64ELi8ES3_EEEEvNS_16Flash_bwd_paramsE:
.text._ZN5flash25flash_bwd_dot_do_o_kernelILb0E23Flash_bwd_kernel_traitsILi128ELi64ELi64ELi8ELi4ELi2ELi2ELb1ELb0EN7cutlass10bfloat16_tE19Flash_kernel_traitsILi128ELi64ELi64ELi8ES3_EEEEvNS_16Flash_bwd_paramsE:
[----:B------:R-:W-:Y:S08]  /*0000*/  LDC R1, c[0x0][0x28] ;  /* 0x00000a00ff017b82 */ /* 0x000ff00000000800 */
[----:B------:R-:W0:Y:S01]  /*0010*/  LDC.64 R2, c[0x0][0x2f0] ;  /* 0x0000bc00ff027b82 */ /* 0x000e220000000a00 */
[----:B------:R-:W1:Y:S01]  /*0020*/  S2R R7, SR_CTAID.Y ;  /* 0x0000000000077919 */ /* 0x000e620000002600 */
[----:B------:R-:W-:Y:S01]  /*0030*/  IMAD.MOV.U32 R15, RZ, RZ, -0x1 ;  /* 0xffffffffff0f7424 */ /* 0x000fe200078e00ff */
[----:B------:R-:W-:Y:S01]  /*0040*/  ULDC.64 UR6, c[0x0][0x208] ;  /* 0x0000820000067ab9 */ /* 0x000fe20000000a00 */
[----:B0-----:R-:W-:-:S04]  /*0050*/  ISETP.NE.U32.AND P0, PT, R2, RZ, PT ;  /* 0x000000ff0200720c */ /* 0x001fc80003f05070 */
[----:B------:R-:W-:-:S13]  /*0060*/  ISETP.NE.AND.EX P0, PT, R3, RZ, PT, P0 ;  /* 0x000000ff0300720c */ /* 0x000fda0003f05300 */
[----:B------:R-:W0:Y:S01]  /*0070*/  @P0 LDC.64 R8, c[0x0][0x2f0] ;  /* 0x0000bc00ff080b82 */ /* 0x000e220000000a00 */
[----:B-1----:R-:W-:-:S07]  /*0080*/  @P0 VIADD R3, R7, 0x1 ;  /* 0x0000000107030836 */ /* 0x002fce0000000000 */
[----:B------:R-:W1:Y:S01]  /*0090*/  @P0 LDC.64 R4, c[0x0][0x2f0] ;  /* 0x0000bc00ff040b82 */ /* 0x000e620000000a00 */
[----:B0-----:R-:W-:-:S06]  /*00a0*/  @P0 IMAD.WIDE R8, R3, 0x4, R8 ;  /* 0x0000000403080825 */ /* 0x001fcc00078e0208 */
[----:B------:R-:W2:Y:S01]  /*00b0*/  @P0 LDG.E R8, desc[UR6][R8.64] ;  /* 0x0000000608080981 */ /* 0x000ea2000c1e1900 */
[----:B-1----:R-:W-:-:S05]  /*00c0*/  @P0 IMAD.WIDE R4, R7, 0x4, R4 ;  /* 0x0000000407040825 */ /* 0x002fca00078e0204 */
[----:B------:R-:W2:Y:S01]  /*00d0*/  @P0 LDG.E R15, desc[UR6][R4.64] ;  /* 0x00000006040f0981 */ /* 0x000ea2000c1e1900 */
[----:B------:R-:W0:Y:S02]  /*00e0*/  S2UR UR4, SR_CTAID.X ;  /* 0x00000000000479c3 */ /* 0x000e240000002500 */
[----:B0-----:R-:W-:Y:S01]  /*00f0*/  USHF.L.U32 UR4, UR4, 0x6, URZ ;  /* 0x0000000604047899 */ /* 0x001fe2000800063f */
[----:B--2---:R-:W-:-:S06]  /*0100*/  @P0 IADD3 R2, R8, -R15, RZ ;  /* 0x8000000f08020210 */ /* 0x004fcc0007ffe0ff */
[----:B------:R-:W0:Y:S02]  /*0110*/  @!P0 LDC R2, c[0x0][0x2c4] ;  /* 0x0000b100ff028b82 */ /* 0x000e240000000800 */
[----:B0-----:R-:W-:-:S13]  /*0120*/  ISETP.GT.AND P0, PT, R2, UR4, PT ;  /* 0x0000000402007c0c */ /* 0x001fda000bf04270 */
[----:B------:R-:W-:Y:S05]  /*0130*/  @!P0 EXIT ;  /* 0x000000000000894d */ /* 0x000fea0003800000 */
[----:B------:R-:W-:Y:S01]  /*0140*/  ISETP.NE.AND P1, PT, R15, -0x1, PT ;  /* 0xffffffff0f00780c */ /* 0x000fe20003f25270 */
[----:B------:R-:W0:Y:S01]  /*0150*/  S2R R5, SR_TID.X ;  /* 0x0000000000057919 */ /* 0x000e220000002100 */
[----:B------:R-:W-:Y:S01]  /*0160*/  ULDC.U8 UR8, c[0x0][0x3d8] ;  /* 0x0000f60000087ab9 */ /* 0x000fe20000000000 */
[----:B------:R-:W1:Y:S01]  /*0170*/  S2UR UR5, SR_CTAID.Z ;  /* 0x00000000000579c3 */ /* 0x000e620000002700 */
[----:B------:R-:W-:-:S09]  /*0180*/  ISETP.NE.AND P0, PT, RZ, UR8, PT ;  /* 0x00000008ff007c0c */ /* 0x000fd2000bf05270 */
[----:B------:R-:W2:Y:S01]  /*0190*/  @!P1 LDC.64 R16, c[0x0][0x418] ;  /* 0x00010600ff109b82 */ /* 0x000ea20000000a00 */
[--C-:B------:R-:W-:Y:S02]  /*01a0*/  @!P1 SHF.R.S32.HI R3, RZ, 0x1f, R7.reuse ;  /* 0x0000001fff039819 */ /* 0x100fe40000011407 */
[----:B------:R-:W-:-:S05]  /*01b0*/  @!P1 SHF.R.S32.HI R13, RZ, 0x1f, R7 ;  /* 0x0000001fff0d9819 */ /* 0x000fca0000011407 */
[----:B------:R-:W3:Y:S08]  /*01c0*/  @P1 LDC.64 R10, c[0x0][0x420] ;  /* 0x00010800ff0a1b82 */ /* 0x000ef00000000a00 */
[----:B------:R-:W4:Y:S08]  /*01d0*/  @!P1 LDC.64 R18, c[0x0][0x290] ;  /* 0x0000a400ff129b82 */ /* 0x000f300000000a00 */
[----:B------:R-:W5:Y:S01]  /*01e0*/  @P1 LDC.64 R20, c[0x0][0x298] ;  /* 0x0000a600ff141b82 */ /* 0x000f620000000a00 */
[----:B--2---:R-:W-:-:S04]  /*01f0*/  @!P1 IMAD R0, R3, R16, RZ ;  /* 0x0000001003009224 */ /* 0x004fc800078e02ff */
[----:B------:R-:W-:Y:S02]  /*0200*/  @!P1 IMAD R17, R7, R17, R0 ;  /* 0x0000001107119224 */ /* 0x000fe400078e0200 */
[----:B---3--:R-:W-:-:S04]  /*0210*/  @P1 IMAD.WIDE.U32 R8, R15, R10, RZ ;  /* 0x0000000a0f081225 */ /* 0x008fc800078e00ff */
[----:B------:R-:W-:Y:S02]  /*0220*/  @P1 IMAD R3, R15, R11, R9 ;  /* 0x0000000b0f031224 */ /* 0x000fe400078e0209 */
[----:B------:R-:W-:Y:S02]  /*0230*/  @P1 IMAD.MOV.U32 R0, RZ, RZ, R8 ;  /* 0x000000ffff001224 */ /* 0x000fe400078e0008 */
[----:B----4-:R-:W-:Y:S02]  /*0240*/  @!P1 IMAD R4, R13, R18, RZ ;  /* 0x000000120d049224 */ /* 0x010fe400078e02ff */
[----:B------:R-:W-:-:S04]  /*0250*/  @!P1 IMAD.WIDE.U32 R8, R7, R16, RZ ;  /* 0x0000001007089225 */ /* 0x000fc800078e00ff */
[----:B------:R-:W-:Y:S01]  /*0260*/  @!P1 IMAD.WIDE.U32 R12, R7, R18, RZ ;  /* 0x00000012070c9225 */ /* 0x000fe200078e00ff */
[----:B------:R-:W-:-:S03]  /*0270*/  @!P1 IADD3 R3, R9, R17, RZ ;  /* 0x0000001109039210 */ /* 0x000fc60007ffe0ff */
[----:B-----5:R-:W-:-:S04]  /*0280*/  @P1 IMAD.WIDE.U32 R10, R15, R20, RZ ;  /* 0x000000140f0a1225 */ /* 0x020fc800078e00ff */
[----:B------:R-:W-:Y:S02]  /*0290*/  @!P1 IMAD R19, R7, R19, R4 ;  /* 0x0000001307139224 */ /* 0x000fe400078e0204 */
[----:B------:R-:W-:Y:S02]  /*02a0*/  @P1 IMAD R4, R15, R21, R11 ;  /* 0x000000150f041224 */ /* 0x000fe400078e020b */
[----:B------:R-:W-:Y:S01]  /*02b0*/  @P1 IMAD.MOV.U32 R6, RZ, RZ, R10 ;  /* 0x000000ffff061224 */ /* 0x000fe200078e000a */
[----:B------:R-:W-:Y:S01]  /*02c0*/  @!P1 MOV R6, R12 ;  /* 0x0000000c00069202 */ /* 0x000fe20000000f00 */
[----:B------:R-:W-:Y:S02]  /*02d0*/  @!P1 IMAD.MOV.U32 R0, RZ, RZ, R8 ;  /* 0x000000ffff009224 */ /* 0x000fe400078e0008 */
[----:B------:R-:W-:Y:S01]  /*02e0*/  @!P1 IMAD.IADD R4, R13, 0x1, R19 ;  /* 0x000000010d049824 */ /* 0x000fe200078e0213 */
[----:B01----:R-:W-:Y:S06]  /*02f0*/  @!P0 BRA `(.L_x_1206) ;  /* 0x0000000000208947 */ /* 0x003fec0003800000 */
[----:B------:R-:W0:Y:S08]  /*0300*/  LDC R10, c[0x0][0x2d4] ;  /* 0x0000b500ff0a7b82 */ /* 0x000e300000000800 */
[----:B------:R-:W1:Y:S08]  /*0310*/  LDC R8, c[0x0][0x2c0] ;  /* 0x0000b000ff087b82 */ /* 0x000e700000000800 */
[----:B------:R-:W1:Y:S01]  /*0320*/  LDC R9, c[0x0][0x2e4] ;  /* 0x0000b900ff097b82 */ /* 0x000e620000000800 */
[----:B0-----:R-:W-:-:S04]  /*0330*/  @!P1 IMAD R15, R7, R10, RZ ;  /* 0x0000000a070f9224 */ /* 0x001fc800078e02ff */
[----:B------:R-:W-:Y:S02]  /*0340*/  IMAD R7, R7, 0x80, R15 ;  /* 0x0000008007077824 */ /* 0x000fe400078e020f */
[----:B-1----:R-:W-:-:S04]  /*0350*/  IMAD R8, R8, 0x80, R9 ;  /* 0x0000008008087824 */ /* 0x002fc800078e0209 */
[----:B------:R-:W-:Y:S01]  /*0360*/  IMAD R7, R8, UR5, R7 ;  /* 0x0000000508077c24 */ /* 0x000fe2000f8e0207 */
[----:B------:R-:W-:Y:S06]  /*0370*/  BRA `(.L_x_1207) ;  /* 0x0000000000107947 */ /* 0x000fec0003800000 */
.L_x_1206:
[----:B------:R-:W0:Y:S08]  /*0380*/  LDC R8, c[0x0][0x270] ;  /* 0x00009c00ff087b82 */ /* 0x000e300000000800 */
[----:B------:R-:W1:Y:S01]  /*0390*/  LDC R10, c[0x0][0x2d4] ;  /* 0x0000b500ff0a7b82 */ /* 0x000e620000000800 */
[----:B0-----:R-:W-:-:S04]  /*03a0*/  IMAD R7, R7, R8, UR5 ;  /* 0x0000000507077e24 */ /* 0x001fc8000f8e0208 */
[----:B-1----:R-:W-:-:S07]  /*03b0*/  IMAD R7, R7, R10, RZ ;  /* 0x0000000a07077224 */ /* 0x002fce00078e02ff */
.L_x_1207:
[----:B------:R-:W-:Y:S01]  /*03c0*/  SHF.R.S32.HI R8, RZ, 0x1f, R5 ;  /* 0x0000001fff087819 */ /* 0x000fe20000011405 */
[----:B------:R-:W0:Y:S01]  /*03d0*/  LDC.64 R20, c[0x0][0x420] ;  /* 0x00010800ff147b82 */ /* 0x000e220000000a00 */
[----:B------:R-:W-:Y:S01]  /*03e0*/  USHF.R.S32.HI UR8, URZ, 0x1f, UR4 ;  /* 0x0000001f3f087899 */ /* 0x000fe20008011404 */
[----:B------:R-:W-:Y:S01]  /*03f0*/  BSSY B0, `(.L_x_1208) ;  /* 0x0000039000007945 */ /* 0x000fe20003800000 */
[-C--:B------:R-:W-:Y:S01]  /*0400*/  LEA.HI R10, R8, R5.reuse, RZ, 0x3 ;  /* 0x00000005080a7211 */ /* 0x080fe200078f18ff */
[----:B------:R-:W-:Y:S01]  /*0410*/  USHF.R.S32.HI UR9, URZ, 0x1f, UR5 ;  /* 0x0000001f3f097899 */ /* 0x000fe20008011405 */
[----:B------:R-:W-:Y:S01]  /*0420*/  CS2R R18, SRZ ;  /* 0x0000000000127805 */ /* 0x000fe2000001ff00 */
[----:B------:R-:W-:Y:S01]  /*0430*/  IMAD.MOV.U32 R16, RZ, RZ, RZ ;  /* 0x000000ffff107224 */ /* 0x000fe200078e00ff */
[----:B------:R-:W-:Y:S01]  /*0440*/  LOP3.LUT R8, R10, 0x1ffffff8, RZ, 0xc0, !PT ;  /* 0x1ffffff80a087812 */ /* 0x000fe200078ec0ff */
[----:B------:R-:W1:Y:S03]  /*0450*/  LDC.64 R40, c[0x0][0x298] ;  /* 0x0000a600ff287b82 */ /* 0x000e660000000a00 */
[----:B------:R-:W-:Y:S01]  /*0460*/  IADD3 R8, -R8, R5, RZ ;  /* 0x0000000508087210 */ /* 0x000fe20007ffe1ff */
[----:B------:R-:W-:-:S04]  /*0470*/  VIADD R5, R2, -UR4 ;  /* 0x8000000402057c36 */ /* 0x000fc80008000000 */
[----:B------:R-:W-:Y:S01]  /*0480*/  IMAD.SHL.U32 R38, R8, 0x8, RZ ;  /* 0x0000000808267824 */ /* 0x000fe200078e00ff */
[----:B------:R-:W2:Y:S04]  /*0490*/  LDC.64 R22, c[0x0][0x428] ;  /* 0x00010a00ff167b82 */ /* 0x000ea80000000a00 */
[--C-:B------:R-:W-:Y:S02]  /*04a0*/  SHF.R.S32.HI R39, RZ, 0x1f, R38.reuse ;  /* 0x0000001fff277819 */ /* 0x100fe40000011426 */
[----:B------:R-:W-:Y:S01]  /*04b0*/  IADD3 R44, R38, 0x40, RZ ;  /* 0x00000040262c7810 */ /* 0x000fe20007ffe0ff */
[C---:B0-----:R-:W-:Y:S01]  /*04c0*/  IMAD R12, R20.reuse, UR8, RZ ;  /* 0x00000008140c7c24 */ /* 0x041fe2000f8e02ff */
[----:B------:R-:W0:Y:S01]  /*04d0*/  LDC.64 R42, c[0x0][0x2a0] ;  /* 0x0000a800ff2a7b82 */ /* 0x000e220000000a00 */
[----:B------:R-:W-:-:S04]  /*04e0*/  IMAD.WIDE.U32 R8, R20, UR4, R38 ;  /* 0x0000000414087c25 */ /* 0x000fc8000f8e0026 */
[----:B------:R-:W-:Y:S01]  /*04f0*/  IMAD R12, R21, UR4, R12 ;  /* 0x00000004150c7c24 */ /* 0x000fe2000f8e020c */
[----:B------:R-:W-:Y:S01]  /*0500*/  IADD3 R8, P0, R0, R8, RZ ;  /* 0x0000000800087210 */ /* 0x000fe20007f1e0ff */
[C---:B-1----:R-:W-:Y:S01]  /*0510*/  IMAD R14, R40.reuse, UR8, RZ ;  /* 0x00000008280e7c24 */ /* 0x042fe2000f8e02ff */
[----:B------:R-:W-:Y:S01]  /*0520*/  SHF.R.S32.HI R0, RZ, 0x3, R10 ;  /* 0x00000003ff007819 */ /* 0x000fe2000001140a */
[----:B------:R-:W-:Y:S01]  /*0530*/  IMAD.WIDE.U32 R10, R40, UR4, R38 ;  /* 0x00000004280a7c25 */ /* 0x000fe2000f8e0026 */
[----:B------:R-:W-:Y:S02]  /*0540*/  IADD3.X R9, R3, R9, R12, P0, !PT ;  /* 0x0000000903097210 */ /* 0x000fe400007fe40c */
[----:B------:R-:W-:Y:S02]  /*0550*/  CS2R R12, SRZ ;  /* 0x00000000000c7805 */ /* 0x000fe4000001ff00 */
[C---:B------:R-:W-:Y:S01]  /*0560*/  ISETP.GE.AND P0, PT, R0.reuse, R5, PT ;  /* 0x000000050000720c */ /* 0x040fe20003f06270 */
[----:B------:R-:W-:Y:S01]  /*0570*/  IMAD R3, R41, UR4, R14 ;  /* 0x0000000429037c24 */ /* 0x000fe2000f8e020e */
[----:B------:R-:W-:-:S02]  /*0580*/  IADD3 R2, R0, 0x20, RZ ;  /* 0x0000002000027810 */ /* 0x000fc40007ffe0ff */
[----:B------:R-:W-:Y:S02]  /*0590*/  CS2R R14, SRZ ;  /* 0x00000000000e7805 */ /* 0x000fe4000001ff00 */
[----:B------:R-:W-:Y:S01]  /*05a0*/  IADD3 R36, P2, R6, R10, RZ ;  /* 0x0000000a06247210 */ /* 0x000fe20007f5e0ff */
[----:B--2---:R-:W-:Y:S01]  /*05b0*/  IMAD R6, R22, UR9, RZ ;  /* 0x0000000916067c24 */ /* 0x004fe2000f8e02ff */
[----:B------:R-:W-:Y:S02]  /*05c0*/  ISETP.GE.AND P1, PT, R2, R5, PT ;  /* 0x000000050200720c */ /* 0x000fe40003f26270 */
[----:B------:R-:W-:Y:S01]  /*05d0*/  IADD3.X R37, R4, R11, R3, P2, !PT ;  /* 0x0000000b04257210 */ /* 0x000fe200017fe403 */
[----:B------:R-:W-:Y:S01]  /*05e0*/  IMAD R25, R23, UR5, R6 ;  /* 0x0000000517197c24 */ /* 0x000fe2000f8e0206 */
[----:B------:R-:W-:Y:S01]  /*05f0*/  CS2R R10, SRZ ;  /* 0x00000000000a7805 */ /* 0x000fe2000001ff00 */
[----:B------:R-:W-:Y:S01]  /*0600*/  IMAD.WIDE.U32 R22, R22, UR5, R8 ;  /* 0x0000000516167c25 */ /* 0x000fe2000f8e0008 */
[----:B------:R-:W-:-:S02]  /*0610*/  CS2R R4, SRZ ;  /* 0x0000000000047805 */ /* 0x000fc4000001ff00 */
[----:B------:R-:W-:Y:S02]  /*0620*/  CS2R R8, SRZ ;  /* 0x0000000000087805 */ /* 0x000fe4000001ff00 */
[----:B------:R-:W-:Y:S01]  /*0630*/  SHF.R.S32.HI R3, RZ, 0x1f, R0 ;  /* 0x0000001fff037819 */ /* 0x000fe20000011400 */
[C---:B0-----:R-:W-:Y:S02]  /*0640*/  IMAD R2, R42.reuse, UR9, RZ ;  /* 0x000000092a027c24 */ /* 0x041fe4000f8e02ff */
[----:B------:R-:W-:-:S04]  /*0650*/  IMAD.WIDE.U32 R36, R42, UR5, R36 ;  /* 0x000000052a247c25 */ /* 0x000fc8000f8e0024 */
[----:B------:R-:W-:Y:S02]  /*0660*/  IMAD R43, R43, UR5, R2 ;  /* 0x000000052b2b7c24 */ /* 0x000fe4000f8e0202 */
[----:B------:R-:W-:Y:S01]  /*0670*/  VIADD R2, R7, UR4 ;  /* 0x0000000407027c36 */ /* 0x000fe20008000000 */
[----:B------:R-:W-:Y:S01]  /*0680*/  CS2R R6, SRZ ;  /* 0x0000000000067805 */ /* 0x000fe2000001ff00 */
[----:B------:R-:W-:Y:S01]  /*0690*/  IMAD.IADD R25, R23, 0x1, R25 ;  /* 0x0000000117197824 */ /* 0x000fe200078e0219 */
[----:B------:R-:W-:Y:S06]  /*06a0*/  @P0 BRA `(.L_x_1209) ;  /* 0x0000000000340947 */ /* 0x000fec0003800000 */
[----:B------:R-:W-:Y:S01]  /*06b0*/  MOV R24, R22 ;  /* 0x0000001600187202 */ /* 0x000fe20000000f00 */
[-C--:B------:R-:W-:Y:S01]  /*06c0*/  IMAD R17, R3, R20.reuse, RZ ;  /* 0x0000001403117224 */ /* 0x080fe200078e02ff */
[----:B------:R-:W-:Y:S01]  /*06d0*/  ULDC UR10, c[0x0][0x2d0] ;  /* 0x0000b400000a7ab9 */ /* 0x000fe20000000800 */
[----:B------:R-:W-:Y:S01]  /*06e0*/  ULDC.64 UR12, c[0x0][0x3e0] ;  /* 0x0000f800000c7ab9 */ /* 0x000fe20000000a00 */
[----:B------:R-:W-:Y:S01]  /*06f0*/  ISETP.GE.AND P2, PT, R38, UR10, PT ;  /* 0x0000000a26007c0c */ /* 0x000fe2000bf46270 */
[----:B------:R-:W-:Y:S01]  /*0700*/  IMAD.WIDE.U32 R26, R0, R20, R24 ;  /* 0x00000014001a7225 */ /* 0x000fe200078e0018 */
[----:B------:R-:W-:-:S03]  /*0710*/  ISETP.GE.AND P3, PT, R44, UR10, PT ;  /* 0x0000000a2c007c0c */ /* 0x000fc6000bf66270 */
[----:B------:R-:W-:Y:S01]  /*0720*/  IMAD R17, R0, R21, R17 ;  /* 0x0000001500117224 */ /* 0x000fe200078e0211 */
[----:B------:R-:W-:-:S03]  /*0730*/  LEA R28, P4, R26, UR12, 0x1 ;  /* 0x0000000c1a1c7c11 */ /* 0x000fc6000f8808ff */
[----:B------:R-:W-:-:S05]  /*0740*/  IMAD.IADD R17, R27, 0x1, R17 ;  /* 0x000000011b117824 */ /* 0x000fca00078e0211 */
[----:B------:R-:W-:-:S05]  /*0750*/  LEA.HI.X R29, R26, UR13, R17, 0x1, P4 ;  /* 0x0000000d1a1d7c11 */ /* 0x000fca000a0f0c11 */
[----:B------:R0:W5:Y:S04]  /*0760*/  @!P2 LDG.E.128 R4, desc[UR6][R28.64] ;  /* 0x000000061c04a981 */ /* 0x000168000c1e1d00 */
[----:B------:R0:W5:Y:S02]  /*0770*/  @!P3 LDG.E.128 R12, desc[UR6][R28.64+0x80] ;  /* 0x000080061c0cb981 */ /* 0x000164000c1e1d00 */
.L_x_1209:
[----:B------:R-:W-:Y:S05]  /*0780*/  BSYNC B0 ;  /* 0x0000000000007941 */ /* 0x000fea0003800000 */
.L_x_1208:
[----:B------:R-:W-:Y:S01]  /*0790*/  BSSY B0, `(.L_x_1210) ;  /* 0x0000012000007945 */ /* 0x000fe20003800000 */
[----:B------:R-:W-:-:S03]  /*07a0*/  HFMA2.MMA R17, -RZ, RZ, 0, 0 ;  /* 0x00000000ff117435 */ /* 0x000fc600000001ff */
[----:B------:R-:W-:Y:S08]  /*07b0*/  @P1 BRA `(.L_x_1211) ;  /* 0x00000000003c1947 */ /* 0x000ff00003800000 */
        /* <DEDUP_REMOVED lines=13> */
[----:B------:R1:W5:Y:S04]  /*0890*/  @!P3 LDG.E.128 R8, desc[UR6][R20.64] ;  /* 0x000000061408b981 */ /* 0x000368000c1e1d00 */
[----:B------:R1:W5:Y:S02]  /*08a0*/  @!P4 LDG.E.128 R16, desc[UR6][R20.64+0x80] ;  /* 0x000080061410c981 */ /* 0x000364000c1e1d00 */
.L_x_1211:
[----:B------:R-:W-:Y:S05]  /*08b0*/  BSYNC B0 ;  /* 0x0000000000007941 */ /* 0x000fea0003800000 */
.L_x_1210:
[----:B------:R-:W-:Y:S01]  /*08c0*/  BSSY B0, `(.L_x_1212) ;  /* 0x0000016000007945 */ /* 0x000fe20003800000 */
[----:B------:R-:W-:Y:S02]  /*08d0*/  CS2R R34, SRZ ;  /* 0x0000000000227805 */ /* 0x000fe4000001ff00 */
[----:B------:R-:W-:Y:S02]  /*08e0*/  CS2R R22, SRZ ;  /* 0x0000000000167805 */ /* 0x000fe4000001ff00 */
[----:B-1----:R-:W-:Y:S02]  /*08f0*/  CS2R R20, SRZ ;  /* 0x0000000000147805 */ /* 0x002fe4000001ff00 */
[----:B------:R-:W-:Y:S02]  /*0900*/  MOV R30, RZ ;  /* 0x000000ff001e7202 */ /* 0x000fe40000000f00 */
[----:B------:R-:W-:Y:S02]  /*0910*/  CS2R R26, SRZ ;  /* 0x00000000001a7805 */ /* 0x000fe4000001ff00 */
[----:B------:R-:W-:Y:S01]  /*0920*/  CS2R R24, SRZ ;  /* 0x0000000000187805 */ /* 0x000fe2000001ff00 */
[----:B------:R-:W-:Y:S01]  /*0930*/  IMAD.IADD R43, R37, 0x1, R43 ;  /* 0x00000001252b7824 */ /* 0x000fe200078e022b */
[----:B------:R-:W-:Y:S06]  /*0940*/  @P0 BRA `(.L_x_1213) ;  /* 0x0000000000340947 */ /* 0x000fec0003800000 */
[----:B------:R-:W-:Y:S01]  /*0950*/  MOV R42, R36 ;  /* 0x00000024002a7202 */ /* 0x000fe20000000f00 */
[-C--:B0-----:R-:W-:Y:S01]  /*0960*/  IMAD R28, R3, R40.reuse, RZ ;  /* 0x00000028031c7224 */ /* 0x081fe200078e02ff */
        /* <DEDUP_REMOVED lines=11> */
.L_x_1213:
[----:B------:R-:W-:Y:S05]  /*0a20*/  BSYNC B0 ;  /* 0x0000000000007941 */ /* 0x000fea0003800000 */
.L_x_1212:
[----:B------:R-:W-:Y:S01]  /*0a30*/  BSSY B0, `(.L_x_1214) ;  /* 0x0000014000007945 */ /* 0x000fe20003800000 */
[----:B------:R-:W-:Y:S01]  /*0a40*/  HFMA2.MMA R31, -RZ, RZ, 0, 0 ;  /* 0x00000000ff1f7435 */ /* 0x000fe200000001ff */
[----:B01----:R-:W-:Y:S02]  /*0a50*/  CS2R R28, SRZ ;  /* 0x00000000001c7805 */ /* 0x003fe4000001ff00 */
[----:B------:R-:W-:Y:S01]  /*0a60*/  CS2R R32, SRZ ;  /* 0x0000000000207805 */ /* 0x000fe2000001ff00 */
[----:B------:R-:W-:Y:S07]  /*0a70*/  @P1 BRA `(.L_x_1215) ;  /* 0x00000000003c1947 */ /* 0x000fee0003800000 */
        /* <DEDUP_REMOVED lines=13> */
[----:B------:R0:W5:Y:S04]  /*0b50*/  @!P1 LDG.E.128 R32, desc[UR6][R38.64] ;  /* 0x0000000626209981 */ /* 0x000168000c1e1d00 */
[----:B------:R0:W5:Y:S02]  /*0b60*/  @!P2 LDG.E.128 R28, desc[UR6][R38.64+0x80] ;  /* 0x00008006261ca981 */ /* 0x000164000c1e1d00 */
.L_x_1215:
[----:B------:R-:W-:Y:S05]  /*0b70*/  BSYNC B0 ;  /* 0x0000000000007941 */ /* 0x000fea0003800000 */
.L_x_1214:
[----:B-----5:R-:W-:Y:S01]  /*0b80*/  LOP3.LUT R36, R4, 0xffff0000, RZ, 0xc0, !PT ;  /* 0xffff000004247812 */ /* 0x020fe200078ec0ff */
[----:B------:R-:W-:Y:S01]  /*0b90*/  IMAD.U32 R3, R5, 0x10000, RZ ;  /* 0x0001000005037824 */ /* 0x000fe200078e00ff */
[----:B0-----:R-:W-:Y:S01]  /*0ba0*/  LOP3.LUT R39, R20, 0xffff0000, RZ, 0xc0, !PT ;  /* 0xffff000014277812 */ /* 0x001fe200078ec0ff */
[----:B------:R-:W-:Y:S01]  /*0bb0*/  ULDC.64 UR4, c[0x0][0x478] ;  /* 0x00011e0000047ab9 */ /* 0x000fe20000000a00 */
[----:B------:R-:W-:Y:S02]  /*0bc0*/  SHF.L.U32 R0, R4, 0x10, RZ ;  /* 0x0000001004007819 */ /* 0x000fe400000006ff */
[----:B------:R-:W-:Y:S01]  /*0bd0*/  LOP3.LUT R4, R32, 0xffff0000, RZ, 0xc0, !PT ;  /* 0xffff000020047812 */ /* 0x000fe200078ec0ff */
[----:B------:R-:W-:Y:S01]  /*0be0*/  FMUL.FTZ R39, R36, R39 ;  /* 0x0000002724277220 */ /* 0x000fe20000410000 */
[----:B------:R-:W-:Y:S01]  /*0bf0*/  LOP3.LUT R41, R8, 0xffff0000, RZ, 0xc0, !PT ;  /* 0xffff000008297812 */ /* 0x000fe200078ec0ff */
[----:B------:R-:W-:Y:S01]  /*0c00*/  IMAD.U32 R36, R21, 0x10000, RZ ;  /* 0x0001000015247824 */ /* 0x000fe200078e00ff */
[----:B------:R-:W-:-:S02]  /*0c10*/  SHF.L.U32 R37, R20, 0x10, RZ ;  /* 0x0000001014257819 */ /* 0x000fc400000006ff */
[----:B------:R-:W-:Y:S01]  /*0c20*/  LOP3.LUT R20, R21, 0xffff0000, RZ, 0xc0, !PT ;  /* 0xffff000015147812 */ /* 0x000fe200078ec0ff */
[----:B------:R-:W-:Y:S01]  /*0c30*/  FMUL.FTZ R41, R4, R41 ;  /* 0x0000002904297220 */ /* 0x000fe20000410000 */
[----:B------:R-:W-:Y:S01]  /*0c40*/  SHF.L.U32 R32, R32, 0x10, RZ ;  /* 0x0000001020207819 */ /* 0x000fe200000006ff */
[----:B------:R-:W-:Y:S02]  /*0c50*/  IMAD.U32 R21, R8, 0x10000, RZ ;  /* 0x0001000008157824 */ /* 0x000fe400078e00ff */
[----:B------:R-:W-:Y:S01]  /*0c60*/  FFMA.FTZ R38, R0, R37, R39 ;  /* 0x0000002500267223 */ /* 0x000fe20000010027 */
[C---:B------:R-:W-:Y:S01]  /*0c70*/  SHF.L.U32 R8, R6.reuse, 0x10, RZ ;  /* 0x0000001006087819 */ /* 0x040fe200000006ff */
[C---:B------:R-:W-:Y:S01]  /*0c80*/  IMAD.U32 R0, R7.reuse, 0x10000, RZ ;  /* 0x0001000007007824 */ /* 0x040fe200078e00ff */
[----:B------:R-:W-:Y:S01]  /*0c90*/  LOP3.LUT R4, R6, 0xffff0000, RZ, 0xc0, !PT ;  /* 0xffff000006047812 */ /* 0x000fe200078ec0ff */
[----:B------:R-:W-:Y:S01]  /*0ca0*/  FFMA.FTZ R32, R32, R21, R41 ;  /* 0x0000001520207223 */ /* 0x000fe20000010029 */
[----:B------:R-:W-:Y:S01]  /*0cb0*/  LOP3.LUT R6, R7, 0xffff0000, RZ, 0xc0, !PT ;  /* 0xffff000007067812 */ /* 0x000fe200078ec0ff */
[----:B------:R-:W-:Y:S01]  /*0cc0*/  IMAD.U32 R37, R33, 0x10000, RZ ;  /* 0x0001000021257824 */ /* 0x000fe200078e00ff */
[C---:B------:R-:W-:Y:S01]  /*0cd0*/  SHF.L.U32 R21, R22.reuse, 0x10, RZ ;  /* 0x0000001016157819 */ /* 0x040fe200000006ff */
[----:B------:R-:W-:Y:S01]  /*0ce0*/  FFMA.FTZ R36, R3, R36, R38 ;  /* 0x0000002403247223 */ /* 0x000fe20000010026 */
[----:B------:R-:W-:Y:S01]  /*0cf0*/  LOP3.LUT R7, R22, 0xffff0000, RZ, 0xc0, !PT ;  /* 0xffff000016077812 */ /* 0x000fe200078ec0ff */
[----:B------:R-:W-:Y:S01]  /*0d00*/  IMAD.U32 R3, R23, 0x10000, RZ ;  /* 0x0001000017037824 */ /* 0x000fe200078e00ff */
[----:B------:R-:W-:-:S02]  /*0d10*/  SHF.L.U32 R22, R9, 0x10, RZ ;  /* 0x0000001009167819 */ /* 0x000fc400000006ff */
[----:B------:R-:W-:Y:S02]  /*0d20*/  LOP3.LUT R5, R5, 0xffff0000, RZ, 0xc0, !PT ;  /* 0xffff000005057812 */ /* 0x000fe400078ec0ff */
[----:B------:R-:W-:Y:S01]  /*0d30*/  LOP3.LUT R33, R33, 0xffff0000, RZ, 0xc0, !PT ;  /* 0xffff000021217812 */ /* 0x000fe200078ec0ff */
[----:B------:R-:W-:Y:S01]  /*0d40*/  FFMA.FTZ R22, R37, R22, R32 ;  /* 0x0000001625167223 */ /* 0x000fe20000010020 */
[----:B------:R-:W-:Y:S01]  /*0d50*/  LOP3.LUT R38, R9, 0xffff0000, RZ, 0xc0, !PT ;  /* 0xffff000009267812 */ /* 0x000fe200078ec0ff */
[----:B------:R-:W-:Y:S01]  /*0d60*/  FFMA.FTZ R9, R5, R20, R36 ;  /* 0x0000001405097223 */ /* 0x000fe20000010024 */
[----:B------:R-:W-:Y:S01]  /*0d70*/  SHF.L.U32 R37, R34, 0x10, RZ ;  /* 0x0000001022257819 */ /* 0x000fe200000006ff */
[----:B------:R-:W-:Y:S01]  /*0d80*/  IMAD.U32 R5, R35, 0x10000, RZ ;  /* 0x0001000023057824 */ /* 0x000fe200078e00ff */
[----:B------:R-:W-:Y:S01]  /*0d90*/  SHF.L.U32 R32, R10, 0x10, RZ ;  /* 0x000000100a207819 */ /* 0x000fe200000006ff */
[----:B------:R-:W-:Y:S01]  /*0da0*/  FFMA.FTZ R22, R33, R38, R22 ;  /* 0x0000002621167223 */ /* 0x000fe20000010016 */
[----:B------:R-:W-:Y:S01]  /*0db0*/  FFMA.FTZ R9, R8, R21, R9 ;  /* 0x0000001508097223 */ /* 0x000fe20000010009 */
[----:B------:R-:W-:Y:S01]  /*0dc0*/  LOP3.LUT R20, R34, 0xffff0000, RZ, 0xc0, !PT ;  /* 0xffff000022147812 */ /* 0x000fe200078ec0ff */
[----:B------:R-:W-:Y:S01]  /*0dd0*/  IMAD.U32 R8, R11, 0x10000, RZ ;  /* 0x000100000b087824 */ /* 0x000fe200078e00ff */
[----:B------:R-:W-:Y:S01]  /*0de0*/  LOP3.LUT R33, R10, 0xffff0000, RZ, 0xc0, !PT ;  /* 0xffff00000a217812 */ /* 0x000fe200078ec0ff */
[----:B------:R-:W-:Y:S01]  /*0df0*/  FFMA.FTZ R37, R37, R32, R22 ;  /* 0x0000002025257223 */ /* 0x000fe20000010016 */
[----:B------:R-:W-:Y:S01]  /*0e00*/  FFMA.FTZ R21, R4, R7, R9 ;  /* 0x0000000704157223 */ /* 0x000fe20000010009 */
[----:B------:R-:W-:Y:S01]  /*0e10*/  LOP3.LUT R23, R23, 0xffff0000, RZ, 0xc0, !PT ;  /* 0xffff000017177812 */ /* 0x000fe200078ec0ff */
[----:B------:R-:W-:-:S02]  /*0e20*/  IMAD.U32 R4, R13, 0x10000, RZ ;  /* 0x000100000d047824 */ /* 0x000fc400078e00ff */
[----:B------:R-:W-:Y:S01]  /*0e30*/  FFMA.FTZ R32, R20, R33, R37 ;  /* 0x0000002114207223 */ /* 0x000fe20000010025 */
[----:B------:R-:W-:Y:S01]  /*0e40*/  FFMA.FTZ R37, R0, R3, R21 ;  /* 0x0000000300257223 */ /* 0x000fe20000010015 */
[----:B------:R-:W-:Y:S01]  /*0e50*/  LOP3.LUT R34, R35, 0xffff0000, RZ, 0xc0, !PT ;  /* 0xffff000023227812 */ /* 0x000fe200078ec0ff */
[----:B------:R-:W-:Y:S01]  /*0e60*/  IMAD.U32 R21, R25, 0x10000, RZ ;  /* 0x0001000019157824 */ /* 0x000fe200078e00ff */
[----:B------:R-:W-:Y:S01]  /*0e70*/  LOP3.LUT R11, R11, 0xffff0000, RZ, 0xc0, !PT ;  /* 0xffff00000b0b7812 */ /* 0x000fe200078ec0ff */
[----:B------:R-:W-:Y:S01]  /*0e80*/  FFMA.FTZ R5, R5, R8, R32 ;  /* 0x0000000805057223 */ /* 0x000fe20000010020 */
[----:B------:R-:W-:Y:S01]  /*0e90*/  SHF.L.U32 R10, R12, 0x10, RZ ;  /* 0x000000100c0a7819 */ /* 0x000fe200000006ff */
[----:B------:R-:W-:Y:S01]  /*0ea0*/  FFMA.FTZ R23, R6, R23, R37 ;  /* 0x0000001706177223 */ /* 0x000fe20000010025 */
[----:B------:R-:W-:Y:S01]  /*0eb0*/  SHF.L.U32 R33, R24, 0x10, RZ ;  /* 0x0000001018217819 */ /* 0x000fe200000006ff */
[----:B------:R-:W-:Y:S01]  /*0ec0*/  IMAD.U32 R8, R16, 0x10000, RZ ;  /* 0x0001000010087824 */ /* 0x000fe200078e00ff */
[----:B------:R-:W-:Y:S01]  /*0ed0*/  SHF.L.U32 R6, R28, 0x10, RZ ;  /* 0x000000101c067819 */ /* 0x000fe200000006ff */
[----:B------:R-:W-:Y:S01]  /*0ee0*/  FFMA.FTZ R5, R34, R11, R5 ;  /* 0x0000000b22057223 */ /* 0x000fe20000010005 */
[----:B------:R-:W-:Y:S01]  /*0ef0*/  LOP3.LUT R12, R12, 0xffff0000, RZ, 0xc0, !PT ;  /* 0xffff00000c0c7812 */ /* 0x000fe200078ec0ff */
[----:B------:R-:W-:Y:S01]  /*0f00*/  FFMA.FTZ R23, R10, R33, R23 ;  /* 0x000000210a177223 */ /* 0x000fe20000010017 */
[----:B------:R-:W-:Y:S01]  /*0f10*/  LOP3.LUT R35, R24, 0xffff0000, RZ, 0xc0, !PT ;  /* 0xffff000018237812 */ /* 0x000fe200078ec0ff */
[----:B------:R-:W-:Y:S01]  /*0f20*/  FFMA.FTZ R5, R6, R8, R5 ;  /* 0x0000000806057223 */ /* 0x000fe20000010005 */
[----:B------:R-:W-:Y:S01]  /*0f30*/  LOP3.LUT R28, R28, 0xffff0000, RZ, 0xc0, !PT ;  /* 0xffff00001c1c7812 */ /* 0x000fe200078ec0ff */
[----:B------:R-:W-:Y:S01]  /*0f40*/  IMAD.U32 R8, R17, 0x10000, RZ ;  /* 0x0001000011087824 */ /* 0x000fe200078e00ff */
[----:B------:R-:W-:Y:S01]  /*0f50*/  LOP3.LUT R16, R16, 0xffff0000, RZ, 0xc0, !PT ;  /* 0xffff000010107812 */ /* 0x000fe200078ec0ff */
[----:B------:R-:W-:Y:S01]  /*0f60*/  FFMA.FTZ R23, R12, R35, R23 ;  /* 0x000000230c177223 */ /* 0x000fe20000010017 */
[----:B------:R-:W-:Y:S01]  /*0f70*/  SHF.L.U32 R6, R29, 0x10, RZ ;  /* 0x000000101d067819 */ /* 0x000fe200000006ff */
[----:B------:R-:W-:Y:S01]  /*0f80*/  IMAD.U32 R9, R15, 0x10000, RZ ;  /* 0x000100000f097824 */ /* 0x000fe200078e00ff */
[----:B------:R-:W-:Y:S01]  /*0f90*/  LOP3.LUT R13, R13, 0xffff0000, RZ, 0xc0, !PT ;  /* 0xffff00000d0d7812 */ /* 0x000fe200078ec0ff */
[----:B------:R-:W-:Y:S01]  /*0fa0*/  FFMA.FTZ R5, R28, R16, R5 ;  /* 0x000000101c057223 */ /* 0x000fe20000010005 */
[----:B------:R-:W-:Y:S01]  /*0fb0*/  LOP3.LUT R24, R25, 0xffff0000, RZ, 0xc0, !PT ;  /* 0xffff000019187812 */ /* 0x000fe200078ec0ff */
[----:B------:R-:W-:Y:S01]  /*0fc0*/  FFMA.FTZ R4, R4, R21, R23 ;  /* 0x0000001504047223 */ /* 0x000fe20000010017 */
        /* <DEDUP_REMOVED lines=15> */
[----:B------:R-:W0:Y:S01]  /*10c0*/  S2R R11, SR_TID.X ;  /* 0x00000000000b7919 */ /* 0x000e220000002100 */
        /* <DEDUP_REMOVED lines=11> */
[----:B------:R-:W-:-:S04]  /*1180*/  FFMA.FTZ R0, R15, R0, R14 ;  /* 0x000000000f007223 */ /* 0x000fc8000001000e */
[----:B------:R-:W-:Y:S02]  /*1190*/  FFMA.FTZ R6, R6, R19, R3 ;  /* 0x0000001306067223 */ /* 0x000fe40000010003 */
[----:B------:R-:W1:Y:S04]  /*11a0*/  SHFL.BFLY PT, R3, R0, 0x4, 0x1f ;  /* 0x0c801f0000037f89 */ /* 0x000e6800000e0000 */
[----:B------:R-:W2:Y:S01]  /*11b0*/  SHFL.BFLY PT, R5, R6, 0x4, 0x1f ;  /* 0x0c801f0006057f89 */ /* 0x000ea200000e0000 */
[----:B0-----:R-:W-:Y:S01]  /*11c0*/  LOP3.LUT P0, RZ, R11, 0x7, RZ, 0xc0, !PT ;  /* 0x000000070bff7812 */ /* 0x001fe2000780c0ff */
[----:B-1----:R-:W-:Y:S01]  /*11d0*/  FADD.FTZ R3, R0, R3 ;  /* 0x0000000300037221 */ /* 0x002fe20000010000 */
[----:B--2---:R-:W-:-:S04]  /*11e0*/  FADD.FTZ R5, R6, R5 ;  /* 0x0000000506057221 */ /* 0x004fc80000010000 */
[----:B------:R-:W0:Y:S04]  /*11f0*/  SHFL.BFLY PT, R4, R3, 0x2, 0x1f ;  /* 0x0c401f0003047f89 */ /* 0x000e2800000e0000 */
[----:B------:R-:W1:Y:S01]  /*1200*/  SHFL.BFLY PT, R8, R5, 0x2, 0x1f ;  /* 0x0c401f0005087f89 */ /* 0x000e6200000e0000 */
[----:B0-----:R-:W-:Y:S01]  /*1210*/  FADD.FTZ R9, R3, R4 ;  /* 0x0000000403097221 */ /* 0x001fe20000010000 */
[----:B------:R-:W-:Y:S02]  /*1220*/  LEA.HI R4, P1, R11, R2, RZ, 0x1d ;  /* 0x000000020b047211 */ /* 0x000fe4000783e8ff */
[----:B------:R-:W-:Y:S01]  /*1230*/  SHF.R.S32.HI R2, RZ, 0x1f, R2 ;  /* 0x0000001fff027819 */ /* 0x000fe20000011402 */
[----:B-1----:R-:W-:Y:S01]  /*1240*/  FADD.FTZ R8, R5, R8 ;  /* 0x0000000805087221 */ /* 0x002fe20000010000 */
[----:B------:R-:W0:Y:S02]  /*1250*/  SHFL.BFLY PT, R10, R9, 0x1, 0x1f ;  /* 0x0c201f00090a7f89 */ /* 0x000e2400000e0000 */
[----:B------:R-:W-:-:S02]  /*1260*/  IADD3.X R3, RZ, R2, RZ, P1, !PT ;  /* 0x00000002ff037210 */ /* 0x000fc40000ffe4ff */
[----:B------:R-:W1:Y:S01]  /*1270*/  SHFL.BFLY PT, R7, R8, 0x1, 0x1f ;  /* 0x0c201f0008077f89 */ /* 0x000e6200000e0000 */
[----:B------:R-:W-:Y:S01]  /*1280*/  LEA R2, P1, R4, UR4, 0x2 ;  /* 0x0000000404027c11 */ /* 0x000fe2000f8210ff */
[----:B------:R-:W-:-:S03]  /*1290*/  ULDC UR4, c[0x0][0x384] ;  /* 0x0000e10000047ab9 */ /* 0x000fc60000000800 */
[----:B------:R-:W-:Y:S01]  /*12a0*/  LEA.HI.X R3, R4, UR5, R3, 0x2, P1 ;  /* 0x0000000504037c11 */ /* 0x000fe200088f1403 */
[----:B0-----:R-:W-:-:S04]  /*12b0*/  @!P0 FADD.FTZ R0, R9, R10 ;  /* 0x0000000a09008221 */ /* 0x001fc80000010000 */
[----:B------:R-:W-:Y:S01]  /*12c0*/  @!P0 FMUL.FTZ R5, R0, UR4 ;  /* 0x0000000400058c20 */ /* 0x000fe20008410000 */
[----:B-1----:R-:W-:-:S04]  /*12d0*/  FADD.FTZ R7, R8, R7 ;  /* 0x0000000708077221 */ /* 0x002fc80000010000 */
[----:B------:R-:W-:Y:S01]  /*12e0*/  FMUL.FTZ R7, R7, UR4 ;  /* 0x0000000407077c20 */ /* 0x000fe20008410000 */
[----:B------:R0:W-:Y:S01]  /*12f0*/  @!P0 STG.E desc[UR6][R2.64], R5 ;  /* 0x0000000502008986 */ /* 0x0001e2000c101906 */
[----:B------:R-:W-:Y:S05]  /*1300*/  @P0 EXIT ;  /* 0x000000000000094d */ /* 0x000fea0003800000 */
[----:B------:R-:W-:Y:S01]  /*1310*/  STG.E desc[UR6][R2.64+0x80], R7 ;  /* 0x0000800702007986 */ /* 0x000fe2000c101906 */
[----:B------:R-:W-:Y:S05]  /*1320*/  EXIT ;  /* 0x000000000000794d */ /* 0x000fea0003800000 */
.L_x_1216:
        /* <DEDUP_REMOVED lines=13> */
.L_x_2079:


//--------------------- .text._ZN5flash25flash_bwd_dot_do_o_kernelILb1E23Flash_bwd_kernel_traitsILi128ELi64ELi64ELi8ELi4ELi2ELi2ELb1ELb0EN7cutlass10bfloat16_tE19Flash_kernel_traitsILi128ELi64ELi64ELi8ES3_EEEEvNS_16Flash_bwd_paramsE --------------------------
	.section	.text._ZN5flash25flash_bwd_dot_do_o_kernelILb1E23Flash_bwd_kernel_traitsILi128ELi64ELi64ELi8ELi4ELi2ELi2ELb1ELb0EN7cutlass10bfloat16_tE19Flash_kernel_traitsILi128ELi64ELi64ELi8ES3_EEEEvNS_16Flash_bwd_paramsE,"ax",@progbits
	.align	128
        .global         _ZN5flash25flash_bwd_dot_do_o_kernelILb1E23Flash_bwd_kernel_traitsILi128ELi64ELi64ELi8ELi4ELi2ELi2ELb1ELb0EN7cutlass10bfloat16_tE19Flash_kernel_traitsILi128ELi64ELi64ELi8ES3_EEEEvNS_16Flash_bwd_paramsE
        .type           _ZN5flash25flash_bwd_dot_do_o_kernelILb1E23Flash_bwd_kernel_traitsILi128ELi64ELi64ELi8ELi4ELi2ELi2ELb1ELb0EN7cutlass10bfloat16_tE19Flash_kernel_traitsILi128ELi64ELi64ELi8ES3_EEEEvNS_16Flash_bwd_paramsE,@function
        .size           _ZN5flash25flash_bwd_dot_do_o_kernelILb1E23Flash_bwd_kernel_traitsILi128ELi64ELi64ELi8ELi4ELi2ELi2ELb1ELb0EN7cutlass10bfloat16_tE19Flash_kernel_traitsILi128ELi64ELi64ELi8ES3_EEEEvNS_16Flash_bwd_paramsE,(.L_x_2080 - _ZN5flash25flash_bwd_dot_do_o_kernelILb1E23Flash_bwd_kernel_traitsILi128ELi64ELi64ELi8ELi4ELi2ELi2ELb1ELb0EN7cutlass10bfloat16_tE19Flash_kernel_traitsILi128ELi64ELi64ELi8ES3_EEEEvNS_16Flash_bwd_paramsE)
        .other          _ZN5flash25flash_bwd_dot_do_o_kernelILb1E23Flash_bwd_kernel_traitsILi128ELi64ELi64ELi8ELi4ELi2ELi2ELb1ELb0EN7cutlass10bfloat16_tE19Flash_kernel_traitsILi128ELi64ELi64ELi8ES3_EEEEvNS_16Flash_bwd_paramsE,@"STO_CUDA_ENTRY STV_DEFAULT"
_ZN5flash25flash_bwd_dot_do_o_kernelILb1E23Flash_bwd_kernel_traitsILi128ELi64ELi64ELi8ELi4ELi2ELi2ELb1ELb0EN7cutlass10bfloat16_tE19Flash_kernel_traitsILi128ELi64ELi64ELi8ES3_EEEEvNS_16Flash_bwd_paramsE:
.text._ZN5flash25flash_bwd_dot_do_o_kernelILb1E23Flash_bwd_kernel_traitsILi128ELi64ELi64ELi8ELi4ELi2ELi2ELb1ELb0EN7cutlass10bfloat16_tE19Flash_kernel_traitsILi128ELi64ELi64ELi8ES3_EEEEvNS_16Flash_bwd_paramsE:
        /* <DEDUP_REMOVED lines=14> */
[----:B------:R-:W0:Y:S02]  /*00e0*/  S2R R9, SR_CTAID.X ;  /* 0x0000000000097919 */ /* 0x000e240000002500 */
[----:B0-----:R-:W-:Y:S01]  /*00f0*/  IMAD.SHL.U32 R9, R9, 0x40, RZ ;  /* 0x0000004009097824 */ /* 0x001fe200078e00ff */
[----:B--2---:R-:W-:-:S06]  /*0100*/  @P0 IADD3 R8, R5, -R0, RZ ;  /* 0x8000000005080210 */ /* 0x004fcc0007ffe0ff */
[----:B------:R-:W0:Y:S02]  /*0110*/  @!P0 LDC R8, c[0x0][0x2c4] ;  /* 0x0000b100ff088b82 */ /* 0x000e240000000800 */
[----:B0-----:R-:W-:-:S13]  /*0120*/  ISETP.GT.AND P1, PT, R8, R9, PT ;  /* 0x000000090800720c */ /* 0x001fda0003f24270 */
[----:B------:R-:W-:Y:S05]  /*0130*/  @!P1 EXIT ;  /* 0x000000000000994d */ /* 0x000fea0003800000 */
[----:B------:R-:W-:Y:S01]  /*0140*/  ISETP.NE.AND P1, PT, R0, -0x1, PT ;  /* 0xffffffff0000780c */ /* 0x000fe20003f25270 */
[----:B------:R-:W0:Y:S01]  /*0150*/  LDC R18, c[0x0][0x2d4] ;  /* 0x0000b500ff127b82 */ /* 0x000e220000000800 */
[----:B------:R-:W1:Y:S01]  /*0160*/  S2R R16, SR_TID.X ;  /* 0x0000000000107919 */ /* 0x000e620000002100 */
[----:B------:R-:W-:Y:S01]  /*0170*/  IMAD.WIDE R22, R13, 0x80, RZ ;  /* 0x000000800d167825 */ /* 0x000fe200078e02ff */
[----:B------:R-:W2:Y:S02]  /*0180*/  S2R R20, SR_CTAID.Z ;  /* 0x0000000000147919 */ /* 0x000ea40000002700 */
[----:B------:R-:W-:-:S03]  /*0190*/  SEL R26, R22, RZ, P0 ;  /* 0x000000ff161a7207 */ /* 0x000fc60000000000 */
[----:B------:R-:W3:Y:S01]  /*01a0*/  LDC R14, c[0x0][0x270] ;  /* 0x00009c00ff0e7b82 */ /* 0x000ee20000000800 */
[----:B------:R-:W-:Y:S01]  /*01b0*/  SEL R22, R23, RZ, P0 ;  /* 0x000000ff17167207 */ /* 0x000fe20000000000 */
[----:B------:R-:W-:Y:S01]  /*01c0*/  HFMA2.MMA R23, -RZ, RZ, 0, 0 ;  /* 0x00000000ff177435 */ /* 0x000fe200000001ff */
[----:B------:R-:W-:Y:S02]  /*01d0*/  IADD3 R19, P0, R9, R26, RZ ;  /* 0x0000001a09137210 */ /* 0x000fe40007f1e0ff */
[----:B------:R-:W-:-:S03]  /*01e0*/  @!P1 SHF.R.S32.HI R5, RZ, 0x1f, R13 ;  /* 0x0000001fff059819 */ /* 0x000fc6000001140d */
[----:B------:R-:W4:Y:S08]  /*01f0*/  @!P1 LDC.64 R6, c[0x0][0x418] ;  /* 0x00010600ff069b82 */ /* 0x000f300000000a00 */
[----:B------:R-:W5:Y:S08]  /*0200*/  @P1 LDC.64 R10, c[0x0][0x420] ;  /* 0x00010800ff0a1b82 */ /* 0x000f700000000a00 */
[----:B------:R-:W1:Y:S08]  /*0210*/  @P1 LDC.64 R2, c[0x0][0x298] ;  /* 0x0000a600ff021b82 */ /* 0x000e700000000a00 */
[----:B------:R-:W2:Y:S01]  /*0220*/  LDC R15, c[0x0][0x2dc] ;  /* 0x0000b700ff0f7b82 */ /* 0x000ea20000000800 */
[----:B----4-:R-:W-:-:S04]  /*0230*/  @!P1 IMAD R4, R5, R6, RZ ;  /* 0x0000000605049224 */ /* 0x010fc800078e02ff */
[C---:B------:R-:W-:Y:S02]  /*0240*/  @!P1 IMAD R17, R13.reuse, R7, R4 ;  /* 0x000000070d119224 */ /* 0x040fe400078e0204 */
[----:B0-----:R-:W-:-:S04]  /*0250*/  IMAD.WIDE R4, R13, R18, RZ ;  /* 0x000000120d047225 */ /* 0x001fc800078e02ff */
[----:B-----5:R-:W-:-:S04]  /*0260*/  @P1 IMAD.WIDE.U32 R24, R0, R10, RZ ;  /* 0x0000000a00181225 */ /* 0x020fc800078e00ff */
[----:B------:R-:W-:Y:S01]  /*0270*/  @P1 IMAD R10, R0, R11, R25 ;  /* 0x0000000b000a1224 */ /* 0x000fe200078e0219 */
[----:B---3--:R-:W-:Y:S01]  /*0280*/  SHF.R.S32.HI R11, RZ, 0x1f, R14 ;  /* 0x0000001fff0b7819 */ /* 0x008fe2000001140e */
[----:B------:R-:W-:Y:S02]  /*0290*/  IMAD R5, R5, R14, RZ ;  /* 0x0000000e05057224 */ /* 0x000fe400078e02ff */
[----:B------:R-:W-:-:S04]  /*02a0*/  @!P1 IMAD.WIDE.U32 R6, R13, R6, RZ ;  /* 0x000000060d069225 */ /* 0x000fc800078e00ff */
[C---:B------:R-:W-:Y:S01]  /*02b0*/  IMAD R21, R4.reuse, R11, R5 ;  /* 0x0000000b04157224 */ /* 0x040fe200078e0205 */
[----:B------:R-:W-:Y:S01]  /*02c0*/  @!P1 IADD3 R10, R7, R17, RZ ;  /* 0x00000011070a9210 */ /* 0x000fe20007ffe0ff */
[----:B------:R-:W-:Y:S01]  /*02d0*/  IMAD.WIDE.U32 R4, R4, R14, RZ ;  /* 0x0000000e04047225 */ /* 0x000fe200078e00ff */
[----:B------:R-:W-:-:S03]  /*02e0*/  SHF.R.S32.HI R17, RZ, 0x1f, R9 ;  /* 0x0000001fff117819 */ /* 0x000fc60000011409 */
[----:B------:R-:W-:Y:S02]  /*02f0*/  @P1 IMAD.MOV.U32 R12, RZ, RZ, R24 ;  /* 0x000000ffff0c1224 */ /* 0x000fe400078e0018 */
[----:B-1----:R-:W-:-:S04]  /*0300*/  @P1 IMAD.WIDE.U32 R40, R0, R2, RZ ;  /* 0x0000000200281225 */ /* 0x002fc800078e00ff */
[----:B------:R-:W-:Y:S01]  /*0310*/  IMAD.IADD R24, R5, 0x1, R21 ;  /* 0x0000000105187824 */ /* 0x000fe200078e0215 */
[----:B--2---:R-:W-:Y:S01]  /*0320*/  SHF.R.S32.HI R21, RZ, 0x1f, R15 ;  /* 0x0000001fff157819 */ /* 0x004fe2000001140f */
[----:B------:R-:W-:Y:S02]  /*0330*/  @P1 IMAD R11, R0, R3, R41 ;  /* 0x00000003000b1224 */ /* 0x000fe400078e0229 */
[----:B------:R-:W-:-:S04]  /*0340*/  IMAD.WIDE R2, R14, R15, RZ ;  /* 0x0000000f0e027225 */ /* 0x000fc800078e02ff */
[----:B------:R-:W-:Y:S02]  /*0350*/  IMAD R27, R24, R15, RZ ;  /* 0x0000000f181b7224 */ /* 0x000fe400078e02ff */
[----:B------:R-:W-:Y:S01]  /*0360*/  @P1 IMAD.MOV.U32 R25, RZ, RZ, R0 ;  /* 0x000000ffff191224 */ /* 0x000fe200078e0000 */
[----:B------:R-:W-:Y:S06]  /*0370*/  @P1 BRA `(.L_x_1217) ;  /* 0x00000000001c1947 */ /* 0x000fec0003800000 */
[----:B------:R-:W0:Y:S01]  /*0380*/  LDC.64 R24, c[0x0][0x290] ;  /* 0x0000a400ff187b82 */ /* 0x000e220000000a00 */
[----:B------:R-:W-:-:S05]  /*0390*/  SHF.R.S32.HI R11, RZ, 0x1f, R13 ;  /* 0x0000001fff0b7819 */ /* 0x000fca000001140d */
[-C--:B0-----:R-:W-:Y:S02]  /*03a0*/  IMAD R26, R11, R24.reuse, RZ ;  /* 0x000000180b1a7224 */ /* 0x081fe400078e02ff */
[----:B------:R-:W-:-:S04]  /*03b0*/  IMAD.WIDE.U32 R40, R13, R24, RZ ;  /* 0x000000180d287225 */ /* 0x000fc800078e00ff */
[----:B------:R-:W-:Y:S01]  /*03c0*/  IMAD R11, R13, R25, R26 ;  /* 0x000000190d0b7224 */ /* 0x000fe200078e021a */
[----:B------:R-:W-:-:S03]  /*03d0*/  MOV R25, 0xffffffff ;  /* 0xffffffff00197802 */ /* 0x000fc60000000f00 */
[----:B------:R-:W-:-:S07]  /*03e0*/  IMAD.IADD R11, R41, 0x1, R11 ;  /* 0x00000001290b7824 */ /* 0x000fce00078e020b */
.L_x_1217:
[----:B------:R-:W-:Y:S01]  /*03f0*/  ULDC.U8 UR6, c[0x0][0x3d8] ;  /* 0x0000f60000067ab9 */ /* 0x000fe20000000000 */
[----:B------:R-:W-:Y:S01]  /*0400*/  IMAD.X R5, R17, 0x1, R22, P0 ;  /* 0x0000000111057824 */ /* 0x000fe200000e0616 */
[----:B------:R-:W-:Y:S01]  /*0410*/  ISETP.NE.AND P0, PT, RZ, UR6, PT ;  /* 0x00000006ff007c0c */ /* 0x000fe2000bf05270 */
[----:B------:R-:W-:Y:S01]  /*0420*/  IMAD R7, R3, R25, RZ ;  /* 0x0000001903077224 */ /* 0x000fe200078e02ff */
[----:B------:R-:W-:Y:S01]  /*0430*/  @!P1 MOV R12, R6 ;  /* 0x00000006000c9202 */ /* 0x000fe20000000f00 */
[----:B------:R-:W-:Y:S02]  /*0440*/  IMAD R21, R21, R4, R27 ;  /* 0x0000000415157224 */ /* 0x000fe400078e021b */
[----:B------:R-:W-:Y:S02]  /*0450*/  IMAD R26, R5, R2, RZ ;  /* 0x00000002051a7224 */ /* 0x000fe400078e02ff */
[----:B------:R-:W-:Y:S02]  /*0460*/  IMAD R27, R2, R23, R7 ;  /* 0x00000017021b7224 */ /* 0x000fe400078e0207 */
[----:B------:R-:W-:-:S04]  /*0470*/  IMAD.WIDE.U32 R22, R4, R15, RZ ;  /* 0x0000000f04167225 */ /* 0x000fc800078e00ff */
[----:B------:R-:W-:Y:S01]  /*0480*/  IMAD.WIDE.U32 R24, R2, R25, RZ ;  /* 0x0000001902187225 */ /* 0x000fe200078e00ff */
[----:B------:R-:W-:Y:S02]  /*0490*/  IADD3 R6, R23, R21, RZ ;  /* 0x0000001517067210 */ /* 0x000fe40007ffe0ff */
[----:B------:R-:W-:Y:S01]  /*04a0*/  SHF.R.S32.HI R21, RZ, 0x1f, R20 ;  /* 0x0000001fff157819 */ /* 0x000fe20000011414 */
[----:B------:R-:W-:Y:S01]  /*04b0*/  IMAD R7, R20, R15, RZ ;  /* 0x0000000f14077224 */ /* 0x000fe200078e02ff */
[----:B------:R-:W-:Y:S01]  /*04c0*/  SEL R23, R22, R24, !P1 ;  /* 0x0000001816177207 */ /* 0x000fe20004800000 */
[----:B------:R-:W-:-:S04]  /*04d0*/  IMAD.WIDE.U32 R4, R19, R2, RZ ;  /* 0x0000000213047225 */ /* 0x000fc800078e00ff */
[----:B------:R-:W-:Y:S01]  /*04e0*/  IMAD R3, R3, R19, R26 ;  /* 0x0000001303037224 */ /* 0x000fe200078e021a */
[----:B------:R-:W-:Y:S01]  /*04f0*/  SHF.R.S32.HI R19, RZ, 0x1f, R7 ;  /* 0x0000001fff137819 */ /* 0x000fe20000011407 */
[----:B------:R-:W-:-:S03]  /*0500*/  @P1 IMAD.IADD R6, R25, 0x1, R27 ;  /* 0x0000000119061824 */ /* 0x000fc600078e021b */
[----:B------:R-:W-:Y:S01]  /*0510*/  IADD3 R22, R5, R3, RZ ;  /* 0x0000000305167210 */ /* 0x000fe20007ffe0ff */
[----:B------:R-:W-:Y:S06]  /*0520*/  @!P0 BRA `(.L_x_1218) ;  /* 0x00000000001c8947 */ /* 0x000fec0003800000 */
[----:B------:R-:W0:Y:S01]  /*0530*/  LDC R3, c[0x0][0x2c0] ;  /* 0x0000b000ff037b82 */ /* 0x000e220000000800 */
[----:B------:R-:W-:-:S04]  /*0540*/  @!P1 IMAD R0, R13, R18, RZ ;  /* 0x000000120d009224 */ /* 0x000fc800078e02ff */
[----:B------:R-:W-:-:S03]  /*0550*/  IMAD R0, R13, 0x80, R0 ;  /* 0x000000800d007824 */ /* 0x000fc600078e0200 */
[----:B------:R-:W0:Y:S02]  /*0560*/  LDC R2, c[0x0][0x2e4] ;  /* 0x0000b900ff027b82 */ /* 0x000e240000000800 */
[----:B0-----:R-:W-:-:S05]  /*0570*/  LEA R3, R3, R2, 0x7 ;  /* 0x0000000203037211 */ /* 0x001fca00078e38ff */
[----:B------:R-:W-:Y:S01]  /*0580*/  IMAD R2, R3, R20, R0 ;  /* 0x0000001403027224 */ /* 0x000fe200078e0200 */
[----:B------:R-:W-:Y:S06]  /*0590*/  BRA `(.L_x_1219) ;  /* 0x0000000000087947 */ /* 0x000fec0003800000 */
.L_x_1218:
[----:B------:R-:W-:-:S04]  /*05a0*/  IMAD R13, R13, R14, R20 ;  /* 0x0000000e0d0d7224 */ /* 0x000fc800078e0214 */
[----:B------:R-:W-:-:S07]  /*05b0*/  IMAD R2, R13, R18, RZ ;  /* 0x000000120d027224 */ /* 0x000fce00078e02ff */
.L_x_1219:
[----:B------:R-:W-:Y:S01]  /*05c0*/  SHF.R.S32.HI R3, RZ, 0x1f, R16 ;  /* 0x0000001fff037819 */ /* 0x000fe20000011410 */
[----:B------:R-:W-:Y:S01]  /*05d0*/  ULDC.64 UR10, c[0x0][0x420] ;  /* 0x00010800000a7ab9 */ /* 0x000fe20000000a00 */
[----:B------:R-:W-:Y:S01]  /*05e0*/  ULDC.64 UR12, c[0x0][0x298] ;  /* 0x0000a600000c7ab9 */ /* 0x000fe20000000a00 */
[----:B------:R-:W-:Y:S01]  /*05f0*/  ULDC.64 UR8, c[0x0][0x428] ;  /* 0x00010a0000087ab9 */ /* 0x000fe20000000a00 */
[CC--:B------:R-:W-:Y:S01]  /*0600*/  LEA.HI R0, R3.reuse, R16.reuse, RZ, 0x4 ;  /* 0x0000001003007211 */ /* 0x0c0fe200078f20ff */
[----:B------:R-:W-:Y:S01]  /*0610*/  ULDC.64 UR6, c[0x0][0x400] ;  /* 0x0001000000067ab9 */ /* 0x000fe20000000a00 */
[----:B------:R-:W-:Y:S01]  /*0620*/  LEA.HI R3, R3, R16, RZ, 0x3 ;  /* 0x0000001003037211 */ /* 0x000fe200078f18ff */
[----:B------:R-:W-:Y:S01]  /*0630*/  BSSY B0, `(.L_x_1220) ;  /* 0x000003d000007945 */ /* 0x000fe20003800000 */
[----:B------:R-:W-:Y:S01]  /*0640*/  LOP3.LUT R13, R0, 0x3ffffff0, RZ, 0xc0, !PT ;  /* 0x3ffffff0000d7812 */ /* 0x000fe200078ec0ff */
[----:B------:R-:W-:Y:S01]  /*0650*/  IMAD.IADD R2, R9, 0x1, R2 ;  /* 0x0000000109027824 */ /* 0x000fe200078e0202 */
[----:B------:R-:W-:-:S02]  /*0660*/  LOP3.LUT R5, R3, 0x1ffffff8, RZ, 0xc0, !PT ;  /* 0x1ffffff803057812 */ /* 0x000fc400078ec0ff */
[----:B------:R-:W-:Y:S01]  /*0670*/  SHF.R.S32.HI R18, RZ, 0x4, R0 ;  /* 0x00000004ff127819 */ /* 0x000fe20000011400 */
[----:B------:R-:W-:Y:S01]  /*0680*/  IMAD.IADD R13, R16, 0x1, -R13 ;  /* 0x00000001100d7824 */ /* 0x000fe200078e0a0d */
[----:B------:R-:W-:Y:S01]  /*0690*/  IADD3 R5, -R5, R16, RZ ;  /* 0x0000001005057210 */ /* 0x000fe20007ffe1ff */
[----:B------:R-:W-:Y:S01]  /*06a0*/  IMAD R0, R14, R15, RZ ;  /* 0x0000000f0e007224 */ /* 0x000fe200078e02ff */
[----:B------:R-:W-:Y:S01]  /*06b0*/  IADD3 R14, P0, P1, R4, R23, R7 ;  /* 0x00000017040e7210 */ /* 0x000fe2000791e007 */
[----:B------:R-:W-:Y:S01]  /*06c0*/  IMAD.SHL.U32 R13, R13, 0x4, RZ ;  /* 0x000000040d0d7824 */ /* 0x000fe200078e00ff */
[----:B------:R-:W-:Y:S01]  /*06d0*/  SHF.L.U32 R36, R5, 0x3, RZ ;  /* 0x0000000305247819 */ /* 0x000fe200000006ff */
[----:B------:R-:W-:Y:S01]  /*06e0*/  IMAD R16, R17, UR10, RZ ;  /* 0x0000000a11107c24 */ /* 0x000fe2000f8e02ff */
[----:B------:R-:W-:Y:S01]  /*06f0*/  IADD3.X R6, R22, R6, R19, P0, P1 ;  /* 0x0000000616067210 */ /* 0x000fe200007e2413 */
[----:B------:R-:W-:Y:S01]  /*0700*/  IMAD R13, R18, R0, R13 ;  /* 0x00000000120d7224 */ /* 0x000fe200078e020d */
[----:B------:R-:W-:Y:S01]  /*0710*/  SHF.R.S32.HI R37, RZ, 0x1f, R36 ;  /* 0x0000001fff257819 */ /* 0x000fe20000011424 */
[----:B------:R-:W-:Y:S01]  /*0720*/  IMAD R15, R9, UR11, R16 ;  /* 0x0000000b090f7c24 */ /* 0x000fe2000f8e0210 */
[----:B------:R-:W-:-:S02]  /*0730*/  SHF.R.S32.HI R3, RZ, 0x3, R3 ;  /* 0x00000003ff037819 */ /* 0x000fc40000011403 */
[----:B------:R-:W-:Y:S02]  /*0740*/  CS2R R18, SRZ ;  /* 0x0000000000127805 */ /* 0x000fe4000001ff00 */
[----:B------:R-:W-:Y:S01]  /*0750*/  IADD3 R14, P0, R13, R14, RZ ;  /* 0x0000000e0d0e7210 */ /* 0x000fe20007f1e0ff */
[----:B------:R-:W-:Y:S01]  /*0760*/  IMAD.WIDE.U32 R4, R9, UR10, R36 ;  /* 0x0000000a09047c25 */ /* 0x000fe2000f8e0024 */
[----:B------:R-:W-:Y:S02]  /*0770*/  SHF.R.S32.HI R44, RZ, 0x1f, R3 ;  /* 0x0000001fff2c7819 */ /* 0x000fe40000011403 */
[----:B------:R-:W-:Y:S01]  /*0780*/  LEA.HI.X.SX32 R13, R13, R6, 0x1, P0 ;  /* 0x000000060d0d7211 */ /* 0x000fe200000f0eff */
[----:B------:R-:W-:Y:S01]  /*0790*/  IMAD R6, R17, UR12, RZ ;  /* 0x0000000c11067c24 */ /* 0x000fe2000f8e02ff */
[----:B------:R-:W-:Y:S01]  /*07a0*/  IADD3 R24, P0, R12, R4, RZ ;  /* 0x000000040c187210 */ /* 0x000fe20007f1e0ff */
[----:B------:R-:W-:Y:S01]  /*07b0*/  VIADD R4, R3, 0x20 ;  /* 0x0000002003047836 */ /* 0x000fe20000000000 */
[C---:B------:R-:W-:Y:S01]  /*07c0*/  IADD3 R12, -R9.reuse, R8, RZ ;  /* 0x00000008090c7210 */ /* 0x040fe20007ffe1ff */
[C---:B------:R-:W-:Y:S01]  /*07d0*/  IMAD R8, R9.reuse, UR13, R6 ;  /* 0x0000000d09087c24 */ /* 0x040fe2000f8e0206 */
[----:B------:R-:W-:Y:S01]  /*07e0*/  IADD3.X R25, R10, R5, R15, P0, !PT ;  /* 0x000000050a197210 */ /* 0x000fe200007fe40f */
[----:B------:R-:W-:Y:S01]  /*07f0*/  IMAD.WIDE.U32 R6, R9, UR12, R36 ;  /* 0x0000000c09067c25 */ /* 0x000fe2000f8e0024 */
[----:B------:R-:W-:-:S02]  /*0800*/  ISETP.GE.AND P0, PT, R3, R12, PT ;  /* 0x0000000c0300720c */ /* 0x000fc40003f06270 */
[----:B------:R-:W-:Y:S02]  /*0810*/  CS2R R16, SRZ ;  /* 0x0000000000107805 */ /* 0x000fe4000001ff00 */
[----:B------:R-:W-:Y:S01]  /*0820*/  LEA R38, P2, R14, UR6, 0x2 ;  /* 0x000000060e267c11 */ /* 0x000fe2000f8410ff */
[----:B------:R-:W-:Y:S01]  /*0830*/  IMAD R5, R21, UR8, RZ ;  /* 0x0000000815057c24 */ /* 0x000fe2000f8e02ff */
[----:B------:R-:W-:Y:S01]  /*0840*/  IADD3 R40, P3, R40, R6, RZ ;  /* 0x0000000628287210 */ /* 0x000fe20007f7e0ff */
[----:B------:R-:W-:Y:S01]  /*0850*/  IMAD.WIDE.U32 R24, R20, UR8, R24 ;  /* 0x0000000814187c25 */ /* 0x000fe2000f8e0018 */
[----:B------:R-:W-:Y:S02]  /*0860*/  LEA.HI.X R39, R14, UR7, R13, 0x2, P2 ;  /* 0x000000070e277c11 */ /* 0x000fe400090f140d */
[----:B------:R-:W-:Y:S02]  /*0870*/  CS2R R14, SRZ ;  /* 0x00000000000e7805 */ /* 0x000fe4000001ff00 */
[----:B------:R-:W-:Y:S01]  /*0880*/  ISETP.GE.AND P1, PT, R4, R12, PT ;  /* 0x0000000c0400720c */ /* 0x000fe20003f26270 */
[----:B------:R-:W-:Y:S01]  /*0890*/  IMAD R23, R20, UR9, R5 ;  /* 0x0000000914177c24 */ /* 0x000fe2000f8e0205 */
[----:B------:R-:W-:-:S02]  /*08a0*/  IADD3.X R41, R11, R7, R8, P3, !PT ;  /* 0x000000070b297210 */ /* 0x000fc40001ffe408 */
[----:B------:R-:W-:Y:S02]  /*08b0*/  CS2R R8, SRZ ;  /* 0x0000000000087805 */ /* 0x000fe4000001ff00 */
[----:B------:R-:W-:Y:S02]  /*08c0*/  CS2R R4, SRZ ;  /* 0x0000000000047805 */ /* 0x000fe4000001ff00 */
[----:B------:R-:W-:Y:S02]  /*08d0*/  CS2R R6, SRZ ;  /* 0x0000000000067805 */ /* 0x000fe4000001ff00 */
[----:B------:R-:W-:Y:S02]  /*08e0*/  CS2R R10, SRZ ;  /* 0x00000000000a7805 */ /* 0x000fe4000001ff00 */
[----:B------:R-:W-:Y:S02]  /*08f0*/  CS2R R12, SRZ ;  /* 0x00000000000c7805 */ /* 0x000fe4000001ff00 */
[----:B------:R-:W-:Y:S01]  /*0900*/  IADD3 R45, R36, 0x40, RZ ;  /* 0x00000040242d7810 */ /* 0x000fe20007ffe0ff */
[----:B------:R-:W-:Y:S01]  /*0910*/  IMAD.IADD R23, R25, 0x1, R23 ;  /* 0x0000000119177824 */ /* 0x000fe200078e0217 */
[----:B------:R-:W-:Y:S06]  /*0920*/  @P0 BRA `(.L_x_1221) ;  /* 0x0000000000340947 */ /* 0x000fec0003800000 */
[----:B------:R-:W-:Y:S01]  /*0930*/  MOV R22, R24 ;  /* 0x0000001800167202 */ /* 0x000fe20000000f00 */
[----:B------:R-:W-:Y:S01]  /*0940*/  IMAD R28, R44, UR10, RZ ;  /* 0x0000000a2c1c7c24 */ /* 0x000fe2000f8e02ff */
[----:B------:R-:W-:Y:S01]  /*0950*/  ULDC UR6, c[0x0][0x2d0] ;  /* 0x0000b40000067ab9 */ /* 0x000fe20000000800 */
[----:B------:R-:W-:Y:S01]  /*0960*/  ULDC.64 UR8, c[0x0][0x3e0] ;  /* 0x0000f80000087ab9 */ /* 0x000fe20000000a00 */
[----:B------:R-:W-:Y:S01]  /*0970*/  ISETP.GE.AND P2, PT, R36, UR6, PT ;  /* 0x0000000624007c0c */ /* 0x000fe2000bf46270 */
[----:B------:R-:W-:Y:S01]  /*0980*/  IMAD.WIDE.U32 R26, R3, UR10, R22 ;  /* 0x0000000a031a7c25 */ /* 0x000fe2000f8e0016 */
[----:B------:R-:W-:-:S03]  /*0990*/  ISETP.GE.AND P3, PT, R45, UR6, PT ;  /* 0x000000062d007c0c */ /* 0x000fc6000bf66270 */
[----:B------:R-:W-:Y:S01]  /*09a0*/  IMAD R29, R3, UR11, R28 ;  /* 0x0000000b031d7c24 */ /* 0x000fe2000f8e021c */
[----:B------:R-:W-:-:S03]  /*09b0*/  LEA R28, P4, R26, UR8, 0x1 ;  /* 0x000000081a1c7c11 */ /* 0x000fc6000f8808ff */
[----:B------:R-:W-:-:S05]  /*09c0*/  IMAD.IADD R27, R27, 0x1, R29 ;  /* 0x000000011b1b7824 */ /* 0x000fca00078e021d */
[----:B------:R-:W-:-:S05]  /*09d0*/  LEA.HI.X R29, R26, UR9, R27, 0x1, P4 ;  /* 0x000000091a1d7c11 */ /* 0x000fca000a0f0c1b */
[----:B------:R0:W5:Y:S04]  /*09e0*/  @!P2 LDG.E.128 R4, desc[UR4][R28.64] ;  /* 0x000000041c04a981 */ /* 0x000168000c1e1d00 */
[----:B------:R0:W5:Y:S02]  /*09f0*/  @!P3 LDG.E.128 R12, desc[UR4][R28.64+0x80] ;  /* 0x000080041c0cb981 */ /* 0x000164000c1e1d00 */
.L_x_1221:
[----:B------:R-:W-:Y:S05]  /*0a00*/  BSYNC B0 ;  /* 0x0000000000007941 */ /* 0x000fea0003800000 */
.L_x_1220:
[----:B------:R-:W-:Y:S04]  /*0a10*/  BSSY B0, `(.L_x_1222) ;  /* 0x0000011000007945 */ /* 0x000fe80003800000 */
[----:B------:R-:W-:Y:S05]  /*0a20*/  @P1 BRA `(.L_x_1223) ;  /* 0x00000000003c1947 */ /* 0x000fea0003800000 */
[----:B------:R-:W-:Y:S01]  /*0a30*/  IADD3 R25, P2, R3, 0x20, RZ ;  /* 0x0000002003197810 */ /* 0x000fe20007f5e0ff */
[----:B------:R-:W-:Y:S01]  /*0a40*/  ULDC UR6, c[0x0][0x2d0] ;  /* 0x0000b40000067ab9 */ /* 0x000fe20000000800 */
[----:B------:R-:W-:Y:S01]  /*0a50*/  ULDC.64 UR8, c[0x0][0x3e0] ;  /* 0x0000f80000087ab9 */ /* 0x000fe20000000a00 */
[----:B------:R-:W-:Y:S02]  /*0a60*/  ISETP.GE.AND P3, PT, R36, UR6, PT ;  /* 0x0000000624007c0c */ /* 0x000fe4000bf66270 */
[----:B------:R-:W-:Y:S02]  /*0a70*/  IADD3.X R22, RZ, R44, RZ, P2, !PT ;  /* 0x0000002cff167210 */ /* 0x000fe400017fe4ff */
[----:B------:R-:W-:-:S03]  /*0a80*/  ISETP.GE.AND P4, PT, R45, UR6, PT ;  /* 0x000000062d007c0c */ /* 0x000fc6000bf86270 */
[----:B------:R-:W-:Y:S02]  /*0a90*/  IMAD R26, R22, UR10, RZ ;  /* 0x0000000a161a7c24 */ /* 0x000fe4000f8e02ff */
[----:B------:R-:W-:-:S04]  /*0aa0*/  IMAD.MOV.U32 R22, RZ, RZ, R24 ;  /* 0x000000ffff167224 */ /* 0x000fc800078e0018 */
[----:B------:R-:W-:-:S04]  /*0ab0*/  IMAD.WIDE.U32 R22, R25, UR10, R22 ;  /* 0x0000000a19167c25 */ /* 0x000fc8000f8e0016 */
[----:B------:R-:W-:Y:S01]  /*0ac0*/  IMAD R25, R25, UR11, R26 ;  /* 0x0000000b19197c24 */ /* 0x000fe2000f8e021a */
[----:B------:R-:W-:-:S04]  /*0ad0*/  LEA R24, P2, R22, UR8, 0x1 ;  /* 0x0000000816187c11 */ /* 0x000fc8000f8408ff */
[----:B------:R-:W-:-:S04]  /*0ae0*/  IADD3 R23, R23, R25, RZ ;  /* 0x0000001917177210 */ /* 0x000fc80007ffe0ff */
[----:B------:R-:W-:-:S05]  /*0af0*/  LEA.HI.X R25, R22, UR9, R23, 0x1, P2 ;  /* 0x0000000916197c11 */ /* 0x000fca00090f0c17 */
[----:B------:R1:W5:Y:S04]  /*0b00*/  @!P3 LDG.E.128 R8, desc[UR4][R24.64] ;  /* 0x000000041808b981 */ /* 0x000368000c1e1d00 */
[----:B------:R1:W5:Y:S02]  /*0b10*/  @!P4 LDG.E.128 R16, desc[UR4][R24.64+0x80] ;  /* 0x000080041810c981 */ /* 0x000364000c1e1d00 */
.L_x_1223:
[----:B------:R-:W-:Y:S05]  /*0b20*/  BSYNC B0 ;  /* 0x0000000000007941 */ /* 0x000fea0003800000 */
.L_x_1222:
[----:B------:R-:W-:Y:S01]  /*0b30*/  ULDC.64 UR6, c[0x0][0x2a0] ;  /* 0x0000a80000067ab9 */ /* 0x000fe20000000a00 */
[----:B------:R-:W-:Y:S01]  /*0b40*/  BSSY B0, `(.L_x_1224) ;  /* 0x0000019000007945 */ /* 0x000fe20003800000 */
[----:B------:R-:W-:Y:S01]  /*0b50*/  IMAD R21, R21, UR6, RZ ;  /* 0x0000000615157c24 */ /* 0x000fe2000f8e02ff */
[----:B------:R-:W-:Y:S01]  /*0b60*/  CS2R R32, SRZ ;  /* 0x0000000000207805 */ /* 0x000fe2000001ff00 */
[C---:B------:R-:W-:Y:S01]  /*0b70*/  IMAD.WIDE.U32 R40, R20.reuse, UR6, R40 ;  /* 0x0000000614287c25 */ /* 0x040fe2000f8e0028 */
[----:B------:R-:W-:Y:S02]  /*0b80*/  CS2R R22, SRZ ;  /* 0x0000000000167805 */ /* 0x000fe4000001ff00 */
[----:B-1----:R-:W-:Y:S02]  /*0b90*/  CS2R R24, SRZ ;  /* 0x0000000000187805 */ /* 0x002fe4000001ff00 */
[----:B------:R-:W-:Y:S01]  /*0ba0*/  CS2R R26, SRZ ;  /* 0x00000000001a7805 */ /* 0x000fe2000001ff00 */
[----:B------:R-:W-:Y:S01]  /*0bb0*/  IMAD R43, R20, UR7, R21 ;  /* 0x00000007142b7c24 */ /* 0x000fe2000f8e0215 */
[----:B------:R-:W-:Y:S01]  /*0bc0*/  CS2R R20, SRZ ;  /* 0x0000000000147805 */ /* 0x000fe2000001ff00 */
[----:B0-----:R-:W-:-:S03]  /*0bd0*/  IMAD.MOV.U32 R28, RZ, RZ, RZ ;  /* 0x000000ffff1c7224 */ /* 0x001fc600078e00ff */
[----:B------:R-:W-:Y:S01]  /*0be0*/  IADD3 R43, R41, R43, RZ ;  /* 0x0000002b292b7210 */ /* 0x000fe20007ffe0ff */
[----:B------:R-:W-:Y:S06]  /*0bf0*/  @P0 BRA `(.L_x_1225) ;  /* 0x0000000000340947 */ /* 0x000fec0003800000 */
[----:B------:R-:W-:Y:S01]  /*0c00*/  IMAD R30, R44, UR12, RZ ;  /* 0x0000000c2c1e7c24 */ /* 0x000fe2000f8e02ff */
[----:B------:R-:W-:Y:S01]  /*0c10*/  ULDC UR8, c[0x0][0x2d0] ;  /* 0x0000b40000087ab9 */ /* 0x000fe20000000800 */
[----:B------:R-:W-:Y:S01]  /*0c20*/  IMAD.MOV.U32 R42, RZ, RZ, R40 ;  /* 0x000000ffff2a7224 */ /* 0x000fe200078e0028 */
[----:B------:R-:W-:Y:S01]  /*0c30*/  ISETP.GE.AND P2, PT, R36, UR8, PT ;  /* 0x0000000824007c0c */ /* 0x000fe2000bf46270 */
[----:B------:R-:W-:Y:S01]  /*0c40*/  IMAD R29, R3, UR13, R30 ;  /* 0x0000000d031d7c24 */ /* 0x000fe2000f8e021e */
[----:B------:R-:W-:Y:S01]  /*0c50*/  ISETP.GE.AND P3, PT, R45, UR8, PT ;  /* 0x000000082d007c0c */ /* 0x000fe2000bf66270 */
[----:B------:R-:W-:Y:S01]  /*0c60*/  IMAD.WIDE.U32 R34, R3, UR12, R42 ;  /* 0x0000000c03227c25 */ /* 0x000fe2000f8e002a */
[----:B------:R-:W-:-:S04]  /*0c70*/  ULDC.64 UR6, c[0x0][0x280] ;  /* 0x0000a00000067ab9 */ /* 0x000fc80000000a00 */
[----:B------:R-:W-:Y:S02]  /*0c80*/  IADD3 R29, R35, R29, RZ ;  /* 0x0000001d231d7210 */ /* 0x000fe40007ffe0ff */
[----:B------:R-:W-:-:S04]  /*0c90*/  LEA R30, P0, R34, UR6, 0x1 ;  /* 0x00000006221e7c11 */ /* 0x000fc8000f8008ff */
[----:B------:R-:W-:-:S05]  /*0ca0*/  LEA.HI.X R31, R34, UR7, R29, 0x1, P0 ;  /* 0x00000007221f7c11 */ /* 0x000fca00080f0c1d */
[----:B------:R0:W5:Y:S04]  /*0cb0*/  @!P2 LDG.E.128 R20, desc[UR4][R30.64] ;  /* 0x000000041e14a981 */ /* 0x000168000c1e1d00 */
[----:B------:R0:W5:Y:S02]  /*0cc0*/  @!P3 LDG.E.128 R24, desc[UR4][R30.64+0x80] ;  /* 0x000080041e18b981 */ /* 0x000164000c1e1d00 */
.L_x_1225:
[----:B------:R-:W-:Y:S05]  /*0cd0*/  BSYNC B0 ;  /* 0x0000000000007941 */ /* 0x000fea0003800000 */
.L_x_1224:
[----:B------:R-:W-:Y:S01]  /*0ce0*/  BSSY B0, `(.L_x_1226) ;  /* 0x0000015000007945 */ /* 0x000fe20003800000 */
[----:B------:R-:W-:Y:S01]  /*0cf0*/  IMAD.MOV.U32 R29, RZ, RZ, RZ ;  /* 0x000000ffff1d7224 */ /* 0x000fe200078e00ff */
[----:B0-----:R-:W-:Y:S02]  /*0d00*/  CS2R R30, SRZ ;  /* 0x00000000001e7805 */ /* 0x001fe4000001ff00 */
[----:B------:R-:W-:Y:S01]  /*0d10*/  CS2R R34, SRZ ;  /* 0x0000000000227805 */ /* 0x000fe2000001ff00 */
[----:B------:R-:W-:Y:S06]  /*0d20*/  @P1 BRA `(.L_x_1227) ;  /* 0x0000000000401947 */ /* 0x000fec0003800000 */
[----:B------:R-:W-:Y:S01]  /*0d30*/  IADD3 R3, P0, R3, 0x20, RZ ;  /* 0x0000002003037810 */ /* 0x000fe20007f1e0ff */
[----:B------:R-:W-:Y:S01]  /*0d40*/  ULDC UR6, c[0x0][0x2d0] ;  /* 0x0000b40000067ab9 */ /* 0x000fe20000000800 */
[----:B------:R-:W-:Y:S02]  /*0d50*/  MOV R37, R43 ;  /* 0x0000002b00257202 */ /* 0x000fe40000000f00 */
[----:B------:R-:W-:Y:S02]  /*0d60*/  IADD3.X R44, RZ, R44, RZ, P0, !PT ;  /* 0x0000002cff2c7210 */ /* 0x000fe400007fe4ff */
        /* <DEDUP_REMOVED lines=8> */
[----:B------:R-:W-:-:S05]  /*0df0*/  IMAD.IADD R3, R37, 0x1, R3 ;  /* 0x0000000125037824 */ /* 0x000fca00078e0203 */
[----:B------:R-:W-:-:S05]  /*0e00*/  LEA.HI.X R41, R36, UR7, R3, 0x1, P0 ;  /* 0x0000000724297c11 */ /* 0x000fca00080f0c03 */
[----:B------:R0:W5:Y:S04]  /*0e10*/  @!P1 LDG.E.128 R32, desc[UR4][R40.64] ;  /* 0x0000000428209981 */ /* 0x000168000c1e1d00 */
[----:B------:R0:W5:Y:S02]  /*0e20*/  @!P2 LDG.E.128 R28, desc[UR4][R40.64+0x80] ;  /* 0x00008004281ca981 */ /* 0x000164000c1e1d00 */
.L_x_1227:
[----:B------:R-:W-:Y:S05]  /*0e30*/  BSYNC B0 ;  /* 0x0000000000007941 */ /* 0x000fea0003800000 */
.L_x_1226:
[----:B-----5:R-:W-:Y:S01]  /*0e40*/  LOP3.LUT R3, R4, 0xffff0000, RZ, 0xc0, !PT ;  /* 0xffff000004037812 */ /* 0x020fe200078ec0ff */
[----:B------:R-:W-:Y:S01]  /*0e50*/  ULDC.64 UR6, c[0x0][0x478] ;  /* 0x00011e0000067ab9 */ /* 0x000fe20000000a00 */
[----:B------:R-:W-:Y:S02]  /*0e60*/  LOP3.LUT R36, R20, 0xffff0000, RZ, 0xc0, !PT ;  /* 0xffff000014247812 */ /* 0x000fe400078ec0ff */
[----:B------:R-:W-:Y:S02]  /*0e70*/  SHF.L.U32 R4, R4, 0x10, RZ ;  /* 0x0000001004047819 */ /* 0x000fe400000006ff */
[----:B0-----:R-:W-:Y:S01]  /*0e80*/  LOP3.LUT R41, R8, 0xffff0000, RZ, 0xc0, !PT ;  /* 0xffff000008297812 */ /* 0x001fe200078ec0ff */
[----:B------:R-:W-:Y:S01]  /*0e90*/  FMUL.FTZ R37, R3, R36 ;  /* 0x0000002403257220 */ /* 0x000fe20000410000 */
[----:B------:R-:W-:Y:S01]  /*0ea0*/  IMAD.U32 R3, R20, 0x10000, RZ ;  /* 0x0001000014037824 */ /* 0x000fe200078e00ff */
[----:B------:R-:W-:Y:S01]  /*0eb0*/  LOP3.LUT R20, R32, 0xffff0000, RZ, 0xc0, !PT ;  /* 0xffff000020147812 */ /* 0x000fe200078ec0ff */
[----:B------:R-:W-:Y:S01]  /*0ec0*/  IMAD.U32 R8, R8, 0x10000, RZ ;  /* 0x0001000008087824 */ /* 0x000fe200078e00ff */
[----:B------:R-:W-:Y:S01]  /*0ed0*/  LOP3.LUT R40, R9, 0xffff0000, RZ, 0xc0, !PT ;  /* 0xffff000009287812 */ /* 0x000fe200078ec0ff */
[----:B------:R-:W-:Y:S01]  /*0ee0*/  FFMA.FTZ R4, R4, R3, R37 ;  /* 0x0000000304047223 */ /* 0x000fe20000010025 */
[----:B------:R-:W-:Y:S01]  /*0ef0*/  SHF.L.U32 R37, R5, 0x10, RZ ;  /* 0x0000001005257819 */ /* 0x000fe200000006ff */
[----:B------:R-:W-:Y:S01]  /*0f00*/  FMUL.FTZ R3, R20, R41 ;  /* 0x0000002914037220 */ /* 0x000fe20000410000 */
[----:B------:R-:W-:Y:S01]  /*0f10*/  SHF.L.U32 R20, R32, 0x10, RZ ;  /* 0x0000001020147819 */ /* 0x000fe200000006ff */
[----:B------:R-:W-:Y:S01]  /*0f20*/  IMAD.U32 R36, R9, 0x10000, RZ ;  /* 0x0001000009247824 */ /* 0x000fe200078e00ff */
[----:B------:R-:W-:-:S02]  /*0f30*/  LOP3.LUT R32, R33, 0xffff0000, RZ, 0xc0, !PT ;  /* 0xffff000021207812 */ /* 0x000fc400078ec0ff */
[----:B------:R-:W-:Y:S01]  /*0f40*/  LOP3.LUT R9, R34, 0xffff0000, RZ, 0xc0, !PT ;  /* 0xffff000022097812 */ /* 0x000fe200078ec0ff */
[----:B------:R-:W-:Y:S01]  /*0f50*/  FFMA.FTZ R3, R20, R8, R3 ;  /* 0x0000000814037223 */ /* 0x000fe20000010003 */
[----:B------:R-:W-:Y:S01]  /*0f60*/  IMAD.U32 R8, R21, 0x10000, RZ ;  /* 0x0001000015087824 */ /* 0x000fe200078e00ff */
[----:B------:R-:W-:Y:S02]  /*0f70*/  LOP3.LUT R20, R5, 0xffff0000, RZ, 0xc0, !PT ;  /* 0xffff000005147812 */ /* 0x000fe400078ec0ff */
[----:B------:R-:W-:Y:S01]  /*0f80*/  LOP3.LUT R21, R21, 0xffff0000, RZ, 0xc0, !PT ;  /* 0xffff000015157812 */ /* 0x000fe200078ec0ff */
[----:B------:R-:W-:Y:S01]  /*0f90*/  FFMA.FTZ R37, R37, R8, R4 ;  /* 0x0000000825257223 */ /* 0x000fe20000010004 */
[C---:B------:R-:W-:Y:S01]  /*0fa0*/  SHF.L.U32 R8, R6.reuse, 0x10, RZ ;  /* 0x0000001006087819 */ /* 0x040fe200000006ff */
[----:B------:R-:W-:Y:S01]  /*0fb0*/  IMAD.U32 R4, R7, 0x10000, RZ ;  /* 0x0001000007047824 */ /* 0x000fe200078e00ff */
[----:B------:R-:W-:Y:S01]  /*0fc0*/  LOP3.LUT R5, R6, 0xffff0000, RZ, 0xc0, !PT ;  /* 0xffff000006057812 */ /* 0x000fe200078ec0ff */
[----:B------:R-:W-:Y:S01]  /*0fd0*/  FFMA.FTZ R37, R20, R21, R37 ;  /* 0x0000001514257223 */ /* 0x000fe20000010025 */
[----:B------:R-:W-:-:S02]  /*0fe0*/  SHF.L.U32 R21, R22, 0x10, RZ ;  /* 0x0000001016157819 */ /* 0x000fc400000006ff */
[----:B------:R-:W-:Y:S02]  /*0ff0*/  LOP3.LUT R20, R22, 0xffff0000, RZ, 0xc0, !PT ;  /* 0xffff000016147812 */ /* 0x000fe400078ec0ff */
[----:B------:R-:W-:Y:S01]  /*1000*/  SHF.L.U32 R22, R33, 0x10, RZ ;  /* 0x0000001021167819 */ /* 0x000fe200000006ff */
[----:B------:R-:W-:Y:S01]  /*1010*/  FFMA.FTZ R8, R8, R21, R37 ;  /* 0x0000001508087223 */ /* 0x000fe20000010025 */
[----:B------:R-:W-:Y:S02]  /*1020*/  SHF.L.U32 R21, R34, 0x10, RZ ;  /* 0x0000001022157819 */ /* 0x000fe400000006ff */
[----:B------:R-:W-:Y:S01]  /*1030*/  LOP3.LUT R6, R7, 0xffff0000, RZ, 0xc0, !PT ;  /* 0xffff000007067812 */ /* 0x000fe200078ec0ff */
[----:B------:R-:W-:Y:S01]  /*1040*/  FFMA.FTZ R33, R22, R36, R3 ;  /* 0x0000002416217223 */ /* 0x000fe20000010003 */
[----:B------:R-:W-:Y:S01]  /*1050*/  SHF.L.U32 R22, R10, 0x10, RZ ;  /* 0x000000100a167819 */ /* 0x000fe200000006ff */
[----:B------:R-:W-:Y:S02]  /*1060*/  IMAD.U32 R7, R23, 0x10000, RZ ;  /* 0x0001000017077824 */ /* 0x000fe400078e00ff */
        /* <DEDUP_REMOVED lines=8> */
[----:B------:R-:W-:Y:S01]  /*10f0*/  IMAD.U32 R8, R11, 0x10000, RZ ;  /* 0x000100000b087824 */ /* 0x000fe200078e00ff */
[----:B------:R-:W-:Y:S01]  /*1100*/  SHF.L.U32 R4, R12, 0x10, RZ ;  /* 0x000000100c047819 */ /* 0x000fe200000006ff */
[----:B------:R-:W-:Y:S01]  /*1110*/  FFMA.FTZ R35, R6, R23, R21 ;  /* 0x0000001706237223 */ /* 0x000fe20000010015 */
        /* <DEDUP_REMOVED lines=8> */
[----:B------:R-:W-:Y:S01]  /*11a0*/  IMAD.U32 R8, R16, 0x10000, RZ ;  /* 0x0001000010087824 */ /* 0x000fe200078e00ff */
[----:B------:R-:W-:Y:S01]  /*11b0*/  SHF.L.U32 R4, R28, 0x10, RZ ;  /* 0x000000101c047819 */ /* 0x000fe200000006ff */
[----:B------:R-:W-:Y:S01]  /*11c0*/  FFMA.FTZ R3, R34, R11, R3 ;  /* 0x0000000b22037223 */ /* 0x000fe20000010003 */
[----:B------:R-:W-:-:S02]  /*11d0*/  IMAD.U32 R24, R25, 0x10000, RZ ;  /* 0x0001000019187824 */ /* 0x000fc400078e00ff */
        /* <DEDUP_REMOVED lines=11> */
[----:B------:R-:W-:Y:S01]  /*1290*/  SHF.L.U32 R7, R14, 0x10, RZ ;  /* 0x000000100e077819 */ /* 0x000fe200000006ff */
[----:B------:R-:W-:Y:S01]  /*12a0*/  FFMA.FTZ R12, R13, R22, R12 ;  /* 0x000000160d0c7223 */ /* 0x000fe2000001000c */
[----:B------:R-:W-:Y:S01]  /*12b0*/  SHF.L.U32 R20, R26, 0x10, RZ ;  /* 0x000000101a147819 */ /* 0x000fe200000006ff */
[----:B------:R-:W-:Y:S01]  /*12c0*/  FFMA.FTZ R3, R4, R5, R3 ;  /* 0x0000000504037223 */ /* 0x000fe20000010003 */
[----:B------:R-:W-:Y:S01]  /*12d0*/  LOP3.LUT R8, R29, 0xffff0000, RZ, 0xc0, !PT ;  /* 0xffff00001d087812 */ /* 0x000fe200078ec0ff */
[----:B------:R-:W-:Y:S01]  /*12e0*/  IMAD.U32 R5, R18, 0x10000, RZ ;  /* 0x0001000012057824 */ /* 0x000fe200078e00ff */
[----:B------:R-:W-:Y:S01]  /*12f0*/  LOP3.LUT R17, R17, 0xffff0000, RZ, 0xc0, !PT ;  /* 0xffff000011117812 */ /* 0x000fe200078ec0ff */
[----:B------:R-:W-:Y:S01]  /*1300*/  FFMA.FTZ R7, R7, R20, R12 ;  /* 0x0000001407077223 */ /* 0x000fe2000001000c */
[----:B------:R-:W-:Y:S01]  /*1310*/  LOP3.LUT R14, R14, 0xffff0000, RZ, 0xc0, !PT ;  /* 0xffff00000e0e7812 */ /* 0x000fe200078ec0ff */
[----:B------:R-:W-:Y:S01]  /*1320*/  IMAD.U32 R9, R27, 0x10000, RZ ;  /* 0x000100001b097824 */ /* 0x000fe200078e00ff */
[----:B------:R-:W-:Y:S01]  /*1330*/  LOP3.LUT R21, R26, 0xffff0000, RZ, 0xc0, !PT ;  /* 0xffff00001a157812 */ /* 0x000fe200078ec0ff */
[----:B------:R-:W-:Y:S01]  /*1340*/  FFMA.FTZ R3, R8, R17, R3 ;  /* 0x0000001108037223 */ /* 0x000fe20000010003 */
[----:B------:R-:W-:-:S02]  /*1350*/  SHF.L.U32 R4, R30, 0x10, RZ ;  /* 0x000000101e047819 */ /* 0x000fc400000006ff */
        /* <DEDUP_REMOVED lines=14> */
[----:B------:R-:W0:Y:S03]  /*1440*/  S2R R9, SR_TID.X ;  /* 0x0000000000097919 */ /* 0x000e260000002100 */
[----:B------:R-:W-:Y:S01]  /*1450*/  FFMA.FTZ R19, R31, R19, R4 ;  /* 0x000000131f137223 */ /* 0x000fe20000010004 */
[----:B------:R-:W1:Y:S04]  /*1460*/  SHFL.BFLY PT, R3, R6, 0x4, 0x1f ;  /* 0x0c801f0006037f89 */ /* 0x000e6800000e0000 */
[----:B------:R-:W2:Y:S01]  /*1470*/  SHFL.BFLY PT, R8, R19, 0x4, 0x1f ;  /* 0x0c801f0013087f89 */ /* 0x000ea200000e0000 */
[----:B-1----:R-:W-:Y:S01]  /*1480*/  FADD.FTZ R3, R6, R3 ;  /* 0x0000000306037221 */ /* 0x002fe20000010000 */
[----:B--2---:R-:W-:-:S04]  /*1490*/  FADD.FTZ R8, R19, R8 ;  /* 0x0000000813087221 */ /* 0x004fc80000010000 */
[----:B------:R-:W1:Y:S01]  /*14a0*/  SHFL.BFLY PT, R4, R3, 0x2, 0x1f ;  /* 0x0c401f0003047f89 */ /* 0x000e6200000e0000 */
[C---:B0-----:R-:W-:Y:S02]  /*14b0*/  LOP3.LUT P0, RZ, R9.reuse, 0x7, RZ, 0xc0, !PT ;  /* 0x0000000709ff7812 */ /* 0x041fe4000780c0ff */
[----:B------:R-:W-:Y:S01]  /*14c0*/  LEA.HI R9, P1, R9, R2, RZ, 0x1d ;  /* 0x0000000209097211 */ /* 0x000fe2000783e8ff */
[----:B------:R-:W0:Y:S01]  /*14d0*/  SHFL.BFLY PT, R5, R8, 0x2, 0x1f ;  /* 0x0c401f0008057f89 */ /* 0x000e2200000e0000 */
[----:B------:R-:W-:Y:S01]  /*14e0*/  SHF.R.S32.HI R2, RZ, 0x1f, R2 ;  /* 0x0000001fff027819 */ /* 0x000fe20000011402 */
[----:B-1----:R-:W-:Y:S01]  /*14f0*/  FADD.FTZ R10, R3, R4 ;  /* 0x00000004030a7221 */ /* 0x002fe20000010000 */
[----:B0-----:R-:W-:-:S04]  /*1500*/  FADD.FTZ R5, R8, R5 ;  /* 0x0000000508057221 */ /* 0x001fc80000010000 */
[----:B------:R-:W0:Y:S01]  /*1510*/  SHFL.BFLY PT, R7, R10, 0x1, 0x1f ;  /* 0x0c201f000a077f89 */ /* 0x000e2200000e0000 */
[----:B------:R-:W-:Y:S01]  /*1520*/  IMAD.X R8, RZ, RZ, R2, P1 ;  /* 0x000000ffff087224 */ /* 0x000fe200008e0602 */
[C---:B------:R-:W-:Y:S01]  /*1530*/  LEA R12, P1, R9.reuse, UR6, 0x2 ;  /* 0x00000006090c7c11 */ /* 0x040fe2000f8210ff */
[----:B------:R-:W-:Y:S01]  /*1540*/  ULDC UR6, c[0x0][0x384] ;  /* 0x0000e10000067ab9 */ /* 0x000fe20000000800 */
[----:B------:R-:W1:Y:S02]  /*1550*/  SHFL.BFLY PT, R6, R5, 0x1, 0x1f ;  /* 0x0c201f0005067f89 */ /* 0x000e6400000e0000 */
[----:B------:R-:W-:Y:S01]  /*1560*/  LEA.HI.X R13, R9, UR7, R8, 0x2, P1 ;  /* 0x00000007090d7c11 */ /* 0x000fe200088f1408 */
[----:B0-----:R-:W-:Y:S01]  /*1570*/  @!P0 FADD.FTZ R4, R10, R7 ;  /* 0x000000070a048221 */ /* 0x001fe20000010000 */
[----:B------:R-:W-:Y:S01]  /*1580*/  SHF.L.U32 R7, R0, 0x2, RZ ;  /* 0x0000000200077819 */ /* 0x000fe200000006ff */
[----:B-1----:R-:W-:Y:S02]  /*1590*/  FADD.FTZ R6, R5, R6 ;  /* 0x0000000605067221 */ /* 0x002fe40000010000 */
[----:B------:R-:W-:-:S02]  /*15a0*/  @!P0 FMUL.FTZ R15, R4, UR6 ;  /* 0x00000006040f8c20 */ /* 0x000fc40008410000 */
[C---:B------:R-:W-:Y:S01]  /*15b0*/  IMAD.WIDE R2, R7.reuse, 0x10, R38 ;  /* 0x0000001007027825 */ /* 0x040fe200078e0226 */
[----:B------:R-:W-:-:S03]  /*15c0*/  IADD3 R8, R7, 0x10, R7 ;  /* 0x0000001007087810 */ /* 0x000fc60007ffe007 */
[----:B------:R-:W-:Y:S01]  /*15d0*/  FMUL.FTZ R17, R6, UR6 ;  /* 0x0000000606117c20 */ /* 0x000fe20008410000 */
[----:B------:R-:W-:Y:S01]  /*15e0*/  @!P0 STG.E desc[UR4][R12.64], R15 ;  /* 0x0000000f0c008986 */ /* 0x000fe2000c101904 */
[----:B------:R-:W-:Y:S01]  /*15f0*/  IADD3 R11, R7, R8, RZ ;  /* 0x00000008070b7210 */ /* 0x000fe20007ffe0ff */
[----:B------:R-:W-:Y:S02]  /*1600*/  IMAD.WIDE R4, R0, 0x40, R2 ;  /* 0x0000004000047825 */ /* 0x000fe400078e0202 */
[----:B------:R-:W-:Y:S02]  /*1610*/  @!P0 STG.E desc[UR4][R12.64+0x80], R17 ;  /* 0x000080110c008986 */ /* 0x000fe4000c101904 */
[----:B------:R-:W-:Y:S02]  /*1620*/  IMAD.WIDE R8, R8, 0x10, R38 ;  /* 0x0000001008087825 */ /* 0x000fe400078e0226 */
[----:B------:R-:W-:Y:S02]  /*1630*/  STG.E.128 desc[UR4][R38.64], RZ ;  /* 0x000000ff26007986 */ /* 0x000fe4000c101d04 */
[----:B------:R-:W-:-:S02]  /*1640*/  IMAD.WIDE R6, R0, 0x40, R4 ;  /* 0x0000004000067825 */ /* 0x000fc400078e0204 */
[----:B------:R-:W-:Y:S02]  /*1650*/  STG.E.128 desc[UR4][R2.64], RZ ;  /* 0x000000ff02007986 */ /* 0x000fe4000c101d04 */
[----:B------:R-:W-:Y:S02]  /*1660*/  IMAD.WIDE R10, R11, 0x10, R38 ;  /* 0x000000100b0a7825 */ /* 0x000fe400078e0226 */
[----:B------:R-:W-:Y:S04]  /*1670*/  STG.E.128 desc[UR4][R4.64], RZ ;  /* 0x000000ff04007986 */ /* 0x000fe8000c101d04 */
[----:B------:R-:W-:Y:S04]  /*1680*/  STG.E.128 desc[UR4][R6.64], RZ ;  /* 0x000000ff06007986 */ /* 0x000fe8000c101d04 */
[----:B------:R-:W-:Y:S04]  /*1690*/  STG.E.128 desc[UR4][R38.64+0x100], RZ ;  /* 0x000100ff26007986 */ /* 0x000fe8000c101d04 */
[----:B------:R-:W-:Y:S04]  /*16a0*/  STG.E.128 desc[UR4][R2.64+0x100], RZ ;  /* 0x000100ff02007986 */ /* 0x000fe8000c101d04 */
[----:B------:R-:W-:Y:S04]  /*16b0*/  STG.E.128 desc[UR4][R8.64], RZ ;  /* 0x000000ff08007986 */ /* 0x000fe8000c101d04 */
[----:B------:R-:W-:Y:S01]  /*16c0*/  STG.E.128 desc[UR4][R10.64], RZ ;  /* 0x000000ff0a007986 */ /* 0x000fe2000c101d04 */
[----:B------:R-:W-:Y:S05]  /*16d0*/  EXIT ;  /* 0x000000000000794d */ /* 0x000fea0003800000 */
.L_x_1228:
        /* <DEDUP_REMOVED lines=10> */
.L_x_2080:


//--------------------- .text._ZN5flash27flash_bwd_convert_dq_kernelI23Flash_bwd_kernel_traitsILi128ELi64ELi128ELi8ELi2ELi4ELi2ELb0ELb0EN7cutlass10bfloat16_tE19Flash_kernel_traitsILi128ELi64ELi128ELi8ES3_EEEEvNS_16Flash_bwd_paramsEi --------------------------
	.section	.text._ZN5flash27flash_bwd_convert_dq_kernelI23Flash_bwd_kernel_traitsILi128ELi64ELi128ELi8ELi2ELi4ELi2ELb0ELb0EN7cutlass10bfloat16_tE19Flash_kernel_traitsILi128ELi64ELi128ELi8ES3_EEEEvNS_16Flash_bwd_paramsEi,"ax",@progbits
	.align	128
        .global         _ZN5flash27flash_bwd_convert_dq_kernelI23Flash_bwd_kernel_traitsILi128ELi64ELi128ELi8ELi2ELi4ELi2ELb0ELb0EN7cutlass10bfloat16_tE19Flash_kernel_traitsILi128ELi64ELi128ELi8ES3_EEEEvNS_16Flash_bwd_paramsEi
        .type           _ZN5flash27flash_bwd_convert_dq_kernelI23Flash_bwd_kernel_traitsILi128ELi64ELi128ELi8ELi2ELi4ELi2ELb0ELb0EN7cutlass10bfloat16_tE19Flash_kernel_traitsILi128ELi64ELi128ELi8ES3_EEEEvNS_16Flash_bwd_paramsEi,@function
        .size           _ZN5flash27flash_bwd_convert_dq_kernelI23Flash_bwd_kernel_traitsILi128ELi64ELi128ELi8ELi2ELi4ELi2ELb0ELb0EN7cutlass10bfloat16_tE19Flash_kernel_traitsILi128ELi64ELi128ELi8ES3_EEEEvNS_16Flash_bwd_paramsEi,(.L_x_2081 - _ZN5flash27flash_bwd_convert_dq_kernelI23Flash_bwd_kernel_traitsILi128ELi64ELi128ELi8ELi2ELi4ELi2ELb0ELb0EN7cutlass10bfloat16_tE19Flash_kernel_traitsILi128ELi64ELi128ELi8ES3_EEEEvNS_16Flash_bwd_paramsEi)
        .other          _ZN5flash27flash_bwd_convert_dq_kernelI23Flash_bwd_kernel_traitsILi128ELi64ELi128ELi8ELi2ELi4ELi2ELb0ELb0EN7cutlass10bfloat16_tE19Flash_kernel_traitsILi128ELi64ELi128ELi8ES3_EEEEvNS_16Flash_bwd_paramsEi,@"STO_CUDA_ENTRY STV_DEFAULT"
_ZN5flash27flash_bwd_convert_dq_kernelI23Flash_bwd_kernel_traitsILi128ELi64ELi128ELi8ELi2ELi4ELi2ELb0ELb0EN7cutlass10bfloat16_tE19Flash_kernel_traitsILi128ELi64ELi128ELi8ES3_EEEEvNS_16Flash_bwd_paramsEi:
.text._ZN5flash27flash_bwd_convert_dq_kernelI23Flash_bwd_kernel_traitsILi128ELi64ELi128ELi8ELi2ELi4ELi2ELb0ELb0EN7cutlass10bfloat16_tE19Flash_kernel_traitsILi128ELi64ELi128ELi8ES3_EEEEvNS_16Flash_bwd_paramsEi:
        /* <DEDUP_REMOVED lines=55> */
.L_x_1229:
        /* <DEDUP_REMOVED lines=82> */
.L_x_1231:
        /* <DEDUP_REMOVED lines=92> */
.L_x_1230:
        /* <DEDUP_REMOVED lines=148> */
.L_x_1233:
[----:B------:R-:W-:Y:S05]  /*1790*/  BSYNC B0 ;  /* 0x0000000000007941 */ /* 0x000fea0003800000 */
.L_x_1232:
        /* <DEDUP_REMOVED lines=20> */
.L_x_1234:
        /* <DEDUP_REMOVED lines=10> */
.L_x_2081:


//--------------------- .text._ZN5flash44flash_bwd_dq_dk_dv_loop_seqk_parallel_kernelI23Flash_bwd_kernel_traitsILi128ELi64ELi128ELi8ELi2ELi4ELi2ELb0ELb0EN7cutlass10bfloat16_tE19Flash_kernel_traitsILi128ELi64ELi128ELi8ES3_EELb1ELb0ELb0ELb0ELb0ELb1ELb0EEEvNS_16Flash_bwd_paramsE --------------------------
	.section	.text._ZN5flash44flash_bwd_dq_dk_dv_loop_seqk_parallel_kernelI23Flash_bwd_kernel_traitsILi128ELi64ELi128ELi8ELi2ELi4ELi2ELb0ELb0EN7cutlass10bfloat16_tE19Flash_kernel_traitsILi128ELi64ELi128ELi8ES3_EELb1ELb0ELb0ELb0ELb0ELb1ELb0EEEvNS_16Flash_bwd_paramsE,"ax",@progbits
	.align	128
        .global         _ZN5flash44flash_bwd_dq_dk_dv_loop_seqk_parallel_kernelI23Flash_bwd_kernel_traitsILi128ELi64ELi128ELi8ELi2ELi4ELi2ELb0ELb0EN7cutlass10bfloat16_tE19Flash_kernel_traitsILi128ELi64ELi128ELi8ES3_EELb1ELb0ELb0ELb0ELb0ELb1ELb0EEEvNS_16Flash_bwd_paramsE
        .type           _ZN5flash44flash_bwd_dq_dk_dv_loop_seqk_parallel_kernelI23Flash_bwd_kernel_traitsILi128ELi64ELi128ELi8ELi2ELi4ELi2ELb0ELb0EN7cutlass10bfloat16_tE19Flash_kernel_traitsILi128ELi64ELi128ELi8ES3_EELb1ELb0ELb0ELb0ELb0ELb1ELb0EEEvNS_16Flash_bwd_paramsE,@function
        .size           _ZN5flash44flash_bwd_dq_dk_dv_loop_seqk_parallel_kernelI23Flash_bwd_kernel_traitsILi128ELi64ELi128ELi8ELi2ELi4ELi2ELb0ELb0EN7cutlass10bfloat16_tE19Flash_kernel_traitsILi128ELi64ELi128ELi8ES3_EELb1ELb0ELb0ELb0ELb0ELb1ELb0EEEvNS_16Flash_bwd_paramsE,(.L_x_2082 - _ZN5flash44flash_bwd_dq_dk_dv_loop_seqk_parallel_kernelI23Flash_bwd_kernel_traitsILi128ELi64ELi128ELi8ELi2ELi4ELi2ELb0ELb0EN7cutlass10bfloat16_tE19Flash_kernel_traitsILi128ELi64ELi128ELi8ES3_EELb1ELb0ELb0ELb0ELb0ELb1ELb0EEEvNS_16Flash_bwd_paramsE)
        .other          _ZN5flash44flash_bwd_dq_dk_dv_loop_seqk_parallel_kernelI23Flash_bwd_kernel_traitsILi128ELi64ELi128ELi8ELi2ELi4ELi2ELb0ELb0EN7cutlass10bfloat16_tE19Flash_kernel_traitsILi128ELi64ELi128ELi8ES3_EELb1ELb0ELb0ELb0ELb0ELb1ELb0EEEvNS_16Flash_bwd_paramsE,@"STO_CUDA_ENTRY STV_DEFAULT"
_ZN5flash44flash_bwd_dq_dk_dv_loop_seqk_parallel_kernelI23Flash_bwd_kernel_traitsILi128ELi64ELi128ELi8ELi2ELi4ELi2ELb0ELb0EN7cutlass10bfloat16_tE19Flash_kernel_traitsILi128ELi64ELi128ELi8ES3_EELb1ELb0ELb0ELb0ELb0ELb1ELb0EEEvNS_16Flash_bwd_paramsE:
.text._ZN5flash44flash_bwd_dq_dk_dv_loop_seqk_parallel_kernelI23Flash_bwd_kernel_traitsILi128ELi64ELi128ELi8ELi2ELi4ELi2ELb0ELb0EN7cutlass10bfloat16_tE19Flash_kernel_traitsILi128ELi64ELi128ELi8ES3_EELb1ELb0ELb0ELb0ELb0ELb1ELb0EEEvNS_16Flash_bwd_paramsE:
        /* <DEDUP_REMOVED lines=20> */
[----:B---3--:R-:W-:-:S03]  /*0140*/  USHF.L.U32 UR5, UR43, 0x7, URZ ;  /* 0x000000072b057899 */ /* 0x008fc6000800063f */
[CC--:B------:R-:W-:Y:S02]  /*0150*/  LEA.HI R2, R3.reuse, R10.reuse, RZ, 0x2 ;  /* 0x0000000a03027211 */ /* 0x0c0fe400078f10ff */
[CC--:B------:R-:W-:Y:S02]  /*0160*/  LEA.HI R0, R3.reuse, R10.reuse, RZ, 0x5 ;  /* 0x0000000a03007211 */ /* 0x0c0fe400078f28ff */
[CC--:B------:R-:W-:Y:S01]  /*0170*/  LEA.HI R234, R3.reuse, R10.reuse, RZ, 0x3 ;  /* 0x0000000a03ea7211 */ /* 0x0c0fe200078f18ff */
[----:B----4-:R-:W-:Y:S01]  /*0180*/  USHF.R.S32.HI UR6, URZ, 0x1f, UR55 ;  /* 0x0000001f3f067899 */ /* 0x010fe20008011437 */
        /* <DEDUP_REMOVED lines=9> */
[--C-:B------:R-:W-:Y:S01]  /*0220*/  SHF.R.S32.HI R3, RZ, 0x5, R0.reuse ;  /* 0x00000005ff037819 */ /* 0x100fe20000011400 */
[C---:B------:R-:W-:Y:S01]  /*0230*/  IMAD.IADD R244, R10.reuse, 0x1, -R7 ;  /* 0x000000010af47824 */ /* 0x040fe200078e0a07 */
[----:B------:R-:W-:Y:S01]  /*0240*/  SHF.R.S32.HI R5, RZ, 0x1f, R0 ;  /* 0x0000001fff057819 */ /* 0x000fe20000011400 */
[----:B------:R-:W-:Y:S01]  /*0250*/  IMAD.IADD R10, R10, 0x1, -R6 ;  /* 0x000000010a0a7824 */ /* 0x000fe200078e0a06 */
[----:B------:R-:W-:-:S02]  /*0260*/  SHF.R.S32.HI R7, RZ, 0x2, R2 ;  /* 0x00000002ff077819 */ /* 0x000fc40000011402 */
[-C--:B------:R-:W-:Y:S02]  /*0270*/  LEA.HI R6, R0, R3.reuse, RZ, 0x1 ;  /* 0x0000000300067211 */ /* 0x080fe400078f08ff */
[----:B------:R-:W-:Y:S02]  /*0280*/  SHF.R.S32.HI R2, RZ, 0x1f, R2 ;  /* 0x0000001fff027819 */ /* 0x000fe40000011402 */
[----:B------:R-:W-:Y:S02]  /*0290*/  LEA.HI R0, R5, R3, RZ, 0x2 ;  /* 0x0000000305007211 */ /* 0x000fe400078f10ff */
[----:B------:R-:W-:Y:S02]  /*02a0*/  SHF.R.S32.HI R8, RZ, 0x4, R4 ;  /* 0x00000004ff087819 */ /* 0x000fe40000011404 */
[----:B------:R-:W-:Y:S02]  /*02b0*/  LEA.HI R2, R2, R7, RZ, 0x3 ;  /* 0x0000000702027211 */ /* 0x000fe400078f18ff */
[----:B------:R-:W-:-:S02]  /*02c0*/  LOP3.LUT R0, R0, 0xfffffffc, RZ, 0xc0, !PT ;  /* 0xfffffffc00007812 */ /* 0x000fc400078ec0ff */
[----:B------:R-:W-:Y:S02]  /*02d0*/  LEA.HI R4, R4, R8, RZ, 0x1 ;  /* 0x0000000804047211 */ /* 0x000fe400078f08ff */
[----:B------:R-:W-:Y:S01]  /*02e0*/  LOP3.LUT R5, R6, 0xfffffffe, RZ, 0xc0, !PT ;  /* 0xfffffffe06057812 */ /* 0x000fe200078ec0ff */
[C---:B------:R-:W-:Y:S01]  /*02f0*/  IMAD.IADD R6, R3.reuse, 0x1, -R0 ;  /* 0x0000000103067824 */ /* 0x040fe200078e0a00 */
[----:B------:R-:W-:Y:S01]  /*0300*/  LOP3.LUT R2, R2, 0xfffffff8, RZ, 0xc0, !PT ;  /* 0xfffffff802027812 */ /* 0x000fe200078ec0ff */
[----:B------:R-:W-:Y:S01]  /*0310*/  IMAD.SHL.U32 R0, R244, 0x40, RZ ;  /* 0x00000040f4007824 */ /* 0x000fe200078e00ff */
[----:B------:R-:W-:Y:S01]  /*0320*/  LOP3.LUT R4, R4, 0xfffffffe, RZ, 0xc0, !PT ;  /* 0xfffffffe04047812 */ /* 0x000fe200078ec0ff */
[----:B------:R-:W-:Y:S01]  /*0330*/  IMAD.IADD R248, R3, 0x1, -R5 ;  /* 0x0000000103f87824 */ /* 0x000fe200078e0a05 */
[----:B------:R-:W-:Y:S01]  /*0340*/  SHF.R.S32.HI R3, RZ, 0x1f, R9 ;  /* 0x0000001fff037819 */ /* 0x000fe20000011409 */
[----:B------:R-:W-:Y:S01]  /*0350*/  IMAD.IADD R5, R7, 0x1, -R2 ;  /* 0x0000000107057824 */ /* 0x000fe200078e0a02 */
[----:B------:R-:W-:Y:S01]  /*0360*/  LOP3.LUT R0, R0, 0x1c0, RZ, 0xc0, !PT ;  /* 0x000001c000007812 */ /* 0x000fe200078ec0ff */
[----:B------:R-:W-:Y:S01]  /*0370*/  IMAD.SHL.U32 R2, R6, 0x10, RZ ;  /* 0x0000001006027824 */ /* 0x000fe200078e00ff */
[----:B------:R-:W-:Y:S01]  /*0380*/  SHF.R.S32.HI R242, RZ, 0x6, R242 ;  /* 0x00000006fff27819 */ /* 0x000fe200000114f2 */
[----:B------:R-:W-:Y:S01]  /*0390*/  IMAD.IADD R8, R8, 0x1, -R4 ;  /* 0x0000000108087824 */ /* 0x000fe200078e0a04 */
[----:B------:R-:W-:-:S02]  /*03a0*/  LOP3.LUT R213, R0, 0x8, R234, 0xf8, !PT ;  /* 0x0000000800d57812 */ /* 0x000fc400078ef8ea */
[----:B------:R-:W-:Y:S01]  /*03b0*/  LOP3.LUT R210, R0, 0x30, R2, 0xf8, !PT ;  /* 0x0000003000d27812 */ /* 0x000fe200078ef802 */
[----:B------:R-:W-:Y:S01]  /*03c0*/  IMAD.SHL.U32 R209, R242, 0x8, RZ ;  /* 0x00000008f2d17824 */ /* 0x000fe200078e00ff */
[----:B------:R-:W-:Y:S01]  /*03d0*/  SHF.R.U32.HI R7, RZ, 0x3, R0 ;  /* 0x00000003ff077819 */ /* 0x000fe20000011600 */
[C---:B------:R-:W-:Y:S01]  /*03e0*/  IMAD.SHL.U32 R0, R8.reuse, 0x20, RZ ;  /* 0x0000002008007824 */ /* 0x040fe200078e00ff */
[----:B------:R-:W-:Y:S01]  /*03f0*/  LEA.HI R239, R3, R9, RZ, 0x2 ;  /* 0x0000000903ef7211 */ /* 0x000fe200078f10ff */
[----:B------:R-:W-:Y:S01]  /*0400*/  IMAD.SHL.U32 R9, R8, 0x200, RZ ;  /* 0x0000020008097824 */ /* 0x000fe200078e00ff */
[----:B------:R-:W-:Y:S02]  /*0410*/  SHF.R.S32.HI R3, RZ, 0x1f, R10 ;  /* 0x0000001fff037819 */ /* 0x000fe4000001140a */
[----:B------:R-:W-:Y:S01]  /*0420*/  LOP3.LUT R213, R213, R7, RZ, 0x3c, !PT ;  /* 0x00000007d5d57212 */ /* 0x000fe200078e3cff */
[----:B------:R-:W-:Y:S01]  /*0430*/  IMAD R2, R242, 0x800, R9 ;  /* 0x00000800f2027824 */ /* 0x000fe200078e0209 */
[----:B------:R-:W-:-:S02]  /*0440*/  LEA.HI R11, R3, R10, RZ, 0x3 ;  /* 0x0000000a030b7211 */ /* 0x000fc400078f18ff */
[----:B------:R-:W-:Y:S01]  /*0450*/  LOP3.LUT R0, R0, 0x20, RZ, 0xc0, !PT ;  /* 0x0000002000007812 */ /* 0x000fe200078ec0ff */
[----:B------:R-:W-:Y:S01]  /*0460*/  IMAD.IADD R213, R2, 0x1, R213 ;  /* 0x0000000102d57824 */ /* 0x000fe200078e02d5 */
[----:B------:R-:W-:Y:S01]  /*0470*/  LOP3.LUT R4, R11, 0xfffffff8, RZ, 0xc0, !PT ;  /* 0xfffffff80b047812 */ /* 0x000fe200078ec0ff */
[----:B------:R-:W-:Y:S01]  /*0480*/  IMAD.SHL.U32 R2, R13, 0x2, RZ ;  /* 0x000000020d027824 */ /* 0x000fe200078e00ff */
[----:B------:R-:W-:Y:S02]  /*0490*/  LOP3.LUT R209, R0, 0x18, R209, 0xf8, !PT ;  /* 0x0000001800d17812 */ /* 0x000fe400078ef8d1 */
[----:B------:R-:W-:Y:S01]  /*04a0*/  SHF.R.S32.HI R0, RZ, 0x7, R14 ;  /* 0x00000007ff007819 */ /* 0x000fe2000001140e */
[----:B------:R-:W-:Y:S01]  /*04b0*/  IMAD.IADD R12, R10, 0x1, -R4 ;  /* 0x000000010a0c7824 */ /* 0x000fe200078e0a04 */
[----:B------:R-:W-:Y:S01]  /*04c0*/  LOP3.LUT R3, R5, 0x1, RZ, 0xc0, !PT ;  /* 0x0000000105037812 */ /* 0x000fe200078ec0ff */
[--C-:B------:R-:W-:Y:S01]  /*04d0*/  IMAD R246, R6, 0x400, R2.reuse ;  /* 0x0000040006f67824 */ /* 0x100fe200078e0202 */
[----:B------:R-:W-:Y:S01]  /*04e0*/  LEA R213, R213, UR4, 0x1 ;  /* 0x00000004d5d57c11 */ /* 0x000fe2000f8e08ff */
[----:B------:R-:W-:Y:S01]  /*04f0*/  IMAD.SHL.U32 R4, R5, 0x40, RZ ;  /* 0x0000004005047824 */ /* 0x000fe200078e00ff */
[----:B------:R-:W-:Y:S01]  /*0500*/  ISETP.NE.U32.AND P0, PT, R3, 0x1, PT ;  /* 0x000000010300780c */ /* 0x000fe20003f05070 */
[----:B------:R-:W-:Y:S01]  /*0510*/  IMAD R6, R0, 0x1000, R2 ;  /* 0x0000100000067824 */ /* 0x000fe200078e0202 */
[----:B------:R-:W-:Y:S01]  /*0520*/  LOP3.LUT R210, R210, 0x8, R234, 0xf8, !PT ;  /* 0x00000008d2d27812 */ /* 0x000fe200078ef8ea */
[----:B------:R-:W-:Y:S01]  /*0530*/  IMAD.SHL.U32 R2, R0, 0x8, RZ ;  /* 0x0000000800027824 */ /* 0x000fe200078e00ff */
[----:B------:R-:W-:Y:S01]  /*0540*/  R2P PR, R5, 0x6 ;  /* 0x0000000605007804 */ /* 0x000fe20000000000 */
[----:B------:R-:W-:Y:S01]  /*0550*/  IMAD.SHL.U32 R3, R242, 0x20, RZ ;  /* 0x00000020f2037824 */ /* 0x000fe200078e00ff */
[----:B------:R-:W-:Y:S01]  /*0560*/  LOP3.LUT R0, R4, 0x1c0, RZ, 0xc0, !PT ;  /* 0x000001c004007812 */ /* 0x000fe200078ec0ff */
[----:B------:R-:W-:Y:S01]  /*0570*/  IMAD.SHL.U32 R5, R8, 0x10, RZ ;  /* 0x0000001008057824 */ /* 0x000fe200078e00ff */
[----:B------:R-:W-:Y:S01]  /*0580*/  LOP3.LUT R2, R2, 0x8, RZ, 0xc0, !PT ;  /* 0x0000000802027812 */ /* 0x000fe200078ec0ff */
[----:B------:R-:W-:Y:S01]  /*0590*/  IMAD R6, R248, 0x400, R6 ;  /* 0x00000400f8067824 */ /* 0x000fe200078e0206 */
[----:B------:R-:W-:-:S02]  /*05a0*/  LOP3.LUT R4, R0, 0x20, R3, 0xf8, !PT ;  /* 0x0000002000047812 */ /* 0x000fc400078ef803 */
[----:B------:R-:W-:Y:S02]  /*05b0*/  SHF.R.U32.HI R3, RZ, 0x3, R0 ;  /* 0x00000003ff037819 */ /* 0x000fe40000011600 */
[----:B------:R-:W-:Y:S01]  /*05c0*/  LOP3.LUT R10, R2, 0x10, R5, 0xf8, !PT ;  /* 0x00000010020a7812 */ /* 0x000fe200078ef805 */
[----:B------:R-:W-:Y:S01]  /*05d0*/  IMAD.SHL.U32 R5, R12, 0x40, RZ ;  /* 0x000000400c057824 */ /* 0x000fe200078e00ff */
[----:B------:R-:W-:Y:S02]  /*05e0*/  LOP3.LUT R4, R4, R3, RZ, 0x3c, !PT ;  /* 0x0000000304047212 */ /* 0x000fe400078e3cff */
[----:B------:R-:W-:Y:S01]  /*05f0*/  LOP3.LUT R3, R3, R0, R2, 0x1e, !PT ;  /* 0x0000000003037212 */ /* 0x000fe200078e1e02 */
[----:B------:R-:W-:Y:S01]  /*0600*/  IMAD.SHL.U32 R0, R11, 0x40, RZ ;  /* 0x000000400b007824 */ /* 0x000fe200078e00ff */
[----:B------:R-:W-:Y:S01]  /*0610*/  LOP3.LUT R5, R5, 0x1c0, RZ, 0xc0, !PT ;  /* 0x000001c005057812 */ /* 0x000fe200078ec0ff */
[----:B------:R-:W-:Y:S01]  /*0620*/  IMAD.IADD R229, R4, 0x1, R6 ;  /* 0x0000000104e57824 */ /* 0x000fe200078e0206 */
[----:B------:R-:W-:Y:S01]  /*0630*/  LOP3.LUT P4, RZ, R244, 0x2, RZ, 0xc0, !PT ;  /* 0x00000002f4ff7812 */ /* 0x000fe2000788c0ff */
[----:B------:R-:W-:Y:S01]  /*0640*/  IMAD.SHL.U32 R2, R8, 0x8, RZ ;  /* 0x0000000808027824 */ /* 0x000fe200078e00ff */
[----:B------:R-:W-:Y:S01]  /*0650*/  SHF.R.U32.HI R6, RZ, 0x3, R5 ;  /* 0x00000003ff067819 */ /* 0x000fe20000011605 */
[----:B------:R-:W-:Y:S01]  /*0660*/  IMAD.IADD R246, R246, 0x1, R3 ;  /* 0x00000001f6f67824 */ /* 0x000fe200078e0203 */
[----:B------:R-:W-:-:S02]  /*0670*/  LOP3.LUT R0, R0, 0xfffffe00, RZ, 0xc0, !PT ;  /* 0xfffffe0000007812 */ /* 0x000fc400078ec0ff */
[C-C-:B------:R-:W-:Y:S02]  /*0680*/  LOP3.LUT R4, R6.reuse, R10, R5.reuse, 0x1e, !PT ;  /* 0x0000000a06047212 */ /* 0x140fe400078e1e05 */
[----:B------:R-:W-:Y:S01]  /*0690*/  LOP3.LUT R209, R6, R209, R5, 0x1e, !PT ;  /* 0x000000d106d17212 */ /* 0x000fe200078e1e05 */
[----:B------:R-:W-:Y:S01]  /*06a0*/  IMAD R3, R248, 0x400, R0 ;  /* 0x00000400f8037824 */ /* 0x000fe200078e0200 */
[----:B------:R-:W-:Y:S02]  /*06b0*/  LOP3.LUT R2, R5, 0x8, R2, 0xf8, !PT ;  /* 0x0000000805027812 */ /* 0x000fe400078ef802 */
[-C--:B------:R-:W-:Y:S02]  /*06c0*/  LOP3.LUT R220, R4, R0.reuse, RZ, 0xfc, !PT ;  /* 0x0000000004dc7212 */ /* 0x080fe400078efcff */
[----:B------:R-:W-:Y:S01]  /*06d0*/  LOP3.LUT R209, R209, R0, RZ, 0xfc, !PT ;  /* 0x00000000d1d17212 */ /* 0x000fe200078efcff */
[----:B------:R-:W-:Y:S01]  /*06e0*/  IMAD.U32 R0, RZ, RZ, UR5 ;  /* 0x00000005ff007e24 */ /* 0x000fe2000f8e00ff */
[----:B------:R-:W-:Y:S01]  /*06f0*/  LOP3.LUT R2, R2, R6, RZ, 0x3c, !PT ;  /* 0x0000000602027212 */ /* 0x000fe200078e3cff */
[----:B------:R-:W-:Y:S01]  /*0700*/  USHF.R.S32.HI UR5, URZ, 0x1f, UR43 ;  /* 0x0000001f3f057899 */ /* 0x000fe2000801142b */
[----:B------:R-:W-:-:S02]  /*0710*/  SEL R214, R249, 0xffffffe0, !P4 ;  /* 0xffffffe0f9d67807 */ /* 0x000fc40006000000 */
[----:B------:R-:W-:Y:S01]  /*0720*/  LOP3.LUT P3, RZ, R244, 0x4, RZ, 0xc0, !PT ;  /* 0x00000004f4ff7812 */ /* 0x000fe2000786c0ff */
[----:B------:R-:W-:Y:S01]  /*0730*/  IMAD.IADD R218, R3, 0x1, R2 ;  /* 0x0000000103da7824 */ /* 0x000fe200078e0202 */
[----:B------:R-:W-:Y:S01]  /*0740*/  SEL R249, R249, 0xffffffe0, !P1 ;  /* 0xffffffe0f9f97807 */ /* 0x000fe20004800000 */
[----:B------:R-:W-:Y:S01]  /*0750*/  IMAD.U32 R2, RZ, RZ, UR6 ;  /* 0x00000006ff027e24 */ /* 0x000fe2000f8e00ff */
[----:B------:R-:W-:Y:S01]  /*0760*/  LEA R229, R229, UR4, 0x1 ;  /* 0x00000004e5e57c11 */ /* 0x000fe2000f8e08ff */
[----:B------:R-:W-:Y:S01]  /*0770*/  IMAD.U32 R0, RZ, RZ, UR5 ;  /* 0x00000005ff007e24 */ /* 0x000fe2000f8e00ff */
[----:B------:R-:W-:Y:S01]  /*0780*/  SEL R231, R231, 0x10, !P0 ;  /* 0x00000010e7e77807 */ /* 0x000fe20004000000 */
[----:B------:R-:W-:Y:S01]  /*0790*/  IMAD.U32 R2, RZ, RZ, UR5 ;  /* 0x00000005ff027e24 */ /* 0x000fe2000f8e00ff */
[----:B------:R-:W-:Y:S01]  /*07a0*/  UIADD3 UR5, UR4, 0xc000, URZ ;  /* 0x0000c00004057890 */ /* 0x000fe2000fffe03f */
[----:B------:R-:W-:Y:S01]  /*07b0*/  IMAD.MOV.U32 R0, RZ, RZ, 0x40 ;  /* 0x00000040ff007424 */ /* 0x000fe200078e00ff */
[----:B------:R-:W-:Y:S01]  /*07c0*/  SHF.R.S32.HI R239, RZ, 0x2, R239 ;  /* 0x00000002ffef7819 */ /* 0x000fe200000114ef */
[----:B------:R-:W-:Y:S01]  /*07d0*/  IMAD.IADD R230, R229, 0x1, R249 ;  /* 0x00000001e5e67824 */ /* 0x000fe200078e02f9 */
[----:B------:R-:W-:Y:S01]  /*07e0*/  LOP3.LUT R210, R9, R210, R7, 0xf6, !PT ;  /* 0x000000d209d27212 */ /* 0x000fe200078ef607 */
[----:B------:R-:W-:Y:S01]  /*07f0*/  IMAD.IADD R214, R214, 0x1, R213 ;  /* 0x00000001d6d67824 */ /* 0x000fe200078e02d5 */
[----:B------:R-:W-:Y:S01]  /*0800*/  LEA R246, R246, UR5, 0x1 ;  /* 0x00000005f6f67c11 */ /* 0x000fe2000f8e08ff */
[----:B------:R-:W-:Y:S01]  /*0810*/  IMAD.IADD R232, R229, 0x1, R231 ;  /* 0x00000001e5e87824 */ /* 0x000fe200078e02e7 */
[----:B------:R-:W-:Y:S01]  /*0820*/  SEL R215, R0, 0xffffffc0, !P3 ;  /* 0xffffffc000d77807 */ /* 0x000fe20005800000 */
[----:B------:R-:W-:Y:S01]  /*0830*/  IMAD.SHL.U32 R244, R244, 0x8, RZ ;  /* 0x00000008f4f47824 */ /* 0x000fe200078e00ff */
[----:B------:R-:W-:Y:S01]  /*0840*/  SEL R0, R0, 0xffffffc0, !P2 ;  /* 0xffffffc000007807 */ /* 0x000fe20005000000 */
[----:B------:R-:W-:Y:S01]  /*0850*/  VIADD R252, R246, 0x420 ;  /* 0x00000420f6fc7836 */ /* 0x000fe20000000000 */
[----:B------:R-:W-:Y:S01]  /*0860*/  SHF.R.S32.HI R234, RZ, 0x3, R234 ;  /* 0x00000003ffea7819 */ /* 0x000fe200000114ea */
[----:B------:R-:W-:Y:S01]  /*0870*/  IMAD.IADD R249, R249, 0x1, R246 ;  /* 0x00000001f9f97824 */ /* 0x000fe200078e02f6 */
[----:B------:R-:W-:Y:S01]  /*0880*/  LEA R210, R210, UR4, 0x1 ;  /* 0x00000004d2d27c11 */ /* 0x000fe2000f8e08ff */
[----:B------:R-:W-:Y:S01]  /*0890*/  @P1 VIADD R252, R246, 0x3e0 ;  /* 0x000003e0f6fc1836 */ /* 0x000fe20000000000 */
[----:B------:R-:W-:Y:S01]  /*08a0*/  LEA R209, R209, UR5, 0x1 ;  /* 0x00000005d1d17c11 */ /* 0x000fe2000f8e08ff */
[----:B------:R-:W-:-:S02]  /*08b0*/  IMAD.IADD R216, R215, 0x1, R213 ;  /* 0x00000001d7d87824 */ /* 0x000fc400078e02d5 */
[----:B------:R-:W-:Y:S02]  /*08c0*/  IMAD R239, R248, 0x10, R239 ;  /* 0x00000010f8ef7824 */ /* 0x000fe400078e02ef */
[----:B------:R-:W-:Y:S02]  /*08d0*/  IMAD.IADD R215, R215, 0x1, R214 ;  /* 0x00000001d7d77824 */ /* 0x000fe400078e02d6 */
[----:B------:R-:W-:Y:S02]  /*08e0*/  IMAD.IADD R247, R246, 0x1, R0 ;  /* 0x00000001f6f77824 */ /* 0x000fe400078e0200 */
[----:B------:R-:W-:Y:S02]  /*08f0*/  IMAD.IADD R231, R231, 0x1, R230 ;  /* 0x00000001e7e77824 */ /* 0x000fe400078e02e6 */
[----:B------:R-:W-:Y:S02]  /*0900*/  IMAD.IADD R250, R249, 0x1, R0 ;  /* 0x00000001f9fa7824 */ /* 0x000fe400078e0200 */
[----:B------:R-:W-:-:S02]  /*0910*/  IMAD.IADD R251, R0, 0x1, R252 ;  /* 0x0000000100fb7824 */ /* 0x000fc400078e02fc */
[----:B------:R-:W-:Y:S01]  /*0920*/  IMAD.U32 R2, RZ, RZ, UR6 ;  /* 0x00000006ff027e24 */ /* 0x000fe2000f8e00ff */
[----:B------:R-:W-:-:S06]  /*0930*/  ULDC.64 UR6, c[0x0][0x208] ;  /* 0x0000820000067ab9 */ /* 0x000fcc0000000a00 */
.L_x_1279:
        /* <DEDUP_REMOVED lines=16> */
[----:B-12---:R-:W-:Y:S01]  /*0a40*/  IMAD.U32 R2, RZ, RZ, UR8 ;  /* 0x00000008ff027e24 */ /* 0x006fe2000f8e00ff */
        /* <DEDUP_REMOVED lines=50> */
.L_x_1235:
        /* <DEDUP_REMOVED lines=16> */
[----:B------:R-:W-:-:S02]  /*0e70*/  ULDC.64 UR36, c[0x0][0x240] ;  /* 0x0000900000247ab9 */ /* 0x000fc40000000a00 */
[----:B------:R-:W-:Y:S01]  /*0e80*/  @!UP1 ULDC.64 UR10, c[0x0][0x418] ;  /* 0x00010600000a9ab9 */ /* 0x000fe20000000a00 */
[----:B------:R-:W-:Y:S01]  /*0e90*/  ULDC UR57, c[0x0][0x2d4] ;  /* 0x0000b50000397ab9 */ /* 0x000fe20000000800 */
[----:B------:R-:W-:Y:S01]  /*0ea0*/  ULDC.U8 UR41, c[0x0][0x3d8] ;  /* 0x0000f60000297ab9 */ /* 0x000fe20000000000 */
[----:B------:R-:W-:Y:S02]  /*0eb0*/  UIMAD.WIDE.U32 UR16, UR8, UR36, URZ ;  /* 0x00000024081072a5 */ /* 0x000fe4000f8e003f */
[----:B------:R-:W-:Y:S02]  /*0ec0*/  USHF.R.S32.HI UR33, URZ, 0x1f, UR57 ;  /* 0x0000001f3f217899 */ /* 0x000fe40008011439 */
[----:B------:R-:W-:Y:S02]  /*0ed0*/  @UP0 UIADD3 UR22, UR21, UR26, URZ ;  /* 0x0000001a15160290 */ /* 0x000fe4000fffe03f */
[----:B------:R-:W-:Y:S01]  /*0ee0*/  UISETP.NE.AND UP3, UPT, UR41, URZ, UPT ;  /* 0x0000003f2900728c */ /* 0x000fe2000bf65270 */
[----:B-1----:R-:W-:Y:S01]  /*0ef0*/  IABS R5, R6 ;  /* 0x0000000600057213 */ /* 0x002fe20000000000 */
[----:B------:R-:W-:Y:S01]  /*0f00*/  USHF.L.U32 UR14, UR43, 0x7, URZ ;  /* 0x000000072b0e7899 */ /* 0x000fe2000800063f */
[----:B------:R-:W-:Y:S01]  /*0f10*/  ISETP.NE.AND P3, PT, R6, RZ, PT ;  /* 0x000000ff0600720c */ /* 0x000fe20003f65270 */
[----:B------:R-:W-:Y:S01]  /*0f20*/  USEL UR54, UR18, UR16, !UP1 ;  /* 0x0000001012367287 */ /* 0x000fe2000c800000 */
[----:B------:R-:W1:Y:S01]  /*0f30*/  I2F.RP R2, R5 ;  /* 0x0000000500027306 */ /* 0x000e620000209400 */
[----:B------:R-:W-:Y:S01]  /*0f40*/  UIADD3 UR24, UR19, UR24, URZ ;  /* 0x0000001813187290 */ /* 0x000fe2000fffe03f */
[----:B------:R-:W-:Y:S01]  /*0f50*/  ULDC UR60, c[0x0][0x2dc] ;  /* 0x0000b700003c7ab9 */ /* 0x000fe20000000800 */
[----:B--2---:R-:W-:Y:S01]  /*0f60*/  UIMAD.WIDE.U32 UR28, UR9, UR12, URZ ;  /* 0x0000000c091c72a5 */ /* 0x004fe2000f8e003f */
[----:B------:R-:W-:Y:S01]  /*0f70*/  ULDC UR59, c[0x0][0x270] ;  /* 0x00009c00003b7ab9 */ /* 0x000fe20000000800 */
[----:B------:R-:W-:-:S02]  /*0f80*/  @!UP1 UIMAD.WIDE.U32 UR34, UR43, UR10, URZ ;  /* 0x0000000a2b2292a5 */ /* 0x000fc4000f8e003f */
[----:B------:R-:W-:Y:S02]  /*0f90*/  UIMAD UR47, UR9, UR13, UR29 ;  /* 0x0000000d092f72a4 */ /* 0x000fe4000f8e021d */
[----:B------:R-:W-:Y:S01]  /*0fa0*/  @!UP1 UIMAD UR9, UR56, UR10, URZ ;  /* 0x0000000a380992a4 */ /* 0x000fe2000f8e023f */
[----:B------:R-:W-:Y:S01]  /*0fb0*/  @UP1 ULDC.64 UR12, c[0x0][0x420] ;  /* 0x00010800000c1ab9 */ /* 0x000fe20000000a00 */
[----:B------:R-:W-:Y:S01]  /*0fc0*/  USEL UR29, UR14, URZ, UP2 ;  /* 0x0000003f0e1d7287 */ /* 0x000fe20009000000 */
[----:B-1----:R-:W1:Y:S01]  /*0fd0*/  MUFU.RCP R2, R2 ;  /* 0x0000000200027308 */ /* 0x002e620000001000 */
[----:B------:R-:W-:Y:S02]  /*0fe0*/  @UP1 UIMAD.WIDE.U32 UR38, UR8, UR12, URZ ;  /* 0x0000000c082612a5 */ /* 0x000fe4000f8e003f */
[----:B------:R-:W-:Y:S02]  /*0ff0*/  @!UP1 UIMAD UR27, UR43, UR11, UR9 ;  /* 0x0000000b2b1b92a4 */ /* 0x000fe4000f8e0209 */
[----:B------:R-:W-:-:S02]  /*1000*/  UIADD3 UR9, UR31, 0x3f, URZ ;  /* 0x0000003f1f097890 */ /* 0x000fc4000fffe03f */
[----:B------:R-:W-:Y:S02]  /*1010*/  @UP1 UIMAD UR45, UR8, UR13, UR39 ;  /* 0x0000000d082d12a4 */ /* 0x000fe4000f8e0227 */
[----:B------:R-:W-:Y:S02]  /*1020*/  USHF.L.U64.HI UR12, UR43, 0x7, UR56 ;  /* 0x000000072b0c7899 */ /* 0x000fe40008010238 */
[----:B------:R-:W-:Y:S02]  /*1030*/  USHF.R.S32.HI UR13, URZ, 0x1f, UR9 ;  /* 0x0000001f3f0d7899 */ /* 0x000fe40008011409 */
[----:B------:R-:W-:Y:S02]  /*1040*/  USEL UR32, UR12, URZ, UP2 ;  /* 0x0000003f0c207287 */ /* 0x000fe40009000000 */
[----:B------:R-:W-:Y:S01]  /*1050*/  ULEA.HI UR41, UR13, UR9, URZ, 0x6 ;  /* 0x000000090d297291 */ /* 0x000fe2000f8f303f */
[----:B-1----:R-:W-:Y:S02]  /*1060*/  VIADD R2, R2, 0xffffffe ;  /* 0x0ffffffe02027836 */ /* 0x002fe40000000000 */
[----:B------:R-:W-:Y:S01]  /*1070*/  @UP0 ULDC.64 UR12, c[0x0][0x248] ;  /* 0x00009200000c0ab9 */ /* 0x000fe20000000a00 */
[----:B------:R-:W-:Y:S01]  /*1080*/  UIMAD UR9, UR33, UR43, URZ ;  /* 0x0000002b210972a4 */ /* 0x000fe2000f8e023f */
[----:B------:R-:W1:Y:S01]  /*1090*/  F2I.FTZ.U32.TRUNC.NTZ R3, R2 ;  /* 0x0000000200037305 */ /* 0x000e62000021f000 */
[----:B------:R-:W-:-:S02]  /*10a0*/  @UP0 UIMAD.WIDE.U32 UR18, UR22, UR12, URZ ;  /* 0x0000000c161202a5 */ /* 0x000fc4000f8e003f */
[----:B------:R-:W-:Y:S02]  /*10b0*/  UIMAD.WIDE UR14, UR60, UR59, URZ ;  /* 0x0000003b3c0e72a5 */ /* 0x000fe4000f8e023f */
[----:B------:R-:W-:Y:S02]  /*10c0*/  UIMAD.WIDE.U32 UR10, UR43, UR57, URZ ;  /* 0x000000392b0a72a5 */ /* 0x000fe4000f8e003f */
[----:B------:R-:W-:Y:S02]  /*10d0*/  UIMAD UR9, UR56, UR57, UR9 ;  /* 0x00000039380972a4 */ /* 0x000fe4000f8e0209 */
[----:B------:R-:W-:Y:S01]  /*10e0*/  UIMAD UR23, UR8, UR37, URZ ;  /* 0x00000025081772a4 */ /* 0x000fe2000f8e023f */
[----:B------:R-:W-:Y:S01]  /*10f0*/  @UP0 UMOV UR44, UR18 ;  /* 0x00000012002c0c82 */ /* 0x000fe20008000000 */
[----:B------:R-:W-:Y:S02]  /*1100*/  UIMAD UR18, UR15, UR10, URZ ;  /* 0x0000000a0f1272a4 */ /* 0x000fe4000f8e023f */
[----:B------:R-:W-:Y:S01]  /*1110*/  UIADD3 UR9, UR11, UR9, URZ ;  /* 0x000000090b097290 */ /* 0x000fe2000fffe03f */
[----:B-1----:R-:W-:Y:S01]  /*1120*/  IMAD.MOV R0, RZ, RZ, -R3 ;  /* 0x000000ffff007224 */ /* 0x002fe200078e0a03 */
[----:B------:R-:W-:Y:S01]  /*1130*/  @UP1 UIADD3 UR24, UR17, UR23, URZ ;  /* 0x0000001711181290 */ /* 0x000fe2000fffe03f */
[----:B------:R-:W-:Y:S01]  /*1140*/  IMAD.MOV.U32 R2, RZ, RZ, RZ ;  /* 0x000000ffff027224 */ /* 0x000fe200078e00ff */
[----:B------:R-:W-:Y:S01]  /*1150*/  UIMAD.WIDE.U32 UR16, UR14, UR10, URZ ;  /* 0x0000000a0e1072a5 */ /* 0x000fe2000f8e003f */
[----:B------:R-:W-:Y:S01]  /*1160*/  IMAD R0, R0, R5, RZ ;  /* 0x0000000500007224 */ /* 0x000fe200078e02ff */
[----:B------:R-:W-:Y:S01]  /*1170*/  UIMAD UR9, UR14, UR9, UR18 ;  /* 0x000000090e0972a4 */ /* 0x000fe2000f8e0212 */
[----:B------:R-:W-:-:S02]  /*1180*/  ULDC.U8 UR42, c[0x0][0x480] ;  /* 0x00012000002a7ab9 */ /* 0x000fc40000000000 */
[----:B------:R-:W-:Y:S01]  /*1190*/  IMAD.HI.U32 R0, R3, R0, R2 ;  /* 0x0000000003007227 */ /* 0x000fe200078e0002 */
[----:B------:R-:W-:Y:S01]  /*11a0*/  MOV R2, R4 ;  /* 0x0000000400027202 */ /* 0x000fe20000000f00 */
[----:B------:R-:W-:Y:S01]  /*11b0*/  ULDC UR40, c[0x0][0x2c4] ;  /* 0x0000b10000287ab9 */ /* 0x000fe20000000800 */
[----:B------:R-:W-:Y:S02]  /*11c0*/  UISETP.NE.AND UP4, UPT, UR42, URZ, UPT ;  /* 0x0000003f2a00728c */ /* 0x000fe4000bf85270 */
[----:B------:R-:W-:Y:S01]  /*11d0*/  UIMAD.WIDE.U32 UR10, UR14, UR8, URZ ;  /* 0x000000080e0a72a5 */ /* 0x000fe2000f8e003f */
[----:B------:R-:W-:Y:S01]  /*11e0*/  IMAD.HI.U32 R0, R0, R2, RZ ;  /* 0x0000000200007227 */ /* 0x000fe200078e00ff */
[----:B------:R-:W-:Y:S02]  /*11f0*/  @UP3 UIMAD UR18, UR43, UR40, URZ ;  /* 0x000000282b1232a4 */ /* 0x000fe4000f8e023f */
[----:B------:R-:W-:Y:S01]  /*1200*/  UIADD3 UR42, UR17, UR9, URZ ;  /* 0x00000009112a7290 */ /* 0x000fe2000fffe03f */
[----:B------:R-:W-:Y:S01]  /*1210*/  IMAD.MOV R3, RZ, RZ, -R0 ;  /* 0x000000ffff037224 */ /* 0x000fe200078e0a00 */
[----:B------:R-:W-:-:S02]  /*1220*/  @UP0 UIMAD UR22, UR22, UR13, URZ ;  /* 0x0000000d161602a4 */ /* 0x000fc4000f8e023f */
[----:B------:R-:W-:Y:S01]  /*1230*/  ULOP3.LUT UR9, UR41, 0xffffffc0, URZ, 0xc0, !UPT ;  /* 0xffffffc029097892 */ /* 0x000fe2000f8ec03f */
[C---:B------:R-:W-:Y:S01]  /*1240*/  IMAD R2, R5.reuse, R3, R2 ;  /* 0x0000000305027224 */ /* 0x040fe200078e0202 */
[----:B------:R-:W-:Y:S02]  /*1250*/  USEL UR53, UR16, UR10, !UP1 ;  /* 0x0000000a10357287 */ /* 0x000fe4000c800000 */
[----:B------:R-:W-:Y:S02]  /*1260*/  @UP3 USEL UR10, UR18, UR8, !UP1 ;  /* 0x00000008120a3287 */ /* 0x000fe4000c800000 */
[----:B------:R-:W-:Y:S01]  /*1270*/  ISETP.GT.U32.AND P1, PT, R5, R2, PT ;  /* 0x000000020500720c */ /* 0x000fe20003f24070 */
[----:B------:R-:W-:Y:S02]  /*1280*/  @UP0 UIADD3 UR46, UR19, UR22, URZ ;  /* 0x00000016132e0290 */ /* 0x000fe4000fffe03f */
[----:B------:R-:W-:Y:S01]  /*1290*/  UIADD3 UR9, UR9, -0x40, URZ ;  /* 0xffffffc009097890 */ /* 0x000fe2000fffe03f */
[----:B------:R-:W-:Y:S01]  /*12a0*/  @UP3 ULDC UR19, c[0x0][0x2e4] ;  /* 0x0000b90000133ab9 */ /* 0x000fe20000000800 */
[----:B------:R-:W-:-:S02]  /*12b0*/  @!UP3 UIMAD UR17, UR43, UR59, UR55 ;  /* 0x0000003b2b11b2a4 */ /* 0x000fc4000f8e0237 */
[----:B------:R-:W-:Y:S02]  /*12c0*/  @UP3 UIMAD UR23, UR55, UR19, UR10 ;  /* 0x00000013371732a4 */ /* 0x000fe4000f8e020a */
[----:B------:R-:W-:Y:S02]  /*12d0*/  USHF.R.S32.HI UR19, URZ, 0x1f, UR9 ;  /* 0x0000001f3f137899 */ /* 0x000fe40008011409 */
        /* <DEDUP_REMOVED lines=15> */
[----:B------:R-:W-:Y:S02]  /*13d0*/  UIMAD UR16, UR14, UR17, UR15 ;  /* 0x000000110e1072a4 */ /* 0x000fe4000f8e020f */
[----:B------:R-:W-:Y:S02]  /*13e0*/  @UP0 UIMAD.WIDE.U32 UR14, UR25, UR10, URZ ;  /* 0x0000000a190e02a5 */ /* 0x000fe4000f8e003f */
[----:B------:R-:W-:Y:S01]  /*13f0*/  @P0 VIADD R0, R0, 0x1 ;  /* 0x0000000100000836 */ /* 0x000fe20000000000 */
[----:B------:R-:W-:Y:S01]  /*1400*/  UIMAD UR48, UR55, UR60, URZ ;  /* 0x0000003c373072a4 */ /* 0x000fe2000f8e023f */
[----:B------:R-:W-:Y:S01]  /*1410*/  PLOP3.LUT P0, PT, PT, PT, UP3, 0x80, 0x0 ;  /* 0x000000000000781c */ /* 0x000fe20003f0f038 */
[----:B------:R-:W-:Y:S01]  /*1420*/  @UP0 UIMAD UR17, UR25, UR11, URZ ;  /* 0x0000000b191102a4 */ /* 0x000fe2000f8e023f */
[----:B------:R-:W-:Y:S01]  /*1430*/  IMAD.MOV.U32 R8, RZ, RZ, R0 ;  /* 0x000000ffff087224 */ /* 0x000fe200078e0000 */
[----:B------:R-:W-:-:S02]  /*1440*/  USEL UR49, UR47, URZ, UP4 ;  /* 0x0000003f2f317287 */ /* 0x000fc4000a000000 */
[----:B------:R-:W-:Y:S02]  /*1450*/  USHF.R.S32.HI UR50, URZ, 0x1f, UR30 ;  /* 0x0000001f3f327899 */ /* 0x000fe4000801141e */
[----:B------:R-:W-:Y:S01]  /*1460*/  @!UP1 UIADD3 UR45, UR35, UR27, URZ ;  /* 0x0000001b232d9290 */ /* 0x000fe2000fffe03f */
[----:B------:R-:W-:Y:S01]  /*1470*/  @!P2 IADD3 R8, -R8, RZ, RZ ;  /* 0x000000ff0808a210 */ /* 0x000fe20007ffe1ff */
[----:B------:R-:W-:Y:S01]  /*1480*/  USHF.R.S32.HI UR52, URZ, 0x1f, UR48 ;  /* 0x0000001f3f347899 */ /* 0x000fe20008011430 */
[----:B------:R-:W-:Y:S01]  /*1490*/  @!P3 LOP3.LUT R8, RZ, R6, RZ, 0x33, !PT ;  /* 0x00000006ff08b212 */ /* 0x000fe200078e33ff */
[----:B------:R-:W-:Y:S02]  /*14a0*/  USEL UR51, UR28, URZ, UP4 ;  /* 0x0000003f1c337287 */ /* 0x000fe4000a000000 */
[----:B------:R-:W-:Y:S02]  /*14b0*/  @UP0 UIADD3 UR40, UR15, UR17, URZ ;  /* 0x000000110f280290 */ /* 0x000fe4000fffe03f */
        /* <DEDUP_REMOVED lines=15> */
.L_x_1237:
        /* <DEDUP_REMOVED lines=13> */
.L_x_1238:
        /* <DEDUP_REMOVED lines=11> */
.L_x_1239:
[----:B------:R-:W-:-:S04]  /*1730*/  UIMAD UR8, UR43, UR59, UR55 ;  /* 0x0000003b2b0872a4 */ /* 0x000fc8000f8e0237 */
[----:B------:R-:W-:-:S12]  /*1740*/  UIMAD UR8, UR8, UR57, URZ ;  /* 0x00000039080872a4 */ /* 0x000fd8000f8e023f */
.L_x_1240:
[----:B------:R-:W1:Y:S01]  /*1750*/  LDC.64 R12, c[0x0][0x420] ;  /* 0x00010800ff0c7b82 */ /* 0x000e620000000a00 */
[----:B------:R-:W2:Y:S01]  /*1760*/  S2R R42, SR_TID.X ;  /* 0x00000000002a7919 */ /* 0x000ea20000002100 */
[----:B------:R-:W-:Y:S01]  /*1770*/  SHF.R.S32.HI R32, RZ, 0x1f, R234 ;  /* 0x0000001fff207819 */ /* 0x000fe200000114ea */
[----:B------:R-:W-:Y:S01]  /*1780*/  USHF.R.S32.HI UR18, URZ, 0x1f, UR55 ;  /* 0x0000001f3f127899 */ /* 0x000fe20008011437 */
[----:B------:R-:W-:Y:S01]  /*1790*/  IADD3 R0, P0, R234, UR9, RZ ;  /* 0x00000009ea007c10 */ /* 0x000fe2000ff1e0ff */
[----:B------:R-:W-:Y:S01]  /*17a0*/  UIADD3 UR28, UR9, UR8, URZ ;  /* 0x00000008091c7290 */ /* 0x000fe2000fffe03f */
[----:B------:R-:W-:Y:S01]  /*17b0*/  SHF.R.S32.HI R245, RZ, 0x1f, R244 ;  /* 0x0000001ffff57819 */ /* 0x000fe200000114f4 */
[----:B------:R-:W-:Y:S01]  /*17c0*/  ULDC.64 UR16, c[0x0][0x258] ;  /* 0x0000960000107ab9 */ /* 0x000fe20000000a00 */
[----:B------:R-:W-:Y:S01]  /*17d0*/  IADD3.X R3, R32, UR19, RZ, P0, !PT ;  /* 0x0000001320037c10 */ /* 0x000fe200087fe4ff */
[----:B------:R-:W-:Y:S01]  /*17e0*/  UIADD3 UR23, UR9, UR23, URZ ;  /* 0x0000001709177290 */ /* 0x000fe2000fffe03f */
[----:B------:R-:W-:Y:S01]  /*17f0*/  IADD3 R2, P0, R244, UR14, RZ ;  /* 0x0000000ef4027c10 */ /* 0x000fe2000ff1e0ff */
[----:B------:R-:W-:Y:S01]  /*1800*/  ULDC.64 UR14, c[0x0][0x428] ;  /* 0x00010a00000e7ab9 */ /* 0x000fe20000000a00 */
[----:B------:R-:W-:Y:S01]  /*1810*/  UISETP.GE.AND UP2, UPT, UR31, 0x1, UPT ;  /* 0x000000011f00788c */ /* 0x000fe2000bf46270 */
[----:B------:R-:W-:Y:S01]  /*1820*/  IMAD R4, R3, UR36, RZ ;  /* 0x0000002403047c24 */ /* 0x000fe2000f8e02ff */
[----:B------:R-:W-:Y:S01]  /*1830*/  IADD3.X R3, R245, UR45, RZ, P0, !PT ;  /* 0x0000002df5037c10 */ /* 0x000fe200087fe4ff */
[----:B------:R-:W-:Y:S01]  /*1840*/  UIMAD UR8, UR18, UR14, URZ ;  /* 0x0000000e120872a4 */ /* 0x000fe2000f8e023f */
[----:B------:R-:W-:Y:S01]  /*1850*/  BSSY B1, `(.L_x_1236) ;  /* 0x0000935000017945 */ /* 0x000fe20003800000 */
[C---:B------:R-:W-:Y:S01]  /*1860*/  IMAD R7, R0.reuse, UR37, R4 ;  /* 0x0000002500077c24 */ /* 0x040fe2000f8e0204 */
[----:B------:R-:W-:Y:S01]  /*1870*/  UIMAD UR18, UR18, UR16, URZ ;  /* 0x00000010121272a4 */ /* 0x000fe2000f8e023f */
[----:B------:R-:W-:Y:S01]  /*1880*/  IMAD.WIDE.U32 R4, R0, UR36, R244 ;  /* 0x0000002400047c25 */ /* 0x000fe2000f8e00f4 */
[----:B------:R-:W-:-:S02]  /*1890*/  UIMAD UR15, UR55, UR15, UR8 ;  /* 0x0000000f370f72a4 */ /* 0x000fc4000f8e0208 */
[----:B------:R-:W-:Y:S01]  /*18a0*/  UIMAD UR22, UR55, UR17, UR18 ;  /* 0x00000011371672a4 */ /* 0x000fe2000f8e0212 */
[----:B------:R-:W-:Y:S01]  /*18b0*/  IMAD.U32 R0, RZ, RZ, UR14 ;  /* 0x0000000eff007e24 */ /* 0x000fe2000f8e00ff */
[----:B------:R-:W-:Y:S01]  /*18c0*/  IADD3 R4, P0, R4, UR54, RZ ;  /* 0x0000003604047c10 */ /* 0x000fe2000ff1e0ff */
[C---:B-1----:R-:W-:Y:S01]  /*18d0*/  IMAD R6, R12.reuse, UR19, RZ ;  /* 0x000000130c067c24 */ /* 0x042fe2000f8e02ff */
[----:B------:R-:W-:Y:S01]  /*18e0*/  ULDC.64 UR18, c[0x0][0x210] ;  /* 0x0000840000127ab9 */ /* 0x000fe20000000a00 */
[----:B------:R-:W-:Y:S01]  /*18f0*/  IMAD.WIDE.U32 R2, R12, UR9, R2 ;  /* 0x000000090c027c25 */ /* 0x000fe2000f8e0002 */
[----:B------:R-:W-:Y:S01]  /*1900*/  IADD3.X R5, R5, UR24, R7, P0, !PT ;  /* 0x0000001805057c10 */ /* 0x000fe200087fe407 */
[----:B------:R-:W-:Y:S01]  /*1910*/  ULDC.64 UR24, c[0x0][0x3e0] ;  /* 0x0000f80000187ab9 */ /* 0x000fe20000000a00 */
[----:B------:R-:W-:Y:S01]  /*1920*/  ULDC.64 UR34, c[0x0][0x2b0] ;  /* 0x0000ac0000227ab9 */ /* 0x000fe20000000a00 */
[----:B------:R-:W-:Y:S01]  /*1930*/  IMAD R6, R13, UR9, R6 ;  /* 0x000000090d067c24 */ /* 0x000fe2000f8e0206 */
[----:B------:R-:W-:Y:S01]  /*1940*/  UIMAD UR9, UR60, UR59, URZ ;  /* 0x0000003b3c0972a4 */ /* 0x000fe2000f8e023f */
[----:B--2---:R-:W-:Y:S01]  /*1950*/  SHF.R.S32.HI R43, RZ, 0x1f, R42 ;  /* 0x0000001fff2b7819 */ /* 0x004fe2000001142a */
[----:B------:R-:W-:Y:S01]  /*1960*/  ULDC.64 UR38, c[0x0][0x478] ;  /* 0x00011e0000267ab9 */ /* 0x000fe20000000a00 */
[----:B------:R-:W-:Y:S01]  /*1970*/  IMAD.IADD R3, R3, 0x1, R6 ;  /* 0x0000000103037824 */ /* 0x000fe200078e0206 */
[----:B------:R-:W-:Y:S01]  /*1980*/  USHF.L.U32 UR8, UR9, 0x6, URZ ;  /* 0x0000000609087899 */ /* 0x000fe2000800063f */
[----:B------:R-:W-:Y:S01]  /*1990*/  IMAD.U32 R6, RZ, RZ, UR16 ;  /* 0x00000010ff067e24 */ /* 0x000fe2000f8e00ff */
[----:B------:R-:W-:Y:S01]  /*19a0*/  ULDC.64 UR16, c[0x0][0x400] ;  /* 0x0001000000107ab9 */ /* 0x000fe20000000a00 */
[----:B------:R-:W-:Y:S01]  /*19b0*/  IMAD.WIDE.U32 R2, R0, UR55, R2 ;  /* 0x0000003700027c25 */ /* 0x000fe2000f8e0002 */
[----:B------:R-:W-:Y:S01]  /*19c0*/  LEA.HI R0, R43, R42, RZ, 0x5 ;  /* 0x0000002a2b007211 */ /* 0x000fe200078f28ff */
[----:B------:R-:W-:-:S02]  /*19d0*/  UIADD3 UR14, UP1, UP0, UR32, UR8, UR48 ;  /* 0x00000008200e7290 */ /* 0x000fc4000f83e030 */
[----:B------:R-:W-:Y:S01]  /*19e0*/  IMAD.WIDE.U32 R4, R6, UR55, R4 ;  /* 0x0000003706047c25 */ /* 0x000fe2000f8e0004 */
[----:B------:R-:W-:Y:S01]  /*19f0*/  LOP3.LUT R6, R0, 0xffffffe0, RZ, 0xc0, !PT ;  /* 0xffffffe000067812 */ /* 0x000fe200078ec0ff */
[----:B------:R-:W-:Y:S01]  /*1a00*/  UIMAD.WIDE UR32, UR23, 0x4, UR34 ;  /* 0x00000004172078a5 */ /* 0x000fe2000f8e0222 */
[----:B------:R-:W-:Y:S01]  /*1a10*/  SHF.R.S32.HI R0, RZ, 0x5, R0 ;  /* 0x00000005ff007819 */ /* 0x000fe20000011400 */
[----:B------:R-:W-:Y:S01]  /*1a20*/  VIADD R3, R3, UR15 ;  /* 0x0000000f03037c36 */ /* 0x000fe20008000000 */
[----:B------:R-:W-:Y:S01]  /*1a30*/  USHF.R.S32.HI UR15, URZ, 0x1f, UR8 ;  /* 0x0000001f3f0f7899 */ /* 0x000fe20008011408 */
[----:B------:R-:W-:Y:S01]  /*1a40*/  VIADD R7, R5, UR22 ;  /* 0x0000001605077c36 */ /* 0x000fe20008000000 */
[----:B------:R-:W-:Y:S01]  /*1a50*/  LEA R224, P0, R4, UR18, 0x1 ;  /* 0x0000001204e07c11 */ /* 0x000fe2000f8008ff */
[----:B------:R-:W-:Y:S01]  /*1a60*/  IMAD.IADD R38, R42, 0x1, -R6 ;  /* 0x000000012a267824 */ /* 0x000fe200078e0a06 */
[----:B------:R-:W-:Y:S01]  /*1a70*/  UIADD3.X UR8, UR47, UR15, UR52, UP1, UP0 ;  /* 0x0000000f2f087290 */ /* 0x000fe20008fe0434 */
[-C--:B------:R-:W-:Y:S01]  /*1a80*/  IMAD R6, R32, R12.reuse, RZ ;  /* 0x0000000c20067224 */ /* 0x080fe200078e02ff */
[----:B------:R-:W-:Y:S01]  /*1a90*/  UIADD3 UR14, UP1, UP0, UR51, UR14, UR53 ;  /* 0x0000000e330e7290 */ /* 0x000fe2000f83e035 */
[----:B------:R-:W-:Y:S01]  /*1aa0*/  IMAD R5, R0, UR9, R38 ;  /* 0x0000000900057c24 */ /* 0x000fe2000f8e0226 */
[----:B------:R-:W-:Y:S01]  /*1ab0*/  LEA.HI.X R225, R4, UR19, R7, 0x1, P0 ;  /* 0x0000001304e17c11 */ /* 0x000fe200080f0c07 */
[C---:B------:R-:W-:Y:S01]  /*1ac0*/  IMAD R6, R234.reuse, R13, R6 ;  /* 0x0000000dea067224 */ /* 0x040fe200078e0206 */
[----:B------:R-:W-:Y:S01]  /*1ad0*/  PLOP3.LUT P0, PT, PT, PT, UP2, 0x80, 0x0 ;  /* 0x000000000000781c */ /* 0x000fe20003f0f028 */
[----:B------:R-:W-:Y:S01]  /*1ae0*/  UIADD3.X UR8, UR49, UR8, UR42, UP1, UP0 ;  /* 0x0000000831087290 */ /* 0x000fe20008fe042a */
[----:B------:R-:W-:Y:S01]  /*1af0*/  IMAD.WIDE.U32 R2, R234, R12, R2 ;  /* 0x0000000cea027225 */ /* 0x000fe200078e0002 */
[----:B------:R-:W-:Y:S01]  /*1b00*/  IADD3 R0, P2, R5, UR14, RZ ;  /* 0x0000000e05007c10 */ /* 0x000fe2000ff5e0ff */
[----:B------:R-:W-:-:S02]  /*1b10*/  ULEA.HI.SX32 UR27, UR41, 0xffffffff, 0x1a ;  /* 0xffffffff291b7891 */ /* 0x000fc4000f8fd23f */
[----:B------:R-:W-:Y:S01]  /*1b20*/  IMAD.IADD R3, R3, 0x1, R6 ;  /* 0x0000000103037824 */ /* 0x000fe200078e0206 */
[----:B------:R-:W-:Y:S01]  /*1b30*/  LEA R10, P3, R2, UR24, 0x1 ;  /* 0x00000018020a7c11 */ /* 0x000fe2000f8608ff */
[----:B------:R-:W-:Y:S01]  /*1b40*/  UIMAD.WIDE UR22, UR28, 0x4, UR38 ;  /* 0x000000041c1678a5 */ /* 0x000fe2000f8e0226 */
[----:B------:R-:W-:Y:S02]  /*1b50*/  LEA R233, P1, R0, UR16, 0x2 ;  /* 0x0000001000e97c11 */ /* 0x000fe4000f8210ff */
[----:B------:R-:W-:Y:S02]  /*1b60*/  LEA.HI.X.SX32 R5, R5, UR8, 0x1, P2 ;  /* 0x0000000805057c11 */ /* 0x000fe400090f0eff */
[----:B------:R-:W-:Y:S02]  /*1b70*/  LEA.HI.X R11, R2, UR25, R3, 0x1, P3 ;  /* 0x00000019020b7c11 */ /* 0x000fe400098f0c03 */
[----:B------:R-:W-:Y:S01]  /*1b80*/  LEA.HI.X R223, R0, UR17, R5, 0x2, P1 ;  /* 0x0000001100df7c11 */ /* 0x000fe200088f1405 */
[----:B------:R-:W-:Y:S06]  /*1b90*/  @!P0 BRA `(.L_x_1241) ;  /* 0x0000008000d48947 */ /* 0x000fec0003800000 */
[----:B------:R-:W-:Y:S01]  /*1ba0*/  UIMAD UR14, UR20, -0x80, UR5 ;  /* 0xffffff80140e78a4 */ /* 0x000fe2000f8e0205 */
[C---:B------:R-:W-:Y:S01]  /*1bb0*/  VIADD R15, R234.reuse, 0x20 ;  /* 0x00000020ea0f7836 */ /* 0x040fe20000000000 */
[----:B------:R-:W-:Y:S01]  /*1bc0*/  UMOV UR8, UR27 ;  /* 0x0000001b00087c82 */ /* 0x000fe20008000000 */
[----:B------:R-:W-:Y:S01]  /*1bd0*/  VIADD R0, R234, 0x40 ;  /* 0x00000040ea007836 */ /* 0x000fe20000000000 */
[----:B------:R-:W-:Y:S01]  /*1be0*/  UIMAD UR16, UR50, UR12, URZ ;  /* 0x0000000c321072a4 */ /* 0x000fe2000f8e023f */
[----:B------:R-:W-:Y:S01]  /*1bf0*/  IMAD.U32 R4, RZ, RZ, UR12 ;  /* 0x0000000cff047e24 */ /* 0x000fe2000f8e00ff */
[C---:B------:R-:W-:Y:S01]  /*1c00*/  ISETP.GE.AND P3, PT, R15.reuse, UR14, PT ;  /* 0x0000000e0f007c0c */ /* 0x040fe2000bf66270 */
[----:B------:R-:W-:Y:S01]  /*1c10*/  IMAD.U32 R2, RZ, RZ, UR10 ;  /* 0x0000000aff027e24 */ /* 0x000fe2000f8e00ff */
[----:B------:R-:W-:Y:S01]  /*1c20*/  ISETP.GE.AND P1, PT, R0, UR14, PT ;  /* 0x0000000e00007c0c */ /* 0x000fe2000bf26270 */
[----:B------:R-:W-:Y:S01]  /*1c30*/  UIMAD UR15, UR50, UR10, URZ ;  /* 0x0000000a320f72a4 */ /* 0x000fe2000f8e023f */
[C---:B------:R-:W-:Y:S01]  /*1c40*/  IMAD.SHL.U32 R0, R234.reuse, 0x40, RZ ;  /* 0x00000040ea007824 */ /* 0x040fe200078e00ff */
[----:B------:R-:W-:Y:S01]  /*1c50*/  UIMAD UR9, UR8, -0x40, UR31 ;  /* 0xffffffc0080978a4 */ /* 0x000fe2000f8e021f */
[----:B------:R-:W-:Y:S01]  /*1c60*/  VIADD R6, R234, 0x60 ;  /* 0x00000060ea067836 */ /* 0x000fe20000000000 */
[----:B------:R-:W-:Y:S01]  /*1c70*/  UIMAD UR16, UR30, UR13, UR16 ;  /* 0x0000000d1e1072a4 */ /* 0x000fe2000f8e0210 */
[--C-:B------:R-:W-:Y:S01]  /*1c80*/  IMAD.WIDE.U32 R4, R4, UR30, R244.reuse ;  /* 0x0000001e04047c25 */ /* 0x100fe2000f8e00f4 */
[----:B------:R-:W-:Y:S01]  /*1c90*/  UIMAD UR15, UR30, UR11, UR15 ;  /* 0x0000000b1e0f72a4 */ /* 0x000fe2000f8e020f */
[----:B------:R-:W-:Y:S01]  /*1ca0*/  LOP3.LUT R0, R0, 0x1c0, RZ, 0xc0, !PT ;  /* 0x000001c000007812 */ /* 0x000fe200078ec0ff */
[----:B------:R-:W-:Y:S01]  /*1cb0*/  ULDC.64 UR18, c[0x0][0x260] ;  /* 0x0000980000127ab9 */ /* 0x000fe20000000a00 */
[----:B------:R-:W-:Y:S01]  /*1cc0*/  IMAD.WIDE.U32 R2, R2, UR30, R244 ;  /* 0x0000001e02027c25 */ /* 0x000fe2000f8e00f4 */
[----:B------:R-:W-:-:S02]  /*1cd0*/  ISETP.GE.AND P5, PT, R15, UR9, PT ;  /* 0x000000090f007c0c */ /* 0x000fc4000bfa6270 */
[----:B------:R-:W-:Y:S01]  /*1ce0*/  ISETP.GE.AND P0, PT, R6, UR14, PT ;  /* 0x0000000e06007c0c */ /* 0x000fe2000bf06270 */
[----:B------:R-:W-:Y:S01]  /*1cf0*/  IMAD.U32 R7, RZ, RZ, UR16 ;  /* 0x00000010ff077e24 */ /* 0x000fe2000f8e00ff */
[----:B------:R-:W-:Y:S01]  /*1d00*/  IADD3 R6, P4, R4, UR44, RZ ;  /* 0x0000002c04067c10 */ /* 0x000fe2000ff9e0ff */
[----:B------:R-:W-:Y:S01]  /*1d10*/  IMAD.MOV.U32 R226, RZ, RZ, R10 ;  /* 0x000000ffffe27224 */ /* 0x000fe200078e000a */
[----:B------:R-:W-:Y:S01]  /*1d20*/  LOP3.LUT R9, R0, 0x38, R244, 0xf8, !PT ;  /* 0x0000003800097812 */ /* 0x000fe200078ef8f4 */
[----:B------:R-:W-:Y:S01]  /*1d30*/  IMAD.SHL.U32 R15, R13, 0x40, RZ ;  /* 0x000000400d0f7824 */ /* 0x000fe200078e00ff */
[----:B------:R-:W-:Y:S01]  /*1d40*/  IADD3 R4, P2, R2, UR29, RZ ;  /* 0x0000001d02047c10 */ /* 0x000fe2000ff5e0ff */
[----:B------:R-:W-:Y:S01]  /*1d50*/  IMAD.U32 R2, RZ, RZ, UR15 ;  /* 0x0000000fff027e24 */ /* 0x000fe2000f8e00ff */
[----:B------:R-:W-:Y:S01]  /*1d60*/  SHF.R.U32.HI R0, RZ, 0x3, R0 ;  /* 0x00000003ff007819 */ /* 0x000fe20000011600 */
[----:B------:R-:W-:Y:S01]  /*1d70*/  IMAD.WIDE.U32 R12, R12, 0x40, RZ ;  /* 0x000000400c0c7825 */ /* 0x000fe200078e00ff */
[----:B------:R-:W-:Y:S01]  /*1d80*/  @!P3 IADD3 R10, P6, R234, 0x20, RZ ;  /* 0x00000020ea0ab810 */ /* 0x000fe20007fde0ff */
[----:B------:R-:W-:Y:S01]  /*1d90*/  ULDC.64 UR16, c[0x0][0x268] ;  /* 0x00009a0000107ab9 */ /* 0x000fe20000000a00 */
[----:B------:R-:W-:Y:S01]  /*1da0*/  IADD3.X R7, R5, UR46, R7, P4, !PT ;  /* 0x0000002e05077c10 */ /* 0x000fe2000a7fe407 */
[----:B------:R-:W-:Y:S01]  /*1db0*/  IMAD.MOV.U32 R227, RZ, RZ, R11 ;  /* 0x000000ffffe37224 */ /* 0x000fe200078e000b */
[----:B------:R-:W-:Y:S01]  /*1dc0*/  LOP3.LUT R17, R9, R0, RZ, 0x3c, !PT ;  /* 0x0000000009117212 */ /* 0x000fe200078e3cff */
[C---:B------:R-:W-:Y:S01]  /*1dd0*/  IMAD R0, R14.reuse, UR18, RZ ;  /* 0x000000120e007c24 */ /* 0x040fe2000f8e02ff */
[----:B------:R-:W-:Y:S01]  /*1de0*/  IADD3.X R5, R3, UR40, R2, P2, !PT ;  /* 0x0000002803057c10 */ /* 0x000fe200097fe402 */
[----:B------:R-:W-:Y:S01]  /*1df0*/  @!P3 IMAD.X R11, RZ, RZ, R32, P6 ;  /* 0x000000ffff0bb224 */ /* 0x000fe200030e0620 */
[----:B------:R-:W-:Y:S01]  /*1e00*/  PLOP3.LUT P6, PT, PT, PT, UP4, 0x80, 0x0 ;  /* 0x000000000000781c */ /* 0x000fe20003fcf048 */
[----:B------:R-:W-:Y:S01]  /*1e10*/  IMAD R9, R14, UR16, RZ ;  /* 0x000000100e097c24 */ /* 0x000fe2000f8e02ff */
[----:B------:R-:W-:Y:S01]  /*1e20*/  ISETP.GE.AND P4, PT, R234, UR14, PT ;  /* 0x0000000eea007c0c */ /* 0x000fe2000bf86270 */
[----:B------:R-:W-:Y:S01]  /*1e30*/  IMAD.WIDE.U32 R2, R8, UR18, R6 ;  /* 0x0000001208027c25 */ /* 0x000fe2000f8e0006 */
[----:B------:R-:W-:Y:S01]  /*1e40*/  @!P5 IADD3 R6, P2, R226, R12, RZ ;  /* 0x0000000ce206d210 */ /* 0x000fe20007f5e0ff */
[----:B------:R-:W-:Y:S01]  /*1e50*/  ULEA.HI UR14, UR8, UR8, URZ, 0x1 ;  /* 0x00000008080e7291 */ /* 0x000fe2000f8f083f */
[----:B------:R-:W1:Y:S01]  /*1e60*/  @!P1 LDC.64 R30, c[0x0][0x218] ;  /* 0x00008600ff1e9b82 */ /* 0x000e620000000a00 */
[C---:B------:R-:W-:Y:S01]  /*1e70*/  IMAD R0, R8.reuse, UR19, R0 ;  /* 0x0000001308007c24 */ /* 0x040fe2000f8e0200 */
[----:B------:R-:W-:Y:S01]  /*1e80*/  @!P5 IADD3.X R7, R227, R13, R15, P2, !PT ;  /* 0x0000000de307d210 */ /* 0x000fe200017fe40f */
[C---:B------:R-:W-:Y:S01]  /*1e90*/  IMAD R9, R8.reuse, UR17, R9 ;  /* 0x0000001108097c24 */ /* 0x040fe2000f8e0209 */
[----:B------:R-:W-:Y:S01]  /*1ea0*/  ULOP3.LUT UR14, UR14, 0xfffffffe, URZ, 0xc0, !UPT ;  /* 0xfffffffe0e0e7892 */ /* 0x000fe2000f8ec03f */
[----:B------:R-:W-:Y:S01]  /*1eb0*/  IMAD.WIDE.U32 R4, R8, UR16, R4 ;  /* 0x0000001008047c25 */ /* 0x000fe2000f8e0004 */
[----:B------:R-:W-:-:S02]  /*1ec0*/  USHF.L.U32 UR16, UR37, 0x6, URZ ;  /* 0x0000000625107899 */ /* 0x000fc4000800063f */
[----:B------:R-:W-:Y:S01]  /*1ed0*/  @P6 BAR.SYNC.DEFER_BLOCKING 0x0 ;  /* 0x0000000000006b1d */ /* 0x000fe20000010000 */
[----:B------:R-:W-:Y:S01]  /*1ee0*/  UIADD3 UR14, UR8, -UR14, URZ ;  /* 0x8000000e080e7290 */ /* 0x000fe2000fffe03f */
[----:B------:R-:W-:Y:S01]  /*1ef0*/  IMAD.IADD R3, R3, 0x1, R0 ;  /* 0x0000000103037824 */ /* 0x000fe200078e0200 */
[C---:B------:R-:W-:Y:S01]  /*1f00*/  @!P1 IADD3 R0, P2, R234.reuse, 0x40, RZ ;  /* 0x00000040ea009810 */ /* 0x040fe20007f5e0ff */
[----:B------:R-:W-:Y:S01]  /*1f10*/  IMAD.IADD R5, R5, 0x1, R9 ;  /* 0x0000000105057824 */ /* 0x000fe200078e0209 */
[----:B------:R-:W-:Y:S01]  /*1f20*/  @!P3 IADD3 R16, P6, R234, 0x20, RZ ;  /* 0x00000020ea10b810 */ /* 0x000fe20007fde0ff */
[----:B------:R-:W-:Y:S01]  /*1f30*/  @!P3 IMAD R9, R11, UR12, RZ ;  /* 0x0000000c0b09bc24 */ /* 0x000fe2000f8e02ff */
[----:B------:R-:W-:Y:S01]  /*1f40*/  UISETP.NE.AND UP0, UPT, UR14, 0x1, UPT ;  /* 0x000000010e00788c */ /* 0x000fe2000bf05270 */
[----:B------:R-:W-:Y:S01]  /*1f50*/  @!P1 IMAD.X R8, RZ, RZ, R32, P2 ;  /* 0x000000ffff089224 */ /* 0x000fe200010e0620 */
[----:B------:R-:W-:Y:S01]  /*1f60*/  UIMAD.WIDE.U32 UR14, UR36, 0x40, URZ ;  /* 0x00000040240e78a5 */ /* 0x000fe2000f8e003f */
[----:B------:R-:W-:Y:S01]  /*1f70*/  @!P3 IMAD R37, R10, UR13, R9 ;  /* 0x0000000d0a25bc24 */ /* 0x000fe2000f8e0209 */
[----:B------:R-:W2:Y:S01]  /*1f80*/  @!P4 LDC.64 R26, c[0x0][0x218] ;  /* 0x00008600ff1acb82 */ /* 0x000ea20000000a00 */
[----:B------:R-:W-:-:S02]  /*1f90*/  @!P4 IMAD.MOV.U32 R24, RZ, RZ, R2 ;  /* 0x000000ffff18c224 */ /* 0x000fc400078e0002 */
[--C-:B------:R-:W-:Y:S02]  /*1fa0*/  @!P1 IMAD.MOV.U32 R20, RZ, RZ, R2.reuse ;  /* 0x000000ffff149224 */ /* 0x100fe400078e0002 */
[--C-:B------:R-:W-:Y:S02]  /*1fb0*/  @!P0 IMAD.MOV.U32 R18, RZ, RZ, R2.reuse ;  /* 0x000000ffff128224 */ /* 0x100fe400078e0002 */
[----:B------:R-:W-:Y:S01]  /*1fc0*/  @!P3 IMAD.WIDE.U32 R10, R10, UR12, R2 ;  /* 0x0000000c0a0abc25 */ /* 0x000fe2000f8e0002 */
[----:B------:R-:W-:Y:S01]  /*1fd0*/  @!P0 IADD3 R2, P2, R234, 0x60, RZ ;  /* 0x00000060ea028810 */ /* 0x000fe20007f5e0ff */
[----:B------:R-:W3:Y:S02]  /*1fe0*/  @!P4 LDC.64 R28, c[0x0][0x220] ;  /* 0x00008800ff1ccb82 */ /* 0x000ee40000000a00 */
[----:B------:R-:W-:Y:S02]  /*1ff0*/  @!P1 IMAD.MOV.U32 R21, RZ, RZ, R3 ;  /* 0x000000ffff159224 */ /* 0x000fe400078e0003 */
[----:B------:R-:W-:-:S02]  /*2000*/  @!P1 IMAD R8, R8, UR12, RZ ;  /* 0x0000000c08089c24 */ /* 0x000fc4000f8e02ff */
[--C-:B------:R-:W-:Y:S02]  /*2010*/  @!P4 IMAD.MOV.U32 R25, RZ, RZ, R3.reuse ;  /* 0x000000ffff19c224 */ /* 0x100fe400078e0003 */
[----:B------:R-:W-:Y:S02]  /*2020*/  @!P0 IMAD.MOV.U32 R19, RZ, RZ, R3 ;  /* 0x000000ffff138224 */ /* 0x000fe400078e0003 */
[----:B------:R-:W-:Y:S01]  /*2030*/  @!P0 IMAD.X R3, RZ, RZ, R32, P2 ;  /* 0x000000ffff038224 */ /* 0x000fe200010e0620 */
[----:B------:R-:W-:Y:S01]  /*2040*/  @!P1 IADD3 R22, P2, R234, 0x40, RZ ;  /* 0x00000040ea169810 */ /* 0x000fe20007f5e0ff */
[C---:B------:R-:W-:Y:S02]  /*2050*/  @!P1 IMAD R40, R0.reuse, UR13, R8 ;  /* 0x0000000d00289c24 */ /* 0x040fe4000f8e0208 */
[----:B------:R-:W-:-:S04]  /*2060*/  @!P1 IMAD.WIDE.U32 R20, R0, UR12, R20 ;  /* 0x0000000c00149c25 */ /* 0x000fc8000f8e0014 */
[----:B------:R-:W-:Y:S02]  /*2070*/  IMAD R0, R242, 0x200, R17 ;  /* 0x00000200f2007824 */ /* 0x000fe400078e0211 */
[--C-:B------:R-:W-:Y:S01]  /*2080*/  @!P3 IMAD.X R8, RZ, RZ, R32.reuse, P6 ;  /* 0x000000ffff08b224 */ /* 0x100fe200030e0620 */
[----:B------:R-:W-:Y:S01]  /*2090*/  ISETP.GE.AND P6, PT, R234, UR9, PT ;  /* 0x00000009ea007c0c */ /* 0x000fe2000bfc6270 */
[----:B------:R-:W-:Y:S01]  /*20a0*/  @!P1 IMAD.X R23, RZ, RZ, R32, P2 ;  /* 0x000000ffff179224 */ /* 0x000fe200010e0620 */
[----:B------:R-:W-:Y:S01]  /*20b0*/  PLOP3.LUT P2, PT, PT, PT, UP0, 0x80, 0x0 ;  /* 0x000000000000781c */ /* 0x000fe20003f4f008 */
[----:B------:R-:W-:Y:S02]  /*20c0*/  @!P0 IMAD R3, R3, UR12, RZ ;  /* 0x0000000c03038c24 */ /* 0x000fe4000f8e02ff */
[----:B------:R-:W-:Y:S02]  /*20d0*/  VIADD R9, R0, 0x2000 ;  /* 0x0000200000097836 */ /* 0x000fe40000000000 */
[----:B------:R-:W-:-:S02]  /*20e0*/  @!P0 IMAD R39, R2, UR13, R3 ;  /* 0x0000000d02278c24 */ /* 0x000fc4000f8e0203 */
[----:B------:R-:W-:Y:S01]  /*20f0*/  @!P0 IMAD.WIDE.U32 R18, R2, UR12, R18 ;  /* 0x0000000c02128c25 */ /* 0x000fe2000f8e0012 */
[----:B------:R-:W-:Y:S02]  /*2100*/  SEL R2, R9, R0, !P2 ;  /* 0x0000000009027207 */ /* 0x000fe40005000000 */
[----:B------:R-:W-:Y:S01]  /*2110*/  LEA R0, R0, UR4, 0x1 ;  /* 0x0000000400007c11 */ /* 0x000fe2000f8e08ff */
[----:B------:R-:W-:Y:S01]  /*2120*/  @!P3 IMAD.MOV.U32 R12, RZ, RZ, R4 ;  /* 0x000000ffff0cb224 */ /* 0x000fe200078e0004 */
[----:B------:R-:W-:Y:S01]  /*2130*/  LEA R228, R2, UR4, 0x1 ;  /* 0x0000000402e47c11 */ /* 0x000fe2000f8e08ff */
[----:B------:R-:W-:Y:S02]  /*2140*/  @!P3 IMAD.MOV.U32 R13, RZ, RZ, R5 ;  /* 0x000000ffff0db224 */ /* 0x000fe400078e0005 */
[----:B------:R-:W-:Y:S01]  /*2150*/  @P6 STS.128 [R0+0x8000], RZ ;  /* 0x008000ff00006388 */ /* 0x000fe20000000c00 */
[----:B------:R-:W-:Y:S02]  /*2160*/  @!P3 IMAD R8, R8, UR10, RZ ;  /* 0x0000000a0808bc24 */ /* 0x000fe4000f8e02ff */
[----:B------:R-:W-:Y:S01]  /*2170*/  @!P1 IMAD R3, R23, UR10, RZ ;  /* 0x0000000a17039c24 */ /* 0x000fe2000f8e02ff */
[----:B------:R-:W-:Y:S01]  /*2180*/  @P6 STS.128 [R0+0xa000], RZ ;  /* 0x00a000ff00006388 */ /* 0x000fe20000000c00 */
[----:B------:R-:W-:-:S02]  /*2190*/  @!P3 IMAD R41, R16, UR11, R8 ;  /* 0x0000000b1029bc24 */ /* 0x000fc4000f8e0208 */
[----:B------:R-:W-:Y:S01]  /*21a0*/  @!P3 IMAD.WIDE.U32 R16, R16, UR10, R12 ;  /* 0x0000000a1010bc25 */ /* 0x000fe2000f8e000c */
[----:B------:R-:W-:Y:S01]  /*21b0*/  @!PT LDS RZ, [RZ] ;  /* 0x00000000fffff984 */ /* 0x000fe20000000800 */
[----:B------:R-:W-:Y:S01]  /*21c0*/  @!PT LDS RZ, [RZ] ;  /* 0x00000000fffff984 */ /* 0x000fe20000000800 */
[----:B------:R-:W-:Y:S01]  /*21d0*/  @!PT LDS RZ, [RZ] ;  /* 0x00000000fffff984 */ /* 0x000fe20000000800 */
[----:B------:R-:W-:Y:S01]  /*21e0*/  @!P6 LDGSTS.E.BYPASS.LTC128B.128 [R0+0x8000], desc[UR6][R226.64] ;  /* 0x08000000e200efae */ /* 0x000fe2000b901d46 */
[----:B------:R-:W4:Y:S02]  /*21f0*/  @!P3 LDC.64 R12, c[0x0][0x218] ;  /* 0x00008600ff0cbb82 */ /* 0x000f240000000a00 */
[----:B------:R-:W-:Y:S01]  /*2200*/  @!P1 IMAD.MOV.U32 R14, RZ, RZ, R4 ;  /* 0x000000ffff0e9224 */ /* 0x000fe200078e0004 */
[----:B------:R-:W-:Y:S01]  /*2210*/  @!P6 LDGSTS.E.BYPASS.LTC128B.128 [R0+0xa000], desc[UR6][R226.64+0x80] ;  /* 0x0a000080e200efae */ /* 0x000fe2000b901d46 */
[----:B------:R-:W-:Y:S02]  /*2220*/  @!P1 IMAD.MOV.U32 R15, RZ, RZ, R5 ;  /* 0x000000ffff0f9224 */ /* 0x000fe400078e0005 */
[C---:B------:R-:W-:Y:S01]  /*2230*/  @!P1 IMAD R36, R22.reuse, UR11, R3 ;  /* 0x0000000b16249c24 */ /* 0x040fe2000f8e0203 */
[----:B------:R-:W-:Y:S01]  /*2240*/  @P5 STS.128 [R0+0x9000], RZ ;  /* 0x009000ff00005388 */ /* 0x000fe20000000c00 */
[----:B------:R-:W-:-:S03]  /*2250*/  @!P1 IMAD.WIDE.U32 R22, R22, UR10, R14 ;  /* 0x0000000a16169c25 */ /* 0x000fc6000f8e000e */
[----:B------:R-:W-:Y:S01]  /*2260*/  @P5 STS.128 [R0+0xb000], RZ ;  /* 0x00b000ff00005388 */ /* 0x000fe20000000c00 */
[----:B------:R-:W-:Y:S02]  /*2270*/  @!P4 IMAD R8, R32, UR12, RZ ;  /* 0x0000000c2008cc24 */ /* 0x000fe4000f8e02ff */
[----:B------:R-:W-:Y:S01]  /*2280*/  @!P0 IMAD.MOV.U32 R34, RZ, RZ, R4 ;  /* 0x000000ffff228224 */ /* 0x000fe200078e0004 */
[----:B------:R-:W-:Y:S01]  /*2290*/  @!PT LDS RZ, [RZ] ;  /* 0x00000000fffff984 */ /* 0x000fe20000000800 */
[----:B------:R-:W-:Y:S01]  /*22a0*/  @!PT LDS RZ, [RZ] ;  /* 0x00000000fffff984 */ /* 0x000fe20000000800 */
[----:B------:R-:W-:Y:S01]  /*22b0*/  @!PT LDS RZ, [RZ] ;  /* 0x00000000fffff984 */ /* 0x000fe20000000800 */
[----:B------:R-:W-:Y:S01]  /*22c0*/  @!P5 LDGSTS.E.BYPASS.LTC128B.128 [R0+0x9000], desc[UR6][R6.64] ;  /* 0x090000000600dfae */ /* 0x000fe2000b901d46 */
[C---:B------:R-:W-:Y:S01]  /*22d0*/  @!P4 IMAD R8, R234.reuse, UR13, R8 ;  /* 0x0000000dea08cc24 */ /* 0x040fe2000f8e0208 */
[----:B------:R-:W-:Y:S01]  /*22e0*/  UMOV UR17, UR33 ;  /* 0x0000002100117c82 */ /* 0x000fe20008000000 */
[--C-:B------:R-:W-:Y:S01]  /*22f0*/  @!P0 IMAD.MOV.U32 R35, RZ, RZ, R5.reuse ;  /* 0x000000ffff238224 */ /* 0x100fe200078e0005 */
[----:B------:R1:W-:Y:S01]  /*2300*/  @!P5 LDGSTS.E.BYPASS.LTC128B.128 [R0+0xb000], desc[UR6][R6.64+0x80] ;  /* 0x0b0000800600dfae */ /* 0x0003e2000b901d46 */
[----:B------:R-:W-:-:S04]  /*2310*/  @!P4 IMAD.WIDE.U32 R4, R234, UR10, R4 ;  /* 0x0000000aea04cc25 */ /* 0x000fc8000f8e0004 */
[----:B------:R-:W-:Y:S01]  /*2320*/  IMAD.MOV.U32 R237, RZ, RZ, 0x7f800000 ;  /* 0x7f800000ffed7424 */ /* 0x000fe200078e00ff */
[----:B------:R-:W-:Y:S01]  /*2330*/  @P6 STS [R228], RZ ;  /* 0x000000ffe4006388 */ /* 0x000fe20000000800 */
[----:B------:R-:W-:Y:S02]  /*2340*/  IMAD.MOV.U32 R238, RZ, RZ, 0x7f800000 ;  /* 0x7f800000ffee7424 */ /* 0x000fe400078e00ff */
[----:B------:R-:W-:Y:S01]  /*2350*/  IMAD.MOV.U32 R235, RZ, RZ, 0x7f800000 ;  /* 0x7f800000ffeb7424 */ /* 0x000fe200078e00ff */
[----:B------:R-:W-:Y:S01]  /*2360*/  @P6 STS [R228+0x4], RZ ;  /* 0x000004ffe4006388 */ /* 0x000fe20000000800 */
[----:B------:R-:W-:Y:S02]  /*2370*/  IMAD.MOV.U32 R236, RZ, RZ, 0x7f800000 ;  /* 0x7f800000ffec7424 */ /* 0x000fe400078e00ff */
[----:B------:R-:W-:Y:S01]  /*2380*/  IMAD.MOV.U32 R219, RZ, RZ, 0x20 ;  /* 0x00000020ffdb7424 */ /* 0x000fe200078e00ff */
[----:B------:R-:W-:Y:S01]  /*2390*/  @P6 STS [R228+0x8], RZ ;  /* 0x000008ffe4006388 */ /* 0x000fe20000000800 */
[----:B------:R-:W-:Y:S01]  /*23a0*/  IMAD.MOV.U32 R217, RZ, RZ, 0x40 ;  /* 0x00000040ffd97424 */ /* 0x000fe200078e00ff */
[----:B------:R-:W-:-:S02]  /*23b0*/  CS2R R158, SRZ ;  /* 0x00000000009e7805 */ /* 0x000fc4000001ff00 */
[----:B------:R-:W-:Y:S01]  /*23c0*/  CS2R R156, SRZ ;  /* 0x00000000009c7805 */ /* 0x000fe2000001ff00 */
[----:B------:R-:W-:Y:S01]  /*23d0*/  @P6 STS [R228+0xc], RZ ;  /* 0x00000cffe4006388 */ /* 0x000fe20000000800 */
[----:B------:R-:W-:Y:S02]  /*23e0*/  CS2R R162, SRZ ;  /* 0x0000000000a27805 */ /* 0x000fe4000001ff00 */
[----:B------:R-:W-:Y:S02]  /*23f0*/  CS2R R160, SRZ ;  /* 0x0000000000a07805 */ /* 0x000fe4000001ff00 */
[----:B------:R-:W-:Y:S01]  /*2400*/  CS2R R154, SRZ ;  /* 0x00000000009a7805 */ /* 0x000fe2000001ff00 */
[----:B------:R-:W-:Y:S01]  /*2410*/  @P6 STS [R228+0x2000], RZ ;  /* 0x002000ffe4006388 */ /* 0x000fe20000000800 */
[----:B------:R-:W-:Y:S02]  /*2420*/  CS2R R152, SRZ ;  /* 0x0000000000987805 */ /* 0x000fe4000001ff00 */
[----:B------:R-:W-:-:S02]  /*2430*/  CS2R R150, SRZ ;  /* 0x0000000000967805 */ /* 0x000fc4000001ff00 */
[----:B------:R-:W-:Y:S01]  /*2440*/  CS2R R148, SRZ ;  /* 0x0000000000947805 */ /* 0x000fe2000001ff00 */
[----:B------:R-:W-:Y:S01]  /*2450*/  @P6 STS [R228+0x2004], RZ ;  /* 0x002004ffe4006388 */ /* 0x000fe20000000800 */
[----:B-1----:R-:W-:Y:S01]  /*2460*/  IMAD.U32 R6, RZ, RZ, UR16 ;  /* 0x00000010ff067e24 */ /* 0x002fe2000f8e00ff */
[----:B------:R-:W-:Y:S01]  /*2470*/  CS2R R142, SRZ ;  /* 0x00000000008e7805 */ /* 0x000fe2000001ff00 */
[----:B------:R-:W-:Y:S01]  /*2480*/  @!P4 IMAD R7, R32, UR10, RZ ;  /* 0x0000000a2007cc24 */ /* 0x000fe2000f8e02ff */
        /* <DEDUP_REMOVED lines=16> */
[----:B------:R-:W-:Y:S01]  /*2590*/  @!P5 IADD3 R2, P6, R224, UR14, RZ ;  /* 0x0000000ee002dc10 */ /* 0x000fe2000ffde0ff */
[----:B------:R-:W-:Y:S01]  /*25a0*/  UMOV UR16, UR32 ;  /* 0x0000002000107c82 */ /* 0x000fe20008000000 */
[----:B------:R-:W-:Y:S01]  /*25b0*/  CS2R R130, SRZ ;  /* 0x0000000000827805 */ /* 0x000fe2000001ff00 */
[----:B------:R-:W-:Y:S01]  /*25c0*/  @P5 STS [R228+0x1000], RZ ;  /* 0x001000ffe4005388 */ /* 0x000fe20000000800 */
[----:B------:R-:W-:-:S02]  /*25d0*/  @!P5 IADD3.X R3, R225, UR15, R6, P6, !PT ;  /* 0x0000000fe103dc10 */ /* 0x000fc4000b7fe406 */
[----:B------:R-:W-:Y:S02]  /*25e0*/  CS2R R128, SRZ ;  /* 0x0000000000807805 */ /* 0x000fe4000001ff00 */
[----:B------:R-:W-:Y:S01]  /*25f0*/  @!P0 IADD3 R14, P6, R234, 0x60, RZ ;  /* 0x00000060ea0e8810 */ /* 0x000fe20007fde0ff */
[----:B------:R-:W-:Y:S01]  /*2600*/  @P5 STS [R228+0x1004], RZ ;  /* 0x001004ffe4005388 */ /* 0x000fe20000000800 */
[----:B------:R-:W-:Y:S02]  /*2610*/  CS2R R122, SRZ ;  /* 0x00000000007a7805 */ /* 0x000fe4000001ff00 */
[----:B------:R-:W-:Y:S02]  /*2620*/  CS2R R120, SRZ ;  /* 0x0000000000787805 */ /* 0x000fe4000001ff00 */
[----:B------:R-:W-:Y:S01]  /*2630*/  CS2R R118, SRZ ;  /* 0x0000000000767805 */ /* 0x000fe2000001ff00 */
[----:B------:R-:W-:Y:S01]  /*2640*/  @!P0 IMAD.X R6, RZ, RZ, R32, P6 ;  /* 0x000000ffff068224 */ /* 0x000fe200030e0620 */
[----:B------:R-:W-:Y:S01]  /*2650*/  @P5 STS [R228+0x1008], RZ ;  /* 0x001008ffe4005388 */ /* 0x000fe20000000800 */
[----:B------:R-:W1:Y:S01]  /*2660*/  @!P0 LDC.64 R32, c[0x0][0x218] ;  /* 0x00008600ff208b82 */ /* 0x000e620000000a00 */
[----:B------:R-:W-:Y:S01]  /*2670*/  CS2R R116, SRZ ;  /* 0x0000000000747805 */ /* 0x000fe2000001ff00 */
[----:B------:R-:W-:Y:S01]  /*2680*/  @!P0 IMAD R6, R6, UR10, RZ ;  /* 0x0000000a06068c24 */ /* 0x000fe2000f8e02ff */
        /* <DEDUP_REMOVED lines=28> */
[----:B----4-:R-:W-:-:S02]  /*2850*/  @!P3 LEA R12, P5, R10, R12, 0x1 ;  /* 0x0000000c0a0cb211 */ /* 0x010fc400078a08ff */
[----:B------:R-:W-:Y:S02]  /*2860*/  CS2R R82, SRZ ;  /* 0x0000000000527805 */ /* 0x000fe4000001ff00 */
[----:B------:R-:W-:Y:S01]  /*2870*/  CS2R R80, SRZ ;  /* 0x0000000000507805 */ /* 0x000fe2000001ff00 */
[----:B------:R-:W-:Y:S01]  /*2880*/  @P4 STS.128 [R0+0xc000], RZ ;  /* 0x00c000ff00004388 */ /* 0x000fe20000000c00 */
[----:B------:R-:W-:Y:S02]  /*2890*/  CS2R R74, SRZ ;  /* 0x00000000004a7805 */ /* 0x000fe4000001ff00 */
[----:B------:R-:W-:Y:S02]  /*28a0*/  CS2R R72, SRZ ;  /* 0x0000000000487805 */ /* 0x000fe4000001ff00 */
[----:B------:R-:W-:Y:S01]  /*28b0*/  CS2R R70, SRZ ;  /* 0x0000000000467805 */ /* 0x000fe2000001ff00 */
[----:B------:R-:W-:Y:S01]  /*28c0*/  @P4 STS.128 [R0+0x10000], RZ ;  /* 0x010000ff00004388 */ /* 0x000fe20000000c00 */
        /* <DEDUP_REMOVED lines=12> */
[----:B------:R-:W-:Y:S01]  /*2990*/  CS2R R48, SRZ ;  /* 0x0000000000307805 */ /* 0x000fe2000001ff00 */
[----:B------:R-:W-:Y:S01]  /*29a0*/  UMOV UR19, UR22 ;  /* 0x0000001600137c82 */ /* 0x000fe20008000000 */
[----:B------:R-:W-:Y:S01]  /*29b0*/  UMOV UR18, UR23 ;  /* 0x0000001700127c82 */ /* 0x000fe20008000000 */
[----:B------:R-:W-:Y:S01]  /*29c0*/  ULDC UR22, c[0x0][0x2dc] ;  /* 0x0000b70000167ab9 */ /* 0x000fe20000000800 */
[----:B------:R-:W-:Y:S01]  /*29d0*/  ULDC.U8 UR14, c[0x0][0x388] ;  /* 0x0000e200000e7ab9 */ /* 0x000fe20000000000 */
[----:B------:R-:W-:Y:S01]  /*29e0*/  ULDC UR13, c[0x0][0x2ec] ;  /* 0x0000bb00000d7ab9 */ /* 0x000fe20000000800 */
[----:B--2---:R-:W-:-:S04]  /*29f0*/  @!P4 IMAD.WIDE.U32 R2, R234, UR12, R24 ;  /* 0x0000000cea02cc25 */ /* 0x004fc8000f8e0018 */
[----:B------:R-:W-:Y:S01]  /*2a00*/  @!P4 IMAD.IADD R3, R3, 0x1, R8 ;  /* 0x000000010303c824 */ /* 0x000fe200078e0208 */
[----:B------:R-:W-:Y:S01]  /*2a10*/  @!P4 LEA R8, P6, R2, R26, 0x1 ;  /* 0x0000001a0208c211 */ /* 0x000fe200078c08ff */
[----:B------:R-:W-:Y:S02]  /*2a20*/  @!P4 IMAD R24, R234, UR11, R7 ;  /* 0x0000000bea18cc24 */ /* 0x000fe4000f8e0207 */
[----:B------:R-:W-:Y:S01]  /*2a30*/  @!P3 IMAD.IADD R7, R11, 0x1, R37 ;  /* 0x000000010b07b824 */ /* 0x000fe200078e0225 */
[----:B------:R-:W-:Y:S01]  /*2a40*/  @!P4 LEA.HI.X R9, R2, R27, R3, 0x1, P6 ;  /* 0x0000001b0209c211 */ /* 0x000fe200030f0c03 */
[----:B------:R-:W-:Y:S02]  /*2a50*/  @!P4 IMAD.IADD R3, R5, 0x1, R24 ;  /* 0x000000010503c824 */ /* 0x000fe400078e0218 */
[----:B------:R-:W-:Y:S01]  /*2a60*/  @!P0 IMAD R25, R14, UR11, R6 ;  /* 0x0000000b0e198c24 */ /* 0x000fe2000f8e0206 */
[----:B------:R-:W-:Y:S01]  /*2a70*/  @!P3 LEA.HI.X R13, R10, R13, R7, 0x1, P5 ;  /* 0x0000000d0a0db211 */ /* 0x000fe200028f0c07 */
[----:B------:R-:W-:Y:S01]  /*2a80*/  @!P1 IMAD.IADD R2, R21, 0x1, R40 ;  /* 0x0000000115029824 */ /* 0x000fe200078e0228 */
[----:B---3--:R-:W-:Y:S01]  /*2a90*/  @!P4 LEA R10, P5, R4, R28, 0x1 ;  /* 0x0000001c040ac211 */ /* 0x008fe200078a08ff */
[----:B------:R-:W-:Y:S01]  /*2aa0*/  @!PT LDS RZ, [RZ] ;  /* 0x00000000fffff984 */ /* 0x000fe20000000800 */
[----:B------:R-:W-:Y:S01]  /*2ab0*/  @!PT LDS RZ, [RZ] ;  /* 0x00000000fffff984 */ /* 0x000fe20000000800 */
[----:B------:R-:W-:Y:S01]  /*2ac0*/  @!PT LDS RZ, [RZ] ;  /* 0x00000000fffff984 */ /* 0x000fe20000000800 */
[----:B------:R-:W-:Y:S01]  /*2ad0*/  @!P4 LDGSTS.E.BYPASS.LTC128B.128 [R0+0xc000], desc[UR6][R8.64] ;  /* 0x0c0000000800cfae */ /* 0x000fe2000b901d46 */
[----:B------:R-:W-:Y:S01]  /*2ae0*/  @!P1 LEA R6, P6, R20, R30, 0x1 ;  /* 0x0000001e14069211 */ /* 0x000fe200078c08ff */
[----:B------:R-:W-:Y:S01]  /*2af0*/  @!P0 IMAD.WIDE.U32 R14, R14, UR10, R34 ;  /* 0x0000000a0e0e8c25 */ /* 0x000fe2000f8e0022 */
[----:B------:R-:W-:Y:S01]  /*2b00*/  @!P4 LEA.HI.X R11, R4, R29, R3, 0x1, P5 ;  /* 0x0000001d040bc211 */ /* 0x000fe200028f0c03 */
[----:B------:R2:W-:Y:S01]  /*2b10*/  @!P4 LDGSTS.E.BYPASS.LTC128B.128 [R0+0x10000], desc[UR6][R8.64+0x80] ;  /* 0x100000800800cfae */ /* 0x0005e2000b901d46 */
[----:B------:R-:W-:Y:S01]  /*2b20*/  @!P1 LEA.HI.X R7, R20, R31, R2, 0x1, P6 ;  /* 0x0000001f14079211 */ /* 0x000fe200030f0c02 */
[----:B------:R-:W-:Y:S01]  /*2b30*/  @!P0 IMAD.IADD R3, R19, 0x1, R39 ;  /* 0x0000000113038824 */ /* 0x000fe200078e0227 */
[C---:B-1----:R-:W-:Y:S01]  /*2b40*/  @!P0 LEA R2, P5, R18.reuse, R32, 0x1 ;  /* 0x0000002012028211 */ /* 0x042fe200078a08ff */
[----:B------:R-:W-:Y:S01]  /*2b50*/  @P3 STS.128 [R0+0xd000], RZ ;  /* 0x00d000ff00003388 */ /* 0x000fe20000000c00 */
[----:B------:R-:W1:Y:S02]  /*2b60*/  @!P1 LDC.64 R4, c[0x0][0x220] ;  /* 0x00008800ff049b82 */ /* 0x000e640000000a00 */
[----:B------:R-:W-:Y:S01]  /*2b70*/  @!P0 LEA.HI.X R3, R18, R33, R3, 0x1, P5 ;  /* 0x0000002112038211 */ /* 0x000fe200028f0c03 */
[----:B------:R-:W-:Y:S04]  /*2b80*/  @P3 STS.128 [R0+0x11000], RZ ;  /* 0x011000ff00003388 */ /* 0x000fe80000000c00 */
        /* <DEDUP_REMOVED lines=12> */
[----:B------:R2:W-:Y:S04]  /*2c50*/  @!P1 LDGSTS.E.BYPASS.LTC128B.128 [R0+0x12000], desc[UR6][R6.64+0x80] ;  /* 0x1200008006009fae */ /* 0x0005e8000b901d46 */
[----:B------:R-:W-:Y:S04]  /*2c60*/  @P0 STS.128 [R0+0xf000], RZ ;  /* 0x00f000ff00000388 */ /* 0x000fe80000000c00 */
[----:B------:R-:W-:Y:S01]  /*2c70*/  @P0 STS.128 [R0+0x13000], RZ ;  /* 0x013000ff00000388 */ /* 0x000fe20000000c00 */
[----:B---3--:R-:W3:Y:S03]  /*2c80*/  @!P0 LDC.64 R12, c[0x0][0x220] ;  /* 0x00008800ff0c8b82 */ /* 0x008ee60000000a00 */
[----:B------:R-:W-:Y:S01]  /*2c90*/  @!PT LDS RZ, [RZ] ;  /* 0x00000000fffff984 */ /* 0x000fe20000000800 */
[----:B------:R-:W-:Y:S01]  /*2ca0*/  @!PT LDS RZ, [RZ] ;  /* 0x00000000fffff984 */ /* 0x000fe20000000800 */
[----:B------:R-:W-:Y:S01]  /*2cb0*/  @!PT LDS RZ, [RZ] ;  /* 0x00000000fffff984 */ /* 0x000fe20000000800 */
[----:B------:R-:W-:Y:S04]  /*2cc0*/  @!P0 LDGSTS.E.BYPASS.LTC128B.128 [R0+0xf000], desc[UR6][R2.64] ;  /* 0x0f00000002008fae */ /* 0x000fe8000b901d46 */
[----:B------:R4:W-:Y:S04]  /*2cd0*/  @!P0 LDGSTS.E.BYPASS.LTC128B.128 [R0+0x13000], desc[UR6][R2.64+0x80] ;  /* 0x1300008002008fae */ /* 0x0009e8000b901d46 */
[----:B------:R-:W-:Y:S04]  /*2ce0*/  @P4 STS.128 [R0+0x14000], RZ ;  /* 0x014000ff00004388 */ /* 0x000fe80000000c00 */
[----:B------:R-:W-:Y:S01]  /*2cf0*/  @P4 STS.128 [R0+0x18000], RZ ;  /* 0x018000ff00004388 */ /* 0x000fe20000000c00 */
[----:B--2---:R-:W-:-:S03]  /*2d00*/  @!P3 LEA R6, P5, R16, R8, 0x1 ;  /* 0x000000081006b211 */ /* 0x004fc600078a08ff */
[----:B------:R-:W-:Y:S01]  /*2d10*/  @!PT LDS RZ, [RZ] ;  /* 0x00000000fffff984 */ /* 0x000fe20000000800 */
[----:B------:R-:W-:Y:S01]  /*2d20*/  @!PT LDS RZ, [RZ] ;  /* 0x00000000fffff984 */ /* 0x000fe20000000800 */
[----:B------:R-:W-:Y:S01]  /*2d30*/  @!PT LDS RZ, [RZ] ;  /* 0x00000000fffff984 */ /* 0x000fe20000000800 */
[----:B------:R-:W-:Y:S01]  /*2d40*/  @!P4 LDGSTS.E.BYPASS.LTC128B.128 [R0+0x14000], desc[UR6][R10.64] ;  /* 0x140000000a00cfae */ /* 0x000fe2000b901d46 */
[----:B------:R-:W-:-:S03]  /*2d50*/  @!P0 IMAD.IADD R8, R15, 0x1, R25 ;  /* 0x000000010f088824 */ /* 0x000fc600078e0219 */
[----:B------:R2:W-:Y:S04]  /*2d60*/  @!P4 LDGSTS.E.BYPASS.LTC128B.128 [R0+0x18000], desc[UR6][R10.64+0x80] ;  /* 0x180000800a00cfae */ /* 0x0005e8000b901d46 */
[----:B------:R-:W-:Y:S04]  /*2d70*/  @P3 STS.128 [R0+0x15000], RZ ;  /* 0x015000ff00003388 */ /* 0x000fe80000000c00 */
[----:B------:R-:W-:Y:S01]  /*2d80*/  @P3 STS.128 [R0+0x19000], RZ ;  /* 0x019000ff00003388 */ /* 0x000fe20000000c00 */
[----:B----4-:R-:W-:Y:S02]  /*2d90*/  @!P3 IMAD.IADD R2, R17, 0x1, R41 ;  /* 0x000000011102b824 */ /* 0x010fe400078e0229 */
[----:B------:R-:W-:-:S03]  /*2da0*/  @!P1 IMAD.IADD R3, R23, 0x1, R36 ;  /* 0x0000000117039824 */ /* 0x000fc600078e0224 */
[----:B------:R-:W-:Y:S02]  /*2db0*/  @!P3 LEA.HI.X R7, R16, R9, R2, 0x1, P5 ;  /* 0x000000091007b211 */ /* 0x000fe400028f0c02 */
[----:B-1----:R-:W-:Y:S02]  /*2dc0*/  @!P1 LEA R4, P5, R22, R4, 0x1 ;  /* 0x0000000416049211 */ /* 0x002fe400078a08ff */
[----:B---3--:R-:W-:Y:S01]  /*2dd0*/  @!P0 LEA R2, P4, R14, R12, 0x1 ;  /* 0x0000000c0e028211 */ /* 0x008fe200078808ff */
[----:B------:R-:W-:Y:S01]  /*2de0*/  @!PT LDS RZ, [RZ] ;  /* 0x00000000fffff984 */ /* 0x000fe20000000800 */
[----:B------:R-:W-:Y:S01]  /*2df0*/  @!PT LDS RZ, [RZ] ;  /* 0x00000000fffff984 */ /* 0x000fe20000000800 */
[----:B------:R-:W-:Y:S01]  /*2e00*/  @!PT LDS RZ, [RZ] ;  /* 0x00000000fffff984 */ /* 0x000fe20000000800 */
[----:B------:R-:W-:Y:S01]  /*2e10*/  @!P3 LDGSTS.E.BYPASS.LTC128B.128 [R0+0x15000], desc[UR6][R6.64] ;  /* 0x150000000600bfae */ /* 0x000fe2000b901d46 */
[----:B------:R-:W-:Y:S02]  /*2e20*/  @!P1 LEA.HI.X R5, R22, R5, R3, 0x1, P5 ;  /* 0x0000000516059211 */ /* 0x000fe400028f0c03 */
[----:B------:R-:W-:Y:S01]  /*2e30*/  @!P0 LEA.HI.X R3, R14, R13, R8, 0x1, P4 ;  /* 0x0000000d0e038211 */ /* 0x000fe200020f0c08 */
[----:B------:R1:W-:Y:S01]  /*2e40*/  @!P3 LDGSTS.E.BYPASS.LTC128B.128 [R0+0x19000], desc[UR6][R6.64+0x80] ;  /* 0x190000800600bfae */ /* 0x0003e2000b901d46 */
[----:B--2---:R-:W2:Y:S03]  /*2e50*/  LDC.64 R10, c[0x0][0x3b8] ;  /* 0x0000ee00ff0a7b82 */ /* 0x004ea60000000a00 */
[----:B------:R-:W-:Y:S04]  /*2e60*/  @P1 STS.128 [R0+0x16000], RZ ;  /* 0x016000ff00001388 */ /* 0x000fe80000000c00 */
[----:B------:R-:W-:Y:S04]  /*2e70*/  @P1 STS.128 [R0+0x1a000], RZ ;  /* 0x01a000ff00001388 */ /* 0x000fe80000000c00 */
[----:B------:R-:W-:Y:S01]  /*2e80*/  @!PT LDS RZ, [RZ] ;  /* 0x00000000fffff984 */ /* 0x000fe20000000800 */
[----:B------:R-:W-:Y:S01]  /*2e90*/  @!PT LDS RZ, [RZ] ;  /* 0x00000000fffff984 */ /* 0x000fe20000000800 */
[----:B------:R-:W-:Y:S01]  /*2ea0*/  @!PT LDS RZ, [RZ] ;  /* 0x00000000fffff984 */ /* 0x000fe20000000800 */
[----:B------:R-:W-:Y:S04]  /*2eb0*/  @!P1 LDGSTS.E.BYPASS.LTC128B.128 [R0+0x16000], desc[UR6][R4.64] ;  /* 0x1600000004009fae */ /* 0x000fe8000b901d46 */
[----:B------:R-:W-:Y:S04]  /*2ec0*/  @!P1 LDGSTS.E.BYPASS.LTC128B.128 [R0+0x1a000], desc[UR6][R4.64+0x80] ;  /* 0x1a00008004009fae */ /* 0x000fe8000b901d46 */
[----:B------:R-:W-:Y:S04]  /*2ed0*/  @P0 STS.128 [R0+0x17000], RZ ;  /* 0x017000ff00000388 */ /* 0x000fe80000000c00 */
[----:B------:R3:W-:Y:S04]  /*2ee0*/  @P0 STS.128 [R0+0x1b000], RZ ;  /* 0x01b000ff00000388 */ /* 0x0007e80000000c00 */
[----:B------:R-:W-:Y:S01]  /*2ef0*/  @!PT LDS RZ, [RZ] ;  /* 0x00000000fffff984 */ /* 0x000fe20000000800 */
[----:B------:R-:W-:Y:S01]  /*2f00*/  @!PT LDS RZ, [RZ] ;  /* 0x00000000fffff984 */ /* 0x000fe20000000800 */
[----:B------:R-:W-:Y:S01]  /*2f10*/  @!PT LDS RZ, [RZ] ;  /* 0x00000000fffff984 */ /* 0x000fe20000000800 */
[----:B------:R-:W-:Y:S04]  /*2f20*/  @!P0 LDGSTS.E.BYPASS.LTC128B.128 [R0+0x17000], desc[UR6][R2.64] ;  /* 0x1700000002008fae */ /* 0x000fe8000b901d46 */
[----:B------:R3:W-:Y:S04]  /*2f30*/  @!P0 LDGSTS.E.BYPASS.LTC128B.128 [R0+0x1b000], desc[UR6][R2.64+0x80] ;  /* 0x1b00008002008fae */ /* 0x0007e8000b901d46 */
[----:B------:R-:W0:Y:S04]  /*2f40*/  LDGDEPBAR ;  /* 0x00000000000079af */ /* 0x000e280000000000 */
[----:B--2---:R-:W2:Y:S04]  /*2f50*/  LDG.E.64 R8, desc[UR6][R10.64] ;  /* 0x000000060a087981 */ /* 0x004ea8000c1e1b00 */
[----:B------:R-:W4:Y:S01]  /*2f60*/  LDG.E.64 R4, desc[UR6][R10.64+0x8] ;  /* 0x000008060a047981 */ /* 0x000f22000c1e1b00 */
[----:B-1----:R-:W-:-:S02]  /*2f70*/  IMAD.MOV.U32 R6, RZ, RZ, 0x4 ;  /* 0x00000004ff067424 */ /* 0x002fc400078e00ff */
[----:B---3--:R-:W-:-:S05]  /*2f80*/  VIADD R0, R239, 0x28 ;  /* 0x00000028ef007836 */ /* 0x008fca0000000000 */
[----:B------:R-:W-:Y:S01]  /*2f90*/  ISETP.GE.AND P0, PT, R0, UR9, PT ;  /* 0x0000000900007c0c */ /* 0x000fe2000bf06270 */
[C---:B------:R-:W-:Y:S02]  /*2fa0*/  VIADD R3, R239.reuse, 0x8 ;  /* 0x00000008ef037836 */ /* 0x040fe40000000000 */
[C---:B------:R-:W-:Y:S01]  /*2fb0*/  VIADD R2, R239.reuse, 0x20 ;  /* 0x00000020ef027836 */ /* 0x040fe20000000000 */
[----:B------:R-:W-:Y:S02]  /*2fc0*/  ISETP.GE.AND P4, PT, R239, UR9, PT ;  /* 0x00000009ef007c0c */ /* 0x000fe4000bf86270 */
[----:B------:R-:W-:Y:S02]  /*2fd0*/  ISETP.GE.AND P3, PT, R3, UR9, PT ;  /* 0x0000000903007c0c */ /* 0x000fe4000bf66270 */
[----:B------:R-:W-:-:S05]  /*2fe0*/  ISETP.GE.AND P1, PT, R2, UR9, PT ;  /* 0x0000000902007c0c */ /* 0x000fca000bf26270 */
[----:B------:R-:W-:Y:S01]  /*2ff0*/  @!P0 IMAD.WIDE R6, R0, R6, UR16 ;  /* 0x0000001000068e25 */ /* 0x000fe2000f8e0206 */
[----:B------:R-:W-:-:S03]  /*3000*/  LEA.HI R0, R43, R42, RZ, 0x4 ;  /* 0x0000002a2b007211 */ /* 0x000fc600078f20ff */
[----:B------:R-:W-:Y:S01]  /*3010*/  IMAD.MOV.U32 R2, RZ, RZ, 0x4 ;  /* 0x00000004ff027424 */ /* 0x000fe200078e00ff */
[----:B------:R-:W-:Y:S01]  /*3020*/  LOP3.LUT R0, R0, 0xfffffff0, RZ, 0xc0, !PT ;  /* 0xfffffff000007812 */ /* 0x000fe200078ec0ff */
[----:B------:R-:W-:Y:S01]  /*3030*/  UIMAD UR9, UR43, UR59, UR55 ;  /* 0x0000003b2b0972a4 */ /* 0x000fe2000f8e0237 */
[----:B------:R-:W5:Y:S01]  /*3040*/  @!P0 LDG.E R236, desc[UR6][R6.64] ;  /* 0x0000000606ec8981 */ /* 0x000f62000c1e1900 */
[----:B------:R-:W-:-:S04]  /*3050*/  IMAD.WIDE R2, R239, R2, UR16 ;  /* 0x00000010ef027e25 */ /* 0x000fc8000f8e0202 */
[----:B------:R-:W-:Y:S01]  /*3060*/  IMAD.IADD R0, R42, 0x1, -R0 ;  /* 0x000000012a007824 */ /* 0x000fe200078e0a00 */
[----:B------:R-:W5:Y:S04]  /*3070*/  @!P4 LDG.E R237, desc[UR6][R2.64] ;  /* 0x0000000602edc981 */ /* 0x000f68000c1e1900 */
[----:B------:R-:W5:Y:S04]  /*3080*/  @!P3 LDG.E R238, desc[UR6][R2.64+0x20] ;  /* 0x0000200602eeb981 */ /* 0x000f68000c1e1900 */
[----:B------:R1:W5:Y:S01]  /*3090*/  @!P1 LDG.E R235, desc[UR6][R2.64+0x80] ;  /* 0x0000800602eb9981 */ /* 0x000362000c1e1900 */
[----:B------:R-:W-:-:S04]  /*30a0*/  USHF.L.U32 UR9, UR9, 0x5, URZ ;  /* 0x0000000509097899 */ /* 0x000fc8000800063f */
[----:B------:R-:W-:Y:S01]  /*30b0*/  USHF.R.S32.HI UR10, URZ, 0x1f, UR9 ;  /* 0x0000001f3f0a7899 */ /* 0x000fe20008011409 */
[----:B-1----:R-:W-:-:S04]  /*30c0*/  SHF.R.S32.HI R2, RZ, 0x1f, R0 ;  /* 0x0000001fff027819 */ /* 0x002fc80000011400 */
[----:B------:R-:W-:-:S04]  /*30d0*/  LEA.HI R2, R2, R0, RZ, 0x3 ;  /* 0x0000000002027211 */ /* 0x000fc800078f18ff */
[----:B------:R-:W-:-:S05]  /*30e0*/  LOP3.LUT R2, R2, 0xfffffff8, RZ, 0xc0, !PT ;  /* 0xfffffff802027812 */ /* 0x000fca00078ec0ff */
[----:B------:R-:W-:Y:S01]  /*30f0*/  IMAD.IADD R0, R0, 0x1, -R2 ;  /* 0x0000000100007824 */ /* 0x000fe200078e0a02 */
[----:B------:R-:W-:-:S04]  /*3100*/  SHF.R.S32.HI R2, RZ, 0x1f, R38 ;  /* 0x0000001fff027819 */ /* 0x000fc80000011426 */
[C---:B------:R-:W-:Y:S02]  /*3110*/  LOP3.LUT P0, RZ, R0.reuse, 0x2, RZ, 0xc0, !PT ;  /* 0x0000000200ff7812 */ /* 0x040fe4000780c0ff */
[----:B------:R-:W-:Y:S01]  /*3120*/  LOP3.LUT P1, RZ, R0, 0x4, RZ, 0xc0, !PT ;  /* 0x0000000400ff7812 */ /* 0x000fe2000782c0ff */
[----:B------:R-:W-:Y:S01]  /*3130*/  VIADD R0, R218, 0x2000 ;  /* 0x00002000da007836 */ /* 0x000fe20000000000 */
[----:B------:R-:W-:-:S04]  /*3140*/  UIADD3 UR11, UR30, 0x80, URZ ;  /* 0x000000801e0b7890 */ /* 0x000fc8000fffe03f */
[----:B------:R-:W-:Y:S01]  /*3150*/  SEL R0, R0, R218, !P2 ;  /* 0x000000da00007207 */ /* 0x000fe20005000000 */
[----:B------:R-:W-:Y:S01]  /*3160*/  IMAD.SHL.U32 R3, R242, 0x20, RZ ;  /* 0x00000020f2037824 */ /* 0x000fe200078e00ff */
[----:B------:R-:W-:Y:S02]  /*3170*/  CS2R R42, SRZ ;  /* 0x00000000002a7805 */ /* 0x000fe4000001ff00 */
[----:B------:R-:W-:Y:S02]  /*3180*/  CS2R R40, SRZ ;  /* 0x0000000000287805 */ /* 0x000fe4000001ff00 */
[----:B------:R-:W-:Y:S02]  /*3190*/  CS2R R36, SRZ ;  /* 0x0000000000247805 */ /* 0x000fe4000001ff00 */
[----:B------:R-:W-:Y:S02]  /*31a0*/  LEA R212, R0, UR4, 0x1 ;  /* 0x0000000400d47c11 */ /* 0x000fe4000f8e08ff */
[----:B------:R-:W-:-:S02]  /*31b0*/  SEL R219, R219, 0xffffffe0, !P0 ;  /* 0xffffffe0dbdb7807 */ /* 0x000fc40004000000 */
[----:B------:R-:W-:Y:S01]  /*31c0*/  SEL R217, R217, 0xffffffc0, !P1 ;  /* 0xffffffc0d9d97807 */ /* 0x000fe20004800000 */
[----:B------:R-:W-:Y:S01]  /*31d0*/  UISETP.GE.AND UP0, UPT, UR11, UR5, UPT ;  /* 0x000000050b00728c */ /* 0x000fe2000bf06270 */
[----:B----4-:R-:W-:Y:S02]  /*31e0*/  IADD3 R240, P4, P3, R4, UR9, R38 ;  /* 0x0000000904f07c10 */ /* 0x010fe4000fb9e026 */
[----:B--2---:R-:W-:Y:S02]  /*31f0*/  R2UR UR9, R9 ;  /* 0x00000000090972ca */ /* 0x004fe400000e0000 */
[----:B------:R-:W-:Y:S01]  /*3200*/  IADD3.X R243, R5, UR10, R2, P4, P3 ;  /* 0x0000000a05f37c10 */ /* 0x000fe2000a7e6402 */
[----:B------:R-:W-:Y:S01]  /*3210*/  VIADD R2, R220, 0x2000 ;  /* 0x00002000dc027836 */ /* 0x000fe20000000000 */
[----:B------:R-:W-:-:S04]  /*3220*/  R2UR UR10, R8 ;  /* 0x00000000080a72ca */ /* 0x000fc800000e0000 */
[----:B------:R-:W-:Y:S02]  /*3230*/  SEL R2, R2, R220, !P2 ;  /* 0x000000dc02027207 */ /* 0x000fe40005000000 */
[----:B------:R-:W-:Y:S01]  /*3240*/  CS2R R38, SRZ ;  /* 0x0000000000267805 */ /* 0x000fe2000001ff00 */
[----:B------:R-:W-:Y:S01]  /*3250*/  IMAD.WIDE.U32 R240, R240, -0x2daee0ad, RZ ;  /* 0xd2511f53f0f07825 */ /* 0x000fe200078e00ff */
[----:B------:R-:W-:-:S07]  /*3260*/  LEA R211, R2, UR4, 0x1 ;  /* 0x0000000402d37c11 */ /* 0x000fce000f8e08ff */
.L_x_1244:
[----:B------:R-:W0:Y:S01]  /*3270*/  LDGDEPBAR ;  /* 0x00000000000079af */ /* 0x000e220000000000 */
[C---:B------:R-:W-:Y:S01]  /*3280*/  IMAD.IADD R0, R212.reuse, 0x1, R219 ;  /* 0x00000001d4007824 */ /* 0x040fe200078e02db */
[----:B------:R-:W-:Y:S01]  /*3290*/  PLOP3.LUT P0, PT, PT, PT, UP0, 0x80, 0x0 ;  /* 0x000000000000781c */ /* 0x000fe20003f0f008 */
[--C-:B------:R-:W-:Y:S01]  /*32a0*/  IMAD.IADD R3, R212, 0x1, R217.reuse ;  /* 0x00000001d4037824 */ /* 0x100fe200078e02d9 */
[----:B------:R-:W-:Y:S01]  /*32b0*/  PLOP3.LUT P3, PT, PT, PT, UP0, 0x80, 0x0 ;  /* 0x000000000000781c */ /* 0x000fe20003f6f008 */
[----:B------:R-:W-:Y:S01]  /*32c0*/  IMAD.IADD R2, R0, 0x1, R217 ;  /* 0x0000000100027824 */ /* 0x000fe200078e02d9 */
[----:B------:R-:W-:Y:S01]  /*32d0*/  PLOP3.LUT P2, PT, PT, PT, UP0, 0x80, 0x0 ;  /* 0x000000000000781c */ /* 0x000fe20003f4f008 */
[----:B------:R-:W-:Y:S01]  /*32e0*/  IMAD.SHL.U32 R204, R242, 0x20, RZ ;  /* 0x00000020f2cc7824 */ /* 0x000fe200078e00ff */
[----:B------:R-:W-:Y:S01]  /*32f0*/  PLOP3.LUT P6, PT, PT, PT, UP0, 0x80, 0x0 ;  /* 0x000000000000781c */ /* 0x000fe20003fcf008 */
[----:B------:R-:W-:Y:S01]  /*3300*/  UIADD3 UR11, UR10, -0x61c88647, URZ ;  /* 0x9e3779b90a0b7890 */ /* 0x000fe2000fffe03f */
[----:B------:R-:W-:Y:S01]  /*3310*/  PLOP3.LUT P4, PT, PT, PT, UP0, 0x80, 0x0 ;  /* 0x000000000000781c */ /* 0x000fe20003f8f008 */
[----:B------:R-:W-:Y:S01]  /*3320*/  UIADD3 UR12, UR10, 0x3c6ef372, URZ ;  /* 0x3c6ef3720a0c7890 */ /* 0x000fe2000fffe03f */
[----:B------:R-:W-:Y:S01]  /*3330*/  PLOP3.LUT P5, PT, PT, PT, UP0, 0x80, 0x0 ;  /* 0x000000000000781c */ /* 0x000fe20003faf008 */
[----:B------:R-:W-:Y:S01]  /*3340*/  UIADD3 UR15, UR9, -0x126145ec, URZ ;  /* 0xed9eba14090f7890 */ /* 0x000fe2000fffe03f */
[----:B------:R-:W-:Y:S01]  /*3350*/  IMAD.MOV.U32 R208, RZ, RZ, 0x40 ;  /* 0x00000040ffd07424 */ /* 0x000fe200078e00ff */
[----:B------:R-:W-:Y:S04]  /*3360*/  UISETP.GE.AND UP3, UPT, UR8, 0x1, UPT ;  /* 0x000000010800788c */ /* 0x000fe8000bf66270 */
[----:B------:R-:W-:Y:S01]  /*3370*/  SEL R217, R208, 0xffffffc0, !P1 ;  /* 0xffffffc0d0d97807 */ /* 0x000fe20004800000 */
[----:B------:R-:W-:Y:S04]  /*3380*/  DEPBAR.LE SB0, 0x0 ;  /* 0x000080000000791a */ /* 0x000fe80000000000 */
[----:B------:R-:W-:Y:S06]  /*3390*/  BAR.SYNC.DEFER_BLOCKING 0x0 ;  /* 0x0000000000007b1d */ /* 0x000fec0000010000 */
[----:B------:R-:W-:Y:S08]  /*33a0*/  LDSM.16.M88.4 R32, [R212] ;  /* 0x00000000d420783b */ /* 0x000ff00000000200 */
[----:B------:R-:W1:Y:S08]  /*33b0*/  LDSM.16.M88.4 R16, [R213+0xc000] ;  /* 0x00c00000d510783b */ /* 0x000e700000000200 */
[----:B------:R-:W2:Y:S08]  /*33c0*/  LDSM.16.M88.4 R28, [R212+0x1000] ;  /* 0x00100000d41c783b */ /* 0x000eb00000000200 */
[----:B------:R-:W3:Y:S08]  /*33d0*/  LDSM.16.M88.4 R164, [R213+0xc800] ;  /* 0x00c80000d5a4783b */ /* 0x000ef00000000200 */
[----:B------:R-:W-:Y:S08]  /*33e0*/  LDSM.16.M88.4 R168, [R0] ;  /* 0x0000000000a8783b */ /* 0x000ff00000000200 */
[----:B------:R-:W4:Y:S01]  /*33f0*/  LDSM.16.M88.4 R172, [R214+0xc000] ;  /* 0x00c00000d6ac783b */ /* 0x000f220000000200 */
[-C--:B-1----:R-:W-:Y:S07]  /*3400*/  HMMA.16816.F32.BF16 R4, R32, R16.reuse, RZ ;  /* 0x000000102004723c */ /* 0x082fee00000418ff */
[----:B------:R-:W1:Y:S01]  /*3410*/  LDSM.16.M88.4 R176, [R0+0x1000] ;  /* 0x0010000000b0783b */ /* 0x000e620000000200 */
[C---:B--2---:R-:W-:Y:S07]  /*3420*/  HMMA.16816.F32.BF16 R8, R28.reuse, R16, RZ ;  /* 0x000000101c08723c */ /* 0x044fee00000418ff */
[----:B------:R-:W2:Y:S01]  /*3430*/  LDSM.16.M88.4 R180, [R214+0xc800] ;  /* 0x00c80000d6b4783b */ /* 0x000ea20000000200 */
[-C--:B------:R-:W-:Y:S07]  /*3440*/  HMMA.16816.F32.BF16 R12, R28, R18.reuse, RZ ;  /* 0x000000121c0c723c */ /* 0x080fee00000418ff */
[----:B------:R-:W-:Y:S01]  /*3450*/  LDSM.16.M88.4 R184, [R3] ;  /* 0x0000000003b8783b */ /* 0x000fe20000000200 */
[C---:B------:R-:W-:Y:S07]  /*3460*/  HMMA.16816.F32.BF16 R16, R32.reuse, R18, RZ ;  /* 0x000000122010723c */ /* 0x040fee00000418ff */
[----:B------:R-:W2:Y:S01]  /*3470*/  LDSM.16.M88.4 R188, [R216+0xc000] ;  /* 0x00c00000d8bc783b */ /* 0x000ea20000000200 */
        /* <DEDUP_REMOVED lines=12> */
[----:B------:R-:W1:Y:S05]  /*3540*/  LDSM.16.M88.4 R172, [R215+0xc000] ;  /* 0x00c00000d7ac783b */ /* 0x000e6a0000000200 */
[-C--:B--2---:R-:W-:Y:S06]  /*3550*/  HMMA.16816.F32.BF16 R20, R168, R180.reuse, R20 ;  /* 0x000000b4a814723c */ /* 0x084fec0000041814 */
[C---:B------:R-:W-:Y:S06]  /*3560*/  HMMA.16816.F32.BF16 R24, R176.reuse, R180, R24 ;  /* 0x000000b4b018723c */ /* 0x040fec0000041818 */
[-C--:B------:R-:W-:Y:S01]  /*3570*/  HMMA.16816.F32.BF16 R28, R176, R182.reuse, R28 ;  /* 0x000000b6b01c723c */ /* 0x080fe2000004181c */
[----:B------:R-:W2:Y:S05]  /*3580*/  LDSM.16.M88.4 R176, [R215+0xc800] ;  /* 0x00c80000d7b0783b */ /* 0x000eaa0000000200 */
[----:B------:R-:W-:Y:S03]  /*3590*/  HMMA.16816.F32.BF16 R32, R168, R182, R32 ;  /* 0x000000b6a820723c */ /* 0x000fe60000041820 */
[----:B------:R-:W-:Y:S03]  /*35a0*/  LDSM.16.M88.4 R168, [R212+0x2000] ;  /* 0x00200000d4a8783b */ /* 0x000fe60000000200 */
[-C--:B------:R-:W-:Y:S05]  /*35b0*/  HMMA.16816.F32.BF16 R4, R184, R188.reuse, R4 ;  /* 0x000000bcb804723c */ /* 0x080fea0000041804 */
[----:B------:R-:W4:Y:S01]  /*35c0*/  LDSM.16.M88.4 R180, [R213+0x10000] ;  /* 0x01000000d5b4783b */ /* 0x000f220000000200 */
[C---:B---3--:R-:W-:Y:S06]  /*35d0*/  HMMA.16816.F32.BF16 R8, R192.reuse, R188, R8 ;  /* 0x000000bcc008723c */ /* 0x048fec0000041808 */
[-C--:B------:R-:W-:Y:S06]  /*35e0*/  HMMA.16816.F32.BF16 R12, R192, R190.reuse, R12 ;  /* 0x000000bec00c723c */ /* 0x080fec000004180c */
[C---:B------:R-:W-:Y:S01]  /*35f0*/  HMMA.16816.F32.BF16 R16, R184.reuse, R190, R16 ;  /* 0x000000beb810723c */ /* 0x040fe20000041810 */
[----:B------:R-:W3:Y:S05]  /*3600*/  LDSM.16.M88.4 R188, [R212+0x3000] ;  /* 0x00300000d4bc783b */ /* 0x000eea0000000200 */
[-C--:B------:R-:W-:Y:S06]  /*3610*/  HMMA.16816.F32.BF16 R20, R184, R196.reuse, R20 ;  /* 0x000000c4b814723c */ /* 0x080fec0000041814 */
[C---:B------:R-:W-:Y:S06]  /*3620*/  HMMA.16816.F32.BF16 R24, R192.reuse, R196, R24 ;  /* 0x000000c4c018723c */ /* 0x040fec0000041818 */
[-C--:B------:R-:W-:Y:S01]  /*3630*/  HMMA.16816.F32.BF16 R28, R192, R198.reuse, R28 ;  /* 0x000000c6c01c723c */ /* 0x080fe2000004181c */
[----:B------:R-:W-:Y:S05]  /*3640*/  LDSM.16.M88.4 R192, [R214+0x10000] ;  /* 0x01000000d6c0783b */ /* 0x000fea0000000200 */
[----:B------:R-:W-:Y:S03]  /*3650*/  HMMA.16816.F32.BF16 R32, R184, R198, R32 ;  /* 0x000000c6b820723c */ /* 0x000fe60000041820 */
[----:B------:R-:W3:Y:S03]  /*3660*/  LDSM.16.M88.4 R184, [R213+0x10800] ;  /* 0x01080000d5b8783b */ /* 0x000ee60000000200 */
        /* <DEDUP_REMOVED lines=8> */
[-C--:B------:R-:W-:Y:S06]  /*36f0*/  HMMA.16816.F32.BF16 R28, R200, R178.reuse, R28 ;  /* 0x000000b2c81c723c */ /* 0x080fec000004181c */
[----:B------:R-:W-:Y:S01]  /*3700*/  HMMA.16816.F32.BF16 R32, R164, R178, R32 ;  /* 0x000000b2a420723c */ /* 0x000fe20000041820 */
[----:B------:R-:W2:Y:S01]  /*3710*/  LDSM.16.M88.4 R164, [R214+0x10800] ;  /* 0x01080000d6a4783b */ /* 0x000ea20000000200 */
[----:B-1----:R-:W-:Y:S04]  /*3720*/  IMAD.U32 R0, RZ, RZ, UR20 ;  /* 0x00000014ff007e24 */ /* 0x002fe8000f8e00ff */
[-C--:B----4-:R-:W-:Y:S03]  /*3730*/  HMMA.16816.F32.BF16 R4, R168, R180.reuse, R4 ;  /* 0x000000b4a804723c */ /* 0x090fe60000041804 */
[----:B------:R-:W-:Y:S03]  /*3740*/  LDSM.16.M88.4 R176, [R3+0x2000] ;  /* 0x0020000003b0783b */ /* 0x000fe60000000200 */
[C---:B---3--:R-:W-:Y:S06]  /*3750*/  HMMA.16816.F32.BF16 R8, R188.reuse, R180, R8 ;  /* 0x000000b4bc08723c */ /* 0x048fec0000041808 */
[-C--:B------:R-:W-:Y:S06]  /*3760*/  HMMA.16816.F32.BF16 R12, R188, R182.reuse, R12 ;  /* 0x000000b6bc0c723c */ /* 0x080fec000004180c */
[C---:B------:R-:W-:Y:S01]  /*3770*/  HMMA.16816.F32.BF16 R16, R168.reuse, R182, R16 ;  /* 0x000000b6a810723c */ /* 0x040fe20000041810 */
[----:B------:R-:W1:Y:S05]  /*3780*/  LDSM.16.M88.4 R180, [R216+0x10000] ;  /* 0x01000000d8b4783b */ /* 0x000e6a0000000200 */
[-C--:B------:R-:W-:Y:S06]  /*3790*/  HMMA.16816.F32.BF16 R20, R168, R184.reuse, R20 ;  /* 0x000000b8a814723c */ /* 0x080fec0000041814 */
[C---:B------:R-:W-:Y:S06]  /*37a0*/  HMMA.16816.F32.BF16 R24, R188.reuse, R184, R24 ;  /* 0x000000b8bc18723c */ /* 0x040fec0000041818 */
[-C--:B------:R-:W-:Y:S01]  /*37b0*/  HMMA.16816.F32.BF16 R28, R188, R186.reuse, R28 ;  /* 0x000000babc1c723c */ /* 0x080fe2000004181c */
[----:B------:R-:W-:Y:S05]  /*37c0*/  LDSM.16.M88.4 R188, [R2+0x2000] ;  /* 0x0020000002bc783b */ /* 0x000fea0000000200 */
[----:B------:R-:W-:Y:S03]  /*37d0*/  HMMA.16816.F32.BF16 R32, R168, R186, R32 ;  /* 0x000000baa820723c */ /* 0x000fe60000041820 */
[----:B------:R3:W4:Y:S03]  /*37e0*/  LDSM.16.M88.4 R168, [R3+0x3000] ;  /* 0x0030000003a8783b */ /* 0x0007260000000200 */
[-C--:B------:R-:W-:Y:S05]  /*37f0*/  HMMA.16816.F32.BF16 R4, R172, R192.reuse, R4 ;  /* 0x000000c0ac04723c */ /* 0x080fea0000041804 */
[----:B------:R-:W4:Y:S01]  /*3800*/  LDSM.16.M88.4 R184, [R216+0x10800] ;  /* 0x01080000d8b8783b */ /* 0x000f220000000200 */
[C---:B------:R-:W-:Y:S06]  /*3810*/  HMMA.16816.F32.BF16 R8, R196.reuse, R192, R8 ;  /* 0x000000c0c408723c */ /* 0x040fec0000041808 */
[-C--:B------:R-:W-:Y:S06]  /*3820*/  HMMA.16816.F32.BF16 R12, R196, R194.reuse, R12 ;  /* 0x000000c2c40c723c */ /* 0x080fec000004180c */
[C---:B------:R-:W-:Y:S01]  /*3830*/  HMMA.16816.F32.BF16 R16, R172.reuse, R194, R16 ;  /* 0x000000c2ac10723c */ /* 0x040fe20000041810 */
[----:B------:R-:W4:Y:S01]  /*3840*/  LDSM.16.M88.4 R192, [R215+0x10000] ;  /* 0x01000000d7c0783b */ /* 0x000f220000000200 */
[----:B---3--:R-:W-:Y:S04]  /*3850*/  IMAD.U32 R3, RZ, RZ, UR8 ;  /* 0x00000008ff037e24 */ /* 0x008fe8000f8e00ff */
[-C--:B--2---:R-:W-:Y:S06]  /*3860*/  HMMA.16816.F32.BF16 R20, R172, R164.reuse, R20 ;  /* 0x000000a4ac14723c */ /* 0x084fec0000041814 */
[C---:B------:R-:W-:Y:S06]  /*3870*/  HMMA.16816.F32.BF16 R24, R196.reuse, R164, R24 ;  /* 0x000000a4c418723c */ /* 0x040fec0000041818 */
[-C--:B------:R-:W-:Y:S01]  /*3880*/  HMMA.16816.F32.BF16 R28, R196, R166.reuse, R28 ;  /* 0x000000a6c41c723c */ /* 0x080fe2000004181c */
[----:B------:R2:W3:Y:S05]  /*3890*/  LDSM.16.M88.4 R196, [R2+0x3000] ;  /* 0x0030000002c4783b */ /* 0x0004ea0000000200 */
[----:B------:R-:W-:Y:S06]  /*38a0*/  HMMA.16816.F32.BF16 R32, R172, R166, R32 ;  /* 0x000000a6ac20723c */ /* 0x000fec0000041820 */
[-C--:B-1----:R-:W-:Y:S06]  /*38b0*/  HMMA.16816.F32.BF16 R4, R176, R180.reuse, R4 ;  /* 0x000000b4b004723c */ /* 0x082fec0000041804 */
[C---:B----4-:R-:W-:Y:S06]  /*38c0*/  HMMA.16816.F32.BF16 R8, R168.reuse, R180, R8 ;  /* 0x000000b4a808723c */ /* 0x050fec0000041808 */
[-C--:B------:R-:W-:Y:S01]  /*38d0*/  HMMA.16816.F32.BF16 R12, R168, R182.reuse, R12 ;  /* 0x000000b6a80c723c */ /* 0x080fe2000004180c */
[----:B--2---:R-:W1:Y:S01]  /*38e0*/  @P0 S2R R2, SR_TID.X ;  /* 0x0000000000020919 */ /* 0x004e620000002100 */
[----:B------:R-:W-:Y:S04]  /*38f0*/  PLOP3.LUT P0, PT, PT, PT, UP0, 0x80, 0x0 ;  /* 0x000000000000781c */ /* 0x000fe80003f0f008 */
[C---:B------:R-:W-:Y:S06]  /*3900*/  HMMA.16816.F32.BF16 R16, R176.reuse, R182, R16 ;  /* 0x000000b6b010723c */ /* 0x040fec0000041810 */
[-C--:B------:R-:W-:Y:S06]  /*3910*/  HMMA.16816.F32.BF16 R20, R176, R184.reuse, R20 ;  /* 0x000000b8b014723c */ /* 0x080fec0000041814 */
[C---:B------:R-:W-:Y:S06]  /*3920*/  HMMA.16816.F32.BF16 R24, R168.reuse, R184, R24 ;  /* 0x000000b8a818723c */ /* 0x040fec0000041818 */
[-C--:B------:R-:W-:Y:S06]  /*3930*/  HMMA.16816.F32.BF16 R28, R168, R186.reuse, R28 ;  /* 0x000000baa81c723c */ /* 0x080fec000004181c */
[----:B------:R-:W-:Y:S05]  /*3940*/  HMMA.16816.F32.BF16 R32, R176, R186, R32 ;  /* 0x000000bab020723c */ /* 0x000fea0000041820 */
[----:B------:R-:W-:Y:S01]  /*3950*/  LOP3.LUT R168, R243, UR10, RZ, 0x3c, !PT ;  /* 0x0000000af3a87c12 */ /* 0x000fe2000f8e3cff */
[-C--:B------:R-:W-:Y:S05]  /*3960*/  HMMA.16816.F32.BF16 R4, R188, R192.reuse, R4 ;  /* 0x000000c0bc04723c */ /* 0x080fea0000041804 */
[----:B-1----:R-:W-:Y:S01]  /*3970*/  @P3 IMAD.SHL.U32 R2, R2, 0x2, RZ ;  /* 0x0000000202023824 */ /* 0x002fe200078e00ff */
[----:B------:R-:W-:Y:S01]  /*3980*/  PLOP3.LUT P3, PT, PT, PT, UP0, 0x80, 0x0 ;  /* 0x000000000000781c */ /* 0x000fe20003f6f008 */
[C---:B---3--:R-:W-:Y:S04]  /*3990*/  HMMA.16816.F32.BF16 R8, R196.reuse, R192, R8 ;  /* 0x000000c0c408723c */ /* 0x048fe80000041808 */
[----:B------:R-:W-:Y:S02]  /*39a0*/  @P2 LOP3.LUT R2, R204, 0x6, R2, 0xf8, !PT ;  /* 0x00000006cc022812 */ /* 0x000fe400078ef802 */
[----:B------:R-:W-:Y:S01]  /*39b0*/  PLOP3.LUT P2, PT, PT, PT, UP0, 0x80, 0x0 ;  /* 0x000000000000781c */ /* 0x000fe20003f4f008 */
[-C--:B------:R-:W-:Y:S04]  /*39c0*/  HMMA.16816.F32.BF16 R12, R196, R194.reuse, R12 ;  /* 0x000000c2c40c723c */ /* 0x080fe8000004180c */
[----:B------:R-:W-:Y:S01]  /*39d0*/  @P0 IMAD R0, R0, 0x80, R2 ;  /* 0x0000008000000824 */ /* 0x000fe200078e0202 */
[----:B------:R-:W-:Y:S01]  /*39e0*/  PLOP3.LUT P0, PT, PT, PT, UP0, 0x80, 0x0 ;  /* 0x000000000000781c */ /* 0x000fe20003f0f008 */
[C---:B------:R-:W-:Y:S04]  /*39f0*/  HMMA.16816.F32.BF16 R16, R188.reuse, R194, R16 ;  /* 0x000000c2bc10723c */ /* 0x040fe80000041810 */
[C---:B------:R-:W-:Y:S01]  /*3a00*/  @P6 ISETP.GE.AND P6, PT, R0.reuse, UR5, PT ;  /* 0x0000000500006c0c */ /* 0x040fe2000bfc6270 */
[----:B------:R-:W-:Y:S01]  /*3a10*/  @P3 VIADD R2, R0, 0x1 ;  /* 0x0000000100023836 */ /* 0x000fe20000000000 */
[----:B------:R-:W-:Y:S02]  /*3a20*/  PLOP3.LUT P3, PT, PT, PT, UP0, 0x80, 0x0 ;  /* 0x000000000000781c */ /* 0x000fe40003f6f008 */
[----:B------:R-:W-:Y:S02]  /*3a30*/  @P4 FSEL R4, R4, -INF , !P6 ;  /* 0xff80000004044808 */ /* 0x000fe40007000000 */
[----:B------:R-:W-:Y:S02]  /*3a40*/  PLOP3.LUT P4, PT, PT, PT, UP0, 0x80, 0x0 ;  /* 0x000000000000781c */ /* 0x000fe40003f8f008 */
[----:B------:R-:W-:Y:S02]  /*3a50*/  @P0 FSEL R6, R6, -INF , !P6 ;  /* 0xff80000006060808 */ /* 0x000fe40007000000 */
[----:B------:R-:W-:Y:S02]  /*3a60*/  PLOP3.LUT P0, PT, PT, PT, UP0, 0x80, 0x0 ;  /* 0x000000000000781c */ /* 0x000fe40003f0f008 */
[----:B------:R-:W-:Y:S02]  /*3a70*/  @P2 FSEL R8, R8, -INF , !P6 ;  /* 0xff80000008082808 */ /* 0x000fe40007000000 */
[----:B------:R-:W-:Y:S02]  /*3a80*/  PLOP3.LUT P2, PT, PT, PT, UP0, 0x80, 0x0 ;  /* 0x000000000000781c */ /* 0x000fe40003f4f008 */
[----:B------:R-:W-:Y:S02]  /*3a90*/  @P3 FSEL R10, R10, -INF , !P6 ;  /* 0xff8000000a0a3808 */ /* 0x000fe40007000000 */
[----:B------:R-:W-:Y:S01]  /*3aa0*/  @P5 ISETP.GE.AND P5, PT, R2, UR5, PT ;  /* 0x0000000502005c0c */ /* 0x000fe2000bfa6270 */
[----:B------:R-:W-:Y:S01]  /*3ab0*/  IMAD.U32 R2, RZ, RZ, UR20 ;  /* 0x00000014ff027e24 */ /* 0x000fe2000f8e00ff */
[----:B------:R-:W-:Y:S02]  /*3ac0*/  PLOP3.LUT P6, PT, PT, PT, UP0, 0x80, 0x0 ;  /* 0x000000000000781c */ /* 0x000fe40003fcf008 */
[----:B------:R-:W-:Y:S01]  /*3ad0*/  @P4 FSEL R5, R5, -INF , !P5 ;  /* 0xff80000005054808 */ /* 0x000fe20006800000 */
[----:B------:R-:W-:Y:S01]  /*3ae0*/  IMAD R164, R2, 0x4, R242 ;  /* 0x0000000402a47824 */ /* 0x000fe200078e02f2 */
[----:B------:R-:W-:Y:S01]  /*3af0*/  PLOP3.LUT P4, PT, PT, PT, UP0, 0x80, 0x0 ;  /* 0x000000000000781c */ /* 0x000fe20003f8f008 */
[----:B------:R-:W-:Y:S01]  /*3b00*/  IMAD R2, R3, 0x4, R248 ;  /* 0x0000000403027824 */ /* 0x000fe200078e02f8 */
[----:B------:R-:W-:Y:S02]  /*3b10*/  @P0 FSEL R7, R7, -INF , !P5 ;  /* 0xff80000007070808 */ /* 0x000fe40006800000 */
[----:B------:R-:W-:Y:S01]  /*3b20*/  PLOP3.LUT P0, PT, PT, PT, UP0, 0x80, 0x0 ;  /* 0x000000000000781c */ /* 0x000fe20003f0f008 */
[----:B------:R-:W-:Y:S01]  /*3b30*/  IMAD.WIDE.U32 R166, R2, -0x326172a9, RZ ;  /* 0xcd9e8d5702a67825 */ /* 0x000fe200078e00ff */
[----:B------:R-:W-:Y:S02]  /*3b40*/  @P2 FSEL R9, R9, -INF , !P5 ;  /* 0xff80000009092808 */ /* 0x000fe40006800000 */
[----:B------:R-:W-:Y:S01]  /*3b50*/  PLOP3.LUT P2, PT, PT, PT, UP0, 0x80, 0x0 ;  /* 0x000000000000781c */ /* 0x000fe20003f4f008 */
[----:B------:R-:W-:Y:S01]  /*3b60*/  @P6 VIADD R169, R0, 0x8 ;  /* 0x0000000800a96836 */ /* 0x000fe20000000000 */
[----:B------:R-:W-:Y:S01]  /*3b70*/  LOP3.LUT R3, R241, UR9, R164, 0x96, !PT ;  /* 0x00000009f1037c12 */ /* 0x000fe2000f8e96a4 */
[----:B------:R-:W-:Y:S01]  /*3b80*/  VIADD R164, R2, 0x2 ;  /* 0x0000000202a47836 */ /* 0x000fe20000000000 */
[----:B------:R-:W-:Y:S02]  /*3b90*/  PLOP3.LUT P6, PT, PT, PT, UP0, 0x80, 0x0 ;  /* 0x000000000000781c */ /* 0x000fe40003fcf008 */
[----:B------:R-:W-:Y:S01]  /*3ba0*/  @P4 ISETP.GE.AND P4, PT, R169, UR5, PT ;  /* 0x00000005a9004c0c */ /* 0x000fe2000bf86270 */
[----:B------:R-:W-:Y:S01]  /*3bb0*/  IMAD.WIDE.U32 R164, R164, -0x326172a9, RZ ;  /* 0xcd9e8d57a4a47825 */ /* 0x000fe200078e00ff */
[-C--:B------:R-:W-:Y:S02]  /*3bc0*/  LOP3.LUT R172, R167, R168.reuse, RZ, 0x3c, !PT ;  /* 0x000000a8a7ac7212 */ /* 0x080fe400078e3cff */
[----:B------:R-:W-:Y:S01]  /*3bd0*/  @P0 FSEL R12, R12, -INF , !P4 ;  /* 0xff8000000c0c0808 */ /* 0x000fe20006000000 */
[----:B------:R-:W-:Y:S01]  /*3be0*/  IMAD.WIDE.U32 R2, R3, -0x326172a9, RZ ;  /* 0xcd9e8d5703027825 */ /* 0x000fe200078e00ff */
[----:B------:R-:W-:Y:S02]  /*3bf0*/  LOP3.LUT R170, R165, R168, RZ, 0x3c, !PT ;  /* 0x000000a8a5aa7212 */ /* 0x000fe400078e3cff */
[C---:B-----5:R-:W-:Y:S01]  /*3c00*/  FSETP.NEU.FTZ.AND P0, PT, R237.reuse, -INF , PT ;  /* 0xff800000ed00780b */ /* 0x060fe20003f1d000 */
[----:B------:R-:W-:Y:S01]  /*3c10*/  FMUL.FTZ R168, R237, 1.4426950216293334961 ;  /* 0x3fb8aa3beda87820 */ /* 0x000fe20000410000 */
[----:B------:R-:W-:Y:S01]  /*3c20*/  @P2 FSEL R14, R14, -INF , !P4 ;  /* 0xff8000000e0e2808 */ /* 0x000fe20006000000 */
[----:B------:R-:W-:Y:S01]  /*3c30*/  IMAD.WIDE.U32 R172, R172, -0x2daee0ad, RZ ;  /* 0xd2511f53acac7825 */ /* 0x000fe200078e00ff */
[----:B------:R-:W-:Y:S02]  /*3c40*/  PLOP3.LUT P2, PT, PT, PT, UP0, 0x80, 0x0 ;  /* 0x000000000000781c */ /* 0x000fe40003f4f008 */
[C---:B------:R-:W-:Y:S01]  /*3c50*/  LOP3.LUT R176, R3.reuse, UR11, R166, 0x96, !PT ;  /* 0x0000000b03b07c12 */ /* 0x040fe2000f8e96a6 */
[----:B------:R-:W-:Y:S01]  /*3c60*/  IMAD.WIDE.U32 R170, R170, -0x2daee0ad, RZ ;  /* 0xd2511f53aaaa7825 */ /* 0x000fe200078e00ff */
[----:B------:R-:W-:Y:S01]  /*3c70*/  LOP3.LUT R174, R3, UR11, R164, 0x96, !PT ;  /* 0x0000000b03ae7c12 */ /* 0x000fe2000f8e96a4 */
[----:B------:R-:W-:Y:S01]  /*3c80*/  UIADD3 UR11, UR9, 0x76cf5d0a, URZ ;  /* 0x76cf5d0a090b7890 */ /* 0x000fe2000fffe03f */
[----:B------:R-:W-:Y:S01]  /*3c90*/  FSEL R168, R168, RZ, P0 ;  /* 0x000000ffa8a87208 */ /* 0x000fe20000000000 */
[C---:B------:R-:W-:Y:S01]  /*3ca0*/  FMUL.FTZ R3, R238.reuse, 1.4426950216293334961 ;  /* 0x3fb8aa3bee037820 */ /* 0x040fe20000410000 */
[----:B------:R-:W-:Y:S01]  /*3cb0*/  FSETP.NEU.FTZ.AND P0, PT, R238, -INF , PT ;  /* 0xff800000ee00780b */ /* 0x000fe20003f1d000 */
[----:B------:R-:W-:Y:S01]  /*3cc0*/  @P6 VIADD R164, R0, 0x9 ;  /* 0x0000000900a46836 */ /* 0x000fe20000000000 */
[----:B------:R-:W-:Y:S01]  /*3cd0*/  PLOP3.LUT P3, PT, PT, PT, UP0, 0x80, 0x0 ;  /* 0x000000000000781c */ /* 0x000fe20003f6f008 */
[----:B------:R-:W-:Y:S01]  /*3ce0*/  IMAD.WIDE.U32 R174, R174, -0x2daee0ad, RZ ;  /* 0xd2511f53aeae7825 */ /* 0x000fe200078e00ff */
[----:B------:R-:W-:Y:S02]  /*3cf0*/  FSEL R3, R3, RZ, P0 ;  /* 0x000000ff03037208 */ /* 0x000fe40000000000 */
[----:B------:R-:W-:Y:S01]  /*3d00*/  PLOP3.LUT P0, PT, PT, PT, UP0, 0x80, 0x0 ;  /* 0x000000000000781c */ /* 0x000fe20003f0f008 */
[--C-:B------:R-:W-:Y:S01]  /*3d10*/  FFMA.FTZ R4, R4, UR13, -R168.reuse ;  /* 0x0000000d04047c23 */ /* 0x100fe200080108a8 */
[----:B------:R-:W-:Y:S01]  /*3d20*/  @P2 ISETP.GE.AND P2, PT, R164, UR5, PT ;  /* 0x00000005a4002c0c */ /* 0x000fe2000bf46270 */
[--C-:B------:R-:W-:Y:S01]  /*3d30*/  FFMA.FTZ R6, R6, UR13, -R3.reuse ;  /* 0x0000000d06067c23 */ /* 0x100fe20008010803 */
[----:B------:R-:W-:Y:S01]  /*3d40*/  PLOP3.LUT P6, PT, PT, PT, UP0, 0x80, 0x0 ;  /* 0x000000000000781c */ /* 0x000fe20003fcf008 */
[----:B------:R-:W1:Y:S01]  /*3d50*/  LDSM.16.M88.4 R164, [R215+0x10800] ;  /* 0x01080000d7a4783b */ /* 0x000e620000000200 */
[----:B------:R-:W-:Y:S01]  /*3d60*/  LOP3.LUT R2, R2, UR12, RZ, 0x3c, !PT ;  /* 0x0000000c02027c12 */ /* 0x000fe2000f8e3cff */
[----:B------:R-:W-:Y:S01]  /*3d70*/  FFMA.FTZ R5, R5, UR13, -R168 ;  /* 0x0000000d05057c23 */ /* 0x000fe200080108a8 */
[----:B------:R-:W-:Y:S01]  /*3d80*/  LOP3.LUT R178, R175, UR11, R170, 0x96, !PT ;  /* 0x0000000bafb27c12 */ /* 0x000fe2000f8e96aa */
[--C-:B------:R-:W-:Y:S01]  /*3d90*/  FFMA.FTZ R7, R7, UR13, -R3.reuse ;  /* 0x0000000d07077c23 */ /* 0x100fe20008010803 */
[----:B------:R-:W-:Y:S01]  /*3da0*/  @P3 FSEL R11, R11, -INF , !P5 ;  /* 0xff8000000b0b3808 */ /* 0x000fe20006800000 */
[----:B------:R-:W-:Y:S01]  /*3db0*/  IMAD.WIDE.U32 R176, R176, -0x2daee0ad, RZ ;  /* 0xd2511f53b0b07825 */ /* 0x000fe200078e00ff */
[----:B------:R-:W-:Y:S01]  /*3dc0*/  PLOP3.LUT P5, PT, PT, PT, UP0, 0x80, 0x0 ;  /* 0x000000000000781c */ /* 0x000fe20003faf008 */
[----:B------:R-:W2:Y:S01]  /*3dd0*/  MUFU.EX2 R203, R4 ;  /* 0x0000000400cb7308 */ /* 0x000ea20000000800 */
[----:B------:R-:W-:Y:S01]  /*3de0*/  PLOP3.LUT P3, PT, PT, PT, UP0, 0x80, 0x0 ;  /* 0x000000000000781c */ /* 0x000fe20003f6f008 */
[----:B------:R-:W-:Y:S01]  /*3df0*/  UIADD3 UR12, UR9, -0x4498517b, URZ ;  /* 0xbb67ae85090c7890 */ /* 0x000fe2000fffe03f */
[----:B------:R-:W-:Y:S01]  /*3e00*/  @P0 FSEL R13, R13, -INF , !P2 ;  /* 0xff8000000d0d0808 */ /* 0x000fe20005000000 */
[----:B------:R-:W-:Y:S01]  /*3e10*/  @P6 VIADD R181, R0, 0x19 ;  /* 0x0000001900b56836 */ /* 0x000fe20000000000 */
[----:B------:R-:W-:Y:S02]  /*3e20*/  PLOP3.LUT P0, PT, PT, PT, UP0, 0x80, 0x0 ;  /* 0x000000000000781c */ /* 0x000fe40003f0f008 */
[----:B------:R-:W-:Y:S01]  /*3e30*/  LOP3.LUT R182, R177, UR11, R172, 0x96, !PT ;  /* 0x0000000bb1b67c12 */ /* 0x000fe2000f8e96ac */
[----:B------:R-:W-:Y:S01]  /*3e40*/  UIADD3 UR11, UR9, 0x32370b8f, URZ ;  /* 0x32370b8f090b7890 */ /* 0x000fe2000fffe03f */
[----:B------:R-:W-:Y:S01]  /*3e50*/  PLOP3.LUT P6, PT, PT, PT, UP0, 0x80, 0x0 ;  /* 0x000000000000781c */ /* 0x000fe20003fcf008 */
[----:B------:R-:W-:Y:S02]  /*3e60*/  MUFU.EX2 R202, R6 ;  /* 0x0000000600ca7308 */ /* 0x000fe40000000800 */
[----:B------:R-:W-:Y:S01]  /*3e70*/  @P5 FSEL R16, R16, -INF , !P4 ;  /* 0xff80000010105808 */ /* 0x000fe20006000000 */
[----:B------:R-:W-:Y:S01]  /*3e80*/  IMAD.WIDE.U32 R182, R182, -0x326172a9, RZ ;  /* 0xcd9e8d57b6b67825 */ /* 0x000fe200078e00ff */
[----:B------:R-:W-:Y:S02]  /*3e90*/  @P3 FSEL R18, R18, -INF , !P4 ;  /* 0xff80000012123808 */ /* 0x000fe40006000000 */
[----:B------:R-:W-:Y:S01]  /*3ea0*/  PLOP3.LUT P5, PT, PT, PT, UP0, 0x80, 0x0 ;  /* 0x000000000000781c */ /* 0x000fe20003faf008 */
[--C-:B------:R-:W-:Y:S01]  /*3eb0*/  FFMA.FTZ R16, R16, UR13, -R168.reuse ;  /* 0x0000000d10107c23 */ /* 0x100fe200080108a8 */
[----:B------:R-:W-:Y:S01]  /*3ec0*/  PLOP3.LUT P4, PT, PT, PT, UP0, 0x80, 0x0 ;  /* 0x000000000000781c */ /* 0x000fe20003f8f008 */
[--C-:B------:R-:W-:Y:S01]  /*3ed0*/  FFMA.FTZ R18, R18, UR13, -R3.reuse ;  /* 0x0000000d12127c23 */ /* 0x100fe20008010803 */
[----:B------:R-:W-:Y:S01]  /*3ee0*/  PLOP3.LUT P3, PT, PT, PT, UP0, 0x80, 0x0 ;  /* 0x000000000000781c */ /* 0x000fe20003f6f008 */
[----:B------:R-:W3:Y:S01]  /*3ef0*/  MUFU.EX2 R201, R5 ;  /* 0x0000000500c97308 */ /* 0x000ee20000000800 */
[----:B------:R-:W-:Y:S02]  /*3f00*/  @P0 FSEL R15, R15, -INF , !P2 ;  /* 0xff8000000f0f0808 */ /* 0x000fe40005000000 */
[----:B------:R-:W-:Y:S02]  /*3f10*/  PLOP3.LUT P0, PT, PT, PT, UP0, 0x80, 0x0 ;  /* 0x000000000000781c */ /* 0x000fe40003f0f008 */
[----:B------:R-:W-:Y:S03]  /*3f20*/  @P6 ISETP.GE.AND P6, PT, R181, UR5, PT ;  /* 0x00000005b5006c0c */ /* 0x000fe6000bfc6270 */
[C---:B------:R-:W-:Y:S02]  /*3f30*/  @P5 VIADD R179, R0.reuse, 0x10 ;  /* 0x0000001000b35836 */ /* 0x040fe40000000000 */
[----:B------:R-:W-:Y:S01]  /*3f40*/  MUFU.EX2 R194, R18 ;  /* 0x0000001200c27308 */ /* 0x000fe20000000800 */
[C---:B------:R-:W-:Y:S01]  /*3f50*/  @P4 VIADD R184, R0.reuse, 0x18 ;  /* 0x0000001800b84836 */ /* 0x040fe20000000000 */
[-C--:B-1----:R-:W-:Y:S01]  /*3f60*/  HMMA.16816.F32.BF16 R20, R188, R164.reuse, R20 ;  /* 0x000000a4bc14723c */ /* 0x082fe20000041814 */
[----:B------:R-:W-:Y:S02]  /*3f70*/  PLOP3.LUT P5, PT, PT, PT, UP0, 0x80, 0x0 ;  /* 0x000000000000781c */ /* 0x000fe40003faf008 */
[----:B------:R-:W-:Y:S01]  /*3f80*/  @P3 VIADD R180, R0, 0x11 ;  /* 0x0000001100b43836 */ /* 0x000fe20000000000 */
[----:B------:R-:W-:Y:S01]  /*3f90*/  LOP3.LUT R0, R240, UR12, RZ, 0x3c, !PT ;  /* 0x0000000cf0007c12 */ /* 0x000fe2000f8e3cff */
[----:B------:R-:W-:Y:S01]  /*3fa0*/  UIADD3 UR12, UR10, -0x255992d5, URZ ;  /* 0xdaa66d2b0a0c7890 */ /* 0x000fe2000fffe03f */
[C---:B------:R-:W-:Y:S01]  /*3fb0*/  HMMA.16816.F32.BF16 R24, R196.reuse, R164, R24 ;  /* 0x000000a4c418723c */ /* 0x040fe20000041818 */
[----:B------:R-:W-:Y:S01]  /*3fc0*/  PLOP3.LUT P3, PT, PT, PT, UP0, 0x80, 0x0 ;  /* 0x000000000000781c */ /* 0x000fe20003f6f008 */
[----:B------:R-:W1:Y:S01]  /*3fd0*/  MUFU.EX2 R200, R7 ;  /* 0x0000000700c87308 */ /* 0x000e620000000800 */
[----:B------:R-:W-:Y:S02]  /*3fe0*/  PLOP3.LUT P4, PT, PT, PT, UP0, 0x80, 0x0 ;  /* 0x000000000000781c */ /* 0x000fe40003f8f008 */
[----:B------:R-:W-:Y:S01]  /*3ff0*/  @P0 FSEL R17, R17, -INF , !P2 ;  /* 0xff80000011110808 */ /* 0x000fe20005000000 */
[-C--:B------:R-:W-:Y:S01]  /*4000*/  HMMA.16816.F32.BF16 R28, R196, R166.reuse, R28 ;  /* 0x000000a6c41c723c */ /* 0x080fe2000004181c */
[----:B------:R-:W-:Y:S02]  /*4010*/  PLOP3.LUT P0, PT, PT, PT, UP0, 0x80, 0x0 ;  /* 0x000000000000781c */ /* 0x000fe40003f0f008 */
[----:B------:R-:W-:Y:S02]  /*4020*/  @P5 ISETP.GE.AND P5, PT, R179, UR5, PT ;  /* 0x00000005b3005c0c */ /* 0x000fe4000bfa6270 */
[----:B------:R-:W-:Y:S01]  /*4030*/  LOP3.LUT R169, R0, R173, RZ, 0x3c, !PT ;  /* 0x000000ad00a97212 */ /* 0x000fe200078e3cff */
[----:B------:R-:W-:Y:S04]  /*4040*/  HMMA.16816.F32.BF16 R32, R188, R166, R32 ;  /* 0x000000a6bc20723c */ /* 0x000fe80000041820 */
[----:B------:R-:W-:Y:S01]  /*4050*/  @P3 ISETP.GE.AND P3, PT, R180, UR5, PT ;  /* 0x00000005b4003c0c */ /* 0x000fe2000bf66270 */
[----:B------:R-:W-:Y:S01]  /*4060*/  IMAD.WIDE.U32 R178, R178, -0x326172a9, RZ ;  /* 0xcd9e8d57b2b27825 */ /* 0x000fe200078e00ff */
[----:B------:R-:W-:Y:S02]  /*4070*/  LOP3.LUT R172, R0, R171, RZ, 0x3c, !PT ;  /* 0x000000ab00ac7212 */ /* 0x000fe400078e3cff */
[----:B------:R-:W-:Y:S02]  /*4080*/  @P0 FSEL R19, R19, -INF , !P2 ;  /* 0xff80000013130808 */ /* 0x000fe40005000000 */
[----:B------:R-:W-:Y:S01]  /*4090*/  FSETP.NEU.FTZ.AND P2, PT, R235, -INF , PT ;  /* 0xff800000eb00780b */ /* 0x000fe20003f5d000 */
[----:B------:R-:W-:Y:S01]  /*40a0*/  IMAD.WIDE.U32 R170, R169, -0x326172a9, RZ ;  /* 0xcd9e8d57a9aa7825 */ /* 0x000fe200078e00ff */
[----:B------:R-:W-:Y:S03]  /*40b0*/  PLOP3.LUT P0, PT, PT, PT, UP0, 0x80, 0x0 ;  /* 0x000000000000781c */ /* 0x000fe60003f0f008 */
[----:B------:R-:W-:Y:S01]  /*40c0*/  FMUL.FTZ R0, R236, 1.4426950216293334961 ;  /* 0x3fb8aa3bec007820 */ /* 0x000fe20000410000 */
[----:B------:R-:W-:Y:S01]  /*40d0*/  IMAD.WIDE.U32 R172, R172, -0x326172a9, RZ ;  /* 0xcd9e8d57acac7825 */ /* 0x000fe200078e00ff */
[----:B------:R-:W-:Y:S02]  /*40e0*/  LOP3.LUT R171, R2, R171, RZ, 0x3c, !PT ;  /* 0x000000ab02ab7212 */ /* 0x000fe400078e3cff */
[----:B------:R-:W-:Y:S01]  /*40f0*/  @P4 ISETP.GE.AND P4, PT, R184, UR5, PT ;  /* 0x00000005b8004c0c */ /* 0x000fe2000bf86270 */
[----:B------:R-:W-:Y:S01]  /*4100*/  FFMA.FTZ R17, R17, UR13, -R168 ;  /* 0x0000000d11117c23 */ /* 0x000fe200080108a8 */
[----:B------:R-:W-:Y:S01]  /*4110*/  LOP3.LUT R180, R2, R173, RZ, 0x3c, !PT ;  /* 0x000000ad02b47212 */ /* 0x000fe200078e3cff */
[----:B------:R-:W-:Y:S01]  /*4120*/  FMUL.FTZ R2, R235, 1.4426950216293334961 ;  /* 0x3fb8aa3beb027820 */ /* 0x000fe20000410000 */
[----:B------:R-:W-:Y:S01]  /*4130*/  LOP3.LUT R184, R183, UR12, R170, 0x96, !PT ;  /* 0x0000000cb7b87c12 */ /* 0x000fe2000f8e96aa */
[----:B------:R-:W-:Y:S01]  /*4140*/  IMAD.WIDE.U32 R170, R171, -0x2daee0ad, RZ ;  /* 0xd2511f53abaa7825 */ /* 0x000fe200078e00ff */
[----:B------:R-:W-:Y:S01]  /*4150*/  LOP3.LUT R177, R179, UR12, R172, 0x96, !PT ;  /* 0x0000000cb3b17c12 */ /* 0x000fe2000f8e96ac */
[----:B------:R-:W-:Y:S01]  /*4160*/  UIADD3 UR12, UR10, 0x78dde6e4, URZ ;  /* 0x78dde6e40a0c7890 */ /* 0x000fe2000fffe03f */
[----:B------:R-:W-:Y:S01]  /*4170*/  FSEL R2, R2, RZ, P2 ;  /* 0x000000ff02027208 */ /* 0x000fe20001000000 */
[----:B------:R-:W-:Y:S01]  /*4180*/  IMAD.WIDE.U32 R180, R180, -0x2daee0ad, RZ ;  /* 0xd2511f53b4b47825 */ /* 0x000fe200078e00ff */
[----:B------:R-:W-:Y:S02]  /*4190*/  FSETP.NEU.FTZ.AND P2, PT, R236, -INF , PT ;  /* 0xff800000ec00780b */ /* 0x000fe40003f5d000 */
[----:B------:R-:W-:Y:S01]  /*41a0*/  @P0 FSEL R20, R20, -INF , !P5 ;  /* 0xff80000014140808 */ /* 0x000fe20006800000 */
[----:B------:R-:W-:Y:S01]  /*41b0*/  FFMA.FTZ R8, R8, UR13, -R2 ;  /* 0x0000000d08087c23 */ /* 0x000fe20008010802 */
[----:B------:R-:W-:Y:S01]  /*41c0*/  FSEL R0, R0, RZ, P2 ;  /* 0x000000ff00007208 */ /* 0x000fe20001000000 */
[----:B------:R-:W-:Y:S01]  /*41d0*/  IMAD.WIDE.U32 R184, R184, -0x2daee0ad, RZ ;  /* 0xd2511f53b8b87825 */ /* 0x000fe200078e00ff */
[----:B------:R-:W-:Y:S01]  /*41e0*/  PLOP3.LUT P2, PT, PT, PT, UP0, 0x80, 0x0 ;  /* 0x000000000000781c */ /* 0x000fe20003f4f008 */
[----:B------:R4:W1:Y:S01]  /*41f0*/  MUFU.EX2 R207, R8 ;  /* 0x0000000800cf7308 */ /* 0x0008620000000800 */
[----:B------:R-:W-:Y:S01]  /*4200*/  PLOP3.LUT P0, PT, PT, PT, UP0, 0x80, 0x0 ;  /* 0x000000000000781c */ /* 0x000fe20003f0f008 */
[----:B------:R-:W-:Y:S01]  /*4210*/  FFMA.FTZ R10, R10, UR13, -R0 ;  /* 0x0000000d0a0a7c23 */ /* 0x000fe20008010800 */
[----:B------:R-:W-:Y:S01]  /*4220*/  LOP3.LUT R171, R171, UR11, R176, 0x96, !PT ;  /* 0x0000000babab7c12 */ /* 0x000fe2000f8e96b0 */
[----:B------:R-:W-:Y:S01]  /*4230*/  IMAD.WIDE.U32 R176, R177, -0x2daee0ad, RZ ;  /* 0xd2511f53b1b07825 */ /* 0x000fe200078e00ff */
[----:B------:R-:W-:Y:S01]  /*4240*/  LOP3.LUT R172, R181, UR11, R174, 0x96, !PT ;  /* 0x0000000bb5ac7c12 */ /* 0x000fe2000f8e96ae */
[----:B------:R-:W-:Y:S01]  /*4250*/  UIADD3 UR11, UR10, 0x1715609d, URZ ;  /* 0x1715609d0a0b7890 */ /* 0x000fe2000fffe03f */
[----:B------:R-:W-:Y:S01]  /*4260*/  LOP3.LUT R186, R185, UR15, R170, 0x96, !PT ;  /* 0x0000000fb9ba7c12 */ /* 0x000fe2000f8e96aa */
[----:B------:R-:W-:Y:S01]  /*4270*/  IMAD.WIDE.U32 R170, R171, -0x326172a9, RZ ;  /* 0xcd9e8d57abaa7825 */ /* 0x000fe200078e00ff */
[----:B------:R-:W-:Y:S01]  /*4280*/  LOP3.LUT R174, R177, UR15, R180, 0x96, !PT ;  /* 0x0000000fb1ae7c12 */ /* 0x000fe2000f8e96b4 */
[----:B------:R-:W-:Y:S02]  /*4290*/  MUFU.EX2 R222, R10 ;  /* 0x0000000a00de7308 */ /* 0x000fe40000000800 */
[----:B------:R-:W-:Y:S01]  /*42a0*/  FFMA.FTZ R11, R11, UR13, -R0 ;  /* 0x0000000d0b0b7c23 */ /* 0x000fe20008010800 */
[----:B------:R-:W-:Y:S01]  /*42b0*/  @P2 FSEL R22, R22, -INF , !P5 ;  /* 0xff80000016162808 */ /* 0x000fe20006800000 */
[----:B------:R-:W-:Y:S01]  /*42c0*/  IMAD.WIDE.U32 R172, R172, -0x326172a9, RZ ;  /* 0xcd9e8d57acac7825 */ /* 0x000fe200078e00ff */
[----:B------:R-:W-:Y:S02]  /*42d0*/  PLOP3.LUT P2, PT, PT, PT, UP0, 0x80, 0x0 ;  /* 0x000000000000781c */ /* 0x000fe40003f4f008 */
[----:B------:R-:W-:Y:S01]  /*42e0*/  @P0 FSEL R24, R24, -INF , !P5 ;  /* 0xff80000018180808 */ /* 0x000fe20006800000 */
[----:B----4-:R-:W-:Y:S01]  /*42f0*/  FFMA.FTZ R8, R9, UR13, -R2 ;  /* 0x0000000d09087c23 */ /* 0x010fe20008010802 */
[----:B------:R-:W-:Y:S01]  /*4300*/  PLOP3.LUT P0, PT, PT, PT, UP0, 0x80, 0x0 ;  /* 0x000000000000781c */ /* 0x000fe20003f0f008 */
[----:B------:R-:W-:Y:S01]  /*4310*/  IMAD.WIDE.U32 R174, R174, -0x326172a9, RZ ;  /* 0xcd9e8d57aeae7825 */ /* 0x000fe200078e00ff */
[----:B------:R-:W-:Y:S01]  /*4320*/  LOP3.LUT R171, R171, UR12, R182, 0x96, !PT ;  /* 0x0000000cabab7c12 */ /* 0x000fe2000f8e96b6 */
[----:B------:R4:W-:Y:S01]  /*4330*/  MUFU.EX2 R206, R8 ;  /* 0x0000000800ce7308 */ /* 0x0009e20000000800 */
[----:B------:R-:W-:Y:S01]  /*4340*/  LOP3.LUT R178, R173, UR12, R178, 0x96, !PT ;  /* 0x0000000cadb27c12 */ /* 0x000fe2000f8e96b2 */
[----:B------:R-:W-:Y:S01]  /*4350*/  IMAD.WIDE.U32 R186, R186, -0x326172a9, RZ ;  /* 0xcd9e8d57baba7825 */ /* 0x000fe200078e00ff */
[----:B------:R-:W-:Y:S01]  /*4360*/  LOP3.LUT R6, R175, UR11, R172, 0x96, !PT ;  /* 0x0000000baf067c12 */ /* 0x000fe2000f8e96ac */
[----:B------:R-:W-:Y:S02]  /*4370*/  UIADD3 UR12, UR9, -0x56f99767, URZ ;  /* 0xa9066899090c7890 */ /* 0x000fe4000fffe03f */
[--C-:B------:R-:W-:Y:S01]  /*4380*/  FFMA.FTZ R12, R12, UR13, -R2.reuse ;  /* 0x0000000d0c0c7c23 */ /* 0x100fe20008010802 */
[----:B------:R-:W-:Y:S01]  /*4390*/  @P2 FSEL R26, R26, -INF , !P5 ;  /* 0xff8000001a1a2808 */ /* 0x000fe20006800000 */
[----:B------:R-:W-:Y:S01]  /*43a0*/  IMAD.WIDE.U32 R164, R178, -0x2daee0ad, RZ ;  /* 0xd2511f53b2a47825 */ /* 0x000fe200078e00ff */
[----:B------:R-:W-:Y:S01]  /*43b0*/  PLOP3.LUT P2, PT, PT, PT, UP0, 0x80, 0x0 ;  /* 0x000000000000781c */ /* 0x000fe20003f4f008 */
[----:B------:R2:W1:Y:S01]  /*43c0*/  MUFU.EX2 R221, R11 ;  /* 0x0000000b00dd7308 */ /* 0x0004620000000800 */
[----:B------:R-:W-:Y:S01]  /*43d0*/  @P0 FSEL R21, R21, -INF , !P3 ;  /* 0xff80000015150808 */ /* 0x000fe20005800000 */
[----:B------:R-:W-:Y:S01]  /*43e0*/  IMAD.WIDE.U32 R6, R6, -0x2daee0ad, RZ ;  /* 0xd2511f5306067825 */ /* 0x000fe200078e00ff */
[----:B------:R-:W-:Y:S02]  /*43f0*/  PLOP3.LUT P5, PT, PT, PT, UP0, 0x80, 0x0 ;  /* 0x000000000000781c */ /* 0x000fe40003faf008 */
[----:B------:R-:W-:Y:S01]  /*4400*/  PLOP3.LUT P0, PT, PT, PT, UP0, 0x80, 0x0 ;  /* 0x000000000000781c */ /* 0x000fe20003f0f008 */
[----:B------:R-:W-:Y:S01]  /*4410*/  FFMA.FTZ R13, R13, UR13, -R2 ;  /* 0x0000000d0d0d7c23 */ /* 0x000fe20008010802 */
[----:B------:R-:W-:Y:S01]  /*4420*/  LOP3.LUT R4, R187, UR11, R170, 0x96, !PT ;  /* 0x0000000bbb047c12 */ /* 0x000fe2000f8e96aa */
[----:B------:R-:W-:Y:S01]  /*4430*/  IMAD.WIDE.U32 R170, R171, -0x2daee0ad, RZ ;  /* 0xd2511f53abaa7825 */ /* 0x000fe200078e00ff */
[----:B------:R-:W-:Y:S01]  /*4440*/  UIADD3 UR11, UR9, 0x646e171e, URZ ;  /* 0x646e171e090b7890 */ /* 0x000fe2000fffe03f */
[----:B------:R-:W1:Y:S01]  /*4450*/  MUFU.EX2 R199, R12 ;  /* 0x0000000c00c77308 */ /* 0x000e620000000800 */
[----:B------:R-:W-:Y:S01]  /*4460*/  LOP3.LUT R176, R165, UR12, R176, 0x96, !PT ;  /* 0x0000000ca5b07c12 */ /* 0x000fe2000f8e96b0 */
[----:B------:R-:W-:Y:S01]  /*4470*/  IMAD.WIDE.U32 R4, R4, -0x2daee0ad, RZ ;  /* 0xd2511f5304047825 */ /* 0x000fe200078e00ff */
[----:B------:R-:W-:Y:S02]  /*4480*/  @P2 FSEL R23, R23, -INF , !P3 ;  /* 0xff80000017172808 */ /* 0x000fe40005800000 */
[----:B------:R-:W-:Y:S01]  /*4490*/  PLOP3.LUT P2, PT, PT, PT, UP0, 0x80, 0x0 ;  /* 0x000000000000781c */ /* 0x000fe20003f4f008 */
[--C-:B------:R-:W-:Y:S01]  /*44a0*/  FFMA.FTZ R14, R14, UR13, -R0.reuse ;  /* 0x0000000d0e0e7c23 */ /* 0x100fe20008010800 */
[----:B------:R-:W-:Y:S03]  /*44b0*/  @P5 FSEL R25, R25, -INF , !P3 ;  /* 0xff80000019195808 */ /* 0x000fe60005800000 */
[----:B------:R3:W-:Y:S01]  /*44c0*/  MUFU.EX2 R198, R13 ;  /* 0x0000000d00c67308 */ /* 0x0007e20000000800 */
[----:B------:R-:W-:Y:S01]  /*44d0*/  @P0 FSEL R27, R27, -INF , !P3 ;  /* 0xff8000001b1b0808 */ /* 0x000fe20005800000 */
[----:B------:R-:W-:Y:S01]  /*44e0*/  FFMA.FTZ R15, R15, UR13, -R0 ;  /* 0x0000000d0f0f7c23 */ /* 0x000fe20008010800 */
[----:B------:R-:W-:Y:S01]  /*44f0*/  PLOP3.LUT P3, PT, PT, PT, UP0, 0x80, 0x0 ;  /* 0x000000000000781c */ /* 0x000fe20003f6f008 */
[----:B------:R-:W-:Y:S01]  /*4500*/  FFMA.FTZ R20, R20, UR13, -R168 ;  /* 0x0000000d14147c23 */ /* 0x000fe200080108a8 */
[----:B------:R-:W-:Y:S01]  /*4510*/  PLOP3.LUT P0, PT, PT, PT, UP0, 0x80, 0x0 ;  /* 0x000000000000781c */ /* 0x000fe20003f0f008 */
[--C-:B------:R-:W-:Y:S01]  /*4520*/  FFMA.FTZ R19, R19, UR13, -R3.reuse ;  /* 0x0000000d13137c23 */ /* 0x100fe20008010803 */
[----:B------:R-:W-:Y:S03]  /*4530*/  LOP3.LUT R184, R171, UR12, R184, 0x96, !PT ;  /* 0x0000000cabb87c12 */ /* 0x000fe6000f8e96b8 */
[----:B------:R-:W1:Y:S01]  /*4540*/  MUFU.EX2 R205, R14 ;  /* 0x0000000e00cd7308 */ /* 0x000e620000000800 */
[----:B------:R-:W-:Y:S01]  /*4550*/  LOP3.LUT R9, R5, UR11, R170, 0x96, !PT ;  /* 0x0000000b05097c12 */ /* 0x000fe2000f8e96aa */
[----:B------:R-:W-:Y:S01]  /*4560*/  FFMA.FTZ R21, R21, UR13, -R168 ;  /* 0x0000000d15157c23 */ /* 0x000fe200080108a8 */
[----:B------:R-:W-:Y:S01]  /*4570*/  @P2 FSEL R28, R28, -INF , !P4 ;  /* 0xff8000001c1c2808 */ /* 0x000fe20006000000 */
[----:B------:R-:W-:Y:S01]  /*4580*/  FFMA.FTZ R24, R24, UR13, -R2 ;  /* 0x0000000d18187c23 */ /* 0x000fe20008010802 */
[----:B----4-:R-:W-:Y:S01]  /*4590*/  LOP3.LUT R8, R7, UR11, R164, 0x96, !PT ;  /* 0x0000000b07087c12 */ /* 0x010fe2000f8e96a4 */
[----:B------:R-:W-:Y:S01]  /*45a0*/  UIADD3 UR11, UR10, -0x4ab325aa, URZ ;  /* 0xb54cda560a0b7890 */ /* 0x000fe2000fffe03f */
[----:B------:R-:W-:Y:S03]  /*45b0*/  PLOP3.LUT P2, PT, PT, PT, UP0, 0x80, 0x0 ;  /* 0x000000000000781c */ /* 0x000fe60003f4f008 */
[----:B------:R-:W4:Y:S01]  /*45c0*/  MUFU.EX2 R204, R15 ;  /* 0x0000000f00cc7308 */ /* 0x000f220000000800 */
[----:B------:R-:W-:Y:S01]  /*45d0*/  LOP3.LUT R164, R4, 0xff, RZ, 0xc0, !PT ;  /* 0x000000ff04a47812 */ /* 0x000fe200078ec0ff */
[--C-:B------:R-:W-:Y:S01]  /*45e0*/  FFMA.FTZ R23, R23, UR13, -R3.reuse ;  /* 0x0000000d17177c23 */ /* 0x100fe20008010803 */
[----:B------:R-:W-:Y:S01]  /*45f0*/  SHF.R.U32.HI R165, RZ, 0x18, R4 ;  /* 0x00000018ffa57819 */ /* 0x000fe20000011604 */
[--C-:B------:R-:W-:Y:S01]  /*4600*/  FFMA.FTZ R22, R22, UR13, -R3.reuse ;  /* 0x0000000d16167c23 */ /* 0x100fe20008010803 */
[----:B------:R-:W-:Y:S01]  /*4610*/  LOP3.LUT R173, R4, 0xffff, RZ, 0xc0, !PT ;  /* 0x0000ffff04ad7812 */ /* 0x000fe200078ec0ff */
[----:B------:R-:W-:Y:S01]  /*4620*/  FFMA.FTZ R28, R28, UR13, -R2 ;  /* 0x0000000d1c1c7c23 */ /* 0x000fe20008010802 */
[----:B------:R-:W-:Y:S01]  /*4630*/  SHF.R.U32.HI R175, RZ, 0x10, R4 ;  /* 0x00000010ffaf7819 */ /* 0x000fe20000011604 */
[----:B------:R-:W-:Y:S01]  /*4640*/  IMAD.WIDE.U32 R4, R184, -0x326172a9, RZ ;  /* 0xcd9e8d57b8047825 */ /* 0x000fe200078e00ff */
[----:B------:R-:W-:Y:S01]  /*4650*/  @P3 FSEL R32, R32, -INF , !P4 ;  /* 0xff80000020203808 */ /* 0x000fe20006000000 */
[----:B------:R-:W4:Y:S01]  /*4660*/  MUFU.EX2 R184, R16 ;  /* 0x0000001000b87308 */ /* 0x000f220000000800 */
[----:B------:R-:W-:Y:S01]  /*4670*/  PLOP3.LUT P3, PT, PT, PT, UP0, 0x80, 0x0 ;  /* 0x000000000000781c */ /* 0x000fe20003f6f008 */
[----:B------:R-:W-:Y:S01]  /*4680*/  FFMA.FTZ R25, R25, UR13, -R2 ;  /* 0x0000000d19197c23 */ /* 0x000fe20008010802 */
[----:B------:R-:W-:Y:S01]  /*4690*/  LOP3.LUT R172, R6, 0xffff, RZ, 0xc0, !PT ;  /* 0x0000ffff06ac7812 */ /* 0x000fe200078ec0ff */
[----:B------:R-:W-:Y:S01]  /*46a0*/  FFMA.FTZ R32, R32, UR13, -R168 ;  /* 0x0000000d20207c23 */ /* 0x000fe200080108a8 */
[----:B------:R-:W-:Y:S01]  /*46b0*/  LOP3.LUT R7, R5, UR11, R186, 0x96, !PT ;  /* 0x0000000b05077c12 */ /* 0x000fe2000f8e96ba */
[--C-:B------:R-:W-:Y:S01]  /*46c0*/  FFMA.FTZ R26, R26, UR13, -R0.reuse ;  /* 0x0000000d1a1a7c23 */ /* 0x100fe20008010800 */
[----:B------:R-:W-:Y:S03]  /*46d0*/  @P0 FSEL R34, R34, -INF , !P4 ;  /* 0xff80000022220808 */ /* 0x000fe60006000000 */
[----:B------:R-:W4:Y:S01]  /*46e0*/  MUFU.EX2 R182, R17 ;  /* 0x0000001100b67308 */ /* 0x000f220000000800 */
[----:B------:R-:W-:Y:S01]  /*46f0*/  PLOP3.LUT P0, PT, PT, PT, UP0, 0x80, 0x0 ;  /* 0x000000000000781c */ /* 0x000fe20003f0f008 */
[----:B------:R-:W-:Y:S01]  /*4700*/  FFMA.FTZ R27, R27, UR13, -R0 ;  /* 0x0000000d1b1b7c23 */ /* 0x000fe20008010800 */
[----:B------:R-:W-:Y:S01]  /*4710*/  LOP3.LUT R10, R7, 0xffff, RZ, 0xc0, !PT ;  /* 0x0000ffff070a7812 */ /* 0x000fe200078ec0ff */
[----:B------:R-:W-:Y:S01]  /*4720*/  FFMA.FTZ R34, R34, UR13, -R3 ;  /* 0x0000000d22227c23 */ /* 0x000fe20008010803 */
[----:B------:R-:W-:Y:S02]  /*4730*/  @P2 FSEL R29, R29, -INF , !P6 ;  /* 0xff8000001d1d2808 */ /* 0x000fe40007000000 */
[----:B------:R-:W-:Y:S03]  /*4740*/  PLOP3.LUT P2, PT, PT, PT, UP0, 0x80, 0x0 ;  /* 0x000000000000781c */ /* 0x000fe60003f4f008 */
[----:B------:R-:W4:Y:S01]  /*4750*/  MUFU.EX2 R188, R20 ;  /* 0x0000001400bc7308 */ /* 0x000f220000000800 */
[----:B--2---:R-:W-:Y:S01]  /*4760*/  LOP3.LUT R11, R7, 0xff, RZ, 0xc0, !PT ;  /* 0x000000ff070b7812 */ /* 0x004fe200078ec0ff */
[----:B------:R-:W-:Y:S01]  /*4770*/  FFMA.FTZ R2, R29, UR13, -R2 ;  /* 0x0000000d1d027c23 */ /* 0x000fe20008010802 */
[----:B------:R-:W-:Y:S02]  /*4780*/  SHF.R.U32.HI R10, RZ, 0x8, R10 ;  /* 0x00000008ff0a7819 */ /* 0x000fe4000001160a */
[----:B------:R-:W-:Y:S02]  /*4790*/  @P3 FSEL R31, R31, -INF , !P6 ;  /* 0xff8000001f1f3808 */ /* 0x000fe40007000000 */
[C---:B------:R-:W-:Y:S03]  /*47a0*/  LOP3.LUT R166, R4.reuse, 0xff, RZ, 0xc0, !PT ;  /* 0x000000ff04a67812 */ /* 0x040fe600078ec0ff */
[----:B------:R-:W2:Y:S01]  /*47b0*/  MUFU.EX2 R193, R19 ;  /* 0x0000001300c17308 */ /* 0x000ea20000000800 */
[--C-:B------:R-:W-:Y:S02]  /*47c0*/  SHF.R.U32.HI R167, RZ, 0x18, R4.reuse ;  /* 0x00000018ffa77819 */ /* 0x100fe40000011604 */
[----:B---3--:R-:W-:Y:S02]  /*47d0*/  LOP3.LUT R13, R4, 0xffff, RZ, 0xc0, !PT ;  /* 0x0000ffff040d7812 */ /* 0x008fe400078ec0ff */
[----:B------:R-:W-:Y:S02]  /*47e0*/  ISETP.LE.U32.AND P3, PT, R11, UR14, PT ;  /* 0x0000000e0b007c0c */ /* 0x000fe4000bf63070 */
[----:B------:R-:W-:Y:S01]  /*47f0*/  SHF.R.U32.HI R12, RZ, 0x10, R4 ;  /* 0x00000010ff0c7819 */ /* 0x000fe20000011604 */
[----:B------:R-:W-:Y:S01]  /*4800*/  IMAD.WIDE.U32 R4, R176, -0x326172a9, RZ ;  /* 0xcd9e8d57b0047825 */ /* 0x000fe200078e00ff */
[----:B------:R-:W-:Y:S01]  /*4810*/  LOP3.LUT R10, R10, 0xffff, RZ, 0xc0, !PT ;  /* 0x0000ffff0a0a7812 */ /* 0x000fe200078ec0ff */
[----:B------:R-:W-:Y:S01]  /*4820*/  MUFU.EX2 R186, R21 ;  /* 0x0000001500ba7308 */ /* 0x000fe20000000800 */
[--C-:B------:R-:W-:Y:S02]  /*4830*/  SHF.R.U32.HI R11, RZ, 0x10, R7.reuse ;  /* 0x00000010ff0b7819 */ /* 0x100fe40000011607 */
[----:B------:R-:W-:Y:S02]  /*4840*/  @P0 FSEL R33, R33, -INF , !P6 ;  /* 0xff80000021210808 */ /* 0x000fe40007000000 */
[----:B------:R-:W-:Y:S02]  /*4850*/  ISETP.LE.U32.AND P0, PT, R10, UR14, PT ;  /* 0x0000000e0a007c0c */ /* 0x000fe4000bf03070 */
[----:B------:R-:W-:Y:S01]  /*4860*/  LOP3.LUT R169, R6, 0xff, RZ, 0xc0, !PT ;  /* 0x000000ff06a97812 */ /* 0x000fe200078ec0ff */
[----:B------:R-:W-:Y:S01]  /*4870*/  @!P3 FADD.FTZ R203, -R203, -RZ ;  /* 0x800000ffcbcbb221 */ /* 0x000fe20000010100 */
[--C-:B------:R-:W-:Y:S01]  /*4880*/  SHF.R.U32.HI R170, RZ, 0x18, R6.reuse ;  /* 0x00000018ffaa7819 */ /* 0x100fe20000011606 */
[----:B------:R-:W-:Y:S01]  /*4890*/  MUFU.EX2 R195, R24 ;  /* 0x0000001800c37308 */ /* 0x000fe20000000800 */
[----:B------:R-:W-:Y:S01]  /*48a0*/  SHF.R.U32.HI R171, RZ, 0x10, R6 ;  /* 0x00000010ffab7819 */ /* 0x000fe20000011606 */
[----:B------:R-:W-:Y:S01]  /*48b0*/  FFMA.FTZ R168, R33, UR13, -R168 ;  /* 0x0000000d21a87c23 */ /* 0x000fe200080108a8 */
[----:B------:R-:W-:Y:S02]  /*48c0*/  LOP3.LUT R10, R11, 0xff, RZ, 0xc0, !PT ;  /* 0x000000ff0b0a7812 */ /* 0x000fe400078ec0ff */
[----:B------:R-:W-:Y:S02]  /*48d0*/  LOP3.LUT R6, R5, UR11, R174, 0x96, !PT ;  /* 0x0000000b05067c12 */ /* 0x000fe4000f8e96ae */
[----:B------:R-:W-:Y:S01]  /*48e0*/  SHF.R.U32.HI R7, RZ, 0x18, R7 ;  /* 0x00000018ff077819 */ /* 0x000fe20000011607 */
[----:B------:R-:W-:Y:S01]  /*48f0*/  @!P0 FADD.FTZ R201, -R201, -RZ ;  /* 0x800000ffc9c98221 */ /* 0x000fe20000010100 */
[----:B------:R-:W-:Y:S01]  /*4900*/  @P2 FSEL R35, R35, -INF , !P6 ;  /* 0xff80000023232808 */ /* 0x000fe20007000000 */
[----:B------:R-:W-:Y:S01]  /*4910*/  MUFU.EX2 R190, R23 ;  /* 0x0000001700be7308 */ /* 0x000fe20000000800 */
[----:B------:R-:W-:Y:S02]  /*4920*/  ISETP.LE.U32.AND P6, PT, R10, UR14, PT ;  /* 0x0000000e0a007c0c */ /* 0x000fe4000bfc3070 */
[----:B------:R-:W-:Y:S01]  /*4930*/  ISETP.LE.U32.AND P2, PT, R7, UR14, PT ;  /* 0x0000000e07007c0c */ /* 0x000fe2000bf43070 */
[----:B------:R-:W-:Y:S01]  /*4940*/  FFMA.FTZ R3, R35, UR13, -R3 ;  /* 0x0000000d23037c23 */ /* 0x000fe20008010803 */
[C---:B------:R-:W-:Y:S02]  /*4950*/  LOP3.LUT R10, R6.reuse, 0xff, RZ, 0xc0, !PT ;  /* 0x000000ff060a7812 */ /* 0x040fe400078ec0ff */
[----:B------:R-:W-:Y:S03]  /*4960*/  LOP3.LUT R7, R6, 0xffff, RZ, 0xc0, !PT ;  /* 0x0000ffff06077812 */ /* 0x000fe600078ec0ff */
[----:B------:R-:W-:Y:S01]  /*4970*/  MUFU.EX2 R180, R3 ;  /* 0x0000000300b47308 */ /* 0x000fe20000000800 */
[----:B------:R-:W-:Y:S02]  /*4980*/  ISETP.LE.U32.AND P3, PT, R10, UR14, PT ;  /* 0x0000000e0a007c0c */ /* 0x000fe4000bf63070 */
[--C-:B------:R-:W-:Y:S02]  /*4990*/  SHF.R.U32.HI R10, RZ, 0x18, R6.reuse ;  /* 0x00000018ff0a7819 */ /* 0x100fe40000011606 */
[----:B------:R-:W-:Y:S01]  /*49a0*/  SHF.R.U32.HI R6, RZ, 0x10, R6 ;  /* 0x00000010ff067819 */ /* 0x000fe20000011606 */
[----:B------:R-:W-:Y:S01]  /*49b0*/  @!P6 FADD.FTZ R202, -R202, -RZ ;  /* 0x800000ffcacae221 */ /* 0x000fe20000010100 */
[----:B------:R-:W-:Y:S01]  /*49c0*/  ISETP.LE.U32.AND P0, PT, R10, UR14, PT ;  /* 0x0000000e0a007c0c */ /* 0x000fe2000bf03070 */
[----:B-1----:R-:W-:Y:S01]  /*49d0*/  @!P2 FADD.FTZ R200, -R200, -RZ ;  /* 0x800000ffc8c8a221 */ /* 0x002fe20000010100 */
[----:B------:R-:W-:Y:S01]  /*49e0*/  LOP3.LUT R6, R6, 0xff, RZ, 0xc0, !PT ;  /* 0x000000ff06067812 */ /* 0x000fe200078ec0ff */
[----:B------:R-:W-:Y:S01]  /*49f0*/  MUFU.EX2 R179, R32 ;  /* 0x0000002000b37308 */ /* 0x000fe20000000800 */
[----:B------:R-:W-:Y:S02]  /*4a00*/  SHF.R.U32.HI R7, RZ, 0x8, R7 ;  /* 0x00000008ff077819 */ /* 0x000fe40000011607 */
[----:B------:R-:W-:Y:S01]  /*4a10*/  ISETP.LE.U32.AND P2, PT, R6, UR14, PT ;  /* 0x0000000e06007c0c */ /* 0x000fe2000bf43070 */
[----:B------:R-:W-:Y:S01]  /*4a20*/  @!P3 FADD.FTZ R207, -R207, -RZ ;  /* 0x800000ffcfcfb221 */ /* 0x000fe20000010100 */
[----:B------:R-:W-:Y:S02]  /*4a30*/  LOP3.LUT R6, R4, 0xff, RZ, 0xc0, !PT ;  /* 0x000000ff04067812 */ /* 0x000fe400078ec0ff */
[----:B------:R-:W-:Y:S03]  /*4a40*/  LOP3.LUT R7, R7, 0xffff, RZ, 0xc0, !PT ;  /* 0x0000ffff07077812 */ /* 0x000fe600078ec0ff */
[----:B------:R-:W-:Y:S01]  /*4a50*/  MUFU.EX2 R181, R34 ;  /* 0x0000002200b57308 */ /* 0x000fe20000000800 */
[----:B------:R-:W-:Y:S01]  /*4a60*/  ISETP.LE.U32.AND P3, PT, R6, UR14, PT ;  /* 0x0000000e06007c0c */ /* 0x000fe2000bf63070 */
[----:B------:R-:W-:Y:S01]  /*4a70*/  @!P0 FADD.FTZ R221, -R221, -RZ ;  /* 0x800000ffdddd8221 */ /* 0x000fe20000010100 */
[--C-:B------:R-:W-:Y:S02]  /*4a80*/  SHF.R.U32.HI R6, RZ, 0x10, R4.reuse ;  /* 0x00000010ff067819 */ /* 0x100fe40000011604 */
[----:B------:R-:W-:Y:S02]  /*4a90*/  ISETP.LE.U32.AND P6, PT, R7, UR14, PT ;  /* 0x0000000e07007c0c */ /* 0x000fe4000bfc3070 */
[----:B------:R-:W-:Y:S01]  /*4aa0*/  LOP3.LUT R5, R4, 0xffff, RZ, 0xc0, !PT ;  /* 0x0000ffff04057812 */ /* 0x000fe200078ec0ff */
[----:B------:R-:W-:Y:S01]  /*4ab0*/  @!P2 FADD.FTZ R222, -R222, -RZ ;  /* 0x800000ffdedea221 */ /* 0x000fe20000010100 */
[----:B------:R-:W-:Y:S01]  /*4ac0*/  LOP3.LUT R6, R6, 0xff, RZ, 0xc0, !PT ;  /* 0x000000ff06067812 */ /* 0x000fe200078ec0ff */
[----:B------:R-:W-:Y:S01]  /*4ad0*/  MUFU.EX2 R178, R168 ;  /* 0x000000a800b27308 */ /* 0x000fe20000000800 */
[----:B------:R-:W-:Y:S02]  /*4ae0*/  SHF.R.U32.HI R4, RZ, 0x18, R4 ;  /* 0x00000018ff047819 */ /* 0x000fe40000011604 */
[----:B------:R-:W-:Y:S01]  /*4af0*/  ISETP.LE.U32.AND P2, PT, R6, UR14, PT ;  /* 0x0000000e06007c0c */ /* 0x000fe2000bf43070 */
[----:B------:R-:W-:Y:S01]  /*4b00*/  @!P3 FADD.FTZ R199, -R199, -RZ ;  /* 0x800000ffc7c7b221 */ /* 0x000fe20000010100 */
[----:B------:R-:W-:Y:S02]  /*4b10*/  ISETP.LE.U32.AND P0, PT, R4, UR14, PT ;  /* 0x0000000e04007c0c */ /* 0x000fe4000bf03070 */
[----:B------:R-:W-:Y:S01]  /*4b20*/  SHF.R.U32.HI R5, RZ, 0x8, R5 ;  /* 0x00000008ff057819 */ /* 0x000fe20000011605 */
[----:B------:R-:W-:Y:S01]  /*4b30*/  @!P6 FADD.FTZ R206, -R206, -RZ ;  /* 0x800000ffcecee221 */ /* 0x000fe20000010100 */
[----:B------:R-:W-:Y:S01]  /*4b40*/  ISETP.LE.U32.AND P3, PT, R166, UR14, PT ;  /* 0x0000000ea6007c0c */ /* 0x000fe2000bf63070 */
[----:B------:R-:W-:Y:S01]  /*4b50*/  MUFU.EX2 R183, R2 ;  /* 0x0000000200b77308 */ /* 0x000fe20000000800 */
[----:B------:R-:W-:Y:S02]  /*4b60*/  LOP3.LUT R5, R5, 0xffff, RZ, 0xc0, !PT ;  /* 0x0000ffff05057812 */ /* 0x000fe400078ec0ff */
[----:B------:R-:W-:Y:S02]  /*4b70*/  SHF.R.U32.HI R4, RZ, 0x8, R13 ;  /* 0x00000008ff047819 */ /* 0x000fe4000001160d */
[----:B------:R-:W-:Y:S01]  /*4b80*/  ISETP.LE.U32.AND P6, PT, R5, UR14, PT ;  /* 0x0000000e05007c0c */ /* 0x000fe2000bfc3070 */
[----:B------:R-:W-:Y:S01]  /*4b90*/  @!P2 FADD.FTZ R205, -R205, -RZ ;  /* 0x800000ffcdcda221 */ /* 0x000fe20000010100 */
[----:B------:R-:W-:Y:S01]  /*4ba0*/  LOP3.LUT R5, R12, 0xff, RZ, 0xc0, !PT ;  /* 0x000000ff0c057812 */ /* 0x000fe200078ec0ff */
[----:B----4-:R-:W-:Y:S01]  /*4bb0*/  @!P0 FADD.FTZ R204, -R204, -RZ ;  /* 0x800000ffcccc8221 */ /* 0x010fe20000010100 */
[----:B------:R-:W-:Y:S01]  /*4bc0*/  LOP3.LUT R4, R4, 0xffff, RZ, 0xc0, !PT ;  /* 0x0000ffff04047812 */ /* 0x000fe200078ec0ff */
[----:B------:R-:W1:Y:S01]  /*4bd0*/  MUFU.EX2 R191, R22 ;  /* 0x0000001600bf7308 */ /* 0x000e620000000800 */
[----:B------:R-:W-:Y:S01]  /*4be0*/  ISETP.LE.U32.AND P0, PT, R5, UR14, PT ;  /* 0x0000000e05007c0c */ /* 0x000fe2000bf03070 */
[----:B------:R-:W-:Y:S01]  /*4bf0*/  @!P3 FADD.FTZ R184, -R184, -RZ ;  /* 0x800000ffb8b8b221 */ /* 0x000fe20000010100 */
[----:B------:R-:W-:Y:S02]  /*4c00*/  ISETP.LE.U32.AND P2, PT, R4, UR14, PT ;  /* 0x0000000e04007c0c */ /* 0x000fe4000bf43070 */
[C---:B------:R-:W-:Y:S02]  /*4c10*/  LOP3.LUT R7, R9.reuse, 0xff, RZ, 0xc0, !PT ;  /* 0x000000ff09077812 */ /* 0x040fe400078ec0ff */
[----:B------:R-:W-:Y:S01]  /*4c20*/  LOP3.LUT R5, R9, 0xffff, RZ, 0xc0, !PT ;  /* 0x0000ffff09057812 */ /* 0x000fe200078ec0ff */
[----:B------:R-:W-:Y:S01]  /*4c30*/  @!P6 FADD.FTZ R198, -R198, -RZ ;  /* 0x800000ffc6c6e221 */ /* 0x000fe20000010100 */
[----:B------:R-:W-:Y:S01]  /*4c40*/  ISETP.LE.U32.AND P3, PT, R7, UR14, PT ;  /* 0x0000000e07007c0c */ /* 0x000fe2000bf63070 */
[----:B------:R-:W3:Y:S01]  /*4c50*/  MUFU.EX2 R192, R25 ;  /* 0x0000001900c07308 */ /* 0x000ee20000000800 */
[----:B------:R-:W-:Y:S02]  /*4c60*/  SHF.R.U32.HI R4, RZ, 0x10, R9 ;  /* 0x00000010ff047819 */ /* 0x000fe40000011609 */
[----:B------:R-:W-:Y:S01]  /*4c70*/  SHF.R.U32.HI R6, RZ, 0x8, R5 ;  /* 0x00000008ff067819 */ /* 0x000fe20000011605 */
[----:B------:R-:W-:Y:S01]  /*4c80*/  @!P0 FADD.FTZ R194, -R194, -RZ ;  /* 0x800000ffc2c28221 */ /* 0x000fe20000010100 */
[----:B------:R-:W-:Y:S01]  /*4c90*/  ISETP.LE.U32.AND P6, PT, R167, UR14, PT ;  /* 0x0000000ea7007c0c */ /* 0x000fe2000bfc3070 */
[----:B------:R-:W-:Y:S01]  /*4ca0*/  @!P2 FADD.FTZ R182, -R182, -RZ ;  /* 0x800000ffb6b6a221 */ /* 0x000fe20000010100 */
[----:B------:R-:W-:Y:S03]  /*4cb0*/  LOP3.LUT R5, R4, 0xff, RZ, 0xc0, !PT ;  /* 0x000000ff04057812 */ /* 0x000fe600078ec0ff */
[----:B------:R-:W-:Y:S01]  /*4cc0*/  MUFU.EX2 R197, R26 ;  /* 0x0000001a00c57308 */ /* 0x000fe20000000800 */
[----:B------:R-:W-:Y:S02]  /*4cd0*/  LOP3.LUT R4, R6, 0xffff, RZ, 0xc0, !PT ;  /* 0x0000ffff06047812 */ /* 0x000fe400078ec0ff */
[----:B------:R-:W-:Y:S01]  /*4ce0*/  ISETP.LE.U32.AND P2, PT, R5, UR14, PT ;  /* 0x0000000e05007c0c */ /* 0x000fe2000bf43070 */
[----:B------:R-:W-:Y:S01]  /*4cf0*/  @!P3 FADD.FTZ R188, -R188, -RZ ;  /* 0x800000ffbcbcb221 */ /* 0x000fe20000010100 */
[----:B------:R-:W-:Y:S02]  /*4d00*/  ISETP.LE.U32.AND P0, PT, R4, UR14, PT ;  /* 0x0000000e04007c0c */ /* 0x000fe4000bf03070 */
[C---:B------:R-:W-:Y:S03]  /*4d10*/  LOP3.LUT R5, R8.reuse, 0xff, RZ, 0xc0, !PT ;  /* 0x000000ff08057812 */ /* 0x040fe600078ec0ff */
[----:B------:R-:W4:Y:S01]  /*4d20*/  MUFU.EX2 R196, R27 ;  /* 0x0000001b00c47308 */ /* 0x000f220000000800 */
[----:B------:R-:W-:Y:S01]  /*4d30*/  LOP3.LUT R4, R8, 0xffff, RZ, 0xc0, !PT ;  /* 0x0000ffff08047812 */ /* 0x000fe200078ec0ff */
[----:B--2---:R-:W-:Y:S01]  /*4d40*/  @!P6 FADD.FTZ R193, -R193, -RZ ;  /* 0x800000ffc1c1e221 */ /* 0x004fe20000010100 */
[----:B------:R-:W-:Y:S02]  /*4d50*/  PLOP3.LUT P5, PT, PT, PT, UP0, 0x80, 0x0 ;  /* 0x000000000000781c */ /* 0x000fe40003faf008 */
[----:B------:R-:W-:Y:S02]  /*4d60*/  ISETP.LE.U32.AND P3, PT, R5, UR14, PT ;  /* 0x0000000e05007c0c */ /* 0x000fe4000bf63070 */
[----:B------:R-:W-:Y:S01]  /*4d70*/  SHF.R.U32.HI R9, RZ, 0x18, R9 ;  /* 0x00000018ff097819 */ /* 0x000fe20000011609 */
[----:B-1----:R-:W-:Y:S01]  /*4d80*/  @!P2 FADD.FTZ R191, -R191, -RZ ;  /* 0x800000ffbfbfa221 */ /* 0x002fe20000010100 */
[----:B------:R-:W-:Y:S01]  /*4d90*/  SHF.R.U32.HI R4, RZ, 0x8, R4 ;  /* 0x00000008ff047819 */ /* 0x000fe20000011604 */
[----:B------:R-:W-:Y:S01]  /*4da0*/  @!P0 FADD.FTZ R186, -R186, -RZ ;  /* 0x800000ffbaba8221 */ /* 0x000fe20000010100 */
[----:B------:R-:W-:Y:S01]  /*4db0*/  ISETP.LE.U32.AND P6, PT, R9, UR14, PT ;  /* 0x0000000e09007c0c */ /* 0x000fe2000bfc3070 */
[----:B------:R-:W-:Y:S01]  /*4dc0*/  MUFU.EX2 R185, R28 ;  /* 0x0000001c00b97308 */ /* 0x000fe20000000800 */
[----:B------:R-:W-:Y:S02]  /*4dd0*/  LOP3.LUT R4, R4, 0xffff, RZ, 0xc0, !PT ;  /* 0x0000ffff04047812 */ /* 0x000fe400078ec0ff */
[----:B------:R-:W-:Y:S02]  /*4de0*/  LOP3.LUT R5, R175, 0xff, RZ, 0xc0, !PT ;  /* 0x000000ffaf057812 */ /* 0x000fe400078ec0ff */
[----:B------:R-:W-:Y:S01]  /*4df0*/  ISETP.LE.U32.AND P0, PT, R4, UR14, PT ;  /* 0x0000000e04007c0c */ /* 0x000fe2000bf03070 */
[----:B------:R-:W-:Y:S01]  /*4e00*/  @!P3 FADD.FTZ R195, -R195, -RZ ;  /* 0x800000ffc3c3b221 */ /* 0x000fe20000010100 */
[----:B------:R-:W-:Y:S02]  /*4e10*/  SHF.R.U32.HI R4, RZ, 0x8, R173 ;  /* 0x00000008ff047819 */ /* 0x000fe400000116ad */
[----:B------:R-:W-:Y:S02]  /*4e20*/  @P5 FSEL R30, R30, -INF , !P4 ;  /* 0xff8000001e1e5808 */ /* 0x000fe40006000000 */
[----:B------:R-:W-:Y:S01]  /*4e30*/  ISETP.LE.U32.AND P5, PT, R164, UR14, PT ;  /* 0x0000000ea4007c0c */ /* 0x000fe2000bfa3070 */
[----:B------:R-:W-:Y:S01]  /*4e40*/  @!P6 FADD.FTZ R190, -R190, -RZ ;  /* 0x800000ffbebee221 */ /* 0x000fe20000010100 */
[----:B------:R-:W-:Y:S01]  /*4e50*/  ISETP.LE.U32.AND P3, PT, R5, UR14, PT ;  /* 0x0000000e05007c0c */ /* 0x000fe2000bf63070 */
[--C-:B------:R-:W-:Y:S01]  /*4e60*/  FFMA.FTZ R30, R30, UR13, -R0.reuse ;  /* 0x0000000d1e1e7c23 */ /* 0x100fe20008010800 */
[----:B------:R-:W-:Y:S01]  /*4e70*/  LOP3.LUT R4, R4, 0xffff, RZ, 0xc0, !PT ;  /* 0x0000ffff04047812 */ /* 0x000fe200078ec0ff */
[----:B------:R-:W-:Y:S01]  /*4e80*/  FFMA.FTZ R0, R31, UR13, -R0 ;  /* 0x0000000d1f007c23 */ /* 0x000fe20008010800 */
[--C-:B------:R-:W-:Y:S01]  /*4e90*/  SHF.R.U32.HI R3, RZ, 0x10, R8.reuse ;  /* 0x00000010ff037819 */ /* 0x100fe20000011608 */
[----:B------:R-:W1:Y:S01]  /*4ea0*/  MUFU.EX2 R189, R30 ;  /* 0x0000001e00bd7308 */ /* 0x000e620000000800 */
[----:B------:R-:W-:Y:S01]  /*4eb0*/  ISETP.LE.U32.AND P6, PT, R4, UR14, PT ;  /* 0x0000000e04007c0c */ /* 0x000fe2000bfc3070 */
[----:B---3--:R-:W-:Y:S01]  /*4ec0*/  @!P0 FADD.FTZ R192, -R192, -RZ ;  /* 0x800000ffc0c08221 */ /* 0x008fe20000010100 */
[----:B------:R-:W-:Y:S02]  /*4ed0*/  SHF.R.U32.HI R4, RZ, 0x18, R8 ;  /* 0x00000018ff047819 */ /* 0x000fe40000011608 */
[----:B------:R-:W-:Y:S01]  /*4ee0*/  LOP3.LUT R3, R3, 0xff, RZ, 0xc0, !PT ;  /* 0x000000ff03037812 */ /* 0x000fe200078ec0ff */
[----:B------:R-:W-:Y:S01]  /*4ef0*/  @!P5 FADD.FTZ R179, -R179, -RZ ;  /* 0x800000ffb3b3d221 */ /* 0x000fe20000010100 */
[----:B------:R-:W-:Y:S01]  /*4f00*/  ISETP.LE.U32.AND P5, PT, R4, UR14, PT ;  /* 0x0000000e04007c0c */ /* 0x000fe2000bfa3070 */
[----:B------:R-:W-:Y:S01]  /*4f10*/  @!P3 FADD.FTZ R181, -R181, -RZ ;  /* 0x800000ffb5b5b221 */ /* 0x000fe20000010100 */
[----:B------:R-:W-:Y:S01]  /*4f20*/  LOP3.LUT R4, R171, 0xff, RZ, 0xc0, !PT ;  /* 0x000000ffab047812 */ /* 0x000fe200078ec0ff */
[----:B------:R2:W3:Y:S01]  /*4f30*/  MUFU.EX2 R187, R0 ;  /* 0x0000000000bb7308 */ /* 0x0004e20000000800 */
[----:B------:R-:W-:Y:S02]  /*4f40*/  ISETP.LE.U32.AND P3, PT, R3, UR14, PT ;  /* 0x0000000e03007c0c */ /* 0x000fe4000bf63070 */
[----:B------:R-:W-:Y:S01]  /*4f50*/  F2FP.RELU.BF16.F32.PACK_AB R3, R200, R202 ;  /* 0x000000cac803723e */ /* 0x000fe200000018ff */
[----:B------:R-:W-:Y:S01]  /*4f60*/  @!P6 FADD.FTZ R178, -R178, -RZ ;  /* 0x800000ffb2b2e221 */ /* 0x000fe20000010100 */
[----:B------:R-:W-:Y:S02]  /*4f70*/  ISETP.LE.U32.AND P6, PT, R4, UR14, PT ;  /* 0x0000000e04007c0c */ /* 0x000fe4000bfc3070 */
[----:B------:R-:W-:Y:S01]  /*4f80*/  F2FP.RELU.BF16.F32.PACK_AB R4, R201, R203 ;  /* 0x000000cbc904723e */ /* 0x000fe200000018ff */
[----:B------:R3:W-:Y:S01]  /*4f90*/  STS [R229+0x20400], R3 ;  /* 0x02040003e5007388 */ /* 0x0007e20000000800 */
[----:B------:R-:W-:Y:S01]  /*4fa0*/  ISETP.LE.U32.AND P4, PT, R165, UR14, PT ;  /* 0x0000000ea5007c0c */ /* 0x000fe2000bf83070 */
[----:B----4-:R-:W-:Y:S01]  /*4fb0*/  @!P5 FADD.FTZ R196, -R196, -RZ ;  /* 0x800000ffc4c4d221 */ /* 0x010fe20000010100 */
[----:B------:R-:W-:Y:S01]  /*4fc0*/  SHF.R.U32.HI R5, RZ, 0x8, R172 ;  /* 0x00000008ff057819 */ /* 0x000fe200000116ac */
[----:B------:R4:W-:Y:S01]  /*4fd0*/  STS [R229+0x20000], R4 ;  /* 0x02000004e5007388 */ /* 0x0009e20000000800 */
[----:B------:R-:W-:Y:S01]  /*4fe0*/  F2FP.RELU.BF16.F32.PACK_AB R2, R193, R194 ;  /* 0x000000c2c102723e */ /* 0x000fe200000018ff */
[----:B------:R-:W-:Y:S01]  /*4ff0*/  @!P3 FADD.FTZ R197, -R197, -RZ ;  /* 0x800000ffc5c5b221 */ /* 0x000fe20000010100 */
[----:B------:R-:W-:Y:S02]  /*5000*/  LOP3.LUT R5, R5, 0xffff, RZ, 0xc0, !PT ;  /* 0x0000ffff05057812 */ /* 0x000fe400078ec0ff */
[----:B--2---:R-:W-:Y:S01]  /*5010*/  F2FP.RELU.BF16.F32.PACK_AB R0, R178, R179 ;  /* 0x000000b3b200723e */ /* 0x004fe200000018ff */
[----:B------:R2:W-:Y:S01]  /*5020*/  STS [R232+0x20400], R2 ;  /* 0x02040002e8007388 */ /* 0x0005e20000000800 */
[----:B------:R-:W-:Y:S01]  /*5030*/  ISETP.LE.U32.AND P2, PT, R169, UR14, PT ;  /* 0x0000000ea9007c0c */ /* 0x000fe2000bf43070 */
[----:B-1----:R-:W-:Y:S01]  /*5040*/  @!P6 FADD.FTZ R189, -R189, -RZ ;  /* 0x800000ffbdbde221 */ /* 0x002fe20000010100 */
[----:B------:R-:W-:Y:S01]  /*5050*/  ISETP.LE.U32.AND P0, PT, R170, UR14, PT ;  /* 0x0000000eaa007c0c */ /* 0x000fe2000bf03070 */
[----:B------:R-:W-:Y:S01]  /*5060*/  @!P4 FADD.FTZ R180, -R180, -RZ ;  /* 0x800000ffb4b4c221 */ /* 0x000fe20000010100 */
[----:B------:R-:W-:Y:S02]  /*5070*/  ISETP.LE.U32.AND P4, PT, R5, UR14, PT ;  /* 0x0000000e05007c0c */ /* 0x000fe4000bf83070 */
[----:B------:R-:W-:Y:S02]  /*5080*/  F2FP.RELU.BF16.F32.PACK_AB R5, R206, R207 ;  /* 0x000000cfce05723e */ /* 0x000fe400000018ff */
[----:B------:R-:W-:Y:S05]  /*5090*/  FSETP.GE.FTZ.AND P3, PT, R188, RZ, PT ;  /* 0x000000ffbc00720b */ /* 0x000fea0003f76000 */
[----:B------:R-:W-:Y:S01]  /*50a0*/  @!P2 FADD.FTZ R185, -R185, -RZ ;  /* 0x800000ffb9b9a221 */ /* 0x000fe20000010100 */
[----:B---3--:R-:W-:Y:S01]  /*50b0*/  F2FP.RELU.BF16.F32.PACK_AB R3, R182, R184 ;  /* 0x000000b8b603723e */ /* 0x008fe200000018ff */
[----:B------:R-:W-:Y:S01]  /*50c0*/  @!P0 FADD.FTZ R187, -R187, -RZ ;  /* 0x800000ffbbbb8221 */ /* 0x000fe20000010100 */
[----:B------:R-:W-:Y:S01]  /*50d0*/  FSETP.GE.FTZ.AND P2, PT, R202, RZ, PT ;  /* 0x000000ffca00720b */ /* 0x000fe20003f56000 */
[----:B------:R-:W-:Y:S01]  /*50e0*/  @!P4 FADD.FTZ R183, -R183, -RZ ;  /* 0x800000ffb7b7c221 */ /* 0x000fe20000010100 */
[----:B----4-:R-:W-:Y:S01]  /*50f0*/  F2FP.RELU.BF16.F32.PACK_AB R4, R221, R222 ;  /* 0x000000dedd04723e */ /* 0x010fe200000018ff */
[----:B------:R1:W-:Y:S04]  /*5100*/  STS [R232+0x20000], R3 ;  /* 0x02000003e8007388 */ /* 0x0003e80000000800 */
[----:B------:R3:W-:Y:S01]  /*5110*/  STS [R229+0x21000], R5 ;  /* 0x02100005e5007388 */ /* 0x0007e20000000800 */
[----:B--2---:R-:W-:Y:S03]  /*5120*/  F2FP.RELU.BF16.F32.PACK_AB R2, R190, R191 ;  /* 0x000000bfbe02723e */ /* 0x004fe600000018ff */
[----:B------:R2:W-:Y:S01]  /*5130*/  STS [R229+0x21400], R4 ;  /* 0x02140004e5007388 */ /* 0x0005e20000000800 */
[----:B-1----:R-:W-:Y:S02]  /*5140*/  F2FP.RELU.BF16.F32.PACK_AB R3, R186, R188 ;  /* 0x000000bcba03723e */ /* 0x002fe400000018ff */
[----:B---3--:R-:W-:Y:S02]  /*5150*/  F2FP.RELU.BF16.F32.PACK_AB R5, R198, R199 ;  /* 0x000000c7c605723e */ /* 0x008fe400000018ff */
[----:B--2---:R-:W-:Y:S03]  /*5160*/  F2FP.RELU.BF16.F32.PACK_AB R4, R204, R205 ;  /* 0x000000cdcc04723e */ /* 0x004fe600000018ff */
[----:B------:R1:W-:Y:S04]  /*5170*/  STS [R232+0x21000], R5 ;  /* 0x02100005e8007388 */ /* 0x0003e80000000800 */
[----:B------:R2:W-:Y:S04]  /*5180*/  STS [R232+0x21400], R4 ;  /* 0x02140004e8007388 */ /* 0x0005e80000000800 */
[----:B------:R3:W-:Y:S04]  /*5190*/  STS [R230+0x20000], R3 ;  /* 0x02000003e6007388 */ /* 0x0007e80000000800 */
[----:B------:R4:W-:Y:S04]  /*51a0*/  STS [R230+0x20400], R2 ;  /* 0x02040002e6007388 */ /* 0x0009e80000000800 */
[----:B------:R4:W-:Y:S01]  /*51b0*/  STS [R231+0x20000], R0 ;  /* 0x02000000e7007388 */ /* 0x0009e20000000800 */
[----:B-1----:R-:W-:Y:S02]  /*51c0*/  F2FP.RELU.BF16.F32.PACK_AB R5, R192, R195 ;  /* 0x000000c3c005723e */ /* 0x002fe400000018ff */
[----:B--2---:R-:W-:Y:S02]  /*51d0*/  F2FP.RELU.BF16.F32.PACK_AB R4, R196, R197 ;  /* 0x000000c5c404723e */ /* 0x004fe400000018ff */
[----:B---3--:R-:W-:Y:S02]  /*51e0*/  F2FP.RELU.BF16.F32.PACK_AB R3, R183, R185 ;  /* 0x000000b9b703723e */ /* 0x008fe400000018ff */
[----:B----4-:R-:W-:Y:S02]  /*51f0*/  F2FP.RELU.BF16.F32.PACK_AB R2, R187, R189 ;  /* 0x000000bdbb02723e */ /* 0x010fe400000018ff */
[----:B------:R-:W-:Y:S05]  /*5200*/  F2FP.RELU.BF16.F32.PACK_AB R0, R180, R181 ;  /* 0x000000b5b400723e */ /* 0x000fea00000018ff */
[----:B------:R1:W-:Y:S04]  /*5210*/  STS [R231+0x20400], R0 ;  /* 0x02040000e7007388 */ /* 0x0003e80000000800 */
[----:B------:R-:W-:Y:S04]  /*5220*/  STS [R230+0x21000], R5 ;  /* 0x02100005e6007388 */ /* 0x000fe80000000800 */
[----:B------:R-:W-:Y:S04]  /*5230*/  STS [R230+0x21400], R4 ;  /* 0x02140004e6007388 */ /* 0x000fe80000000800 */
[----:B------:R-:W-:Y:S04]  /*5240*/  STS [R231+0x21000], R3 ;  /* 0x02100003e7007388 */ /* 0x000fe80000000800 */
[----:B------:R2:W-:Y:S04]  /*5250*/  STS [R231+0x21400], R2 ;  /* 0x02140002e7007388 */ /* 0x0005e80000000800 */
[----:B------:R-:W-:Y:S01]  /*5260*/  LDSM.16.M88.4 R16, [R213+0x14000] ;  /* 0x01400000d510783b */ /* 0x000fe20000000200 */
[C---:B-1----:R-:W-:Y:S07]  /*5270*/  LEA R0, R218.reuse, UR4, 0x1 ;  /* 0x00000004da007c11 */ /* 0x042fee000f8e08ff */
[----:B------:R-:W-:Y:S08]  /*5280*/  LDSM.16.M88.4 R164, [R213+0x14800] ;  /* 0x01480000d5a4783b */ /* 0x000ff00000000200 */
[----:B------:R-:W1:Y:S01]  /*5290*/  LDSM.16.M88.4 R32, [R0+0x8000] ;  /* 0x008000000020783b */ /* 0x000e620000000200 */
[----:B--2---:R-:W-:Y:S07]  /*52a0*/  LEA R2, R218, UR4, 0x1 ;  /* 0x00000004da027c11 */ /* 0x004fee000f8e08ff */
[----:B------:R-:W2:Y:S01]  /*52b0*/  LDSM.16.M88.4 R28, [R0+0x9000] ;  /* 0x00900000001c783b */ /* 0x000ea20000000200 */
[--C-:B------:R-:W-:Y:S02]  /*52c0*/  IMAD.IADD R3, R219, 0x1, R2.reuse ;  /* 0x00000001db037824 */ /* 0x100fe400078e0202 */
[C---:B------:R-:W-:Y:S02]  /*52d0*/  IMAD.IADD R208, R217.reuse, 0x1, R2 ;  /* 0x00000001d9d07824 */ /* 0x040fe400078e0202 */
[----:B------:R-:W-:Y:S03]  /*52e0*/  IMAD.IADD R2, R217, 0x1, R3 ;  /* 0x00000001d9027824 */ /* 0x000fe600078e0203 */
[----:B------:R-:W-:Y:S08]  /*52f0*/  LDSM.16.M88.4 R168, [R3+0x8000] ;  /* 0x0080000003a8783b */ /* 0x000ff00000000200 */
[----:B------:R-:W3:Y:S01]  /*5300*/  LDSM.16.M88.4 R172, [R214+0x14000] ;  /* 0x01400000d6ac783b */ /* 0x000ee20000000200 */
[-C--:B-1----:R-:W-:Y:S06]  /*5310*/  HMMA.16816.F32.BF16 R4, R32, R16.reuse, RZ ;  /* 0x000000102004723c */ /* 0x082fec00000418ff */
[C---:B--2---:R-:W-:Y:S06]  /*5320*/  HMMA.16816.F32.BF16 R8, R28.reuse, R16, RZ ;  /* 0x000000101c08723c */ /* 0x044fec00000418ff */
[-C--:B------:R-:W-:Y:S06]  /*5330*/  HMMA.16816.F32.BF16 R12, R28, R18.reuse, RZ ;  /* 0x000000121c0c723c */ /* 0x080fec00000418ff */
[C---:B------:R-:W-:Y:S06]  /*5340*/  HMMA.16816.F32.BF16 R16, R32.reuse, R18, RZ ;  /* 0x000000122010723c */ /* 0x040fec00000418ff */
[-C--:B------:R-:W-:Y:S06]  /*5350*/  HMMA.16816.F32.BF16 R20, R32, R164.reuse, RZ ;  /* 0x000000a42014723c */ /* 0x080fec00000418ff */
[C---:B------:R-:W-:Y:S06]  /*5360*/  HMMA.16816.F32.BF16 R24, R28.reuse, R164, RZ ;  /* 0x000000a41c18723c */ /* 0x040fec00000418ff */
[-C--:B------:R-:W-:Y:S06]  /*5370*/  HMMA.16816.F32.BF16 R28, R28, R166.reuse, RZ ;  /* 0x000000a61c1c723c */ /* 0x080fec00000418ff */
[----:B------:R-:W-:Y:S01]  /*5380*/  HMMA.16816.F32.BF16 R32, R32, R166, RZ ;  /* 0x000000a62020723c */ /* 0x000fe200000418ff */
[----:B------:R-:W1:Y:S05]  /*5390*/  LDSM.16.M88.4 R164, [R3+0x9000] ;  /* 0x0090000003a4783b */ /* 0x000e6a0000000200 */
[-C--:B---3--:R-:W-:Y:S06]  /*53a0*/  HMMA.16816.F32.BF16 R4, R168, R172.reuse, R4 ;  /* 0x000000aca804723c */ /* 0x088fec0000041804 */
        /* <DEDUP_REMOVED lines=67> */
[----:B------:R-:W-:Y:S04]  /*57e0*/  IMAD.U32 R164, RZ, RZ, UR19 ;  /* 0x00000013ffa47e24 */ /* 0x000fe8000f8e00ff */
[----:B------:R-:W-:Y:S01]  /*57f0*/  IMAD.U32 R165, RZ, RZ, UR18 ;  /* 0x00000012ffa57e24 */ /* 0x000fe2000f8e00ff */
[----:B------:R-:W-:Y:S01]  /*5800*/  HMMA.16816.F32.BF16 R32, R168, R166, R32 ;  /* 0x000000a6a820723c */ /* 0x000fe20000041820 */
[----:B------:R-:W-:Y:S04]  /*5810*/  LDSM.16.M88.4 R168, [R215+0x18000] ;  /* 0x01800000d7a8783b */ /* 0x000fe80000000200 */
[C---:B------:R-:W-:Y:S02]  /*5820*/  LEA R176, P0, R239.reuse, R164, 0x2 ;  /* 0x000000a4efb07211 */ /* 0x040fe400078010ff */
[----:B------:R-:W-:Y:S04]  /*5830*/  LEA R172, R220, UR4, 0x1 ;  /* 0x00000004dcac7c11 */ /* 0x000fe8000f8e08ff */
[----:B------:R-:W-:Y:S02]  /*5840*/  LEA.HI.X.SX32 R177, R239, R165, 0x2, P0 ;  /* 0x000000a5efb17211 */ /* 0x000fe400000f16ff */
[----:B------:R-:W1:Y:S01]  /*5850*/  LDSM.16.M88.4 R164, [R2+0xa000] ;  /* 0x00a0000002a4783b */ /* 0x000e620000000200 */
[----:B------:R-:W-:Y:S07]  /*5860*/  FSETP.GE.FTZ.AND P0, PT, R203, RZ, PT ;  /* 0x000000ffcb00720b */ /* 0x000fee0003f16000 */
[----:B------:R-:W2:Y:S04]  /*5870*/  LDG.E R174, desc[UR6][R176.64] ;  /* 0x00000006b0ae7981 */ /* 0x000ea8000c1e1900 */
[----:B------:R-:W3:Y:S01]  /*5880*/  LDG.E R173, desc[UR6][R176.64+0x20] ;  /* 0x00002006b0ad7981 */ /* 0x000ee2000c1e1900 */
[-C--:B-1----:R-:W-:Y:S11]  /*5890*/  HMMA.16816.F32.BF16 R4, R164, R168.reuse, R4 ;  /* 0x000000a8a404723c */ /* 0x082ff60000041804 */
[----:B------:R-:W-:Y:S11]  /*58a0*/  @!UPT UIADD3 URZ, URZ, URZ, URZ ;  /* 0x0000003f3f3ff290 */ /* 0x000ff6000fffe03f */
[----:B------:R-:W-:Y:S02]  /*58b0*/  @!UPT UIADD3 URZ, URZ, URZ, URZ ;  /* 0x0000003f3f3ff290 */ /* 0x000fe4000fffe03f */
[----:B--2---:R-:W-:Y:S01]  /*58c0*/  FADD.FTZ R0, -R174, R4 ;  /* 0x00000004ae007221 */ /* 0x004fe20000010100 */
[----:B---3--:R-:W-:Y:S04]  /*58d0*/  FADD.FTZ R4, -R173, R6 ;  /* 0x00000006ad047221 */ /* 0x008fe80000010100 */
[----:B------:R-:W-:Y:S02]  /*58e0*/  FSEL R0, R0, R174, P0 ;  /* 0x000000ae00007208 */ /* 0x000fe40000000000 */
[----:B------:R-:W-:Y:S02]  /*58f0*/  FSETP.GE.FTZ.AND P0, PT, R201, RZ, PT ;  /* 0x000000ffc900720b */ /* 0x000fe40003f16000 */
[-C--:B------:R-:W-:Y:S01]  /*5900*/  FSEL R4, R4, R173.reuse, P2 ;  /* 0x000000ad04047208 */ /* 0x080fe20001000000 */
[----:B------:R-:W-:Y:S01]  /*5910*/  FMUL.FTZ R203, R203, R0 ;  /* 0x00000000cbcb7220 */ /* 0x000fe20000410000 */
[----:B------:R-:W-:Y:S01]  /*5920*/  FADD.FTZ R0, -R174, R5 ;  /* 0x00000005ae007221 */ /* 0x000fe20000010100 */
[----:B------:R-:W-:Y:S02]  /*5930*/  FSETP.GE.FTZ.AND P2, PT, R184, RZ, PT ;  /* 0x000000ffb800720b */ /* 0x000fe40003f56000 */
[----:B------:R-:W-:Y:S02]  /*5940*/  FMUL.FTZ R202, R202, R4 ;  /* 0x00000004caca7220 */ /* 0x000fe40000410000 */
[----:B------:R-:W-:Y:S02]  /*5950*/  FSEL R0, R0, R174, P0 ;  /* 0x000000ae00007208 */ /* 0x000fe40000000000 */
[----:B------:R-:W-:Y:S03]  /*5960*/  FSETP.GE.FTZ.AND P0, PT, R200, RZ, PT ;  /* 0x000000ffc800720b */ /* 0x000fe60003f16000 */
[----:B------:R-:W-:Y:S01]  /*5970*/  FMUL.FTZ R201, R201, R0 ;  /* 0x00000000c9c97220 */ /* 0x000fe20000410000 */
[----:B------:R-:W-:Y:S02]  /*5980*/  FADD.FTZ R0, -R173, R7 ;  /* 0x00000007ad007221 */ /* 0x000fe40000010100 */
[----:B------:R-:W1:Y:S03]  /*5990*/  LDSM.16.M88.4 R4, [R2+0xb000] ;  /* 0x00b000000204783b */ /* 0x000e660000000200 */
[----:B------:R-:W-:Y:S02]  /*59a0*/  FSEL R0, R0, R173, P0 ;  /* 0x000000ad00007208 */ /* 0x000fe40000000000 */
[----:B------:R-:W-:Y:S03]  /*59b0*/  FSETP.GE.FTZ.AND P0, PT, R182, RZ, PT ;  /* 0x000000ffb600720b */ /* 0x000fe60003f16000 */
[----:B------:R-:W-:Y:S01]  /*59c0*/  FMUL.FTZ R200, R200, R0 ;  /* 0x00000000c8c87220 */ /* 0x000fe20000410000 */
[C---:B-1----:R-:W-:Y:S06]  /*59d0*/  HMMA.16816.F32.BF16 R8, R4.reuse, R168, R8 ;  /* 0x000000a80408723c */ /* 0x042fec0000041808 */
[-C--:B------:R-:W-:Y:S06]  /*59e0*/  HMMA.16816.F32.BF16 R12, R4, R170.reuse, R12 ;  /* 0x000000aa040c723c */ /* 0x080fec000004180c */
[C---:B------:R-:W-:Y:S01]  /*59f0*/  HMMA.16816.F32.BF16 R16, R164.reuse, R170, R16 ;  /* 0x000000aaa410723c */ /* 0x040fe20000041810 */
[----:B------:R-:W1:Y:S11]  /*5a00*/  LDSM.16.M88.4 R168, [R215+0x18800] ;  /* 0x01880000d7a8783b */ /* 0x000e760000000200 */
[----:B------:R-:W-:Y:S11]  /*5a10*/  @!UPT UIADD3 URZ, URZ, URZ, URZ ;  /* 0x0000003f3f3ff290 */ /* 0x000ff6000fffe03f */
[----:B------:R-:W-:Y:S01]  /*5a20*/  @!UPT UIADD3 URZ, URZ, URZ, URZ ;  /* 0x0000003f3f3ff290 */ /* 0x000fe2000fffe03f */
[C---:B------:R-:W-:Y:S01]  /*5a30*/  FADD.FTZ R16, -R174.reuse, R16 ;  /* 0x00000010ae107221 */ /* 0x040fe20000010100 */
[----:B------:R-:W-:Y:S04]  /*5a40*/  FADD.FTZ R0, -R174, R17 ;  /* 0x00000011ae007221 */ /* 0x000fe80000010100 */
[-C--:B------:R-:W-:Y:S02]  /*5a50*/  FSEL R16, R16, R174.reuse, P2 ;  /* 0x000000ae10107208 */ /* 0x080fe40001000000 */
[----:B------:R-:W-:Y:S02]  /*5a60*/  FSEL R0, R0, R174, P0 ;  /* 0x000000ae00007208 */ /* 0x000fe40000000000 */
[----:B------:R-:W-:Y:S01]  /*5a70*/  FSETP.GE.FTZ.AND P0, PT, R186, RZ, PT ;  /* 0x000000ffba00720b */ /* 0x000fe20003f16000 */
[----:B------:R-:W-:Y:S01]  /*5a80*/  FMUL.FTZ R184, R184, R16 ;  /* 0x00000010b8b87220 */ /* 0x000fe20000410000 */
[----:B------:R-:W-:Y:S01]  /*5a90*/  FSETP.GE.FTZ.AND P2, PT, R178, RZ, PT ;  /* 0x000000ffb200720b */ /* 0x000fe20003f56000 */
[----:B------:R-:W-:Y:S01]  /*5aa0*/  FMUL.FTZ R182, R182, R0 ;  /* 0x00000000b6b67220 */ /* 0x000fe20000410000 */
[----:B------:R-:W5:Y:S01]  /*5ab0*/  LDG.E R16, desc[UR6][R176.64+0x80] ;  /* 0x00008006b0107981 */ /* 0x000f62000c1e1900 */
[-C--:B-1----:R-:W-:Y:S03]  /*5ac0*/  HMMA.16816.F32.BF16 R20, R164, R168.reuse, R20 ;  /* 0x000000a8a414723c */ /* 0x082fe60000041814 */
[----:B------:R1:W5:Y:S03]  /*5ad0*/  LDG.E R0, desc[UR6][R176.64+0xa0] ;  /* 0x0000a006b0007981 */ /* 0x000366000c1e1900 */
[C---:B------:R-:W-:Y:S06]  /*5ae0*/  HMMA.16816.F32.BF16 R24, R4.reuse, R168, R24 ;  /* 0x000000a80418723c */ /* 0x040fec0000041818 */
[-C--:B------:R-:W-:Y:S06]  /*5af0*/  HMMA.16816.F32.BF16 R28, R4, R170.reuse, R28 ;  /* 0x000000aa041c723c */ /* 0x080fec000004181c */
[----:B------:R-:W-:Y:S05]  /*5b00*/  HMMA.16816.F32.BF16 R32, R164, R170, R32 ;  /* 0x000000aaa420723c */ /* 0x000fea0000041820 */
[----:B------:R-:W-:Y:S01]  /*5b10*/  F2FP.BF16.F32.PACK_AB R6, R201, R203 ;  /* 0x000000cbc906723e */ /* 0x000fe200000010ff */
[----:B------:R-:W-:Y:S01]  /*5b20*/  FADD.FTZ R21, -R174, R21 ;  /* 0x00000015ae157221 */ /* 0x000fe20000010100 */
[----:B------:R-:W-:Y:S01]  /*5b30*/  F2FP.BF16.F32.PACK_AB R7, R182, R184 ;  /* 0x000000b8b607723e */ /* 0x000fe200000010ff */
[----:B------:R-:W-:Y:S03]  /*5b40*/  VIADD R4, R172, 0x8000 ;  /* 0x00008000ac047836 */ /* 0x000fe60000000000 */
[-C--:B------:R-:W-:Y:S01]  /*5b50*/  FSEL R21, R21, R174.reuse, P0 ;  /* 0x000000ae15157208 */ /* 0x080fe20000000000 */
[----:B------:R-:W-:Y:S01]  /*5b60*/  FADD.FTZ R20, -R174, R20 ;  /* 0x00000014ae147221 */ /* 0x000fe20000010100 */
[----:B------:R-:W-:Y:S01]  /*5b70*/  PLOP3.LUT P0, PT, PT, PT, UP3, 0x80, 0x0 ;  /* 0x000000000000781c */ /* 0x000fe20003f0f038 */
[----:B-1----:R-:W-:Y:S02]  /*5b80*/  VIADD R176, R172, 0x8040 ;  /* 0x00008040acb07836 */ /* 0x002fe40000000000 */
[----:B------:R-:W-:Y:S01]  /*5b90*/  FMUL.FTZ R21, R186, R21 ;  /* 0x00000015ba157220 */ /* 0x000fe20000410000 */
[----:B------:R-:W-:Y:S01]  /*5ba0*/  FSEL R20, R20, R174, P3 ;  /* 0x000000ae14147208 */ /* 0x000fe20001800000 */
[----:B------:R-:W-:Y:S01]  /*5bb0*/  @P1 VIADD R176, R4, 0xffffffc0 ;  /* 0xffffffc004b01836 */ /* 0x000fe20000000000 */
[----:B------:R-:W-:Y:S03]  /*5bc0*/  FSETP.GE.FTZ.AND P3, PT, R179, RZ, PT ;  /* 0x000000ffb300720b */ /* 0x000fe60003f76000 */
[----:B------:R-:W-:Y:S02]  /*5bd0*/  FMUL.FTZ R20, R188, R20 ;  /* 0x00000014bc147220 */ /* 0x000fe40000410000 */
[----:B------:R-:W-:Y:S03]  /*5be0*/  FADD.FTZ R32, -R174, R32 ;  /* 0x00000020ae207221 */ /* 0x000fe60000010100 */
[----:B------:R-:W-:Y:S02]  /*5bf0*/  F2FP.BF16.F32.PACK_AB R21, R21, R20 ;  /* 0x000000141515723e */ /* 0x000fe400000010ff */
[----:B------:R-:W-:Y:S01]  /*5c00*/  FSEL R32, R32, R174, P3 ;  /* 0x000000ae20207208 */ /* 0x000fe20001800000 */
[----:B------:R-:W-:Y:S04]  /*5c10*/  @P2 FADD.FTZ R174, -R174, R33 ;  /* 0x00000021aeae2221 */ /* 0x000fe80000010100 */
        /* <DEDUP_REMOVED lines=25> */
.L_x_1242:
[----:B-1----:R-:W-:Y:S01]  /*5db0*/  FADD.FTZ R5, -R173, R19 ;  /* 0x00000013ad057221 */ /* 0x002fe20000010100 */
[----:B------:R-:W-:Y:S01]  /*5dc0*/  FSETP.GE.FTZ.AND P5, PT, R193, RZ, PT ;  /* 0x000000ffc100720b */ /* 0x000fe20003fb6000 */
[----:B------:R1:W-:Y:S01]  /*5dd0*/  STS [R229+0x1c000], R6 ;  /* 0x01c00006e5007388 */ /* 0x0003e20000000800 */
[C---:B------:R-:W-:Y:S01]  /*5de0*/  FADD.FTZ R4, -R173.reuse, R18 ;  /* 0x00000012ad047221 */ /* 0x040fe20000010100 */
[----:B------:R-:W-:Y:S01]  /*5df0*/  FSETP.GE.FTZ.AND P2, PT, R194, RZ, PT ;  /* 0x000000ffc200720b */ /* 0x000fe20003f56000 */
[----:B------:R-:W-:Y:S01]  /*5e00*/  FADD.FTZ R22, -R173, R22 ;  /* 0x00000016ad167221 */ /* 0x000fe20000010100 */
[-C--:B------:R-:W-:Y:S01]  /*5e10*/  FSEL R5, R5, R173.reuse, P5 ;  /* 0x000000ad05057208 */ /* 0x080fe20002800000 */
[C---:B------:R-:W-:Y:S01]  /*5e20*/  FADD.FTZ R23, -R173.reuse, R23 ;  /* 0x00000017ad177221 */ /* 0x040fe20000010100 */
[----:B------:R-:W-:Y:S01]  /*5e30*/  FSEL R4, R4, R173, P2 ;  /* 0x000000ad04047208 */ /* 0x000fe20001000000 */
[----:B------:R-:W-:Y:S01]  /*5e40*/  FADD.FTZ R34, -R173, R34 ;  /* 0x00000022ad227221 */ /* 0x000fe20000010100 */
[----:B------:R-:W-:Y:S01]  /*5e50*/  FSETP.GE.FTZ.AND P4, PT, R191, RZ, PT ;  /* 0x000000ffbf00720b */ /* 0x000fe20003f96000 */
[----:B------:R-:W-:Y:S01]  /*5e60*/  FMUL.FTZ R18, R193, R5 ;  /* 0x00000005c1127220 */ /* 0x000fe20000410000 */
[----:B------:R-:W-:Y:S01]  /*5e70*/  F2FP.BF16.F32.PACK_AB R5, R200, R202 ;  /* 0x000000cac805723e */ /* 0x000fe200000010ff */
[----:B------:R-:W-:Y:S01]  /*5e80*/  FMUL.FTZ R19, R194, R4 ;  /* 0x00000004c2137220 */ /* 0x000fe20000410000 */
[-C--:B------:R-:W-:Y:S01]  /*5e90*/  FSEL R4, R22, R173.reuse, P4 ;  /* 0x000000ad16047208 */ /* 0x080fe20002000000 */
[----:B-----5:R-:W-:Y:S01]  /*5ea0*/  FADD.FTZ R13, -R16, R13 ;  /* 0x0000000d100d7221 */ /* 0x020fe20000010100 */
[----:B------:R-:W-:Y:S01]  /*5eb0*/  FSETP.GE.FTZ.AND P3, PT, R190, RZ, PT ;  /* 0x000000ffbe00720b */ /* 0x000fe20003f76000 */
[----:B------:R2:W-:Y:S01]  /*5ec0*/  STS [R229+0x1c400], R5 ;  /* 0x01c40005e5007388 */ /* 0x0005e20000000800 */
[----:B------:R-:W-:Y:S01]  /*5ed0*/  FSETP.GE.FTZ.AND P2, PT, R180, RZ, PT ;  /* 0x000000ffb400720b */ /* 0x000fe20003f56000 */
[C---:B------:R-:W-:Y:S01]  /*5ee0*/  FADD.FTZ R8, -R16.reuse, R8 ;  /* 0x0000000810087221 */ /* 0x040fe20000010100 */
[----:B------:R-:W-:Y:S02]  /*5ef0*/  FSEL R23, R23, R173, P3 ;  /* 0x000000ad17177208 */ /* 0x000fe40001800000 */
[----:B------:R-:W-:Y:S01]  /*5f00*/  STS [R232+0x1c000], R7 ;  /* 0x01c00007e8007388 */ /* 0x000fe20000000800 */
[----:B------:R-:W-:Y:S01]  /*5f10*/  FSETP.GE.FTZ.AND P3, PT, R181, RZ, PT ;  /* 0x000000ffb500720b */ /* 0x000fe20003f76000 */
[----:B------:R-:W-:Y:S01]  /*5f20*/  FADD.FTZ R28, -R16, R28 ;  /* 0x0000001c101c7221 */ /* 0x000fe20000010100 */
[----:B------:R-:W-:Y:S01]  /*5f30*/  FSETP.GE.FTZ.AND P4, PT, R207, RZ, PT ;  /* 0x000000ffcf00720b */ /* 0x000fe20003f96000 */
[----:B------:R-:W-:Y:S01]  /*5f40*/  FMUL.FTZ R17, R190, R23 ;  /* 0x00000017be117220 */ /* 0x000fe20000410000 */
[----:B------:R-:W-:Y:S01]  /*5f50*/  FSEL R34, R34, R173, P3 ;  /* 0x000000ad22227208 */ /* 0x000fe20001800000 */
[----:B-1----:R-:W-:Y:S01]  /*5f60*/  FMUL.FTZ R6, R191, R4 ;  /* 0x00000004bf067220 */ /* 0x002fe20000410000 */
[----:B------:R-:W-:Y:S01]  /*5f70*/  F2FP.BF16.F32.PACK_AB R4, R18, R19 ;  /* 0x000000131204723e */ /* 0x000fe200000010ff */
[----:B------:R-:W-:Y:S01]  /*5f80*/  FADD.FTZ R24, -R16, R24 ;  /* 0x0000001810187221 */ /* 0x000fe20000010100 */
[----:B------:R-:W-:Y:S01]  /*5f90*/  FSETP.GE.FTZ.AND P3, PT, R206, RZ, PT ;  /* 0x000000ffce00720b */ /* 0x000fe20003f76000 */
[----:B------:R-:W-:Y:S01]  /*5fa0*/  @P2 FADD.FTZ R173, -R173, R35 ;  /* 0x00000023adad2221 */ /* 0x000fe20000010100 */
[----:B------:R-:W-:Y:S01]  /*5fb0*/  F2FP.BF16.F32.PACK_AB R17, R17, R6 ;  /* 0x000000061111723e */ /* 0x000fe200000010ff */
[----:B------:R1:W-:Y:S01]  /*5fc0*/  STS [R232+0x1c400], R4 ;  /* 0x01c40004e8007388 */ /* 0x0003e20000000800 */
[C---:B------:R-:W-:Y:S01]  /*5fd0*/  FADD.FTZ R6, -R16.reuse, R9 ;  /* 0x0000000910067221 */ /* 0x040fe20000010100 */
[----:B------:R-:W-:Y:S01]  /*5fe0*/  FSETP.GE.FTZ.AND P2, PT, R199, RZ, PT ;  /* 0x000000ffc700720b */ /* 0x000fe20003f56000 */
[----:B------:R-:W-:Y:S01]  /*5ff0*/  FADD.FTZ R25, -R16, R25 ;  /* 0x0000001910197221 */ /* 0x000fe20000010100 */
[-C--:B------:R-:W-:Y:S01]  /*6000*/  FSEL R8, R8, R16.reuse, P4 ;  /* 0x0000001008087208 */ /* 0x080fe20002000000 */
[----:B------:R-:W-:Y:S01]  /*6010*/  FADD.FTZ R10, -R0, R10 ;  /* 0x0000000a000a7221 */ /* 0x000fe20000010100 */
[----:B------:R-:W-:Y:S01]  /*6020*/  FSEL R6, R6, R16, P3 ;  /* 0x0000001006067208 */ /* 0x000fe20001800000 */
[----:B------:R-:W-:Y:S01]  /*6030*/  FADD.FTZ R11, -R0, R11 ;  /* 0x0000000b000b7221 */ /* 0x000fe20000010100 */
[----:B------:R-:W-:Y:S01]  /*6040*/  FSETP.GE.FTZ.AND P3, PT, R198, RZ, PT ;  /* 0x000000ffc600720b */ /* 0x000fe20003f76000 */
[----:B--2---:R-:W-:Y:S01]  /*6050*/  FADD.FTZ R5, -R16, R12 ;  /* 0x0000000c10057221 */ /* 0x004fe20000010100 */
        /* <DEDUP_REMOVED lines=8> */
[----:B------:R-:W-:Y:S01]  /*60e0*/  FSETP.GE.FTZ.AND P3, PT, R185, RZ, PT ;  /* 0x000000ffb900720b */ /* 0x000fe20003f76000 */
[----:B------:R-:W-:Y:S01]  /*60f0*/  FMUL.FTZ R5, R199, R5 ;  /* 0x00000005c7057220 */ /* 0x000fe20000410000 */
[----:B------:R-:W-:Y:S01]  /*6100*/  FSETP.GE.FTZ.AND P5, PT, R195, RZ, PT ;  /* 0x000000ffc300720b */ /* 0x000fe20003fb6000 */
[----:B------:R-:W-:Y:S01]  /*6110*/  FMUL.FTZ R34, R181, R34 ;  /* 0x00000022b5227220 */ /* 0x000fe20000410000 */
[-C--:B------:R-:W-:Y:S01]  /*6120*/  FSEL R28, R28, R16.reuse, P3 ;  /* 0x000000101c1c7208 */ /* 0x080fe20001800000 */
[----:B------:R-:W-:Y:S01]  /*6130*/  FMUL.FTZ R173, R180, R173 ;  /* 0x000000adb4ad7220 */ /* 0x000fe20000410000 */
[----:B------:R-:W-:Y:S01]  /*6140*/  FSEL R25, R25, R16, P4 ;  /* 0x0000001019197208 */ /* 0x000fe20002000000 */
[----:B-1----:R-:W-:Y:S01]  /*6150*/  FMUL.FTZ R4, R206, R6 ;  /* 0x00000006ce047220 */ /* 0x002fe20000410000 */
[----:B------:R-:W-:Y:S01]  /*6160*/  FSEL R24, R24, R16, P5 ;  /* 0x0000001018187208 */ /* 0x000fe20002800000 */
[----:B------:R-:W-:Y:S01]  /*6170*/  FADD.FTZ R6, -R0, R27 ;  /* 0x0000001b00067221 */ /* 0x000fe20000010100 */
[----:B------:R-:W-:Y:S01]  /*6180*/  FSETP.GE.FTZ.AND P3, PT, R222, RZ, PT ;  /* 0x000000ffde00720b */ /* 0x000fe20003f76000 */
[----:B------:R-:W-:Y:S01]  /*6190*/  @P2 FADD.FTZ R16, -R16, R29 ;  /* 0x0000001d10102221 */ /* 0x000fe20000010100 */
[----:B------:R-:W-:Y:S01]  /*61a0*/  FSETP.GE.FTZ.AND P2, PT, R221, RZ, PT ;  /* 0x000000ffdd00720b */ /* 0x000fe20003f56000 */
[----:B------:R-:W-:Y:S01]  /*61b0*/  FMUL.FTZ R24, R195, R24 ;  /* 0x00000018c3187220 */ /* 0x000fe20000410000 */
[----:B------:R-:W-:Y:S01]  /*61c0*/  F2FP.BF16.F32.PACK_AB R9, R9, R5 ;  /* 0x000000050909723e */ /* 0x000fe200000010ff */
[----:B------:R-:W-:Y:S01]  /*61d0*/  FMUL.FTZ R7, R183, R16 ;  /* 0x00000010b7077220 */ /* 0x000fe20000410000 */
[----:B------:R-:W-:Y:S01]  /*61e0*/  FSEL R5, R10, R0, P3 ;  /* 0x000000000a057208 */ /* 0x000fe20001800000 */
[----:B------:R-:W-:Y:S01]  /*61f0*/  FADD.FTZ R10, -R0, R14 ;  /* 0x0000000e000a7221 */ /* 0x000fe20000010100 */
[----:B------:R-:W-:Y:S01]  /*6200*/  F2FP.BF16.F32.PACK_AB R4, R4, R8 ;  /* 0x000000080404723e */ /* 0x000fe200000010ff */
[----:B------:R-:W-:Y:S01]  /*6210*/  FMUL.FTZ R8, R192, R25 ;  /* 0x00000019c0087220 */ /* 0x000fe20000410000 */
[-C--:B------:R-:W-:Y:S01]  /*6220*/  FSEL R11, R11, R0.reuse, P2 ;  /* 0x000000000b0b7208 */ /* 0x080fe20001000000 */
[----:B------:R-:W-:Y:S01]  /*6230*/  FMUL.FTZ R18, R222, R5 ;  /* 0x00000005de127220 */ /* 0x000fe20000410000 */
[----:B------:R-:W-:Y:S01]  /*6240*/  FSETP.GE.FTZ.AND P3, PT, R205, RZ, PT ;  /* 0x000000ffcd00720b */ /* 0x000fe20003f76000 */
[----:B------:R1:W-:Y:S01]  /*6250*/  STS [R229+0x1d000], R4 ;  /* 0x01d00004e5007388 */ /* 0x0003e20000000800 */
[----:B------:R-:W-:Y:S01]  /*6260*/  FSETP.GE.FTZ.AND P6, PT, R204, RZ, PT ;  /* 0x000000ffcc00720b */ /* 0x000fe20003fd6000 */
[----:B------:R-:W-:Y:S01]  /*6270*/  FMUL.FTZ R16, R221, R11 ;  /* 0x0000000bdd107220 */ /* 0x000fe20000410000 */
[----:B------:R-:W-:Y:S01]  /*6280*/  FSETP.GE.FTZ.AND P4, PT, R196, RZ, PT ;  /* 0x000000ffc400720b */ /* 0x000fe20003f96000 */
[----:B------:R-:W-:Y:S01]  /*6290*/  FADD.FTZ R5, -R0, R30 ;  /* 0x0000001e00057221 */ /* 0x000fe20000010100 */
[----:B------:R-:W-:Y:S01]  /*62a0*/  FSEL R10, R10, R0, P3 ;  /* 0x000000000a0a7208 */ /* 0x000fe20001800000 */
[----:B------:R-:W-:Y:S01]  /*62b0*/  FMUL.FTZ R28, R185, R28 ;  /* 0x0000001cb91c7220 */ /* 0x000fe20000410000 */
[----:B------:R-:W-:Y:S01]  /*62c0*/  FSETP.GE.FTZ.AND P5, PT, R197, RZ, PT ;  /* 0x000000ffc500720b */ /* 0x000fe20003fb6000 */
[----:B------:R-:W-:Y:S01]  /*62d0*/  IMAD.MOV.U32 R222, RZ, RZ, R233 ;  /* 0x000000ffffde7224 */ /* 0x000fe200078e00e9 */
[----:B------:R-:W-:Y:S01]  /*62e0*/  FSEL R11, R15, R0, P6 ;  /* 0x000000000f0b7208 */ /* 0x000fe20003000000 */
[----:B------:R-:W-:Y:S01]  /*62f0*/  FMUL.FTZ R15, R205, R10 ;  /* 0x0000000acd0f7220 */ /* 0x000fe20000410000 */
[-C--:B------:R-:W-:Y:S02]  /*6300*/  FSEL R6, R6, R0.reuse, P4 ;  /* 0x0000000006067208 */ /* 0x080fe40002000000 */
[----:B------:R-:W-:Y:S01]  /*6310*/  FSETP.GE.FTZ.AND P3, PT, R189, RZ, PT ;  /* 0x000000ffbd00720b */ /* 0x000fe20003f76000 */
[----:B------:R-:W-:Y:S01]  /*6320*/  FMUL.FTZ R14, R204, R11 ;  /* 0x0000000bcc0e7220 */ /* 0x000fe20000410000 */
[----:B------:R-:W-:Y:S01]  /*6330*/  FSEL R10, R26, R0, P5 ;  /* 0x000000001a0a7208 */ /* 0x000fe20002800000 */
[----:B------:R-:W-:Y:S01]  /*6340*/  FMUL.FTZ R11, R196, R6 ;  /* 0x00000006c40b7220 */ /* 0x000fe20000410000 */
[----:B------:R-:W-:Y:S02]  /*6350*/  FSETP.GE.FTZ.AND P2, PT, R187, RZ, PT ;  /* 0x000000ffbb00720b */ /* 0x000fe40003f56000 */
[----:B------:R-:W-:Y:S01]  /*6360*/  FSEL R5, R5, R0, P3 ;  /* 0x0000000005057208 */ /* 0x000fe20001800000 */
[----:B------:R-:W-:Y:S01]  /*6370*/  FMUL.FTZ R13, R197, R10 ;  /* 0x0000000ac50d7220 */ /* 0x000fe20000410000 */
[----:B------:R-:W-:Y:S02]  /*6380*/  F2FP.BF16.F32.PACK_AB R6, R16, R18 ;  /* 0x000000121006723e */ /* 0x000fe400000010ff */
[----:B------:R-:W-:Y:S01]  /*6390*/  F2FP.BF16.F32.PACK_AB R20, R20, R32 ;  /* 0x000000201414723e */ /* 0x000fe200000010ff */
[----:B------:R-:W-:Y:S01]  /*63a0*/  FMUL.FTZ R10, R189, R5 ;  /* 0x00000005bd0a7220 */ /* 0x000fe20000410000 */
[----:B------:R-:W-:Y:S01]  /*63b0*/  F2FP.BF16.F32.PACK_AB R5, R14, R15 ;  /* 0x0000000f0e05723e */ /* 0x000fe200000010ff */
[----:B------:R-:W-:Y:S01]  /*63c0*/  STS [R229+0x1d400], R6 ;  /* 0x01d40006e5007388 */ /* 0x000fe20000000800 */
[----:B------:R-:W-:Y:S02]  /*63d0*/  F2FP.BF16.F32.PACK_AB R12, R173, R34 ;  /* 0x00000022ad0c723e */ /* 0x000fe400000010ff */
[----:B------:R-:W-:Y:S02]  /*63e0*/  F2FP.BF16.F32.PACK_AB R8, R8, R24 ;  /* 0x000000180808723e */ /* 0x000fe400000010ff */
[----:B------:R-:W-:Y:S01]  /*63f0*/  STS [R232+0x1d000], R9 ;  /* 0x01d00009e8007388 */ /* 0x000fe20000000800 */
[----:B------:R-:W-:Y:S01]  /*6400*/  @P2 FADD.FTZ R0, -R0, R31 ;  /* 0x0000001f00002221 */ /* 0x000fe20000010100 */
[----:B-1----:R-:W-:Y:S03]  /*6410*/  F2FP.BF16.F32.PACK_AB R4, R11, R13 ;  /* 0x0000000d0b04723e */ /* 0x002fe600000010ff */
[----:B------:R-:W-:Y:S01]  /*6420*/  STS [R232+0x1d400], R5 ;  /* 0x01d40005e8007388 */ /* 0x000fe20000000800 */
[----:B------:R-:W-:Y:S01]  /*6430*/  FMUL.FTZ R0, R187, R0 ;  /* 0x00000000bb007220 */ /* 0x000fe20000410000 */
[----:B------:R-:W-:Y:S03]  /*6440*/  F2FP.BF16.F32.PACK_AB R7, R7, R28 ;  /* 0x0000001c0707723e */ /* 0x000fe600000010ff */
[----:B------:R-:W-:Y:S01]  /*6450*/  STS [R230+0x1c000], R21 ;  /* 0x01c00015e6007388 */ /* 0x000fe20000000800 */
[----:B------:R-:W-:Y:S04]  /*6460*/  F2FP.BF16.F32.PACK_AB R0, R0, R10 ;  /* 0x0000000a0000723e */ /* 0x000fe800000010ff */
[----:B------:R-:W-:Y:S05]  /*6470*/  STS [R230+0x1c400], R17 ;  /* 0x01c40011e6007388 */ /* 0x000fea0000000800 */
[----:B------:R-:W-:Y:S05]  /*6480*/  STS [R231+0x1c000], R20 ;  /* 0x01c00014e7007388 */ /* 0x000fea0000000800 */
[----:B------:R-:W-:Y:S05]  /*6490*/  STS [R231+0x1c400], R12 ;  /* 0x01c4000ce7007388 */ /* 0x000fea0000000800 */
[----:B------:R-:W-:Y:S05]  /*64a0*/  STS [R230+0x1d000], R8 ;  /* 0x01d00008e6007388 */ /* 0x000fea0000000800 */
[----:B------:R-:W-:Y:S05]  /*64b0*/  STS [R230+0x1d400], R4 ;  /* 0x01d40004e6007388 */ /* 0x000fea0000000800 */
[----:B------:R-:W-:Y:S05]  /*64c0*/  STS [R231+0x1d000], R7 ;  /* 0x01d00007e7007388 */ /* 0x000fea0000000800 */
[----:B------:R-:W-:Y:S01]  /*64d0*/  STS [R231+0x1d400], R0 ;  /* 0x01d40000e7007388 */ /* 0x000fe20000000800 */
[----:B------:R-:W-:Y:S06]  /*64e0*/  BAR.SYNC.DEFER_BLOCKING 0x0 ;  /* 0x0000000000007b1d */ /* 0x000fec0000010000 */
[----:B------:R-:W-:Y:S05]  /*64f0*/  LDSM.16.MT88.4 R4, [R210+0x20000] ;  /* 0x02000000d204783b */ /* 0x000fea0000004200 */
[----:B------:R-:W1:Y:S05]  /*6500*/  LDSM.16.MT88.4 R8, [R172+0x8000] ;  /* 0x00800000ac08783b */ /* 0x000e6a0000004200 */
[----:B------:R-:W2:Y:S05]  /*6510*/  LDSM.16.MT88.4 R12, [R210+0x22000] ;  /* 0x02200000d20c783b */ /* 0x000eaa0000004200 */
[----:B------:R-:W3:Y:S05]  /*6520*/  LDSM.16.MT88.4 R16, [R176] ;  /* 0x00000000b010783b */ /* 0x000eea0000004200 */
[----:B------:R-:W4:Y:S05]  /*6530*/  LDSM.16.MT88.4 R20, [R172+0xa000] ;  /* 0x00a00000ac14783b */ /* 0x000f2a0000004200 */
[----:B------:R-:W4:Y:S05]  /*6540*/  LDSM.16.MT88.4 R24, [R176+0x2000] ;  /* 0x00200000b018783b */ /* 0x000f2a0000004200 */
[----:B------:R-:W-:Y:S05]  /*6550*/  LDSM.16.MT88.4 R28, [R210+0x20800] ;  /* 0x02080000d21c783b */ /* 0x000fea0000004200 */
[----:B------:R-:W4:Y:S05]  /*6560*/  LDSM.16.MT88.4 R32, [R172+0x8800] ;  /* 0x00880000ac20783b */ /* 0x000f2a0000004200 */
[----:B------:R-:W4:Y:S01]  /*6570*/  LDSM.16.MT88.4 R164, [R210+0x22800] ;  /* 0x02280000d2a4783b */ /* 0x000f220000004200 */
[-C--:B-1----:R-:W-:Y:S04]  /*6580*/  HMMA.16816.F32.BF16 R36, R4, R8.reuse, R36 ;  /* 0x000000080424723c */ /* 0x082fe80000041824 */
[----:B------:R-:W-:Y:S02]  /*6590*/  LDSM.16.MT88.4 R168, [R176+0x3000] ;  /* 0x00300000b0a8783b */ /* 0x000fe40000004200 */
        /* <DEDUP_REMOVED lines=19> */
[----:B------:R-:W4:Y:S05]  /*66d0*/  LDSM.16.MT88.4 R4, [R210+0x21000] ;  /* 0x02100000d204783b */ /* 0x000f2a0000004200 */
[-C--:B------:R-:W-:Y:S01]  /*66e0*/  HMMA.16816.F32.BF16 R36, R28, R32.reuse, R36 ;  /* 0x000000201c24723c */ /* 0x080fe20000041824 */
[----:B------:R-:W4:Y:S05]  /*66f0*/  LDSM.16.MT88.4 R24, [R210+0x23000] ;  /* 0x02300000d218783b */ /* 0x000f2a0000004200 */
        /* <DEDUP_REMOVED lines=19> */
[----:B------:R-:W2:Y:S05]  /*6830*/  LDSM.16.MT88.4 R20, [R172+0x9800] ;  /* 0x00980000ac14783b */ /* 0x000eaa0000004200 */
[-C--:B----4-:R-:W-:Y:S01]  /*6840*/  HMMA.16816.F32.BF16 R36, R4, R12.reuse, R36 ;  /* 0x0000000c0424723c */ /* 0x090fe20000041824 */
[----:B------:R-:W3:Y:S05]  /*6850*/  LDSM.16.MT88.4 R28, [R210+0x23800] ;  /* 0x02380000d21c783b */ /* 0x000eea0000004200 */
[C---:B------:R-:W-:Y:S01]  /*6860*/  HMMA.16816.F32.BF16 R40, R24.reuse, R12, R40 ;  /* 0x0000000c1828723c */ /* 0x040fe20000041828 */
[----:B------:R-:W4:Y:S05]  /*6870*/  LDSM.16.MT88.4 R172, [R172+0xb800] ;  /* 0x00b80000acac783b */ /* 0x000f2a0000004200 */
[-C--:B------:R-:W-:Y:S01]  /*6880*/  HMMA.16816.F32.BF16 R44, R24, R14.reuse, R44 ;  /* 0x0000000e182c723c */ /* 0x080fe2000004182c */
[----:B------:R-:W4:Y:S05]  /*6890*/  LDSM.16.MT88.4 R176, [R176+0x3800] ;  /* 0x00380000b0b0783b */ /* 0x000f2a0000004200 */
[C---:B------:R-:W-:Y:S01]  /*68a0*/  HMMA.16816.F32.BF16 R48, R4.reuse, R14, R48 ;  /* 0x0000000e0430723c */ /* 0x040fe20000041830 */
[----:B------:R-:W-:Y:S05]  /*68b0*/  BAR.SYNC.DEFER_BLOCKING 0x0 ;  /* 0x0000000000007b1d */ /* 0x000fea0000010000 */
        /* <DEDUP_REMOVED lines=31> */
[----:B------:R-:W1:Y:S01]  /*6ab0*/  LDC R7, c[0x0][0x420] ;  /* 0x00010800ff077b82 */ /* 0x000e620000000800 */
[----:B------:R-:W-:Y:S05]  /*6ac0*/  IMAD.SHL.U32 R0, R234, 0x40, RZ ;  /* 0x00000040ea007824 */ /* 0x000fea00078e00ff */
[----:B------:R-:W-:Y:S02]  /*6ad0*/  LOP3.LUT R0, R0, 0x1c0, RZ, 0xc0, !PT ;  /* 0x000001c000007812 */ /* 0x000fe400078ec0ff */
[----:B------:R-:W2:Y:S02]  /*6ae0*/  LDC R8, c[0x0][0x424] ;  /* 0x00010900ff087b82 */ /* 0x000ea40000000800 */
[----:B------:R-:W-:Y:S02]  /*6af0*/  LOP3.LUT R4, R0, 0x38, R244, 0xf8, !PT ;  /* 0x0000003800047812 */ /* 0x000fe400078ef8f4 */
[----:B------:R-:W-:Y:S04]  /*6b00*/  SHF.R.U32.HI R0, RZ, 0x3, R0 ;  /* 0x00000003ff007819 */ /* 0x000fe80000011600 */
[----:B------:R-:W-:Y:S01]  /*6b10*/  LOP3.LUT R4, R4, R0, RZ, 0x3c, !PT ;  /* 0x0000000004047212 */ /* 0x000fe200078e3cff */
[----:B-1----:R-:W-:Y:S05]  /*6b20*/  IMAD.U32 R5, R7, -0x40, RZ ;  /* 0xffffffc007057824 */ /* 0x002fea00078e00ff */
[C---:B------:R-:W-:Y:S04]  /*6b30*/  LEA R6, P2, R5.reuse, R226, 0x1 ;  /* 0x000000e205067211 */ /* 0x040fe800078408ff */
[----:B------:R-:W-:Y:S01]  /*6b40*/  LEA.HI.X.SX32 R0, R5, R227, 0x1, P2 ;  /* 0x000000e305007211 */ /* 0x000fe200010f0eff */
[----:B------:R-:W-:Y:S02]  /*6b50*/  IMAD R5, R242, 0x200, R4 ;  /* 0x00000200f2057824 */ /* 0x000fe400078e0204 */
[----:B------:R-:W-:Y:S02]  /*6b60*/  IMAD.MOV.U32 R226, RZ, RZ, R6 ;  /* 0x000000ffffe27224 */ /* 0x000fe400078e0006 */
        /* <DEDUP_REMOVED lines=12> */
.L_x_1243:
[----:B-1----:R-:W-:Y:S01]  /*6c30*/  LEA R0, R218, UR4, 0x1 ;  /* 0x00000004da007c11 */ /* 0x002fe2000f8e08ff */
[----:B------:R-:W-:Y:S01]  /*6c40*/  LDSM.16.MT88.4 R16, [R209] ;  /* 0x00000000d110783b */ /* 0x000fe20000004200 */
[----:B------:R-:W-:Y:S01]  /*6c50*/  IMAD.MOV.U32 R221, RZ, RZ, 0x4 ;  /* 0x00000004ffdd7424 */ /* 0x000fe200078e00ff */
[----:B------:R-:W-:Y:S02]  /*6c60*/  ULOP3.LUT UR11, UR8, 0x1, URZ, 0xc0, !UPT ;  /* 0x00000001080b7892 */ /* 0x000fe4000f8ec03f */
[----:B------:R-:W1:Y:S01]  /*6c70*/  LDSM.16.M88.4 R32, [R0+0x1c000] ;  /* 0x01c000000020783b */ /* 0x000e620000000200 */
[----:B------:R-:W-:Y:S02]  /*6c80*/  @UP3 UIADD3 UR12, UP2, UR16, -0x100, URZ ;  /* 0xffffff00100c3890 */ /* 0x000fe4000ff5e03f */
[----:B------:R-:W-:Y:S01]  /*6c90*/  UISETP.NE.U32.AND UP1, UPT, UR11, 0x1, UPT ;  /* 0x000000010b00788c */ /* 0x000fe2000bf25070 */
[----:B------:R-:W2:Y:S01]  /*6ca0*/  LDSM.16.M88.4 R28, [R0+0x1d000] ;  /* 0x01d00000001c783b */ /* 0x000ea20000000200 */
[----:B------:R-:W-:Y:S02]  /*6cb0*/  UIADD3 UR15, UR8, -0x1, URZ ;  /* 0xffffffff080f7890 */ /* 0x000fe4000fffe03f */
[----:B------:R-:W-:Y:S01]  /*6cc0*/  @UP3 UIADD3.X UR11, UR17, -0x1, URZ, UP2, !UPT ;  /* 0xffffffff110b3890 */ /* 0x000fe200097fe43f */
        /* <DEDUP_REMOVED lines=40> */
[----:B------:R-:W-:Y:S05]  /*6f50*/  LDSM.16.M88.4 R192, [R3+0x1f000] ;  /* 0x01f0000003c0783b */ /* 0x000fea0000000200 */
[----:B------:R-:W-:Y:S01]  /*6f60*/  HMMA.16816.F32.BF16 R32, R184, R198, R32 ;  /* 0x000000c6b820723c */ /* 0x000fe20000041820 */
[----:B------:R-:W-:Y:S01]  /*6f70*/  LDSM.16.MT88.4 R184, [R209+0x2800] ;  /* 0x00280000d1b8783b */ /* 0x000fe20000004200 */
[----:B--2---:R-:W1:Y:S03]  /*6f80*/  LDC R0, c[0x0][0x270] ;  /* 0x00009c00ff007b82 */ /* 0x004e660000000800 */
[----:B------:R-:W-:Y:S01]  /*6f90*/  LDSM.16.MT88.4 R196, [R209+0x6800] ;  /* 0x00680000d1c4783b */ /* 0x000fe20000004200 */
[-C--:B------:R-:W-:Y:S06]  /*6fa0*/  HMMA.16816.F32.BF16 R4, R164, R172.reuse, R4 ;  /* 0x000000aca404723c */ /* 0x080fec0000041804 */
[C---:B------:R-:W-:Y:S06]  /*6fb0*/  HMMA.16816.F32.BF16 R8, R200.reuse, R172, R8 ;  /* 0x000000acc808723c */ /* 0x040fec0000041808 */
[-C--:B------:R-:W-:Y:S06]  /*6fc0*/  HMMA.16816.F32.BF16 R12, R200, R174.reuse, R12 ;  /* 0x000000aec80c723c */ /* 0x080fec000004180c */
[C---:B------:R-:W-:Y:S01]  /*6fd0*/  HMMA.16816.F32.BF16 R16, R164.reuse, R174, R16 ;  /* 0x000000aea410723c */ /* 0x040fe20000041810 */
[----:B------:R-:W2:Y:S05]  /*6fe0*/  LDSM.16.M88.4 R172, [R3+0x1e000] ;  /* 0x01e0000003ac783b */ /* 0x000eaa0000000200 */
[-C--:B---3--:R-:W-:Y:S06]  /*6ff0*/  HMMA.16816.F32.BF16 R20, R164, R176.reuse, R20 ;  /* 0x000000b0a414723c */ /* 0x088fec0000041814 */
[C---:B------:R-:W-:Y:S06]  /*7000*/  HMMA.16816.F32.BF16 R24, R200.reuse, R176, R24 ;  /* 0x000000b0c818723c */ /* 0x040fec0000041818 */
[-C--:B------:R-:W-:Y:S01]  /*7010*/  HMMA.16816.F32.BF16 R28, R200, R178.reuse, R28 ;  /* 0x000000b2c81c723c */ /* 0x080fe2000004181c */
[----:B------:R-:W-:Y:S05]  /*7020*/  LDSM.16.MT88.4 R200, [R209+0x7000] ;  /* 0x00700000d1c8783b */ /* 0x000fea0000004200 */
[----:B------:R-:W-:Y:S01]  /*7030*/  HMMA.16816.F32.BF16 R32, R164, R178, R32 ;  /* 0x000000b2a420723c */ /* 0x000fe20000041820 */
[----:B------:R-:W-:Y:S04]  /*7040*/  LDSM.16.M88.4 R164, [R208+0x1e000] ;  /* 0x01e00000d0a4783b */ /* 0x000fe80000000200 */
[----:B------:R-:W3:Y:S01]  /*7050*/  LDSM.16.MT88.4 R176, [R209+0x3000] ;  /* 0x00300000d1b0783b */ /* 0x000ee20000004200 */
[-C--:B----4-:R-:W-:Y:S06]  /*7060*/  HMMA.16816.F32.BF16 R4, R168, R180.reuse, R4 ;  /* 0x000000b4a804723c */ /* 0x090fec0000041804 */
        /* <DEDUP_REMOVED lines=9> */
[----:B------:R-:W-:Y:S04]  /*7100*/  LDSM.16.M88.4 R168, [R2+0x1e000] ;  /* 0x01e0000002a8783b */ /* 0x000fe80000000200 */
[----:B------:R-:W-:Y:S01]  /*7110*/  LDSM.16.MT88.4 R204, [R209+0x7800] ;  /* 0x00780000d1cc783b */ /* 0x000fe20000004200 */
[-C--:B--2---:R-:W-:Y:S06]  /*7120*/  HMMA.16816.F32.BF16 R4, R172, R184.reuse, R4 ;  /* 0x000000b8ac04723c */ /* 0x084fec0000041804 */
[C---:B------:R-:W-:Y:S06]  /*7130*/  HMMA.16816.F32.BF16 R8, R192.reuse, R184, R8 ;  /* 0x000000b8c008723c */ /* 0x040fec0000041808 */
[-C--:B------:R-:W-:Y:S06]  /*7140*/  HMMA.16816.F32.BF16 R12, R192, R186.reuse, R12 ;  /* 0x000000bac00c723c */ /* 0x080fec000004180c */
[C---:B------:R-:W-:Y:S01]  /*7150*/  HMMA.16816.F32.BF16 R16, R172.reuse, R186, R16 ;  /* 0x000000baac10723c */ /* 0x040fe20000041810 */
[----:B------:R-:W2:Y:S05]  /*7160*/  LDSM.16.MT88.4 R184, [R209+0x3800] ;  /* 0x00380000d1b8783b */ /* 0x000eaa0000004200 */
[-C--:B------:R-:W-:Y:S06]  /*7170*/  HMMA.16816.F32.BF16 R20, R172, R196.reuse, R20 ;  /* 0x000000c4ac14723c */ /* 0x080fec0000041814 */
[C---:B------:R-:W-:Y:S06]  /*7180*/  HMMA.16816.F32.BF16 R24, R192.reuse, R196, R24 ;  /* 0x000000c4c018723c */ /* 0x040fec0000041818 */
[-C--:B------:R-:W-:Y:S06]  /*7190*/  HMMA.16816.F32.BF16 R28, R192, R198.reuse, R28 ;  /* 0x000000c6c01c723c */ /* 0x080fec000004181c */
[----:B------:R-:W-:Y:S06]  /*71a0*/  HMMA.16816.F32.BF16 R32, R172, R198, R32 ;  /* 0x000000c6ac20723c */ /* 0x000fec0000041820 */
[-C--:B---3--:R-:W-:Y:S05]  /*71b0*/  HMMA.16816.F32.BF16 R4, R164, R176.reuse, R4 ;  /* 0x000000b0a404723c */ /* 0x088fea0000041804 */
[----:B------:R-:W-:Y:S01]  /*71c0*/  @P0 VIADD R172, R239, 0xffffffc0 ;  /* 0xffffffc0efac0836 */ /* 0x000fe20000000000 */
[C---:B----4-:R-:W-:Y:S05]  /*71d0*/  HMMA.16816.F32.BF16 R8, R180.reuse, R176, R8 ;  /* 0x000000b0b408723c */ /* 0x050fea0000041808 */
[----:B------:R-:W-:Y:S01]  /*71e0*/  @P0 IMAD.WIDE R172, R172, R221, UR16 ;  /* 0x00000010acac0e25 */ /* 0x000fe2000f8e02dd */
[-C--:B------:R-:W-:Y:S01]  /*71f0*/  HMMA.16816.F32.BF16 R12, R180, R178.reuse, R12 ;  /* 0x000000b2b40c723c */ /* 0x080fe2000004180c */
[----:B------:R-:W-:Y:S01]  /*7200*/  @UP3 UMOV UR16, UR12 ;  /* 0x0000000c00103c82 */ /* 0x000fe20008000000 */
[----:B------:R-:W-:Y:S02]  /*7210*/  @UP3 UMOV UR17, UR11 ;  /* 0x0000000b00113c82 */ /* 0x000fe40008000000 */
[----:B------:R-:W5:Y:S01]  /*7220*/  @P0 LDG.E R237, desc[UR6][R172.64] ;  /* 0x00000006aced0981 */ /* 0x000f62000c1e1900 */
[----:B------:R-:W-:Y:S01]  /*7230*/  IMAD.IADD R176, R217, 0x1, R211 ;  /* 0x00000001d9b07824 */ /* 0x000fe200078e02d3 */
[C---:B------:R-:W-:Y:S02]  /*7240*/  HMMA.16816.F32.BF16 R16, R164.reuse, R178, R16 ;  /* 0x000000b2a410723c */ /* 0x040fe40000041810 */
[----:B------:R-:W5:Y:S04]  /*7250*/  @P0 LDG.E R238, desc[UR6][R172.64+0x20] ;  /* 0x00002006acee0981 */ /* 0x000f68000c1e1900 */
[-C--:B------:R-:W-:Y:S01]  /*7260*/  HMMA.16816.F32.BF16 R20, R164, R200.reuse, R20 ;  /* 0x000000c8a414723c */ /* 0x080fe20000041814 */
[----:B------:R-:W5:Y:S04]  /*7270*/  @P0 LDG.E R235, desc[UR6][R172.64+0x80] ;  /* 0x00008006aceb0981 */ /* 0x000f68000c1e1900 */
[----:B------:R3:W5:Y:S01]  /*7280*/  @P0 LDG.E R236, desc[UR6][R172.64+0xa0] ;  /* 0x0000a006acec0981 */ /* 0x000762000c1e1900 */
[C---:B------:R-:W-:Y:S06]  /*7290*/  HMMA.16816.F32.BF16 R24, R180.reuse, R200, R24 ;  /* 0x000000c8b418723c */ /* 0x040fec0000041818 */
[-C--:B------:R-:W-:Y:S06]  /*72a0*/  HMMA.16816.F32.BF16 R28, R180, R202.reuse, R28 ;  /* 0x000000cab41c723c */ /* 0x080fec000004181c */
[----:B------:R-:W-:Y:S06]  /*72b0*/  HMMA.16816.F32.BF16 R32, R164, R202, R32 ;  /* 0x000000caa420723c */ /* 0x000fec0000041820 */
[-C--:B--2---:R-:W-:Y:S05]  /*72c0*/  HMMA.16816.F32.BF16 R4, R168, R184.reuse, R4 ;  /* 0x000000b8a804723c */ /* 0x084fea0000041804 */
[----:B-1----:R-:W-:Y:S01]  /*72d0*/  IMAD R167, R0, UR22, RZ ;  /* 0x0000001600a77c24 */ /* 0x002fe2000f8e02ff */
[C---:B------:R-:W-:Y:S05]  /*72e0*/  HMMA.16816.F32.BF16 R8, R188.reuse, R184, R8 ;  /* 0x000000b8bc08723c */ /* 0x040fea0000041808 */
[C---:B------:R-:W-:Y:S01]  /*72f0*/  IMAD.U32 R0, R167.reuse, -0x40, RZ ;  /* 0xffffffc0a7007824 */ /* 0x040fe200078e00ff */
[-C--:B------:R-:W-:Y:S05]  /*7300*/  HMMA.16816.F32.BF16 R12, R188, R186.reuse, R12 ;  /* 0x000000babc0c723c */ /* 0x080fea000004180c */
[C---:B------:R-:W-:Y:S01]  /*7310*/  LEA R233, P2, R0.reuse, R222, 0x2 ;  /* 0x000000de00e97211 */ /* 0x040fe200078410ff */
[C---:B------:R-:W-:Y:S05]  /*7320*/  HMMA.16816.F32.BF16 R16, R168.reuse, R186, R16 ;  /* 0x000000baa810723c */ /* 0x040fea0000041810 */
[----:B------:R-:W-:Y:S01]  /*7330*/  LEA.HI.X.SX32 R223, R0, R223, 0x2, P2 ;  /* 0x000000df00df7211 */ /* 0x000fe200010f16ff */
[-C--:B------:R-:W-:Y:S05]  /*7340*/  HMMA.16816.F32.BF16 R20, R168, R204.reuse, R20 ;  /* 0x000000cca814723c */ /* 0x080fea0000041814 */
[----:B------:R-:W-:Y:S01]  /*7350*/  IMAD.MOV.U32 R2, RZ, RZ, R233 ;  /* 0x000000ffff027224 */ /* 0x000fe200078e00e9 */
[C---:B------:R-:W-:Y:S05]  /*7360*/  HMMA.16816.F32.BF16 R24, R188.reuse, R204, R24 ;  /* 0x000000ccbc18723c */ /* 0x040fea0000041818 */
[C---:B------:R-:W-:Y:S01]  /*7370*/  IMAD.SHL.U32 R0, R167.reuse, 0x8, RZ ;  /* 0x00000008a7007824 */ /* 0x040fe200078e00ff */
[-C--:B------:R-:W-:Y:S05]  /*7380*/  HMMA.16816.F32.BF16 R28, R188, R206.reuse, R28 ;  /* 0x000000cebc1c723c */ /* 0x080fea000004181c */
[----:B------:R-:W-:Y:S01]  /*7390*/  IMAD.MOV.U32 R3, RZ, RZ, R223 ;  /* 0x000000ffff037224 */ /* 0x000fe200078e00df */
[----:B------:R-:W-:Y:S04]  /*73a0*/  HMMA.16816.F32.BF16 R32, R168, R206, R32 ;  /* 0x000000cea820723c */ /* 0x000fe80000041820 */
[----:B------:R1:W-:Y:S01]  /*73b0*/  REDG.E.ADD.F32.FTZ.RN.STRONG.GPU desc[UR6][R2.64], R4 ;  /* 0x00000004020079a6 */ /* 0x0003e2000c10f386 */
[CC--:B------:R-:W-:Y:S01]  /*73c0*/  LEA R164, P2, R0.reuse, R2.reuse, 0x2 ;  /* 0x0000000200a47211 */ /* 0x0c0fe200078410ff */
[C---:B------:R-:W-:Y:S02]  /*73d0*/  IMAD.SHL.U32 R166, R167.reuse, 0x10, RZ ;  /* 0x00000010a7a67824 */ /* 0x040fe400078e00ff */
[C---:B------:R-:W-:Y:S03]  /*73e0*/  IMAD R168, R167.reuse, 0x18, RZ ;  /* 0x00000018a7a87824 */ /* 0x040fe600078e02ff */
[-C--:B------:R-:W-:Y:S01]  /*73f0*/  LEA.HI.X.SX32 R165, R0, R3.reuse, 0x2, P2 ;  /* 0x0000000300a57211 */ /* 0x080fe200010f16ff */
[C---:B------:R-:W-:Y:S01]  /*7400*/  IMAD.SHL.U32 R171, R167.reuse, 0x20, RZ ;  /* 0x00000020a7ab7824 */ /* 0x040fe200078e00ff */
[CC--:B---3--:R-:W-:Y:S01]  /*7410*/  LEA R172, P0, R166.reuse, R2.reuse, 0x2 ;  /* 0x00000002a6ac7211 */ /* 0x0c8fe200078010ff */
[----:B------:R-:W-:Y:S02]  /*7420*/  IMAD R169, R167, 0x28, RZ ;  /* 0x00000028a7a97824 */ /* 0x000fe400078e02ff */
[----:B------:R2:W-:Y:S01]  /*7430*/  REDG.E.ADD.F32.FTZ.RN.STRONG.GPU desc[UR6][R164.64], R5 ;  /* 0x00000005a40079a6 */ /* 0x0005e2000c10f386 */
[-C--:B------:R-:W-:Y:S02]  /*7440*/  LEA.HI.X.SX32 R173, R166, R3.reuse, 0x2, P0 ;  /* 0x00000003a6ad7211 */ /* 0x080fe400000f16ff */
[CC--:B------:R-:W-:Y:S03]  /*7450*/  LEA R170, P0, R171.reuse, R2.reuse, 0x2 ;  /* 0x00000002abaa7211 */ /* 0x0c0fe600078010ff */
[----:B------:R3:W-:Y:S01]  /*7460*/  REDG.E.ADD.F32.FTZ.RN.STRONG.GPU desc[UR6][R172.64], R6 ;  /* 0x00000006ac0079a6 */ /* 0x0007e2000c10f386 */
[-C--:B------:R-:W-:Y:S02]  /*7470*/  LEA.HI.X.SX32 R171, R171, R3.reuse, 0x2, P0 ;  /* 0x00000003abab7211 */ /* 0x080fe400000f16ff */
[CC--:B-1----:R-:W-:Y:S04]  /*7480*/  LEA R4, P2, R168.reuse, R2.reuse, 0x2 ;  /* 0x00000002a8047211 */ /* 0x0c2fe800078410ff */
[-C--:B--2---:R-:W-:Y:S02]  /*7490*/  LEA.HI.X.SX32 R5, R168, R3.reuse, 0x2, P2 ;  /* 0x00000003a8057211 */ /* 0x084fe400010f16ff */
[-C--:B------:R-:W-:Y:S03]  /*74a0*/  LEA R168, P3, R169, R2.reuse, 0x2 ;  /* 0x00000002a9a87211 */ /* 0x080fe600078610ff */
[----:B------:R1:W-:Y:S01]  /*74b0*/  REDG.E.ADD.F32.FTZ.RN.STRONG.GPU desc[UR6][R4.64], R7 ;  /* 0x00000007040079a6 */ /* 0x0003e2000c10f386 */
[----:B---3--:R-:W-:Y:S01]  /*74c0*/  IMAD R172, R167, 0x30, RZ ;  /* 0x00000030a7ac7824 */ /* 0x008fe200078e02ff */
[-C--:B------:R-:W-:Y:S01]  /*74d0*/  LEA.HI.X.SX32 R169, R169, R3.reuse, 0x2, P3 ;  /* 0x00000003a9a97211 */ /* 0x080fe200018f16ff */
[----:B------:R-:W-:Y:S01]  /*74e0*/  IMAD R167, R167, 0x38, RZ ;  /* 0x00000038a7a77824 */ /* 0x000fe200078e02ff */
[----:B------:R2:W-:Y:S02]  /*74f0*/  REDG.E.ADD.F32.FTZ.RN.STRONG.GPU desc[UR6][R170.64], R8 ;  /* 0x00000008aa0079a6 */ /* 0x0005e4000c10f386 */
[CC--:B------:R-:W-:Y:S02]  /*7500*/  LEA R6, P2, R172.reuse, R2.reuse, 0x2 ;  /* 0x00000002ac067211 */ /* 0x0c0fe400078410ff */
[----:B------:R-:W-:Y:S02]  /*7510*/  REDG.E.ADD.F32.FTZ.RN.STRONG.GPU desc[UR6][R168.64], R9 ;  /* 0x00000009a80079a6 */ /* 0x000fe4000c10f386 */
[-C--:B-1----:R-:W-:Y:S02]  /*7520*/  LEA.HI.X.SX32 R7, R172, R3.reuse, 0x2, P2 ;  /* 0x00000003ac077211 */ /* 0x082fe400010f16ff */
[CC--:B------:R-:W-:Y:S01]  /*7530*/  LEA R4, P0, R167.reuse, R2.reuse, 0x2 ;  /* 0x00000002a7047211 */ /* 0x0c0fe200078010ff */
[----:B------:R-:W-:Y:S01]  /*7540*/  LDSM.16.MT88.4 R172, [R211+0x3800] ;  /* 0x00380000d3ac783b */ /* 0x000fe20000004200 */
[----:B--2---:R-:W-:Y:S02]  /*7550*/  VIADD R170, R166, 0x20 ;  /* 0x00000020a6aa7836 */ /* 0x004fe40000000000 */
[-C--:B------:R-:W-:Y:S01]  /*7560*/  LEA.HI.X.SX32 R5, R167, R3.reuse, 0x2, P0 ;  /* 0x00000003a7057211 */ /* 0x080fe200000f16ff */
[----:B------:R1:W-:Y:S01]  /*7570*/  REDG.E.ADD.F32.FTZ.RN.STRONG.GPU desc[UR6][R6.64], R10 ;  /* 0x0000000a060079a6 */ /* 0x0003e2000c10f386 */
[----:B------:R-:W-:Y:S03]  /*7580*/  IMAD.IADD R8, R0, 0x1, R170 ;  /* 0x0000000100087824 */ /* 0x000fe600078e02aa */
[----:B------:R2:W-:Y:S04]  /*7590*/  REDG.E.ADD.F32.FTZ.RN.STRONG.GPU desc[UR6][R4.64], R11 ;  /* 0x0000000b040079a6 */ /* 0x0005e8000c10f386 */
[----:B------:R3:W-:Y:S04]  /*75a0*/  REDG.E.ADD.F32.FTZ.RN.STRONG.GPU desc[UR6][R2.64+0x80], R16 ;  /* 0x00008010020079a6 */ /* 0x0007e8000c10f386 */
[----:B------:R4:W-:Y:S01]  /*75b0*/  REDG.E.ADD.F32.FTZ.RN.STRONG.GPU desc[UR6][R164.64+0x80], R17 ;  /* 0x00008011a40079a6 */ /* 0x0009e2000c10f386 */
[CC--:B-1----:R-:W-:Y:S04]  /*75c0*/  LEA R6, P0, R170.reuse, R2.reuse, 0x2 ;  /* 0x00000002aa067211 */ /* 0x0c2fe800078010ff */
[-C--:B------:R-:W-:Y:S01]  /*75d0*/  LEA.HI.X.SX32 R7, R170, R3.reuse, 0x2, P0 ;  /* 0x00000003aa077211 */ /* 0x080fe200000f16ff */
[----:B--2---:R-:W-:Y:S01]  /*75e0*/  IMAD.IADD R4, R0, 0x1, R8 ;  /* 0x0000000100047824 */ /* 0x004fe200078e0208 */
[----:B------:R-:W-:Y:S01]  /*75f0*/  LDSM.16.MT88.4 R168, [R176+0x3000] ;  /* 0x00300000b0a8783b */ /* 0x000fe20000004200 */
[-C--:B---3--:R-:W-:Y:S02]  /*7600*/  LEA R16, P2, R8, R2.reuse, 0x2 ;  /* 0x0000000208107211 */ /* 0x088fe400078410ff */
[----:B------:R-:W-:Y:S01]  /*7610*/  IMAD.IADD R5, R0, 0x1, R4 ;  /* 0x0000000100057824 */ /* 0x000fe200078e0204 */
[----:B------:R1:W-:Y:S01]  /*7620*/  REDG.E.ADD.F32.FTZ.RN.STRONG.GPU desc[UR6][R6.64], R18 ;  /* 0x00000012060079a6 */ /* 0x0003e2000c10f386 */
[-C--:B------:R-:W-:Y:S02]  /*7630*/  LEA R10, P0, R4, R2.reuse, 0x2 ;  /* 0x00000002040a7211 */ /* 0x080fe400078010ff */
        /* <DEDUP_REMOVED lines=31> */
[----:B------:R3:W-:Y:S01]  /*7830*/  REDG.E.ADD.F32.FTZ.RN.STRONG.GPU desc[UR6][R14.64], R24 ;  /* 0x000000180e0079a6 */ /* 0x0007e2000c10f386 */
        /* <DEDUP_REMOVED lines=197> */
[----:B------:R-:W-:Y:S01]  /*8490*/  FMUL.FTZ R174, R38, UR9 ;  /* 0x0000000926ae7c20 */ /* 0x000fe20008410000 */
[----:B------:R-:W-:Y:S01]  /*84a0*/  FMUL.FTZ R31, R39, UR9 ;  /* 0x00000009271f7c20 */ /* 0x000fe20008410000 */
[----:B------:R-:W-:Y:S01]  /*84b0*/  STS [R246+0x400], R58 ;  /* 0x0004003af6007388 */ /* 0x000fe20000000800 */
[----:B------:R-:W-:Y:S01]  /*84c0*/  FMUL.FTZ R132, R132, UR8 ;  /* 0x0000000884847c20 */ /* 0x000fe20008410000 */
[----:B------:R-:W-:Y:S01]  /*84d0*/  FMUL.FTZ R43, R133, UR8 ;  /* 0x00000008852b7c20 */ /* 0x000fe20008410000 */
[----:B------:R-:W-:Y:S01]  /*84e0*/  FMUL.FTZ R134, R134, UR8 ;  /* 0x0000000886867c20 */ /* 0x000fe20008410000 */
[----:B------:R-:W-:Y:S01]  /*84f0*/  FMUL.FTZ R42, R135, UR8 ;  /* 0x00000008872a7c20 */ /* 0x000fe20008410000 */
[----:B------:R-:W-:Y:S01]  /*8500*/  F2FP.BF16.F32.PACK_AB R47, R47, R128 ;  /* 0x000000802f2f723e */ /* 0x000fe200000010ff */
[----:B------:R-:W-:Y:S01]  /*8510*/  STS [R249], R55 ;  /* 0x00000037f9007388 */ /* 0x000fe20000000800 */
[----:B------:R-:W-:Y:S01]  /*8520*/  FMUL.FTZ R173, R40, UR9 ;  /* 0x0000000928ad7c20 */ /* 0x000fe20008410000 */
[----:B------:R-:W-:Y:S01]  /*8530*/  FMUL.FTZ R30, R41, UR9 ;  /* 0x00000009291e7c20 */ /* 0x000fe20008410000 */
        /* <DEDUP_REMOVED lines=20> */
[----:B------:R-:W-:Y:S01]  /*8680*/  F2FP.BF16.F32.PACK_AB R45, R45, R124 ;  /* 0x0000007c2d2d723e */ /* 0x000fe200000010ff */
[----:B------:R-:W-:Y:S01]  /*8690*/  STS [R249+0x2000], R53 ;  /* 0x00200035f9007388 */ /* 0x000fe20000000800 */
[----:B------:R-:W-:Y:S01]  /*86a0*/  FMUL.FTZ R148, R148, UR8 ;  /* 0x0000000894947c20 */ /* 0x000fe20008410000 */
[----:B------:R-:W-:Y:S01]  /*86b0*/  FMUL.FTZ R35, R149, UR8 ;  /* 0x0000000895237c20 */ /* 0x000fe20008410000 */
[----:B------:R-:W-:Y:S01]  /*86c0*/  FMUL.FTZ R150, R150, UR8 ;  /* 0x0000000896967c20 */ /* 0x000fe20008410000 */
[----:B------:R-:W-:Y:S01]  /*86d0*/  STS [R249+0x2400], R52 ;  /* 0x00240034f9007388 */ /* 0x000fe20000000800 */
[----:B------:R-:W-:Y:S01]  /*86e0*/  FMUL.FTZ R34, R151, UR8 ;  /* 0x0000000897227c20 */ /* 0x000fe20008410000 */
[----:B------:R-:W-:Y:S01]  /*86f0*/  F2FP.BF16.F32.PACK_AB R44, R44, R126 ;  /* 0x0000007e2c2c723e */ /* 0x000fe200000010ff */
[----:B------:R-:W-:Y:S01]  /*8700*/  FMUL.FTZ R160, R160, UR8 ;  /* 0x00000008a0a07c20 */ /* 0x000fe20008410000 */
[----:B------:R-:W-:Y:S01]  /*8710*/  STS [R247], R51 ;  /* 0x00000033f7007388 */ /* 0x000fe20000000800 */
[----:B------:R-:W-:Y:S01]  /*8720*/  FMUL.FTZ R161, R161, UR8 ;  /* 0x00000008a1a17c20 */ /* 0x000fe20008410000 */
[----:B------:R-:W-:Y:S01]  /*8730*/  FMUL.FTZ R162, R162, UR8 ;  /* 0x00000008a2a27c20 */ /* 0x000fe20008410000 */
[----:B------:R-:W-:Y:S01]  /*8740*/  FMUL.FTZ R163, R163, UR8 ;  /* 0x00000008a3a37c20 */ /* 0x000fe20008410000 */
[----:B------:R-:W-:Y:S01]  /*8750*/  STS [R247+0x400], R50 ;  /* 0x00040032f7007388 */ /* 0x000fe20000000800 */
[----:B------:R-:W-:Y:S01]  /*8760*/  F2FP.BF16.F32.PACK_AB R43, R43, R132 ;  /* 0x000000842b2b723e */ /* 0x000fe200000010ff */
[----:B------:R-:W-:Y:S01]  /*8770*/  FMUL.FTZ R152, R152, UR8 ;  /* 0x0000000898987c20 */ /* 0x000fe20008410000 */
[----:B------:R-:W-:Y:S01]  /*8780*/  F2FP.BF16.F32.PACK_AB R42, R42, R134 ;  /* 0x000000862a2a723e */ /* 0x000fe200000010ff */
[----:B------:R-:W-:Y:S01]  /*8790*/  STS [R250], R47 ;  /* 0x0000002ffa007388 */ /* 0x000fe20000000800 */
        /* <DEDUP_REMOVED lines=105> */
[----:B------:R-:W-:Y:S01]  /*8e30*/  @UP0 UIADD3 UR12, UR21, UR26, URZ ;  /* 0x0000001a150c0290 */ /* 0x000fe2000fffe03f */
        /* <DEDUP_REMOVED lines=11> */
[----:B------:R-:W-:Y:S01]  /*8ef0*/  @UP0 ULDC.64 UR8, c[0x0][0x450] ;  /* 0x0001140000080ab9 */ /* 0x000fe20000000a00 */
[----:B------:R-:W-:Y:S01]  /*8f00*/  F2FP.BF16.F32.PACK_AB R3, R3, R98 ;  /* 0x000000620303723e */ /* 0x000fe200000010ff */
[----:B------:R-:W-:Y:S01]  /*8f10*/  STS [R249+0xa400], R25 ;  /* 0x00a40019f9007388 */ /* 0x000fe20000000800 */
[----:B------:R-:W-:Y:S01]  /*8f20*/  F2FP.BF16.F32.PACK_AB R6, R6, R88 ;  /* 0x000000580606723e */ /* 0x000fe200000010ff */
[----:B------:R-:W-:Y:S01]  /*8f30*/  @UP0 UIMAD.WIDE.U32 UR10, UR12, UR8, URZ ;  /* 0x000000080c0a02a5 */ /* 0x000fe2000f8e003f */
[----:B------:R-:W-:Y:S01]  /*8f40*/  F2FP.BF16.F32.PACK_AB R5, R5, R90 ;  /* 0x0000005a0505723e */ /* 0x000fe200000010ff */
[----:B------:R-:W-:Y:S01]  /*8f50*/  STS [R247+0x8000], R24 ;  /* 0x00800018f7007388 */ /* 0x000fe20000000800 */
[----:B------:R-:W-:Y:S01]  /*8f60*/  F2FP.BF16.F32.PACK_AB R0, R0, R94 ;  /* 0x0000005e0000723e */ /* 0x000fe200000010ff */
[----:B------:R-:W-:Y:S01]  /*8f70*/  @UP0 UIMAD UR12, UR12, UR9, URZ ;  /* 0x000000090c0c02a4 */ /* 0x000fe2000f8e023f */
[----:B------:R-:W-:Y:S01]  /*8f80*/  PLOP3.LUT P0, PT, PT, PT, UP0, 0x80, 0x0 ;  /* 0x000000000000781c */ /* 0x000fe20003f0f008 */
[----:B------:R-:W-:Y:S01]  /*8f90*/  STS [R247+0x8400], R23 ;  /* 0x00840017f7007388 */ /* 0x000fe20000000800 */
[----:B------:R-:W-:Y:S01]  /*8fa0*/  F2FP.BF16.F32.PACK_AB R2, R2, R92 ;  /* 0x0000005c0202723e */ /* 0x000fe200000010ff */
[----:B------:R-:W-:-:S02]  /*8fb0*/  @UP0 UIADD3 UR22, UR11, UR12, URZ ;  /* 0x0000000c0b160290 */ /* 0x000fc4000fffe03f */
[----:B------:R-:W-:Y:S01]  /*8fc0*/  STS [R250+0x8000], R20 ;  /* 0x00800014fa007388 */ /* 0x000fe20000000800 */
[----:B------:R-:W-:-:S03]  /*8fd0*/  @UP0 UMOV UR19, UR10 ;  /* 0x0000000a00130c82 */ /* 0x000fc60008000000 */
        /* <DEDUP_REMOVED lines=21> */
[----:B-1----:R-:W-:-:S04]  /*9130*/  SHF.L.U32 R0, R234, 0x6, RZ ;  /* 0x00000006ea007819 */ /* 0x002fc800000006ff */
[----:B------:R-:W-:-:S04]  /*9140*/  LOP3.LUT R0, R0, 0x1c0, RZ, 0xc0, !PT ;  /* 0x000001c000007812 */ /* 0x000fc800078ec0ff */
[----:B--2---:R-:W-:Y:S02]  /*9150*/  LOP3.LUT R2, R0, 0x38, R244, 0xf8, !PT ;  /* 0x0000003800027812 */ /* 0x004fe400078ef8f4 */
[----:B------:R-:W-:Y:S01]  /*9160*/  SHF.R.U32.HI R0, RZ, 0x3, R0 ;  /* 0x00000003ff007819 */ /* 0x000fe20000011600 */
[----:B------:R-:W-:Y:S06]  /*9170*/  @P0 BRA `(.L_x_1245) ;  /* 0x0000000000340947 */ /* 0x000fec0003800000 */
        /* <DEDUP_REMOVED lines=13> */
.L_x_1245:
[----:B------:R-:W-:Y:S01]  /*9250*/  @UP0 UIADD3 UR13, UR21, UR26, URZ ;  /* 0x0000001a150d0290 */ /* 0x000fe2000fffe03f */
[----:B------:R-:W-:Y:S01]  /*9260*/  LOP3.LUT R0, R2, R0, RZ, 0x3c, !PT ;  /* 0x0000000002007212 */ /* 0x000fe200078e3cff */
[----:B------:R-:W-:Y:S01]  /*9270*/  @UP0 ULDC.64 UR10, c[0x0][0x458] ;  /* 0x00011600000a0ab9 */ /* 0x000fe20000000a00 */
[----:B------:R-:W-:Y:S02]  /*9280*/  USHF.L.U32 UR12, UR20, 0x7, URZ ;  /* 0x00000007140c7899 */ /* 0x000fe4000800063f */
[----:B------:R-:W-:Y:S01]  /*9290*/  @UP0 UIMAD.WIDE.U32 UR14, UR13, UR10, URZ ;  /* 0x0000000a0d0e02a5 */ /* 0x000fe2000f8e003f */
[----:B------:R-:W-:Y:S01]  /*92a0*/  IMAD R0, R242, 0x200, R0 ;  /* 0x00000200f2007824 */ /* 0x000fe200078e0200 */
[----:B------:R-:W-:-:S04]  /*92b0*/  @UP0 UIMAD UR13, UR13, UR11, URZ ;  /* 0x0000000b0d0d02a4 */ /* 0x000fc8000f8e023f */
[----:B------:R-:W-:Y:S01]  /*92c0*/  @UP0 UIADD3 UR18, UR15, UR13, URZ ;  /* 0x0000000d0f120290 */ /* 0x000fe2000fffe03f */
[----:B------:R-:W-:Y:S01]  /*92d0*/  LEA R0, R0, UR4, 0x1 ;  /* 0x0000000400007c11 */ /* 0x000fe2000f8e08ff */
[----:B------:R-:W-:Y:S01]  /*92e0*/  @UP0 UMOV UR17, UR14 ;  /* 0x0000000e00110c82 */ /* 0x000fe20008000000 */
[----:B------:R-:W-:Y:S09]  /*92f0*/  @P0 BRA `(.L_x_1246) ;  /* 0x0000000000340947 */ /* 0x000ff20003800000 */
        /* <DEDUP_REMOVED lines=13> */
.L_x_1246:
[----:B------:R-:W-:Y:S01]  /*93d0*/  BAR.SYNC.DEFER_BLOCKING 0x0 ;  /* 0x0000000000007b1d */ /* 0x000fe20000010000 */
[----:B------:R-:W-:Y:S01]  /*93e0*/  USHF.R.S32.HI UR13, URZ, 0x1f, UR12 ;  /* 0x0000001f3f0d7899 */ /* 0x000fe2000801140c */
[--C-:B------:R-:W-:Y:S01]  /*93f0*/  SHF.R.S32.HI R9, RZ, 0x1f, R244.reuse ;  /* 0x0000001fff097819 */ /* 0x100fe200000114f4 */
[----:B------:R-:W-:Y:S01]  /*9400*/  IMAD.U32 R2, RZ, RZ, UR8 ;  /* 0x00000008ff027e24 */ /* 0x000fe2000f8e00ff */
[----:B------:R-:W-:Y:S01]  /*9410*/  UIMAD UR5, UR20, -0x80, UR5 ;  /* 0xffffff80140578a4 */ /* 0x000fe2000f8e0205 */
[----:B------:R-:W-:Y:S01]  /*9420*/  IMAD.MOV.U32 R8, RZ, RZ, R244 ;  /* 0x000000ffff087224 */ /* 0x000fe200078e00f4 */
[----:B------:R-:W-:Y:S01]  /*9430*/  UIMAD UR14, UR13, UR8, URZ ;  /* 0x000000080d0e72a4 */ /* 0x000fe2000f8e023f */
[----:B------:R-:W-:Y:S01]  /*9440*/  VIADD R4, R234, 0x20 ;  /* 0x00000020ea047836 */ /* 0x000fe20000000000 */
[----:B------:R-:W-:Y:S01]  /*9450*/  USHF.R.S32.HI UR16, URZ, 0x1f, UR55 ;  /* 0x0000001f3f107899 */ /* 0x000fe20008011437 */
[----:B------:R-:W-:Y:S01]  /*9460*/  IMAD.WIDE.U32 R2, R2, UR12, R8 ;  /* 0x0000000c02027c25 */ /* 0x000fe2000f8e0008 */
[----:B------:R-:W-:Y:S01]  /*9470*/  UIMAD UR14, UR12, UR9, UR14 ;  /* 0x000000090c0e72a4 */ /* 0x000fe2000f8e020e */
[----:B------:R-:W-:Y:S01]  /*9480*/  ISETP.GE.AND P4, PT, R234, UR5, PT ;  /* 0x00000005ea007c0c */ /* 0x000fe2000bf86270 */
[----:B------:R-:W-:Y:S01]  /*9490*/  BSSY B0, `(.L_x_1247) ;  /* 0x0000026000007945 */ /* 0x000fe20003800000 */
[----:B------:R-:W-:Y:S01]  /*94a0*/  ISETP.GE.AND P3, PT, R4, UR5, PT ;  /* 0x0000000504007c0c */ /* 0x000fe2000bf66270 */
[----:B------:R-:W-:Y:S01]  /*94b0*/  VIADD R5, R234, 0x40 ;  /* 0x00000040ea057836 */ /* 0x000fe20000000000 */
[----:B------:R-:W-:-:S02]  /*94c0*/  IADD3 R2, P0, R2, UR19, RZ ;  /* 0x0000001302027c10 */ /* 0x000fc4000ff1e0ff */
[----:B------:R-:W-:Y:S01]  /*94d0*/  MOV R4, UR14 ;  /* 0x0000000e00047c02 */ /* 0x000fe20008000f00 */
[----:B------:R-:W-:Y:S01]  /*94e0*/  ULDC.64 UR14, c[0x0][0x468] ;  /* 0x00011a00000e7ab9 */ /* 0x000fe20000000a00 */
[----:B------:R-:W-:Y:S01]  /*94f0*/  ISETP.GE.AND P2, PT, R5, UR5, PT ;  /* 0x0000000505007c0c */ /* 0x000fe2000bf46270 */
[----:B------:R-:W-:Y:S01]  /*9500*/  UIMAD UR16, UR16, UR14, URZ ;  /* 0x0000000e101072a4 */ /* 0x000fe2000f8e023f */
[----:B------:R-:W-:Y:S01]  /*9510*/  IADD3.X R3, R3, UR22, R4, P0, !PT ;  /* 0x0000001603037c10 */ /* 0x000fe200087fe404 */
[----:B------:R-:W-:Y:S01]  /*9520*/  IMAD.U32 R4, RZ, RZ, UR14 ;  /* 0x0000000eff047e24 */ /* 0x000fe2000f8e00ff */
[----:B------:R-:W-:Y:S01]  /*9530*/  SHF.R.S32.HI R11, RZ, 0x1f, R234 ;  /* 0x0000001fff0b7819 */ /* 0x000fe200000114ea */
[----:B------:R1:W2:Y:S01]  /*9540*/  LDS.128 R24, [R0+0xd000] ;  /* 0x00d0000000187984 */ /* 0x0002a20000000c00 */
[----:B------:R-:W-:Y:S01]  /*9550*/  UIMAD UR15, UR55, UR15, UR16 ;  /* 0x0000000f370f72a4 */ /* 0x000fe2000f8e0210 */
[----:B------:R-:W-:Y:S02]  /*9560*/  IMAD.WIDE.U32 R2, R4, UR55, R2 ;  /* 0x0000003704027c25 */ /* 0x000fe4000f8e0002 */
[----:B------:R1:W3:Y:S02]  /*9570*/  LDS.128 R20, [R0+0x11000] ;  /* 0x0110000000147984 */ /* 0x0002e40000000c00 */
[----:B------:R-:W-:Y:S01]  /*9580*/  VIADD R5, R234, 0x60 ;  /* 0x00000060ea057836 */ /* 0x000fe20000000000 */
[----:B------:R-:W-:Y:S01]  /*9590*/  IADD3 R10, R3, UR15, RZ ;  /* 0x0000000f030a7c10 */ /* 0x000fe2000fffe0ff */
[----:B------:R1:W4:Y:S03]  /*95a0*/  LDS.128 R32, [R0+0x15000] ;  /* 0x0150000000207984 */ /* 0x0003260000000c00 */
[----:B------:R-:W-:Y:S01]  /*95b0*/  ISETP.GE.AND P1, PT, R5, UR5, PT ;  /* 0x0000000505007c0c */ /* 0x000fe2000bf26270 */
[----:B------:R1:W1:Y:S04]  /*95c0*/  LDS.128 R40, [R0+0x16000] ;  /* 0x0160000000287984 */ /* 0x0002680000000c00 */
[----:B------:R1:W1:Y:S04]  /*95d0*/  LDS.128 R48, [R0+0x17000] ;  /* 0x0170000000307984 */ /* 0x0002680000000c00 */
[----:B------:R1:W1:Y:S04]  /*95e0*/  LDS.128 R28, [R0+0x19000] ;  /* 0x01900000001c7984 */ /* 0x0002680000000c00 */
[----:B------:R1:W1:Y:S04]  /*95f0*/  LDS.128 R36, [R0+0x1a000] ;  /* 0x01a0000000247984 */ /* 0x0002680000000c00 */
        /* <DEDUP_REMOVED lines=15> */
.L_x_1248:
[----:B------:R-:W-:Y:S05]  /*96f0*/  BSYNC B0 ;  /* 0x0000000000007941 */ /* 0x000fea0003800000 */
.L_x_1247:
[----:B------:R-:W-:Y:S04]  /*9700*/  BSSY B0, `(.L_x_1249) ;  /* 0x000000f000007945 */ /* 0x000fe80003800000 */
[----:B------:R-:W-:Y:S05]  /*9710*/  @P3 BRA `(.L_x_1250) ;  /* 0x0000000000343947 */ /* 0x000fea0003800000 */
[----:B--2---:R-:W-:Y:S01]  /*9720*/  IADD3 R6, P0, R234, 0x20, RZ ;  /* 0x00000020ea067810 */ /* 0x004fe20007f1e0ff */
        /* <DEDUP_REMOVED lines=10> */
[----:B------:R2:W-:Y:S04]  /*97d0*/  STG.E.128 desc[UR6][R6.64], R24 ;  /* 0x0000001806007986 */ /* 0x0005e8000c101d06 */
[----:B---3--:R2:W-:Y:S02]  /*97e0*/  STG.E.128 desc[UR6][R6.64+0x80], R20 ;  /* 0x0000801406007986 */ /* 0x0085e4000c101d06 */
.L_x_1250:
[----:B------:R-:W-:Y:S05]  /*97f0*/  BSYNC B0 ;  /* 0x0000000000007941 */ /* 0x000fea0003800000 */
.L_x_1249:
[----:B--2---:R2:W1:Y:S01]  /*9800*/  LDS.128 R16, [R0+0xe000] ;  /* 0x00e0000000107984 */ /* 0x0044620000000c00 */
        /* <DEDUP_REMOVED lines=14> */
[----:B-1----:R1:W-:Y:S04]  /*98f0*/  STG.E.128 desc[UR6][R6.64], R16 ;  /* 0x0000001006007986 */ /* 0x0023e8000c101d06 */
[----:B------:R1:W-:Y:S02]  /*9900*/  STG.E.128 desc[UR6][R6.64+0x80], R12 ;  /* 0x0000800c06007986 */ /* 0x0003e4000c101d06 */
.L_x_1252:
[----:B------:R-:W-:Y:S05]  /*9910*/  BSYNC B0 ;  /* 0x0000000000007941 */ /* 0x000fea0003800000 */
.L_x_1251:
[----:B-1----:R1:W1:Y:S01]  /*9920*/  LDS.128 R16, [R0+0xf000] ;  /* 0x00f0000000107984 */ /* 0x0022620000000c00 */
[----:B------:R-:W-:Y:S03]  /*9930*/  BSSY B0, `(.L_x_1253) ;  /* 0x000000f000007945 */ /* 0x000fe60003800000 */
[----:B------:R1:W1:Y:S01]  /*9940*/  LDS.128 R12, [R0+0x13000] ;  /* 0x01300000000c7984 */ /* 0x0002620000000c00 */
[----:B------:R-:W-:Y:S05]  /*9950*/  @P1 BRA `(.L_x_1254) ;  /* 0x0000000000301947 */ /* 0x000fea0003800000 */
[----:B------:R-:W-:Y:S01]  /*9960*/  IADD3 R6, P0, R234, 0x60, RZ ;  /* 0x00000060ea067810 */ /* 0x000fe20007f1e0ff */
[----:B------:R-:W-:-:S03]  /*9970*/  ULDC.64 UR14, c[0x0][0x3f0] ;  /* 0x0000fc00000e7ab9 */ /* 0x000fc60000000a00 */
[----:B------:R-:W-:-:S05]  /*9980*/  IADD3.X R3, RZ, R11, RZ, P0, !PT ;  /* 0x0000000bff037210 */ /* 0x000fca00007fe4ff */
[----:B------:R-:W-:Y:S01]  /*9990*/  IMAD R7, R3, UR8, RZ ;  /* 0x0000000803077c24 */ /* 0x000fe2000f8e02ff */
[----:B------:R-:W-:-:S03]  /*99a0*/  MOV R3, R10 ;  /* 0x0000000a00037202 */ /* 0x000fc60000000f00 */
[----:B------:R-:W-:-:S04]  /*99b0*/  IMAD.WIDE.U32 R4, R6, UR8, R2 ;  /* 0x0000000806047c25 */ /* 0x000fc8000f8e0002 */
[----:B------:R-:W-:Y:S01]  /*99c0*/  IMAD R3, R6, UR9, R7 ;  /* 0x0000000906037c24 */ /* 0x000fe2000f8e0207 */
[----:B------:R-:W-:-:S04]  /*99d0*/  LEA R2, P0, R4, UR14, 0x1 ;  /* 0x0000000e04027c11 */ /* 0x000fc8000f8008ff */
[----:B------:R-:W-:-:S04]  /*99e0*/  IADD3 R3, R5, R3, RZ ;  /* 0x0000000305037210 */ /* 0x000fc80007ffe0ff */
[----:B------:R-:W-:-:S05]  /*99f0*/  LEA.HI.X R3, R4, UR15, R3, 0x1, P0 ;  /* 0x0000000f04037c11 */ /* 0x000fca00080f0c03 */
[----:B-1----:R1:W-:Y:S04]  /*9a00*/  STG.E.128 desc[UR6][R2.64], R16 ;  /* 0x0000001002007986 */ /* 0x0023e8000c101d06 */
[----:B------:R1:W-:Y:S02]  /*9a10*/  STG.E.128 desc[UR6][R2.64+0x80], R12 ;  /* 0x0000800c02007986 */ /* 0x0003e4000c101d06 */
.L_x_1254:
[----:B------:R-:W-:Y:S05]  /*9a20*/  BSYNC B0 ;  /* 0x0000000000007941 */ /* 0x000fea0003800000 */
.L_x_1253:
[----:B-1----:R-:W-:Y:S01]  /*9a30*/  IMAD.U32 R2, RZ, RZ, UR10 ;  /* 0x0000000aff027e24 */ /* 0x002fe2000f8e00ff */
[----:B------:R-:W-:Y:S01]  /*9a40*/  UIMAD UR13, UR13, UR10, URZ ;  /* 0x0000000a0d0d72a4 */ /* 0x000fe2000f8e023f */
[----:B------:R-:W1:Y:S01]  /*9a50*/  LDS.128 R16, [R0+0x14000] ;  /* 0x0140000000107984 */ /* 0x000e620000000c00 */
        /* <DEDUP_REMOVED lines=26> */
.L_x_1256:
[----:B------:R-:W-:Y:S05]  /*9c00*/  BSYNC B0 ;  /* 0x0000000000007941 */ /* 0x000fea0003800000 */
.L_x_1255:
[----:B------:R-:W-:Y:S04]  /*9c10*/  BSSY B0, `(.L_x_1257) ;  /* 0x000000f000007945 */ /* 0x000fe80003800000 */
[----:B------:R-:W-:Y:S05]  /*9c20*/  @P3 BRA `(.L_x_1258) ;  /* 0x0000000000343947 */ /* 0x000fea0003800000 */
[----:B------:R-:W-:Y:S01]  /*9c30*/  IADD3 R0, P0, R234, 0x20, RZ ;  /* 0x00000020ea007810 */ /* 0x000fe20007f1e0ff */
[----:B------:R-:W-:Y:S01]  /*9c40*/  ULDC.64 UR8, c[0x0][0x3f8] ;  /* 0x0000fe0000087ab9 */ /* 0x000fe20000000a00 */
[----:B------:R-:W-:-:S03]  /*9c50*/  MOV R5, R8 ;  /* 0x0000000800057202 */ /* 0x000fc60000000f00 */
[----:B------:R-:W-:-:S04]  /*9c60*/  IMAD.X R4, RZ, RZ, R11, P0 ;  /* 0x000000ffff047224 */ /* 0x000fc800000e060b */
[----:B--2---:R-:W-:Y:S02]  /*9c70*/  IMAD R6, R4, UR10, RZ ;  /* 0x0000000a04067c24 */ /* 0x004fe4000f8e02ff */
[----:B------:R-:W-:-:S04]  /*9c80*/  IMAD.MOV.U32 R4, RZ, RZ, R2 ;  /* 0x000000ffff047224 */ /* 0x000fc800078e0002 */
[----:B------:R-:W-:-:S04]  /*9c90*/  IMAD.WIDE.U32 R4, R0, UR10, R4 ;  /* 0x0000000a00047c25 */ /* 0x000fc8000f8e0004 */
[----:B------:R-:W-:Y:S01]  /*9ca0*/  IMAD R0, R0, UR11, R6 ;  /* 0x0000000b00007c24 */ /* 0x000fe2000f8e0206 */
[----:B------:R-:W-:-:S04]  /*9cb0*/  LEA R6, P0, R4, UR8, 0x1 ;  /* 0x0000000804067c11 */ /* 0x000fc8000f8008ff */
[----:B------:R-:W-:-:S04]  /*9cc0*/  IADD3 R0, R5, R0, RZ ;  /* 0x0000000005007210 */ /* 0x000fc80007ffe0ff */
[----:B------:R-:W-:-:S05]  /*9cd0*/  LEA.HI.X R7, R4, UR9, R0, 0x1, P0 ;  /* 0x0000000904077c11 */ /* 0x000fca00080f0c00 */
[----:B----4-:R2:W-:Y:S04]  /*9ce0*/  STG.E.128 desc[UR6][R6.64], R32 ;  /* 0x0000002006007986 */ /* 0x0105e8000c101d06 */
[----:B------:R2:W-:Y:S02]  /*9cf0*/  STG.E.128 desc[UR6][R6.64+0x80], R28 ;  /* 0x0000801c06007986 */ /* 0x0005e4000c101d06 */
.L_x_1258:
[----:B------:R-:W-:Y:S05]  /*9d00*/  BSYNC B0 ;  /* 0x0000000000007941 */ /* 0x000fea0003800000 */
.L_x_1257:
        /* <DEDUP_REMOVED lines=15> */
.L_x_1260:
[----:B------:R-:W-:Y:S05]  /*9e00*/  BSYNC B0 ;  /* 0x0000000000007941 */ /* 0x000fea0003800000 */
.L_x_1259:
[----:B------:R-:W-:Y:S05]  /*9e10*/  @P1 BRA `(.L_x_1261) ;  /* 0x0000000c00601947 */ /* 0x000fea0003800000 */
[----:B------:R-:W-:Y:S01]  /*9e20*/  IADD3 R0, P0, R234, 0x60, RZ ;  /* 0x00000060ea007810 */ /* 0x000fe20007f1e0ff */
[----:B------:R-:W-:-:S03]  /*9e30*/  ULDC.64 UR8, c[0x0][0x3f8] ;  /* 0x0000fe0000087ab9 */ /* 0x000fc60000000a00 */
[----:B------:R-:W-:-:S05]  /*9e40*/  IADD3.X R3, RZ, R11, RZ, P0, !PT ;  /* 0x0000000bff037210 */ /* 0x000fca00007fe4ff */
[----:B--2---:R-:W-:Y:S01]  /*9e50*/  IMAD R6, R3, UR10, RZ ;  /* 0x0000000a03067c24 */ /* 0x004fe2000f8e02ff */
[----:B------:R-:W-:-:S03]  /*9e60*/  MOV R3, R8 ;  /* 0x0000000800037202 */ /* 0x000fc60000000f00 */
        /* <DEDUP_REMOVED lines=8> */
.L_x_1241:
        /* <DEDUP_REMOVED lines=23> */
.L_x_1262:
[----:B------:R-:W-:Y:S01]  /*a060*/  @UP0 UIADD3 UR14, UR21, UR26, URZ ;  /* 0x0000001a150e0290 */ /* 0x000fe2000fffe03f */
[----:B------:R-:W-:Y:S01]  /*a070*/  @UP0 ULDC.64 UR10, c[0x0][0x458] ;  /* 0x00011600000a0ab9 */ /* 0x000fe20000000a00 */
[----:B------:R-:W-:Y:S02]  /*a080*/  USHF.R.S32.HI UR18, URZ, 0x1f, UR17 ;  /* 0x0000001f3f127899 */ /* 0x000fe40008011411 */
        /* <DEDUP_REMOVED lines=18> */
.L_x_1263:
        /* <DEDUP_REMOVED lines=36> */
.L_x_1265:
[----:B------:R-:W-:Y:S05]  /*a3f0*/  BSYNC B0 ;  /* 0x0000000000007941 */ /* 0x000fea0003800000 */
.L_x_1264:
        /* <DEDUP_REMOVED lines=15> */
.L_x_1267:
[----:B------:R-:W-:Y:S05]  /*a4f0*/  BSYNC B0 ;  /* 0x0000000000007941 */ /* 0x000fea0003800000 */
.L_x_1266:
        /* <DEDUP_REMOVED lines=15> */
.L_x_1269:
[----:B------:R-:W-:Y:S05]  /*a5f0*/  BSYNC B0 ;  /* 0x0000000000007941 */ /* 0x000fea0003800000 */
.L_x_1268:
        /* <DEDUP_REMOVED lines=15> */
.L_x_1271:
[----:B------:R-:W-:Y:S05]  /*a6f0*/  BSYNC B0 ;  /* 0x0000000000007941 */ /* 0x000fea0003800000 */
.L_x_1270:
        /* <DEDUP_REMOVED lines=23> */
[----:B-123--:R-:W-:-:S04]  /*a870*/  LEA R6, P0, R4, UR8, 0x1 ;  /* 0x0000000804067c11 */ /* 0x00efc8000f8008ff */
[----:B------:R-:W-:-:S05]  /*a880*/  LEA.HI.X R7, R4, UR9, R0, 0x1, P0 ;  /* 0x0000000904077c11 */ /* 0x000fca00080f0c00 */
[----:B------:R4:W-:Y:S04]  /*a890*/  STG.E.128 desc[UR6][R6.64], RZ ;  /* 0x000000ff06007986 */ /* 0x0009e8000c101d06 */
[----:B------:R4:W-:Y:S02]  /*a8a0*/  STG.E.128 desc[UR6][R6.64+0x80], RZ ;  /* 0x000080ff06007986 */ /* 0x0009e4000c101d06 */
.L_x_1273:
[----:B------:R-:W-:Y:S05]  /*a8b0*/  BSYNC B0 ;  /* 0x0000000000007941 */ /* 0x000fea0003800000 */
.L_x_1272:
[----:B------:R-:W-:Y:S04]  /*a8c0*/  BSSY B0, `(.L_x_1274) ;  /* 0x000000f000007945 */ /* 0x000fe80003800000 */
[----:B------:R-:W-:Y:S05]  /*a8d0*/  @P3 BRA `(.L_x_1275) ;  /* 0x0000000000343947 */ /* 0x000fea0003800000 */
[----:B------:R-:W-:Y:S01]  /*a8e0*/  IADD3 R0, P0, R234, 0x20, RZ ;  /* 0x00000020ea007810 */ /* 0x000fe20007f1e0ff */
[----:B------:R-:W-:Y:S01]  /*a8f0*/  ULDC.64 UR8, c[0x0][0x3f8] ;  /* 0x0000fe0000087ab9 */ /* 0x000fe20000000a00 */
[----:B------:R-:W-:-:S03]  /*a900*/  MOV R5, R8 ;  /* 0x0000000800057202 */ /* 0x000fc60000000f00 */
[----:B------:R-:W-:-:S04]  /*a910*/  IMAD.X R4, RZ, RZ, R9, P0 ;  /* 0x000000ffff047224 */ /* 0x000fc800000e0609 */
[----:B-1234-:R-:W-:Y:S02]  /*a920*/  IMAD R6, R4, UR10, RZ ;  /* 0x0000000a04067c24 */ /* 0x01efe4000f8e02ff */
        /* <DEDUP_REMOVED lines=8> */
.L_x_1275:
[----:B------:R-:W-:Y:S05]  /*a9b0*/  BSYNC B0 ;  /* 0x0000000000007941 */ /* 0x000fea0003800000 */
.L_x_1274:
        /* <DEDUP_REMOVED lines=15> */
.L_x_1277:
[----:B------:R-:W-:Y:S05]  /*aab0*/  BSYNC B0 ;  /* 0x0000000000007941 */ /* 0x000fea0003800000 */
.L_x_1276:
        /* <DEDUP_REMOVED lines=14> */
.L_x_1261:
[----:B------:R-:W-:Y:S05]  /*aba0*/  BSYNC B1 ;  /* 0x0000000000017941 */ /* 0x000fea0003800000 */
.L_x_1236:
[----:B------:R-:W-:Y:S02]  /*abb0*/  ULDC UR5, c[0x0][0xc] ;  /* 0x0000030000057ab9 */ /* 0x000fe40000000800 */
[----:B------:R-:W-:-:S04]  /*abc0*/  UIADD3 UR20, UR5, UR20, URZ ;  /* 0x0000001405147290 */ /* 0x000fc8000fffe03f */
[----:B------:R-:W-:-:S06]  /*abd0*/  UISETP.GE.AND UP0, UPT, UR20, UR61, UPT ;  /* 0x0000003d1400728c */ /* 0x000fcc000bf06270 */
[----:B------:R-:W-:-:S13]  /*abe0*/  PLOP3.LUT P0, PT, PT, PT, UP0, 0x80, 0x0 ;  /* 0x000000000000781c */ /* 0x000fda0003f0f008 */
[----:B------:R-:W-:Y:S05]  /*abf0*/  @P0 BRA `(.L_x_1278) ;  /* 0x0000000000040947 */ /* 0x000fea0003800000 */
[----:B------:R-:W-:Y:S05]  /*ac00*/  BRA `(.L_x_1279) ;  /* 0xffffff5c004c7947 */ /* 0x000fea000383ffff */
.L_x_1278:
[----:B------:R-:W-:Y:S05]  /*ac10*/  EXIT ;  /* 0x000000000000794d */ /* 0x000fea0003800000 */
.L_x_1280:
        /* <DEDUP_REMOVED lines=14> */
.L_x_2082:


//--------------------- .text._ZN5flash44flash_bwd_dq_dk_dv_loop_seqk_parallel_kernelI23Flash_bwd_kernel_traitsILi128ELi64ELi128ELi8ELi2ELi4ELi2ELb0ELb0EN7cutlass10bfloat16_tE19Flash_kernel_traitsILi128ELi64ELi128ELi8ES3_EELb0ELb0ELb0ELb0ELb0ELb1ELb1EEEvNS_16Flash_bwd_paramsE --------------------------
	.section	.text._ZN5flash44flash_bwd_dq_dk_dv_loop_seqk_parallel_kernelI23Flash_bwd_kernel_traitsILi128ELi64ELi128ELi8ELi2ELi4ELi2ELb0ELb0EN7cutlass10bfloat16_tE19Flash_kernel_traitsILi128ELi64ELi128ELi8ES3_EELb0ELb0ELb0ELb0ELb0ELb1ELb1EEEvNS_16Flash_bwd_paramsE,"ax",@progbits
	.align	128
        .global         _ZN5flash44flash_bwd_dq_dk_dv_loop_seqk_parallel_kernelI23Flash_bwd_kernel_traitsILi128ELi64ELi128ELi8ELi2ELi4ELi2ELb0ELb0EN7cutlass10bfloat16_tE19Flash_kernel_traitsILi128ELi64ELi128ELi8ES3_EELb0ELb0ELb0ELb0ELb0ELb1ELb1EEEvNS_16Flash_bwd_paramsE
        .type           _ZN5flash44flash_bwd_dq_dk_dv_loop_seqk_parallel_kernelI23Flash_bwd_kernel_traitsILi128ELi64ELi128ELi8ELi2ELi4ELi2ELb0ELb0EN7cutlass10bfloat16_tE19Flash_kernel_traitsILi128ELi64ELi128ELi8ES3_EELb0ELb0ELb0ELb0ELb0ELb1ELb1EEEvNS_16Flash_bwd_paramsE,@function
        .size           _ZN5flash44flash_bwd_dq_dk_dv_loop_seqk_parallel_kernelI23Flash_bwd_kernel_traitsILi128ELi64ELi128ELi8ELi2ELi4ELi2ELb0ELb0EN7cutlass10bfloat16_tE19Flash_kernel_traitsILi128ELi64ELi128ELi8ES3_EELb0ELb0ELb0ELb0ELb0ELb1ELb1EEEvNS_16Flash_bwd_paramsE,(.L_x_2083 - _ZN5flash44flash_bwd_dq_dk_dv_loop_seqk_parallel_kernelI23Flash_bwd_kernel_traitsILi128ELi64ELi128ELi8ELi2ELi4ELi2ELb0ELb0EN7cutlass10bfloat16_tE19Flash_kernel_traitsILi128ELi64ELi128ELi8ES3_EELb0ELb0ELb0ELb0ELb0ELb1ELb1EEEvNS_16Flash_bwd_paramsE)
        .other          _ZN5flash44flash_bwd_dq_dk_dv_loop_seqk_parallel_kernelI23Flash_bwd_kernel_traitsILi128ELi64ELi128ELi8ELi2ELi4ELi2ELb0ELb0EN7cutlass10bfloat16_tE19Flash_kernel_traitsILi128ELi64ELi128ELi8ES3_EELb0ELb0ELb0ELb0ELb0ELb1ELb1EEEvNS_16Flash_bwd_paramsE,@"STO_CUDA_ENTRY STV_DEFAULT"
_ZN5flash44flash_bwd_dq_dk_dv_loop_seqk_parallel_kernelI23Flash_bwd_kernel_traitsILi128ELi64ELi128ELi8ELi2ELi4ELi2ELb0ELb0EN7cutlass10bfloat16_tE19Flash_kernel_traitsILi128ELi64ELi128ELi8ES3_EELb0ELb0ELb0ELb0ELb0ELb1ELb1EEEvNS_16Flash_bwd_paramsE:
.text._ZN5flash44flash_bwd_dq_dk_dv_loop_seqk_parallel_kernelI23Flash_bwd_kernel_traitsILi128ELi64ELi128ELi8ELi2ELi4ELi2ELb0ELb0EN7cutlass10bfloat16_tE19Flash_kernel_traitsILi128ELi64ELi128ELi8ES3_EELb0ELb0ELb0ELb0ELb0ELb1ELb1EEEvNS_16Flash_bwd_paramsE:
        /* <DEDUP_REMOVED lines=16> */
[----:B------:R-:W-:Y:S01]  /*0100*/  IMAD.MOV.U32 R236, RZ, RZ, -0x10 ;  /* 0xfffffff0ffec7424 */ /* 0x000fe200078e00ff */
[----:B------:R-:W-:-:S05]  /*0110*/  UMOV UR60, 0xffffc000 ;  /* 0xffffc000003c7882 */ /* 0x000fca0000000000 */
[----:B------:R-:W4:Y:S08]  /*0120*/  S2UR UR44, SR_CTAID.Y ;  /* 0x00000000002c79c3 */ /* 0x000f300000002600 */
[----:B------:R-:W5:Y:S01]  /*0130*/  S2UR UR57, SR_CTAID.Z ;  /* 0x00000000003979c3 */ /* 0x000f620000002700 */
[----:B---3--:R-:W-:Y:S01]  /*0140*/  ULEA UR4, UR4, UR5, 0x18 ;  /* 0x0000000504047291 */ /* 0x008fe2000f8ec03f */
[----:B--2---:R-:W-:Y:S01]  /*0150*/  SHF.R.S32.HI R13, RZ, 0x1f, R17 ;  /* 0x0000001fff0d7819 */ /* 0x004fe20000011411 */
[----:B----4-:R-:W-:-:S03]  /*0160*/  USHF.L.U32 UR5, UR44, 0x7, URZ ;  /* 0x000000072c057899 */ /* 0x010fc6000800063f */
        /* <DEDUP_REMOVED lines=12> */
[C---:B------:R-:W-:Y:S01]  /*0230*/  IMAD.IADD R15, R6.reuse, 0x1, -R3 ;  /* 0x00000001060f7824 */ /* 0x040fe200078e0a03 */
[-C--:B------:R-:W-:Y:S01]  /*0240*/  LEA.HI R20, R13, R17.reuse, RZ, 0x3 ;  /* 0x000000110d147211 */ /* 0x080fe200078f18ff */
[----:B------:R-:W-:Y:S01]  /*0250*/  IMAD.IADD R11, R6, 0x1, -R0 ;  /* 0x00000001060b7824 */ /* 0x000fe200078e0a00 */
[----:B------:R-:W-:Y:S01]  /*0260*/  LOP3.LUT R3, R4, 0xffffffe0, RZ, 0xc0, !PT ;  /* 0xffffffe004037812 */ /* 0x000fe200078ec0ff */
[----:B------:R-:W-:Y:S01]  /*0270*/  IMAD.IADD R10, R7, 0x1, -R2 ;  /* 0x00000001070a7824 */ /* 0x000fe200078e0a02 */
[----:B------:R-:W-:-:S02]  /*0280*/  LEA.HI R16, R13, R17, RZ, 0x2 ;  /* 0x000000110d107211 */ /* 0x000fc400078f10ff */
[----:B------:R-:W-:Y:S01]  /*0290*/  LOP3.LUT R0, R20, 0xfffffff8, RZ, 0xc0, !PT ;  /* 0xfffffff814007812 */ /* 0x000fe200078ec0ff */
[----:B------:R-:W-:Y:S01]  /*02a0*/  IMAD.IADD R3, R17, 0x1, -R3 ;  /* 0x0000000111037824 */ /* 0x000fe200078e0a03 */
[----:B------:R-:W-:Y:S02]  /*02b0*/  SHF.R.S32.HI R4, RZ, 0x3, R20 ;  /* 0x00000003ff047819 */ /* 0x000fe40000011414 */
[----:B------:R-:W-:Y:S01]  /*02c0*/  LOP3.LUT R2, R5, 0xfffffff0, RZ, 0xc0, !PT ;  /* 0xfffffff005027812 */ /* 0x000fe200078ec0ff */
[C---:B------:R-:W-:Y:S01]  /*02d0*/  IMAD.IADD R0, R17.reuse, 0x1, -R0 ;  /* 0x0000000111007824 */ /* 0x040fe200078e0a00 */
        /* <DEDUP_REMOVED lines=32> */
[----:B------:R-:W-:Y:S01]  /*04e0*/  LEA.HI R4, R13, R17, RZ, 0x6 ;  /* 0x000000110d047211 */ /* 0x000fe200078f30ff */
[----:B------:R-:W-:Y:S01]  /*04f0*/  IMAD.SHL.U32 R17, R17, 0x2, RZ ;  /* 0x0000000211117824 */ /* 0x000fe200078e00ff */
[----:B------:R-:W-:Y:S01]  /*0500*/  LOP3.LUT R13, R2, 0x8, R20, 0xf8, !PT ;  /* 0x00000008020d7812 */ /* 0x000fe200078ef814 */
[----:B------:R-:W-:Y:S01]  /*0510*/  IMAD.SHL.U32 R2, R0, 0x2, RZ ;  /* 0x0000000200027824 */ /* 0x000fe200078e00ff */
[----:B------:R-:W-:-:S02]  /*0520*/  SHF.R.S32.HI R0, RZ, 0x7, R5 ;  /* 0x00000007ff007819 */ /* 0x000fc40000011405 */
[----:B------:R-:W-:Y:S01]  /*0530*/  SHF.R.S32.HI R4, RZ, 0x6, R4 ;  /* 0x00000006ff047819 */ /* 0x000fe20000011404 */
[--C-:B------:R-:W-:Y:S01]  /*0540*/  IMAD R9, R11, 0x400, R2.reuse ;  /* 0x000004000b097824 */ /* 0x100fe200078e0202 */
[----:B------:R-:W-:Y:S01]  /*0550*/  LOP3.LUT R214, R214, R210, RZ, 0x3c, !PT ;  /* 0x000000d2d6d67212 */ /* 0x000fe200078e3cff */
[----:B------:R-:W-:Y:S01]  /*0560*/  IMAD R8, R0, 0x1000, R2 ;  /* 0x0000100000087824 */ /* 0x000fe200078e0202 */
[----:B------:R-:W-:Y:S01]  /*0570*/  R2P PR, R7, 0x6 ;  /* 0x0000000607007804 */ /* 0x000fe20000000000 */
[----:B------:R-:W-:Y:S01]  /*0580*/  IMAD.SHL.U32 R2, R10, 0x20, RZ ;  /* 0x000000200a027824 */ /* 0x000fe200078e00ff */
[----:B------:R-:W-:Y:S01]  /*0590*/  LOP3.LUT R210, R6, R13, R210, 0xf6, !PT ;  /* 0x0000000d06d27212 */ /* 0x000fe200078ef6d2 */
[----:B------:R-:W-:Y:S01]  /*05a0*/  IMAD R3, R4, 0x800, R6 ;  /* 0x0000080004037824 */ /* 0x000fe200078e0206 */
[----:B------:R-:W-:Y:S01]  /*05b0*/  SEL R236, R236, 0x10, !P0 ;  /* 0x00000010ecec7807 */ /* 0x000fe20004000000 */
[----:B------:R-:W-:Y:S01]  /*05c0*/  IMAD.SHL.U32 R5, R0, 0x8, RZ ;  /* 0x0000000800057824 */ /* 0x000fe200078e00ff */
[----:B------:R-:W-:Y:S01]  /*05d0*/  LOP3.LUT R0, R2, 0x20, RZ, 0xc0, !PT ;  /* 0x0000002002007812 */ /* 0x000fe200078ec0ff */
[----:B------:R-:W-:Y:S01]  /*05e0*/  IMAD.IADD R214, R3, 0x1, R214 ;  /* 0x0000000103d67824 */ /* 0x000fe200078e02d6 */
[----:B------:R-:W-:Y:S01]  /*05f0*/  LEA R210, R210, UR4, 0x1 ;  /* 0x00000004d2d27c11 */ /* 0x000fe2000f8e08ff */
[----:B------:R-:W-:-:S02]  /*0600*/  IMAD.SHL.U32 R3, R4, 0x8, RZ ;  /* 0x0000000804037824 */ /* 0x000fc400078e00ff */
[----:B------:R-:W-:Y:S02]  /*0610*/  IMAD.SHL.U32 R2, R7, 0x40, RZ ;  /* 0x0000004007027824 */ /* 0x000fe400078e00ff */
[----:B------:R-:W-:Y:S01]  /*0620*/  IMAD R7, R4, 0x200, R12 ;  /* 0x0000020004077824 */ /* 0x000fe200078e020c */
[----:B------:R-:W-:Y:S01]  /*0630*/  LOP3.LUT R209, R0, 0x18, R3, 0xf8, !PT ;  /* 0x0000001800d17812 */ /* 0x000fe200078ef803 */
[----:B------:R-:W-:Y:S01]  /*0640*/  IMAD.SHL.U32 R4, R4, 0x20, RZ ;  /* 0x0000002004047824 */ /* 0x000fe200078e00ff */
[----:B------:R-:W-:Y:S01]  /*0650*/  LOP3.LUT R0, R2, 0x1c0, RZ, 0xc0, !PT ;  /* 0x000001c002007812 */ /* 0x000fe200078ec0ff */
[----:B------:R-:W-:Y:S01]  /*0660*/  IMAD.SHL.U32 R214, R214, 0x2, RZ ;  /* 0x00000002d6d67824 */ /* 0x000fe200078e00ff */
[----:B------:R1:W-:Y:S01]  /*0670*/  STL [R1+0x1c], R7 ;  /* 0x00001c0701007387 */ /* 0x0003e20000100800 */
[----:B------:R-:W-:Y:S01]  /*0680*/  LOP3.LUT R2, R5, 0x8, RZ, 0xc0, !PT ;  /* 0x0000000805027812 */ /* 0x000fe200078ec0ff */
[----:B------:R-:W-:Y:S01]  /*0690*/  IMAD.SHL.U32 R5, R10, 0x10, RZ ;  /* 0x000000100a057824 */ /* 0x000fe200078e00ff */
[----:B------:R-:W-:-:S02]  /*06a0*/  SHF.R.U32.HI R3, RZ, 0x3, R0 ;  /* 0x00000003ff037819 */ /* 0x000fc40000011600 */
[----:B-1----:R-:W-:Y:S02]  /*06b0*/  LOP3.LUT R7, R4, 0x6, R17, 0xf8, !PT ;  /* 0x0000000604077812 */ /* 0x002fe400078ef811 */
[----:B------:R-:W-:-:S03]  /*06c0*/  LOP3.LUT R4, R0, 0x20, R4, 0xf8, !PT ;  /* 0x0000002000047812 */ /* 0x000fc600078ef804 */
[----:B------:R1:W-:Y:S02]  /*06d0*/  STL [R1+0x2c], R7 ;  /* 0x00002c0701007387 */ /* 0x0003e40000100800 */
[----:B-1----:R-:W-:Y:S02]  /*06e0*/  LOP3.LUT R7, R2, 0x10, R5, 0xf8, !PT ;  /* 0x0000001002077812 */ /* 0x002fe400078ef805 */
[----:B------:R-:W-:Y:S01]  /*06f0*/  LOP3.LUT R5, R3, R0, R2, 0x1e, !PT ;  /* 0x0000000003057212 */ /* 0x000fe200078e1e02 */
[----:B------:R-:W-:Y:S01]  /*0700*/  IMAD R2, R15, 0x400, R8 ;  /* 0x000004000f027824 */ /* 0x000fe200078e0208 */
[----:B------:R-:W-:Y:S02]  /*0710*/  SHF.R.S32.HI R0, RZ, 0x2, R18 ;  /* 0x00000002ff007819 */ /* 0x000fe40000011412 */
[----:B------:R-:W-:Y:S01]  /*0720*/  LOP3.LUT R3, R4, R3, RZ, 0x3c, !PT ;  /* 0x0000000304037212 */ /* 0x000fe200078e3cff */
[----:B------:R-:W-:Y:S02]  /*0730*/  IMAD.IADD R9, R9, 0x1, R5 ;  /* 0x0000000109097824 */ /* 0x000fe400078e0205 */
[----:B------:R-:W-:-:S02]  /*0740*/  IMAD R11, R15, 0x10, R0 ;  /* 0x000000100f0b7824 */ /* 0x000fc400078e0200 */
[----:B------:R-:W-:Y:S02]  /*0750*/  IMAD.IADD R237, R3, 0x1, R2 ;  /* 0x0000000103ed7824 */ /* 0x000fe400078e0202 */
[----:B------:R-:W-:Y:S01]  /*0760*/  VIADD R2, R11, 0xffffffc0 ;  /* 0xffffffc00b027836 */ /* 0x000fe20000000000 */
[----:B------:R-:W-:Y:S01]  /*0770*/  STL [R1+0x38], R11 ;  /* 0x0000380b01007387 */ /* 0x000fe20000100800 */
[----:B------:R-:W-:Y:S01]  /*0780*/  IMAD.SHL.U32 R5, R19, 0x40, RZ ;  /* 0x0000004013057824 */ /* 0x000fe200078e00ff */
[----:B------:R-:W-:Y:S01]  /*0790*/  LEA R237, R237, UR4, 0x1 ;  /* 0x00000004eded7c11 */ /* 0x000fe2000f8e08ff */
[----:B------:R-:W-:Y:S01]  /*07a0*/  IMAD.SHL.U32 R0, R14, 0x40, RZ ;  /* 0x000000400e007824 */ /* 0x000fe200078e00ff */
[----:B------:R-:W-:Y:S01]  /*07b0*/  SHF.R.S32.HI R4, RZ, 0x1f, R2 ;  /* 0x0000001fff047819 */ /* 0x000fe20000011402 */
[----:B------:R-:W-:Y:S01]  /*07c0*/  IMAD.SHL.U32 R3, R10, 0x8, RZ ;  /* 0x000000080a037824 */ /* 0x000fe200078e00ff */
[----:B------:R-:W-:Y:S01]  /*07d0*/  LOP3.LUT R5, R5, 0x1c0, RZ, 0xc0, !PT ;  /* 0x000001c005057812 */ /* 0x000fe200078ec0ff */
[----:B------:R-:W-:Y:S01]  /*07e0*/  IMAD.IADD R238, R237, 0x1, R236 ;  /* 0x00000001edee7824 */ /* 0x000fe200078e02ec */
[----:B------:R-:W-:-:S02]  /*07f0*/  SHF.L.U64.HI R2, R2, 0x2, R4 ;  /* 0x0000000202027819 */ /* 0x000fc40000010204 */
[----:B------:R-:W-:Y:S02]  /*0800*/  LOP3.LUT R0, R0, 0xfffffe00, RZ, 0xc0, !PT ;  /* 0xfffffe0000007812 */ /* 0x000fe400078ec0ff */
[----:B------:R-:W-:Y:S01]  /*0810*/  LOP3.LUT R3, R5, 0x8, R3, 0xf8, !PT ;  /* 0x0000000805037812 */ /* 0x000fe200078ef803 */
[----:B------:R1:W-:Y:S01]  /*0820*/  STL [R1+0x28], R2 ;  /* 0x0000280201007387 */ /* 0x0003e20000100800 */
[----:B------:R-:W-:Y:S01]  /*0830*/  SHF.R.U32.HI R6, RZ, 0x3, R5 ;  /* 0x00000003ff067819 */ /* 0x000fe20000011605 */
[----:B------:R-:W-:-:S03]  /*0840*/  IMAD R4, R15, 0x400, R0 ;  /* 0x000004000f047824 */ /* 0x000fc600078e0200 */
[----:B------:R-:W-:Y:S02]  /*0850*/  LOP3.LUT R3, R3, R6, RZ, 0x3c, !PT ;  /* 0x0000000603037212 */ /* 0x000fe400078e3cff */
[----:B------:R-:W-:-:S03]  /*0860*/  LOP3.LUT R209, R6, R209, R5, 0x1e, !PT ;  /* 0x000000d106d17212 */ /* 0x000fc600078e1e05 */
[----:B------:R-:W-:Y:S01]  /*0870*/  IMAD.IADD R220, R4, 0x1, R3 ;  /* 0x0000000104dc7824 */ /* 0x000fe200078e0203 */
[----:B------:R-:W-:Y:S01]  /*0880*/  LOP3.LUT R209, R209, R0, RZ, 0xfc, !PT ;  /* 0x00000000d1d17212 */ /* 0x000fe200078efcff */
[----:B------:R-:W-:Y:S01]  /*0890*/  IMAD.U32 R3, RZ, RZ, UR6 ;  /* 0x00000006ff037e24 */ /* 0x000fe2000f8e00ff */
[----:B------:R-:W-:Y:S01]  /*08a0*/  USHF.R.S32.HI UR6, URZ, 0x1f, UR44 ;  /* 0x0000001f3f067899 */ /* 0x000fe2000801142c */
[----:B-1----:R-:W-:-:S04]  /*08b0*/  LOP3.LUT R2, R6, R7, R5, 0x1e, !PT ;  /* 0x0000000706027212 */ /* 0x002fc800078e1e05 */
[----:B------:R-:W-:Y:S01]  /*08c0*/  LOP3.LUT R219, R2, R0, RZ, 0xfc, !PT ;  /* 0x0000000002db7212 */ /* 0x000fe200078efcff */
[----:B------:R-:W-:Y:S01]  /*08d0*/  IMAD.U32 R0, RZ, RZ, UR5 ;  /* 0x00000005ff007e24 */ /* 0x000fe2000f8e00ff */
[----:B------:R-:W-:Y:S01]  /*08e0*/  USHF.R.S32.HI UR5, URZ, 0x1f, UR57 ;  /* 0x0000001f3f057899 */ /* 0x000fe20008011439 */
[----:B------:R-:W-:Y:S02]  /*08f0*/  IMAD.MOV.U32 R2, RZ, RZ, 0x20 ;  /* 0x00000020ff027424 */ /* 0x000fe400078e00ff */
[----:B------:R-:W-:Y:S02]  /*0900*/  IMAD.U32 R0, RZ, RZ, UR6 ;  /* 0x00000006ff007e24 */ /* 0x000fe4000f8e00ff */
[----:B------:R-:W-:Y:S01]  /*0910*/  IMAD.MOV.U32 R0, RZ, RZ, 0x40 ;  /* 0x00000040ff007424 */ /* 0x000fe200078e00ff */
[----:B------:R-:W-:Y:S01]  /*0920*/  SEL R213, R2, 0xffffffe0, !P4 ;  /* 0xffffffe002d57807 */ /* 0x000fe20006000000 */
[----:B------:R-:W-:Y:S01]  /*0930*/  IMAD.U32 R3, RZ, RZ, UR5 ;  /* 0x00000005ff037e24 */ /* 0x000fe2000f8e00ff */
[----:B------:R-:W-:Y:S01]  /*0940*/  UIADD3 UR5, UR4, 0xc000, URZ ;  /* 0x0000c00004057890 */ /* 0x000fe2000fffe03f */
[----:B------:R-:W-:Y:S01]  /*0950*/  IMAD.U32 R3, RZ, RZ, UR6 ;  /* 0x00000006ff037e24 */ /* 0x000fe2000f8e00ff */
[----:B------:R-:W-:Y:S01]  /*0960*/  SEL R215, R0, 0xffffffc0, !P3 ;  /* 0xffffffc000d77807 */ /* 0x000fe20005800000 */
[----:B------:R-:W-:Y:S01]  /*0970*/  USHF.R.S32.HI UR6, URZ, 0x1f, UR57 ;  /* 0x0000001f3f067899 */ /* 0x000fe20008011439 */
[----:B------:R-:W-:-:S02]  /*0980*/  SEL R2, R2, 0xffffffe0, !P1 ;  /* 0xffffffe002027807 */ /* 0x000fc40004800000 */
[----:B------:R-:W-:Y:S01]  /*0990*/  LEA R5, R9, UR5, 0x1 ;  /* 0x0000000509057c11 */ /* 0x000fe2000f8e08ff */
[----:B------:R-:W-:Y:S01]  /*09a0*/  VIADD R216, R214, UR5 ;  /* 0x00000005d6d87c36 */ /* 0x000fe20008000000 */
[----:B------:R-:W-:Y:S01]  /*09b0*/  SEL R0, R0, 0xffffffc0, !P2 ;  /* 0xffffffc000007807 */ /* 0x000fe20005000000 */
[----:B------:R-:W-:Y:S01]  /*09c0*/  IMAD.IADD R235, R237, 0x1, R2 ;  /* 0x00000001edeb7824 */ /* 0x000fe200078e0202 */
[----:B------:R-:W-:Y:S01]  /*09d0*/  LEA R209, R209, UR5, 0x1 ;  /* 0x00000005d1d17c11 */ /* 0x000fe2000f8e08ff */
[----:B------:R-:W-:Y:S01]  /*09e0*/  IMAD.IADD R4, R2, 0x1, R5 ;  /* 0x0000000102047824 */ /* 0x000fe200078e0205 */
[----:B------:R-:W-:Y:S01]  /*09f0*/  STL [R1+0x20], R5 ;  /* 0x0000200501007387 */ /* 0x000fe20000100800 */
[C---:B------:R-:W-:Y:S02]  /*0a00*/  IMAD.IADD R2, R5.reuse, 0x1, R0 ;  /* 0x0000000105027824 */ /* 0x040fe400078e0200 */
[----:B------:R-:W-:Y:S01]  /*0a10*/  IMAD.U32 R3, RZ, RZ, UR6 ;  /* 0x00000006ff037e24 */ /* 0x000fe2000f8e00ff */
[----:B------:R-:W-:Y:S01]  /*0a20*/  STL [R1+0x30], R4 ;  /* 0x0000300401007387 */ /* 0x000fe20000100800 */
[C---:B------:R-:W-:Y:S01]  /*0a30*/  VIADD R3, R5.reuse, 0x420 ;  /* 0x0000042005037836 */ /* 0x040fe20000000000 */
[----:B------:R-:W-:Y:S01]  /*0a40*/  ULDC.64 UR6, c[0x0][0x208] ;  /* 0x0000820000067ab9 */ /* 0x000fe20000000a00 */
[----:B------:R-:W-:Y:S01]  /*0a50*/  @P1 VIADD R3, R5, 0x3e0 ;  /* 0x000003e005031836 */ /* 0x000fe20000000000 */
[----:B------:R1:W-:Y:S01]  /*0a60*/  STL [R1+0x24], R2 ;  /* 0x0000240201007387 */ /* 0x0003e20000100800 */
[----:B------:R-:W-:-:S02]  /*0a70*/  IMAD.IADD R213, R216, 0x1, R213 ;  /* 0x00000001d8d57824 */ /* 0x000fc400078e02d5 */
[--C-:B------:R-:W-:Y:S01]  /*0a80*/  IMAD.IADD R216, R216, 0x1, R215.reuse ;  /* 0x00000001d8d87824 */ /* 0x100fe200078e02d7 */
[----:B------:R2:W-:Y:S01]  /*0a90*/  STL [R1+0x40], R3 ;  /* 0x0000400301007387 */ /* 0x0005e20000100800 */
[----:B------:R-:W-:Y:S02]  /*0aa0*/  IMAD.IADD R215, R213, 0x1, R215 ;  /* 0x00000001d5d77824 */ /* 0x000fe400078e02d7 */
[----:B------:R-:W-:Y:S02]  /*0ab0*/  IMAD.IADD R236, R236, 0x1, R235 ;  /* 0x00000001ecec7824 */ /* 0x000fe400078e02eb */
[----:B-1----:R-:W-:Y:S02]  /*0ac0*/  IMAD.IADD R2, R4, 0x1, R0 ;  /* 0x0000000104027824 */ /* 0x002fe400078e0200 */
[----:B------:R-:W-:-:S03]  /*0ad0*/  IMAD.IADD R0, R0, 0x1, R3 ;  /* 0x0000000100007824 */ /* 0x000fc600078e0203 */
[----:B------:R2:W-:Y:S04]  /*0ae0*/  STL [R1+0x34], R2 ;  /* 0x0000340201007387 */ /* 0x0005e80000100800 */
[----:B------:R2:W-:Y:S02]  /*0af0*/  STL [R1+0x3c], R0 ;  /* 0x00003c0001007387 */ /* 0x0005e40000100800 */
.L_x_1325:
        /* <DEDUP_REMOVED lines=16> */
[----:B--2---:R-:W-:Y:S01]  /*0c00*/  IMAD.U32 R2, RZ, RZ, UR8 ;  /* 0x00000008ff027e24 */ /* 0x004fe2000f8e00ff */
        /* <DEDUP_REMOVED lines=13> */
[----:B---3--:R-:W2:Y:S01]  /*0ce0*/  @P1 LDG.E R7, desc[UR6][R4.64] ;  /* 0x0000000604071981 */ /* 0x008ea2000c1e1900 */
[----:B------:R-:W-:-:S04]  /*0cf0*/  UIADD3 UR8, UP0, UR16, UR12, URZ ;  /* 0x0000000c10087290 */ /* 0x000fc8000ff1e03f */
[----:B------:R-:W-:Y:S01]  /*0d00*/  PLOP3.LUT P2, PT, PT, PT, UP4, 0x80, 0x0 ;  /* 0x000000000000781c */ /* 0x000fe20003f4f048 */
[----:B------:R-:W-:Y:S01]  /*0d10*/  UIADD3.X UR5, UR5, UR13, URZ, UP0, !UPT ;  /* 0x0000000d05057290 */ /* 0x000fe200087fe43f */
[----:B------:R1:W3:Y:S02]  /*0d20*/  @P0 LDG.E R5, desc[UR6][R2.64] ;  /* 0x0000000602050981 */ /* 0x0002e4000c1e1900 */
[----:B-1----:R-:W-:Y:S02]  /*0d30*/  IMAD.U32 R2, RZ, RZ, UR15 ;  /* 0x0000000fff027e24 */ /* 0x002fe4000f8e00ff */
[----:B------:R-:W-:-:S05]  /*0d40*/  IMAD.U32 R3, RZ, RZ, UR14 ;  /* 0x0000000eff037e24 */ /* 0x000fca000f8e00ff */
[----:B------:R-:W4:Y:S04]  /*0d50*/  @P3 LDG.E R6, desc[UR6][R2.64] ;  /* 0x0000000602063981 */ /* 0x000f28000c1e1900 */
[----:B------:R1:W5:Y:S02]  /*0d60*/  @P3 LDG.E R0, desc[UR6][R2.64+0x4] ;  /* 0x0000040602003981 */ /* 0x000364000c1e1900 */
        /* <DEDUP_REMOVED lines=28> */
.L_x_1281:
        /* <DEDUP_REMOVED lines=21> */
[----:B------:R-:W-:Y:S01]  /*1080*/  USEL UR29, UR14, URZ, UP2 ;  /* 0x0000003f0e1d7287 */ /* 0x000fe20009000000 */
[----:B------:R-:W-:Y:S01]  /*1090*/  ULDC.U8 UR32, c[0x0][0x3d8] ;  /* 0x0000f60000207ab9 */ /* 0x000fe20000000000 */
[----:B------:R-:W-:Y:S01]  /*10a0*/  USHF.R.S32.HI UR34, URZ, 0x1f, UR59 ;  /* 0x0000001f3f227899 */ /* 0x000fe2000801143b */
[----:B-1----:R-:W-:Y:S01]  /*10b0*/  IABS R5, R6 ;  /* 0x0000000600057213 */ /* 0x002fe20000000000 */
[----:B------:R-:W-:Y:S01]  /*10c0*/  UIMAD.WIDE.U32 UR14, UR5, UR36, URZ ;  /* 0x00000024050e72a5 */ /* 0x000fe2000f8e003f */
[----:B------:R-:W-:Y:S01]  /*10d0*/  ISETP.NE.AND P3, PT, R6, RZ, PT ;  /* 0x000000ff0600720c */ /* 0x000fe20003f65270 */
[----:B------:R-:W-:Y:S01]  /*10e0*/  @UP0 UIADD3 UR17, UR16, UR25, URZ ;  /* 0x0000001910110290 */ /* 0x000fe2000fffe03f */
[----:B------:R-:W1:Y:S01]  /*10f0*/  I2F.RP R2, R5 ;  /* 0x0000000500027306 */ /* 0x000e620000209400 */
[----:B------:R-:W-:-:S02]  /*1100*/  UISETP.NE.AND UP3, UPT, UR32, URZ, UPT ;  /* 0x0000003f2000728c */ /* 0x000fc4000bf65270 */
[----:B------:R-:W-:Y:S02]  /*1110*/  USEL UR31, UR20, URZ, UP2 ;  /* 0x0000003f141f7287 */ /* 0x000fe40009000000 */
[----:B--2---:R-:W-:Y:S02]  /*1120*/  UIMAD.WIDE.U32 UR26, UR9, UR12, URZ ;  /* 0x0000000c091a72a5 */ /* 0x004fe4000f8e003f */
[----:B------:R-:W-:Y:S02]  /*1130*/  USEL UR55, UR18, UR14, !UP1 ;  /* 0x0000000e12377287 */ /* 0x000fe4000c800000 */
[----:B------:R-:W-:Y:S02]  /*1140*/  UIMAD UR38, UR9, UR13, UR27 ;  /* 0x0000000d092672a4 */ /* 0x000fe4000f8e021b */
[----:B------:R-:W-:Y:S01]  /*1150*/  @!UP1 UIMAD UR9, UR58, UR10, URZ ;  /* 0x0000000a3a0992a4 */ /* 0x000fe2000f8e023f */
[----:B------:R-:W-:Y:S01]  /*1160*/  @UP1 ULDC.64 UR12, c[0x0][0x420] ;  /* 0x00010800000c1ab9 */ /* 0x000fe20000000a00 */
[----:B------:R-:W-:Y:S01]  /*1170*/  UIADD3 UR23, UR19, UR23, URZ ;  /* 0x0000001713177290 */ /* 0x000fe2000fffe03f */
[----:B-1----:R-:W1:Y:S01]  /*1180*/  MUFU.RCP R2, R2 ;  /* 0x0000000200027308 */ /* 0x002e620000001000 */
[----:B------:R-:W-:-:S02]  /*1190*/  @!UP1 UIMAD UR28, UR44, UR11, UR9 ;  /* 0x0000000b2c1c92a4 */ /* 0x000fc4000f8e0209 */
[----:B------:R-:W-:Y:S02]  /*11a0*/  UIADD3 UR9, UR33, 0x3f, URZ ;  /* 0x0000003f21097890 */ /* 0x000fe4000fffe03f */
[----:B------:R-:W-:Y:S02]  /*11b0*/  @UP1 UIMAD.WIDE.U32 UR42, UR5, UR12, URZ ;  /* 0x0000000c052a12a5 */ /* 0x000fe4000f8e003f */
[----:B------:R-:W-:Y:S01]  /*11c0*/  USHF.R.S32.HI UR21, URZ, 0x1f, UR9 ;  /* 0x0000001f3f157899 */ /* 0x000fe20008011409 */
[----:B------:R-:W-:Y:S01]  /*11d0*/  ULDC UR45, c[0x0][0x2dc] ;  /* 0x0000b700002d7ab9 */ /* 0x000fe20000000800 */
[----:B------:R-:W-:Y:S02]  /*11e0*/  ULDC UR61, c[0x0][0x270] ;  /* 0x00009c00003d7ab9 */ /* 0x000fe40000000800 */
[----:B------:R-:W-:Y:S02]  /*11f0*/  ULEA.HI UR32, UR21, UR9, URZ, 0x6 ;  /* 0x0000000915207291 */ /* 0x000fe4000f8f303f */
[----:B------:R-:W-:Y:S01]  /*1200*/  UIMAD UR9, UR34, UR44, URZ ;  /* 0x0000002c220972a4 */ /* 0x000fe2000f8e023f */
[----:B------:R-:W-:Y:S01]  /*1210*/  @UP0 ULDC.64 UR20, c[0x0][0x248] ;  /* 0x0000920000140ab9 */ /* 0x000fe20000000a00 */
[----:B------:R-:W-:Y:S01]  /*1220*/  @UP1 UIMAD UR47, UR5, UR13, UR43 ;  /* 0x0000000d052f12a4 */ /* 0x000fe2000f8e022b */
[----:B-1----:R-:W-:Y:S01]  /*1230*/  VIADD R2, R2, 0xffffffe ;  /* 0x0ffffffe02027836 */ /* 0x002fe20000000000 */
[----:B------:R-:W-:-:S02]  /*1240*/  @UP0 UIMAD.WIDE.U32 UR18, UR17, UR20, URZ ;  /* 0x00000014111202a5 */ /* 0x000fc4000f8e003f */
[----:B------:R-:W-:Y:S01]  /*1250*/  @!UP1 UIMAD.WIDE.U32 UR40, UR44, UR10, URZ ;  /* 0x0000000a2c2892a5 */ /* 0x000fe2000f8e003f */
[----:B------:R-:W1:Y:S01]  /*1260*/  F2I.FTZ.U32.TRUNC.NTZ R3, R2 ;  /* 0x0000000200037305 */ /* 0x000e62000021f000 */
[----:B------:R-:W-:Y:S02]  /*1270*/  UIMAD UR22, UR5, UR37, URZ ;  /* 0x00000025051672a4 */ /* 0x000fe4000f8e023f */
[----:B------:R-:W-:Y:S02]  /*1280*/  @UP0 UIMAD UR17, UR17, UR21, URZ ;  /* 0x00000015111102a4 */ /* 0x000fe4000f8e023f */
[----:B------:R-:W-:Y:S02]  /*1290*/  UIMAD.WIDE UR10, UR45, UR61, URZ ;  /* 0x0000003d2d0a72a5 */ /* 0x000fe4000f8e023f */
[----:B------:R-:W-:Y:S02]  /*12a0*/  UIMAD.WIDE.U32 UR12, UR44, UR59, URZ ;  /* 0x0000003b2c0c72a5 */ /* 0x000fe4000f8e003f */
[----:B------:R-:W-:-:S02]  /*12b0*/  UIMAD UR9, UR58, UR59, UR9 ;  /* 0x0000003b3a0972a4 */ /* 0x000fc4000f8e0209 */
[----:B------:R-:W-:Y:S02]  /*12c0*/  @UP1 UIADD3 UR23, UR15, UR22, URZ ;  /* 0x000000160f171290 */ /* 0x000fe4000fffe03f */
[----:B------:R-:W-:Y:S01]  /*12d0*/  @UP0 UIADD3 UR48, UR19, UR17, URZ ;  /* 0x0000001113300290 */ /* 0x000fe2000fffe03f */
[--C-:B-1----:R-:W-:Y:S01]  /*12e0*/  IMAD.MOV R0, RZ, RZ, -R3.reuse ;  /* 0x000000ffff007224 */ /* 0x102fe200078e0a03 */
[----:B------:R-:W-:Y:S01]  /*12f0*/  UIMAD.WIDE.U32 UR14, UR10, UR12, URZ ;  /* 0x0000000c0a0e72a5 */ /* 0x000fe2000f8e003f */
[----:B------:R-:W-:Y:S01]  /*1300*/  IMAD.MOV.U32 R2, RZ, RZ, RZ ;  /* 0x000000ffff027224 */ /* 0x000fe200078e00ff */
[----:B------:R-:W-:Y:S01]  /*1310*/  UIMAD UR17, UR11, UR12, URZ ;  /* 0x0000000c0b1172a4 */ /* 0x000fe2000f8e023f */
[----:B------:R-:W-:Y:S01]  /*1320*/  IMAD R0, R0, R5, RZ ;  /* 0x0000000500007224 */ /* 0x000fe200078e02ff */
[----:B------:R-:W-:Y:S02]  /*1330*/  UIADD3 UR9, UR13, UR9, URZ ;  /* 0x000000090d097290 */ /* 0x000fe4000fffe03f */
[----:B------:R-:W-:Y:S01]  /*1340*/  UIMAD.WIDE.U32 UR12, UR10, UR5, URZ ;  /* 0x000000050a0c72a5 */ /* 0x000fe2000f8e003f */
[----:B------:R-:W-:Y:S01]  /*1350*/  IMAD.HI.U32 R0, R3, R0, R2 ;  /* 0x0000000003007227 */ /* 0x000fe200078e0002 */
[----:B------:R-:W-:Y:S01]  /*1360*/  MOV R2, R4 ;  /* 0x0000000400027202 */ /* 0x000fe20000000f00 */
[----:B------:R-:W-:Y:S01]  /*1370*/  ULDC UR35, c[0x0][0x2c4] ;  /* 0x0000b10000237ab9 */ /* 0x000fe20000000800 */
[----:B------:R-:W-:-:S02]  /*1380*/  UIMAD UR9, UR10, UR9, UR17 ;  /* 0x000000090a0972a4 */ /* 0x000fc4000f8e0211 */
[----:B------:R-:W-:Y:S01]  /*1390*/  @UP3 UIMAD UR17, UR44, UR35, URZ ;  /* 0x000000232c1132a4 */ /* 0x000fe2000f8e023f */
[----:B------:R-:W-:Y:S01]  /*13a0*/  IMAD.HI.U32 R0, R0, R2, RZ ;  /* 0x0000000200007227 */ /* 0x000fe200078e00ff */
[----:B------:R-:W-:Y:S02]  /*13b0*/  USEL UR56, UR14, UR12, !UP1 ;  /* 0x0000000c0e387287 */ /* 0x000fe4000c800000 */
[----:B------:R-:W-:Y:S01]  /*13c0*/  ULOP3.LUT UR12, UR32, 0xffffffc0, URZ, 0xc0, !UPT ;  /* 0xffffffc0200c7892 */ /* 0x000fe2000f8ec03f */
[----:B------:R-:W-:Y:S01]  /*13d0*/  IMAD.MOV R3, RZ, RZ, -R0 ;  /* 0x000000ffff037224 */ /* 0x000fe200078e0a00 */
[----:B------:R-:W-:Y:S02]  /*13e0*/  UIMAD UR49, UR57, UR45, URZ ;  /* 0x0000002d393172a4 */ /* 0x000fe4000f8e023f */
[----:B------:R-:W-:Y:S01]  /*13f0*/  UIADD3 UR45, UR15, UR9, URZ ;  /* 0x000000090f2d7290 */ /* 0x000fe2000fffe03f */
[----:B------:R-:W-:Y:S01]  /*1400*/  IMAD R2, R5, R3, R2 ;  /* 0x0000000305027224 */ /* 0x000fe200078e0202 */
[----:B------:R-:W-:Y:S01]  /*1410*/  @UP3 USEL UR9, UR17, UR5, !UP1 ;  /* 0x0000000511093287 */ /* 0x000fe2000c800000 */
[----:B------:R-:W-:Y:S01]  /*1420*/  @UP0 UMOV UR46, UR18 ;  /* 0x00000012002e0c82 */ /* 0x000fe20008000000 */
[----:B------:R-:W-:-:S02]  /*1430*/  UIADD3 UR17, UR12, -0x40, URZ ;  /* 0xffffffc00c117890 */ /* 0x000fc4000fffe03f */
[----:B------:R-:W-:Y:S01]  /*1440*/  ISETP.GT.U32.AND P1, PT, R5, R2, PT ;  /* 0x000000020500720c */ /* 0x000fe20003f24070 */
[----:B------:R-:W-:Y:S01]  /*1450*/  @UP3 ULDC UR18, c[0x0][0x2e4] ;  /* 0x0000b90000123ab9 */ /* 0x000fe20000000800 */
[----:B------:R-:W-:Y:S02]  /*1460*/  @!UP3 UIMAD UR14, UR44, UR61, UR57 ;  /* 0x0000003d2c0eb2a4 */ /* 0x000fe4000f8e0239 */
[----:B------:R-:W-:Y:S02]  /*1470*/  @UP3 UIMAD UR19, UR57, UR18, UR9 ;  /* 0x00000012391332a4 */ /* 0x000fe4000f8e0209 */
[----:B------:R-:W-:Y:S02]  /*1480*/  USHF.R.S32.HI UR18, URZ, 0x1f, UR17 ;  /* 0x0000001f3f127899 */ /* 0x000fe40008011411 */
[----:B------:R-:W-:Y:S02]  /*1490*/  UIADD3 UR9, UP2, UR17, UR29, URZ ;  /* 0x0000001d11097290 */ /* 0x000fe4000ff5e03f */
[----:B------:R-:W-:-:S02]  /*14a0*/  UIMAD UR12, UR11, UR5, URZ ;  /* 0x000000050b0c72a4 */ /* 0x000fc4000f8e023f */
[----:B------:R-:W-:Y:S01]  /*14b0*/  @!UP3 UIMAD UR19, UR14, UR35, URZ ;  /* 0x000000230e13b2a4 */ /* 0x000fe2000f8e023f */
[----:B------:R-:W-:Y:S01]  /*14c0*/  @!P1 IMAD.IADD R2, R2, 0x1, -R5 ;  /* 0x0000000102029824 */ /* 0x000fe200078e0a05 */
[----:B------:R-:W-:Y:S01]  /*14d0*/  @!P1 IADD3 R0, R0, 0x1, RZ ;  /* 0x0000000100009810 */ /* 0x000fe20007ffe0ff */
[----:B------:R-:W-:Y:S01]  /*14e0*/  UIADD3.X UR14, UR18, UR31, URZ, UP2, !UPT ;  /* 0x0000001f120e7290 */ /* 0x000fe200097fe43f */
[----:B------:R-:W-:Y:S01]  /*14f0*/  PLOP3.LUT P1, PT, PT, PT, UP0, 0x80, 0x0 ;  /* 0x000000000000781c */ /* 0x000fe20003f2f008 */
[----:B------:R-:W-:Y:S01]  /*1500*/  UIMAD UR11, UR11, UR9, URZ ;  /* 0x000000090b0b72a4 */ /* 0x000fe2000f8e023f */
[----:B------:R-:W-:Y:S01]  /*1510*/  ISETP.GE.U32.AND P0, PT, R2, R5, PT ;  /* 0x000000050200720c */ /* 0x000fe20003f06070 */
[----:B------:R-:W-:Y:S01]  /*1520*/  @UP0 UIADD3 UR27, UR16, UR25, URZ ;  /* 0x00000019101b0290 */ /* 0x000fe2000fffe03f */
[----:B------:R-:W-:Y:S01]  /*1530*/  LOP3.LUT R2, R6, UR57, RZ, 0x3c, !PT ;  /* 0x0000003906027c12 */ /* 0x000fe2000f8e3cff */
[----:B------:R-:W-:Y:S02]  /*1540*/  @UP1 UIADD3 UR45, UR13, UR12, URZ ;  /* 0x0000000c0d2d1290 */ /* 0x000fe4000fffe03f */
[----:B------:R-:W-:Y:S01]  /*1550*/  UIMAD.WIDE.U32 UR34, UR10, UR9, URZ ;  /* 0x000000090a2272a5 */ /* 0x000fe2000f8e003f */
[----:B------:R-:W-:Y:S01]  /*1560*/  ISETP.GE.AND P2, PT, R2, RZ, PT ;  /* 0x000000ff0200720c */ /* 0x000fe20003f46270 */
[----:B------:R-:W-:Y:S01]  /*1570*/  @UP0 ULDC.64 UR12, c[0x0][0x250] ;  /* 0x00009400000c0ab9 */ /* 0x000fe20000000a00 */
[----:B------:R-:W-:Y:S01]  /*1580*/  UIMAD UR9, UR10, UR14, UR11 ;  /* 0x0000000e0a0972a4 */ /* 0x000fe2000f8e020b */
[----:B------:R-:W-:Y:S01]  /*1590*/  ULDC.U8 UR39, c[0x0][0x480] ;  /* 0x0001200000277ab9 */ /* 0x000fe20000000000 */
[----:B------:R-:W-:-:S02]  /*15a0*/  @UP0 UIMAD.WIDE.U32 UR10, UR27, UR12, URZ ;  /* 0x0000000c1b0a02a5 */ /* 0x000fc4000f8e003f */
[----:B------:R-:W-:Y:S01]  /*15b0*/  UISETP.NE.AND UP5, UPT, UR39, URZ, UPT ;  /* 0x0000003f2700728c */ /* 0x000fe2000bfa5270 */
[----:B------:R-:W-:Y:S01]  /*15c0*/  @P0 VIADD R0, R0, 0x1 ;  /* 0x0000000100000836 */ /* 0x000fe20000000000 */
[----:B------:R-:W-:Y:S01]  /*15d0*/  @UP0 UIMAD UR14, UR27, UR13, URZ ;  /* 0x0000000d1b0e02a4 */ /* 0x000fe2000f8e023f */
[----:B------:R-:W-:Y:S01]  /*15e0*/  PLOP3.LUT P0, PT, PT, PT, UP3, 0x80, 0x0 ;  /* 0x000000000000781c */ /* 0x000fe20003f0f038 */
[----:B------:R-:W-:Y:S02]  /*15f0*/  USEL UR51, UR38, URZ, UP5 ;  /* 0x0000003f26337287 */ /* 0x000fe4000a800000 */
[----:B------:R-:W-:Y:S01]  /*1600*/  USHF.R.S32.HI UR53, URZ, 0x1f, UR30 ;  /* 0x0000001f3f357899 */ /* 0x000fe2000801141e */
[----:B------:R-:W-:Y:S01]  /*1610*/  @!P2 IADD3 R0, -R0, RZ, RZ ;  /* 0x000000ff0000a210 */ /* 0x000fe20007ffe1ff */
[----:B------:R-:W-:Y:S01]  /*1620*/  @!UP1 UIADD3 UR47, UR41, UR28, URZ ;  /* 0x0000001c292f9290 */ /* 0x000fe2000fffe03f */
[----:B------:R-:W-:Y:S01]  /*1630*/  @!P3 LOP3.LUT R0, RZ, R6, RZ, 0x33, !PT ;  /* 0x00000006ff00b212 */ /* 0x000fe200078e33ff */
[----:B------:R-:W-:-:S02]  /*1640*/  USHF.R.S32.HI UR54, URZ, 0x1f, UR49 ;  /* 0x0000001f3f367899 */ /* 0x000fc40008011431 */
[----:B------:R-:W-:Y:S02]  /*1650*/  USEL UR52, UR26, URZ, UP5 ;  /* 0x0000003f1a347287 */ /* 0x000fe4000a800000 */
        /* <DEDUP_REMOVED lines=16> */
.L_x_1283:
        /* <DEDUP_REMOVED lines=13> */
.L_x_1284:
        /* <DEDUP_REMOVED lines=11> */
.L_x_1285:
[----:B------:R-:W-:-:S04]  /*18e0*/  UIMAD UR5, UR44, UR61, UR57 ;  /* 0x0000003d2c0572a4 */ /* 0x000fc8000f8e0239 */
[----:B------:R-:W-:-:S12]  /*18f0*/  UIMAD UR5, UR5, UR59, URZ ;  /* 0x0000003b050572a4 */ /* 0x000fd8000f8e023f */
.L_x_1286:
        /* <DEDUP_REMOVED lines=9> */
[----:B------:R-:W-:-:S02]  /*1990*/  UISETP.GE.AND UP4, UPT, UR33, 0x1, UPT ;  /* 0x000000012100788c */ /* 0x000fc4000bf86270 */
[----:B------:R-:W-:Y:S01]  /*19a0*/  UIADD3 UR26, UR17, UR19, URZ ;  /* 0x00000013111a7290 */ /* 0x000fe2000fffe03f */
        /* <DEDUP_REMOVED lines=23> */
[----:B------:R-:W-:Y:S01]  /*1b20*/  UIMAD UR9, UR27, UR14, URZ ;  /* 0x0000000e1b0972a4 */ /* 0x000fe2000f8e023f */
[----:B------:R-:W-:-:S02]  /*1b30*/  ULDC.64 UR18, c[0x0][0x400] ;  /* 0x0001000000127ab9 */ /* 0x000fc40000000a00 */
        /* <DEDUP_REMOVED lines=10> */
[----:B------:R-:W-:Y:S01]  /*1be0*/  UIMAD.WIDE UR26, UR26, 0x4, UR40 ;  /* 0x000000041a1a78a5 */ /* 0x000fe2000f8e0228 */
        /* <DEDUP_REMOVED lines=28> */
[----:B------:R-:W2:Y:S04]  /*1db0*/  LDL R17, [R1+0x1c] ;  /* 0x00001c0001117983 */ /* 0x000ea80000100800 */
[----:B------:R-:W3:Y:S01]  /*1dc0*/  LDL R164, [R1+0x38] ;  /* 0x0000380001a47983 */ /* 0x000ee20000100800 */
        /* <DEDUP_REMOVED lines=24> */
[----:B------:R-:W-:Y:S01]  /*1f50*/  USHF.L.U32 UR17, UR37, 0x6, URZ ;  /* 0x0000000625117899 */ /* 0x000fe2000800063f */
[----:B------:R-:W-:Y:S01]  /*1f60*/  IMAD.U32 R3, RZ, RZ, UR14 ;  /* 0x0000000eff037e24 */ /* 0x000fe2000f8e00ff */
[----:B------:R-:W-:Y:S01]  /*1f70*/  ULDC.64 UR14, c[0x0][0x268] ;  /* 0x00009a00000e7ab9 */ /* 0x000fe20000000a00 */
[----:B------:R-:W-:Y:S01]  /*1f80*/  IMAD.WIDE.U32 R8, R14, 0x40, RZ ;  /* 0x000000400e087825 */ /* 0x000fe200078e00ff */
[----:B------:R-:W-:Y:S01]  /*1f90*/  UIMAD.WIDE.U32 UR28, UR36, 0x40, URZ ;  /* 0x00000040241c78a5 */ /* 0x000fe2000f8e003f */
[----:B------:R-:W4:Y:S01]  /*1fa0*/  @!P3 LDC.64 R30, c[0x0][0x218] ;  /* 0x00008600ff1ebb82 */ /* 0x000f220000000a00 */
        /* <DEDUP_REMOVED lines=15> */
[----:B------:R-:W5:Y:S02]  /*20a0*/  @!P1 LDC.64 R32, c[0x0][0x218] ;  /* 0x00008600ff209b82 */ /* 0x000f640000000a00 */
[----:B------:R-:W-:Y:S01]  /*20b0*/  UISETP.NE.AND UP0, UPT, UR11, 0x1, UPT ;  /* 0x000000010b00788c */ /* 0x000fe2000bf05270 */
[----:B------:R-:W-:-:S02]  /*20c0*/  IMAD.MOV.U32 R230, RZ, RZ, R12 ;  /* 0x000000ffffe67224 */ /* 0x000fc400078e000c */
[----:B------:R-:W-:-:S03]  /*20d0*/  IMAD R16, R0, UR15, R14 ;  /* 0x0000000f00107c24 */ /* 0x000fc6000f8e020e */
[----:B------:R-:W-:Y:S01]  /*20e0*/  @P2 BAR.SYNC.DEFER_BLOCKING 0x0 ;  /* 0x0000000000002b1d */ /* 0x000fe20000010000 */
[----:B------:R-:W-:Y:S01]  /*20f0*/  @!P4 IADD3 R3, P2, R2, 0x20, RZ ;  /* 0x000000200203c810 */ /* 0x000fe20007f5e0ff */
[----:B------:R-:W-:Y:S01]  /*2100*/  IMAD.WIDE.U32 R6, R0, UR14, R6 ;  /* 0x0000000e00067c25 */ /* 0x000fe2000f8e0006 */
[----:B------:R-:W-:-:S03]  /*2110*/  @!P6 IADD3 R10, P5, R230, UR28, RZ ;  /* 0x0000001ce60aec10 */ /* 0x000fc6000ffbe0ff */
[----:B------:R-:W-:Y:S01]  /*2120*/  @!P4 IMAD.X R12, RZ, RZ, R35, P2 ;  /* 0x000000ffff0cc224 */ /* 0x000fe200010e0623 */
[----:B------:R-:W-:Y:S01]  /*2130*/  PLOP3.LUT P2, PT, PT, PT, UP0, 0x80, 0x0 ;  /* 0x000000000000781c */ /* 0x000fe20003f4f008 */
[----:B------:R-:W-:Y:S01]  /*2140*/  IMAD.MOV.U32 R231, RZ, RZ, R13 ;  /* 0x000000ffffe77224 */ /* 0x000fe200078e000d */
[----:B------:R-:W-:Y:S01]  /*2150*/  UMOV UR11, UR27 ;  /* 0x0000001b000b7c82 */ /* 0x000fe20008000000 */
[----:B------:R-:W-:Y:S02]  /*2160*/  IMAD.U32 R14, RZ, RZ, UR17 ;  /* 0x00000011ff0e7e24 */ /* 0x000fe4000f8e00ff */
[----:B------:R-:W-:Y:S02]  /*2170*/  IMAD.IADD R5, R5, 0x1, R15 ;  /* 0x0000000105057824 */ /* 0x000fe400078e020f */
[----:B------:R-:W-:Y:S02]  /*2180*/  IMAD.MOV.U32 R43, RZ, RZ, 0x7f800000 ;  /* 0x7f800000ff2b7424 */ /* 0x000fe400078e00ff */
[----:B------:R-:W-:-:S02]  /*2190*/  IMAD.MOV.U32 R42, RZ, RZ, 0x7f800000 ;  /* 0x7f800000ff2a7424 */ /* 0x000fc400078e00ff */
[----:B------:R-:W-:Y:S02]  /*21a0*/  IMAD.MOV.U32 R41, RZ, RZ, 0x7f800000 ;  /* 0x7f800000ff297424 */ /* 0x000fe400078e00ff */
[----:B------:R-:W-:Y:S02]  /*21b0*/  IMAD.MOV.U32 R40, RZ, RZ, 0x7f800000 ;  /* 0x7f800000ff287424 */ /* 0x000fe400078e00ff */
[C---:B--2---:R-:W-:Y:S01]  /*21c0*/  VIADD R11, R17.reuse, 0x2000 ;  /* 0x00002000110b7836 */ /* 0x044fe20000000000 */
[----:B------:R-:W-:Y:S01]  /*21d0*/  LEA R0, R17, UR4, 0x1 ;  /* 0x0000000411007c11 */ /* 0x000fe2000f8e08ff */
[----:B------:R-:W-:Y:S02]  /*21e0*/  @!P4 IMAD R12, R12, UR20, RZ ;  /* 0x000000140c0ccc24 */ /* 0x000fe4000f8e02ff */
[----:B------:R-:W-:Y:S01]  /*21f0*/  IMAD.MOV.U32 R218, RZ, RZ, 0x20 ;  /* 0x00000020ffda7424 */ /* 0x000fe200078e00ff */
[----:B------:R-:W-:Y:S01]  /*2200*/  SEL R13, R11, R17, !P2 ;  /* 0x000000110b0d7207 */ /* 0x000fe20005000000 */
[----:B------:R-:W-:Y:S01]  /*2210*/  @P0 STS.128 [R0+0x8000], RZ ;  /* 0x008000ff00000388 */ /* 0x000fe20000000c00 */
[----:B------:R-:W-:Y:S01]  /*2220*/  @!P6 IADD3.X R11, R231, UR29, R14, P5, !PT ;  /* 0x0000001de70bec10 */ /* 0x000fe2000affe40e */
[----:B------:R-:W-:Y:S01]  /*2230*/  @!P4 IMAD R12, R3, UR21, R12 ;  /* 0x00000015030ccc24 */ /* 0x000fe2000f8e020c */
[----:B------:R-:W-:Y:S01]  /*2240*/  LEA R234, R13, UR4, 0x1 ;  /* 0x000000040dea7c11 */ /* 0x000fe2000f8e08ff */
[----:B------:R-:W-:Y:S01]  /*2250*/  @P0 STS.128 [R0+0xa000], RZ ;  /* 0x00a000ff00000388 */ /* 0x000fe20000000c00 */
[----:B------:R-:W-:Y:S01]  /*2260*/  ISETP.GE.AND P5, PT, R2, UR10, PT ;  /* 0x0000000a02007c0c */ /* 0x000fe2000bfa6270 */
[----:B------:R-:W-:-:S02]  /*2270*/  IMAD.IADD R7, R7, 0x1, R16 ;  /* 0x0000000107077824 */ /* 0x000fc400078e0210 */
[----:B------:R-:W-:Y:S01]  /*2280*/  IMAD.MOV.U32 R217, RZ, RZ, 0x40 ;  /* 0x00000040ffd97424 */ /* 0x000fe200078e00ff */
[----:B------:R-:W-:Y:S01]  /*2290*/  @!PT LDS RZ, [RZ] ;  /* 0x00000000fffff984 */ /* 0x000fe20000000800 */
[----:B------:R-:W-:Y:S01]  /*22a0*/  @!PT LDS RZ, [RZ] ;  /* 0x00000000fffff984 */ /* 0x000fe20000000800 */
[----:B------:R-:W-:Y:S01]  /*22b0*/  @!PT LDS RZ, [RZ] ;  /* 0x00000000fffff984 */ /* 0x000fe20000000800 */
[----:B------:R-:W-:Y:S01]  /*22c0*/  @!P0 LDGSTS.E.BYPASS.LTC128B.128 [R0+0x8000], desc[UR6][R232.64] ;  /* 0x08000000e8008fae */ /* 0x000fe2000b901d46 */
[--C-:B------:R-:W-:Y:S01]  /*22d0*/  @!P4 IMAD.MOV.U32 R22, RZ, RZ, R6.reuse ;  /* 0x000000ffff16c224 */ /* 0x100fe200078e0006 */
[----:B------:R-:W-:Y:S01]  /*22e0*/  CS2R R158, SRZ ;  /* 0x00000000009e7805 */ /* 0x000fe2000001ff00 */
[--C-:B------:R-:W-:Y:S01]  /*22f0*/  @!P4 IMAD.MOV.U32 R23, RZ, RZ, R7.reuse ;  /* 0x000000ffff17c224 */ /* 0x100fe200078e0007 */
[----:B------:R-:W-:Y:S01]  /*2300*/  @!P0 LDGSTS.E.BYPASS.LTC128B.128 [R0+0xa000], desc[UR6][R232.64+0x80] ;  /* 0x0a000080e8008fae */ /* 0x000fe2000b901d46 */
[--C-:B------:R-:W-:Y:S01]  /*2310*/  @!P3 IMAD.MOV.U32 R24, RZ, RZ, R6.reuse ;  /* 0x000000ffff18b224 */ /* 0x100fe200078e0006 */
[----:B------:R-:W-:Y:S01]  /*2320*/  CS2R R156, SRZ ;  /* 0x00000000009c7805 */ /* 0x000fe2000001ff00 */
[--C-:B------:R-:W-:Y:S01]  /*2330*/  @!P3 IMAD.MOV.U32 R25, RZ, RZ, R7.reuse ;  /* 0x000000ffff19b224 */ /* 0x100fe200078e0007 */
[----:B------:R-:W-:Y:S01]  /*2340*/  @P6 STS.128 [R0+0x9000], RZ ;  /* 0x009000ff00006388 */ /* 0x000fe20000000c00 */
[----:B------:R-:W2:Y:S01]  /*2350*/  @!P5 LDC.64 R26, c[0x0][0x218] ;  /* 0x00008600ff1adb82 */ /* 0x000ea20000000a00 */
[--C-:B------:R-:W-:Y:S01]  /*2360*/  @!P1 IMAD.MOV.U32 R36, RZ, RZ, R6.reuse ;  /* 0x000000ffff249224 */ /* 0x100fe200078e0006 */
[----:B------:R-:W-:Y:S01]  /*2370*/  CS2R R162, SRZ ;  /* 0x0000000000a27805 */ /* 0x000fe2000001ff00 */
        /* <DEDUP_REMOVED lines=42> */
[----:B---3--:R-:W-:Y:S01]  /*2620*/  VIADD R3, R164, 0x8 ;  /* 0x00000008a4037836 */ /* 0x008fe20000000000 */
[----:B------:R-:W-:Y:S01]  /*2630*/  @P0 STS [R234+0x200c], RZ ;  /* 0x00200cffea000388 */ /* 0x000fe20000000800 */
[----:B------:R-:W-:Y:S01]  /*2640*/  @!P4 IMAD.IADD R12, R9, 0x1, R12 ;  /* 0x00000001090cc824 */ /* 0x000fe200078e020c */
[----:B------:R-:W-:Y:S01]  /*2650*/  CS2R R104, SRZ ;  /* 0x0000000000687805 */ /* 0x000fe2000001ff00 */
[----:B------:R-:W-:Y:S01]  /*2660*/  @!P5 IMAD.MOV.U32 R9, RZ, RZ, R5 ;  /* 0x000000ffff09d224 */ /* 0x000fe200078e0005 */
[----:B------:R-:W-:Y:S01]  /*2670*/  @!PT LDS RZ, [RZ] ;  /* 0x00000000fffff984 */ /* 0x000fe20000000800 */
[----:B------:R-:W-:Y:S01]  /*2680*/  @!PT LDS RZ, [RZ] ;  /* 0x00000000fffff984 */ /* 0x000fe20000000800 */
[----:B------:R-:W-:Y:S01]  /*2690*/  @!PT LDS RZ, [RZ] ;  /* 0x00000000fffff984 */ /* 0x000fe20000000800 */
[----:B------:R-:W-:Y:S01]  /*26a0*/  @!P0 LDGSTS.E.BYPASS.LTC128B.128 [R234], desc[UR6][R230.64] ;  /* 0x00000000e6ea8fae */ /* 0x000fe2000b901d46 */
[----:B------:R-:W-:-:S02]  /*26b0*/  CS2R R102, SRZ ;  /* 0x0000000000667805 */ /* 0x000fc4000001ff00 */
[----:B------:R-:W-:Y:S02]  /*26c0*/  CS2R R100, SRZ ;  /* 0x0000000000647805 */ /* 0x000fe4000001ff00 */
        /* <DEDUP_REMOVED lines=45> */
[----:B------:R-:W-:Y:S02]  /*29a0*/  ISETP.GE.AND P6, PT, R3, UR5, PT ;  /* 0x0000000503007c0c */ /* 0x000fe4000bfc6270 */
[----:B------:R-:W-:Y:S02]  /*29b0*/  CS2R R48, SRZ ;  /* 0x0000000000307805 */ /* 0x000fe4000001ff00 */
[C---:B------:R-:W-:Y:S01]  /*29c0*/  @!P3 IADD3 R3, P0, R2.reuse, 0x40, RZ ;  /* 0x000000400203b810 */ /* 0x040fe20007f1e0ff */
[----:B------:R-:W-:Y:S01]  /*29d0*/  @P5 STS.128 [R0+0xc000], RZ ;  /* 0x00c000ff00005388 */ /* 0x000fe20000000c00 */
[----:B------:R-:W-:Y:S01]  /*29e0*/  UMOV UR14, UR22 ;  /* 0x00000016000e7c82 */ /* 0x000fe20008000000 */
[----:B------:R-:W-:Y:S01]  /*29f0*/  ULDC UR17, c[0x0][0x2dc] ;  /* 0x0000b70000117ab9 */ /* 0x000fe20000000800 */
[----:B------:R-:W-:Y:S01]  /*2a00*/  ULDC UR10, c[0x0][0x2ec] ;  /* 0x0000bb00000a7ab9 */ /* 0x000fe20000000800 */
[----:B------:R-:W-:Y:S01]  /*2a10*/  @!P3 IMAD.X R13, RZ, RZ, R35, P0 ;  /* 0x000000ffff0db224 */ /* 0x000fe200000e0623 */
[----:B------:R-:W-:Y:S01]  /*2a20*/  @!P1 IADD3 R12, P0, R2, 0x60, RZ ;  /* 0x00000060020c9810 */ /* 0x000fe20007f1e0ff */
[----:B------:R-:W-:Y:S02]  /*2a30*/  @P5 STS.128 [R0+0x10000], RZ ;  /* 0x010000ff00005388 */ /* 0x000fe40000000c00 */
[----:B------:R-:W-:-:S02]  /*2a40*/  @!P3 IMAD R13, R13, UR20, RZ ;  /* 0x000000140d0dbc24 */ /* 0x000fc4000f8e02ff */
[----:B------:R-:W-:Y:S01]  /*2a50*/  @!P1 IMAD.X R14, RZ, RZ, R35, P0 ;  /* 0x000000ffff0e9224 */ /* 0x000fe200000e0623 */
[----:B------:R-:W-:Y:S01]  /*2a60*/  @!P4 IADD3 R18, P0, R2, 0x20, RZ ;  /* 0x000000200212c810 */ /* 0x000fe20007f1e0ff */
[----:B------:R-:W-:Y:S02]  /*2a70*/  @!P3 IMAD R29, R3, UR21, R13 ;  /* 0x00000015031dbc24 */ /* 0x000fe4000f8e020d */
[----:B------:R-:W-:Y:S02]  /*2a80*/  @!P1 IMAD R13, R14, UR20, RZ ;  /* 0x000000140e0d9c24 */ /* 0x000fe4000f8e02ff */
[----:B------:R-:W-:Y:S01]  /*2a90*/  @!P4 IMAD.X R17, RZ, RZ, R35, P0 ;  /* 0x000000ffff11c224 */ /* 0x000fe200000e0623 */
[----:B------:R-:W-:Y:S01]  /*2aa0*/  @!P3 IADD3 R16, P0, R2, 0x40, RZ ;  /* 0x000000400210b810 */ /* 0x000fe20007f1e0ff */
[----:B------:R-:W-:-:S04]  /*2ab0*/  @!P1 IMAD R28, R12, UR21, R13 ;  /* 0x000000150c1c9c24 */ /* 0x000fc8000f8e020d */
[----:B------:R-:W-:Y:S02]  /*2ac0*/  @!P3 IMAD.X R15, RZ, RZ, R35, P0 ;  /* 0x000000ffff0fb224 */ /* 0x000fe400000e0623 */
[--C-:B-1----:R-:W-:Y:S02]  /*2ad0*/  @!P1 IMAD.MOV.U32 R10, RZ, RZ, R4.reuse ;  /* 0x000000ffff0a9224 */ /* 0x102fe400078e0004 */
[--C-:B------:R-:W-:Y:S02]  /*2ae0*/  @!P1 IMAD.MOV.U32 R11, RZ, RZ, R5.reuse ;  /* 0x000000ffff0b9224 */ /* 0x100fe400078e0005 */
[----:B------:R-:W-:-:S04]  /*2af0*/  @!P3 IMAD.WIDE.U32 R4, R3, UR20, R4 ;  /* 0x000000140304bc25 */ /* 0x000fc8000f8e0004 */
[----:B------:R-:W-:Y:S02]  /*2b00*/  @!P5 IMAD R3, R35, UR20, RZ ;  /* 0x000000142303dc24 */ /* 0x000fe4000f8e02ff */
[----:B------:R-:W-:Y:S01]  /*2b10*/  @!P1 IMAD.WIDE.U32 R12, R12, UR20, R10 ;  /* 0x000000140c0c9c25 */ /* 0x000fe2000f8e000a */
[----:B--2---:R-:W-:-:S03]  /*2b20*/  @!P5 LEA R10, P0, R8, R26, 0x1 ;  /* 0x0000001a080ad211 */ /* 0x004fc600078008ff */
[----:B------:R-:W-:Y:S02]  /*2b30*/  @!P5 IMAD R14, R2, UR21, R3 ;  /* 0x00000015020edc24 */ /* 0x000fe4000f8e0203 */
[----:B------:R-:W-:Y:S02]  /*2b40*/  @!P4 IMAD R3, R17, UR12, RZ ;  /* 0x0000000c1103cc24 */ /* 0x000fe4000f8e02ff */
[----:B------:R-:W-:Y:S02]  /*2b50*/  @!P5 IMAD.IADD R11, R9, 0x1, R14 ;  /* 0x00000001090bd824 */ /* 0x000fe400078e020e */
[C---:B------:R-:W-:Y:S02]  /*2b60*/  @!P4 IMAD R34, R18.reuse, UR13, R3 ;  /* 0x0000000d1222cc24 */ /* 0x040fe4000f8e0203 */
[----:B------:R-:W-:Y:S01]  /*2b70*/  @!P4 IMAD.WIDE.U32 R18, R18, UR12, R22 ;  /* 0x0000000c1212cc25 */ /* 0x000fe2000f8e0016 */
[----:B------:R-:W-:Y:S01]  /*2b80*/  @!P5 LEA.HI.X R11, R8, R27, R11, 0x1, P0 ;  /* 0x0000001b080bd211 */ /* 0x000fe200000f0c0b */
[----:B------:R-:W1:Y:S01]  /*2b90*/  @!P5 LDC.64 R22, c[0x0][0x220] ;  /* 0x00008800ff16db82 */ /* 0x000e620000000a00 */
[----:B----4-:R-:W-:Y:S01]  /*2ba0*/  @!P3 LEA R14, P0, R4, R30, 0x1 ;  /* 0x0000001e040eb211 */ /* 0x010fe200078008ff */
[----:B------:R-:W-:-:S02]  /*2bb0*/  @!P3 IMAD.IADD R5, R5, 0x1, R29 ;  /* 0x000000010505b824 */ /* 0x000fc400078e021d */
[----:B------:R-:W-:Y:S01]  /*2bc0*/  @!P5 IMAD R3, R35, UR12, RZ ;  /* 0x0000000c2303dc24 */ /* 0x000fe2000f8e02ff */
[----:B------:R-:W-:Y:S01]  /*2bd0*/  @!PT LDS RZ, [RZ] ;  /* 0x00000000fffff984 */ /* 0x000fe20000000800 */
[----:B------:R-:W-:Y:S01]  /*2be0*/  @!PT LDS RZ, [RZ] ;  /* 0x00000000fffff984 */ /* 0x000fe20000000800 */
[----:B------:R-:W-:Y:S01]  /*2bf0*/  @!PT LDS RZ, [RZ] ;  /* 0x00000000fffff984 */ /* 0x000fe20000000800 */
[----:B------:R-:W-:Y:S01]  /*2c00*/  @!P5 LDGSTS.E.BYPASS.LTC128B.128 [R0+0xc000], desc[UR6][R10.64] ;  /* 0x0c0000000a00dfae */ /* 0x000fe2000b901d46 */
[----:B------:R-:W-:Y:S01]  /*2c10*/  @!P3 IMAD R9, R15, UR12, RZ ;  /* 0x0000000c0f09bc24 */ /* 0x000fe2000f8e02ff */
[----:B------:R-:W-:Y:S01]  /*2c20*/  @!P3 LEA.HI.X R15, R4, R31, R5, 0x1, P0 ;  /* 0x0000001f040fb211 */ /* 0x000fe200000f0c05 */
[----:B------:R-:W-:Y:S01]  /*2c30*/  @!P5 IMAD R4, R2, UR13, R3 ;  /* 0x0000000d0204dc24 */ /* 0x000fe2000f8e0203 */
[----:B-----5:R-:W-:Y:S01]  /*2c40*/  @!P1 LEA R8, P0, R12, R32, 0x1 ;  /* 0x000000200c089211 */ /* 0x020fe200078008ff */
[----:B------:R-:W-:Y:S01]  /*2c50*/  @!P1 IMAD.IADD R3, R13, 0x1, R28 ;  /* 0x000000010d039824 */ /* 0x000fe200078e021c */
[----:B------:R2:W-:Y:S01]  /*2c60*/  @!P5 LDGSTS.E.BYPASS.LTC128B.128 [R0+0x10000], desc[UR6][R10.64+0x80] ;  /* 0x100000800a00dfae */ /* 0x0005e2000b901d46 */
[C---:B------:R-:W-:Y:S02]  /*2c70*/  @!P3 IMAD R26, R16.reuse, UR13, R9 ;  /* 0x0000000d101abc24 */ /* 0x040fe4000f8e0209 */
[----:B------:R-:W-:Y:S01]  /*2c80*/  @!P3 IMAD.WIDE.U32 R16, R16, UR12, R24 ;  /* 0x0000000c1010bc25 */ /* 0x000fe2000f8e0018 */
[----:B------:R-:W-:Y:S01]  /*2c90*/  @P4 STS.128 [R0+0xd000], RZ ;  /* 0x00d000ff00004388 */ /* 0x000fe20000000c00 */
[----:B------:R-:W-:-:S02]  /*2ca0*/  @!P1 LEA.HI.X R9, R12, R33, R3, 0x1, P0 ;  /* 0x000000210c099211 */ /* 0x000fc400000f0c03 */
[----:B------:R-:W3:Y:S01]  /*2cb0*/  @!P4 LDC.64 R12, c[0x0][0x220] ;  /* 0x00008800ff0ccb82 */ /* 0x000ee20000000a00 */
[----:B------:R-:W-:Y:S01]  /*2cc0*/  @P4 STS.128 [R0+0x11000], RZ ;  /* 0x011000ff00004388 */ /* 0x000fe20000000c00 */
[----:B------:R-:W-:-:S03]  /*2cd0*/  @!P5 IMAD.IADD R3, R7, 0x1, R4 ;  /* 0x000000010703d824 */ /* 0x000fc600078e0204 */
[----:B------:R-:W-:Y:S01]  /*2ce0*/  @!PT LDS RZ, [RZ] ;  /* 0x00000000fffff984 */ /* 0x000fe20000000800 */
[----:B------:R-:W-:Y:S01]  /*2cf0*/  @!PT LDS RZ, [RZ] ;  /* 0x00000000fffff984 */ /* 0x000fe20000000800 */
[----:B------:R-:W-:Y:S01]  /*2d00*/  @!PT LDS RZ, [RZ] ;  /* 0x00000000fffff984 */ /* 0x000fe20000000800 */
[----:B------:R-:W-:Y:S01]  /*2d10*/  @!P4 LDGSTS.E.BYPASS.LTC128B.128 [R0+0xd000], desc[UR6][R20.64] ;  /* 0x0d0000001400cfae */ /* 0x000fe2000b901d46 */
[----:B-1----:R-:W-:-:S03]  /*2d20*/  @!P5 LEA R4, P0, R6, R22, 0x1 ;  /* 0x000000160604d211 */ /* 0x002fc600078008ff */
[----:B------:R1:W-:Y:S01]  /*2d30*/  @!P4 LDGSTS.E.BYPASS.LTC128B.128 [R0+0x11000], desc[UR6][R20.64+0x80] ;  /* 0x110000801400cfae */ /* 0x0003e2000b901d46 */
[----:B------:R-:W-:Y:S02]  /*2d40*/  @!P5 LEA.HI.X R5, R6, R23, R3, 0x1, P0 ;  /* 0x000000170605d211 */ /* 0x000fe400000f0c03 */
[----:B------:R-:W-:Y:S01]  /*2d50*/  @!P1 IADD3 R2, P0, R2, 0x60, RZ ;  /* 0x0000006002029810 */ /* 0x000fe20007f1e0ff */
[----:B------:R-:W-:Y:S04]  /*2d60*/  @P3 STS.128 [R0+0xe000], RZ ;  /* 0x00e000ff00003388 */ /* 0x000fe80000000c00 */
[----:B------:R-:W-:Y:S01]  /*2d70*/  @P3 STS.128 [R0+0x12000], RZ ;  /* 0x012000ff00003388 */ /* 0x000fe20000000c00 */
[----:B------:R-:W-:Y:S02]  /*2d80*/  @!P1 IMAD.X R3, RZ, RZ, R35, P0 ;  /* 0x000000ffff039224 */ /* 0x000fe400000e0623 */
[----:B--2---:R-:W-:Y:S01]  /*2d90*/  VIADD R10, R164, 0x28 ;  /* 0x00000028a40a7836 */ /* 0x004fe20000000000 */
[----:B------:R-:W-:Y:S01]  /*2da0*/  @!PT LDS RZ, [RZ] ;  /* 0x00000000fffff984 */ /* 0x000fe20000000800 */
[----:B------:R-:W-:Y:S01]  /*2db0*/  @!PT LDS RZ, [RZ] ;  /* 0x00000000fffff984 */ /* 0x000fe20000000800 */
[----:B------:R-:W-:Y:S01]  /*2dc0*/  @!PT LDS RZ, [RZ] ;  /* 0x00000000fffff984 */ /* 0x000fe20000000800 */
[----:B------:R-:W-:Y:S01]  /*2dd0*/  @!P3 LDGSTS.E.BYPASS.LTC128B.128 [R0+0xe000], desc[UR6][R14.64] ;  /* 0x0e0000000e00bfae */ /* 0x000fe2000b901d46 */
[----:B------:R-:W-:-:S03]  /*2de0*/  @!P1 IMAD R3, R3, UR12, RZ ;  /* 0x0000000c03039c24 */ /* 0x000fc6000f8e02ff */
[----:B------:R2:W-:Y:S01]  /*2df0*/  @!P3 LDGSTS.E.BYPASS.LTC128B.128 [R0+0x12000], desc[UR6][R14.64+0x80] ;  /* 0x120000800e00bfae */ /* 0x0005e2000b901d46 */
[C---:B------:R-:W-:Y:S02]  /*2e00*/  @!P1 IMAD R11, R2.reuse, UR13, R3 ;  /* 0x0000000d020b9c24 */ /* 0x040fe4000f8e0203 */
[----:B------:R-:W-:Y:S01]  /*2e10*/  @!P1 IMAD.WIDE.U32 R2, R2, UR12, R36 ;  /* 0x0000000c02029c25 */ /* 0x000fe2000f8e0024 */
[----:B------:R-:W-:Y:S01]  /*2e20*/  @P1 STS.128 [R0+0xf000], RZ ;  /* 0x00f000ff00001388 */ /* 0x000fe20000000c00 */
[----:B------:R-:W-:Y:S02]  /*2e30*/  UMOV UR12, UR26 ;  /* 0x0000001a000c7c82 */ /* 0x000fe40008000000 */
[----:B------:R-:W-:Y:S01]  /*2e40*/  @!P1 IMAD.IADD R3, R3, 0x1, R11 ;  /* 0x0000000103039824 */ /* 0x000fe200078e020b */
        /* <DEDUP_REMOVED lines=54> */
[----:B------:R-:W3:Y:S01]  /*31b0*/  @!P5 LDG.E R43, desc[UR6][R2.64] ;  /* 0x00000006022bd981 */ /* 0x000ee2000c1e1900 */
[----:B--2---:R-:W-:-:S03]  /*31c0*/  SHF.R.S32.HI R0, RZ, 0x1f, R10 ;  /* 0x0000001fff007819 */ /* 0x004fc6000001140a */
[----:B------:R-:W2:Y:S01]  /*31d0*/  @!P6 LDG.E R42, desc[UR6][R2.64+0x20] ;  /* 0x00002006022ae981 */ /* 0x000ea2000c1e1900 */
[----:B------:R-:W-:-:S03]  /*31e0*/  @!P0 LEA R4, P1, R10, UR12, 0x2 ;  /* 0x0000000c0a048c11 */ /* 0x000fc6000f8210ff */
[----:B------:R1:W4:Y:S01]  /*31f0*/  @!P4 LDG.E R41, desc[UR6][R2.64+0x80] ;  /* 0x000080060229c981 */ /* 0x000322000c1e1900 */
[----:B------:R-:W-:-:S05]  /*3200*/  @!P0 LEA.HI.X R5, R10, UR11, R0, 0x2, P1 ;  /* 0x0000000b0a058c11 */ /* 0x000fca00088f1400 */
[----:B------:R5:W4:Y:S01]  /*3210*/  @!P0 LDG.E R40, desc[UR6][R4.64] ;  /* 0x0000000604288981 */ /* 0x000b22000c1e1900 */
[----:B------:R-:W-:-:S04]  /*3220*/  LEA.HI R0, R39, R38, RZ, 0x4 ;  /* 0x0000002627007211 */ /* 0x000fc800078f20ff */
[----:B------:R-:W-:-:S05]  /*3230*/  LOP3.LUT R0, R0, 0xfffffff0, RZ, 0xc0, !PT ;  /* 0xfffffff000007812 */ /* 0x000fca00078ec0ff */
[----:B------:R-:W-:Y:S02]  /*3240*/  IMAD.IADD R0, R38, 0x1, -R0 ;  /* 0x0000000126007824 */ /* 0x000fe400078e0a00 */
[----:B-1----:R-:W-:-:S03]  /*3250*/  VIADD R3, R164, 0xffffffc0 ;  /* 0xffffffc0a4037836 */ /* 0x002fc60000000000 */
[----:B------:R-:W-:Y:S01]  /*3260*/  SHF.R.S32.HI R2, RZ, 0x1f, R0 ;  /* 0x0000001fff027819 */ /* 0x000fe20000011400 */
[----:B-----5:R-:W-:-:S03]  /*3270*/  IMAD.SHL.U32 R4, R164, 0x4, RZ ;  /* 0x00000004a4047824 */ /* 0x020fc600078e00ff */
[----:B------:R-:W-:Y:S01]  /*3280*/  LEA.HI R2, R2, R0, RZ, 0x3 ;  /* 0x0000000002027211 */ /* 0x000fe200078f18ff */
[----:B------:R-:W-:Y:S01]  /*3290*/  IMAD.SHL.U32 R3, R3, 0x4, RZ ;  /* 0x0000000403037824 */ /* 0x000fe200078e00ff */
[----:B------:R1:W-:Y:S02]  /*32a0*/  STL [R1+0x18], R4 ;  /* 0x0000180401007387 */ /* 0x0003e40000100800 */
[----:B------:R-:W-:-:S05]  /*32b0*/  LOP3.LUT R2, R2, 0xfffffff8, RZ, 0xc0, !PT ;  /* 0xfffffff802027812 */ /* 0x000fca00078ec0ff */
[----:B------:R-:W-:Y:S02]  /*32c0*/  IMAD.IADD R0, R0, 0x1, -R2 ;  /* 0x0000000100007824 */ /* 0x000fe400078e0a02 */
[----:B------:R-:W-:Y:S01]  /*32d0*/  VIADD R2, R220, 0x2000 ;  /* 0x00002000dc027836 */ /* 0x000fe20000000000 */
[----:B-1----:R-:W-:Y:S02]  /*32e0*/  SHF.L.U64.HI R4, R164, 0x2, R6 ;  /* 0x00000002a4047819 */ /* 0x002fe40000010206 */
[C---:B------:R-:W-:Y:S02]  /*32f0*/  LOP3.LUT P0, RZ, R0.reuse, 0x2, RZ, 0xc0, !PT ;  /* 0x0000000200ff7812 */ /* 0x040fe4000780c0ff */
[----:B------:R-:W-:Y:S01]  /*3300*/  LOP3.LUT P1, RZ, R0, 0x4, RZ, 0xc0, !PT ;  /* 0x0000000400ff7812 */ /* 0x000fe2000782c0ff */
[----:B------:R-:W-:Y:S01]  /*3310*/  VIADD R0, R219, 0x2000 ;  /* 0x00002000db007836 */ /* 0x000fe20000000000 */
[----:B------:R-:W-:Y:S01]  /*3320*/  UIADD3 UR5, UR30, 0x80, URZ ;  /* 0x000000801e057890 */ /* 0x000fe2000fffe03f */
[----:B------:R-:W-:-:S03]  /*3330*/  SEL R2, R2, R220, !P2 ;  /* 0x000000dc02027207 */ /* 0x000fc60005000000 */
[----:B------:R-:W-:Y:S02]  /*3340*/  SEL R0, R0, R219, !P2 ;  /* 0x000000db00007207 */ /* 0x000fe40005000000 */
[----:B------:R-:W-:Y:S02]  /*3350*/  CS2R R38, SRZ ;  /* 0x0000000000267805 */ /* 0x000fe4000001ff00 */
[----:B------:R-:W-:Y:S02]  /*3360*/  CS2R R36, SRZ ;  /* 0x0000000000247805 */ /* 0x000fe4000001ff00 */
[----:B------:R-:W-:Y:S02]  /*3370*/  LEA R212, R2, UR4, 0x1 ;  /* 0x0000000402d47c11 */ /* 0x000fe4000f8e08ff */
[----:B------:R-:W-:Y:S02]  /*3380*/  LEA R211, R0, UR4, 0x1 ;  /* 0x0000000400d37c11 */ /* 0x000fe4000f8e08ff */
[----:B------:R-:W-:-:S02]  /*3390*/  SEL R218, R218, 0xffffffe0, !P0 ;  /* 0xffffffe0dada7807 */ /* 0x000fc40004000000 */
[----:B------:R-:W-:Y:S01]  /*33a0*/  SEL R217, R217, 0xffffffc0, !P1 ;  /* 0xffffffc0d9d97807 */ /* 0x000fe20004800000 */
[----:B------:R-:W-:Y:S01]  /*33b0*/  UISETP.GE.AND UP0, UPT, UR5, UR8, UPT ;  /* 0x000000080500728c */ /* 0x000fe2000bf06270 */
[----:B------:R-:W-:Y:S02]  /*33c0*/  UMOV UR13, UR23 ;  /* 0x00000017000d7c82 */ /* 0x000fe40008000000 */
[----:B------:R-:W-:Y:S01]  /*33d0*/  ULDC UR5, c[0x0][0x39c] ;  /* 0x0000e70000057ab9 */ /* 0x000fe20000000800 */
[----:B---3--:R-:W-:Y:S04]  /*33e0*/  STL [R1+0x8], R43 ;  /* 0x0000082b01007387 */ /* 0x008fe80000100800 */
[----:B--2---:R1:W-:Y:S04]  /*33f0*/  STL [R1+0xc], R42 ;  /* 0x00000c2a01007387 */ /* 0x0043e80000100800 */
[----:B----4-:R-:W-:Y:S04]  /*3400*/  STL [R1], R41 ;  /* 0x0000002901007387 */ /* 0x010fe80000100800 */
[----:B------:R2:W-:Y:S04]  /*3410*/  STL [R1+0x4], R40 ;  /* 0x0000042801007387 */ /* 0x0005e80000100800 */
[----:B------:R3:W-:Y:S04]  /*3420*/  STL [R1+0x14], R4 ;  /* 0x0000140401007387 */ /* 0x0007e80000100800 */
[----:B------:R3:W-:Y:S01]  /*3430*/  STL [R1+0x10], R3 ;  /* 0x0000100301007387 */ /* 0x0007e20000100800 */
[----:B-1----:R-:W-:-:S02]  /*3440*/  CS2R R42, SRZ ;  /* 0x00000000002a7805 */ /* 0x002fc4000001ff00 */
[----:B--2---:R-:W-:-:S07]  /*3450*/  CS2R R40, SRZ ;  /* 0x0000000000287805 */ /* 0x004fce000001ff00 */
.L_x_1290:
[----:B------:R-:W0:Y:S01]  /*3460*/  LDGDEPBAR ;  /* 0x00000000000079af */ /* 0x000e220000000000 */
[C---:B------:R-:W-:Y:S01]  /*3470*/  IADD3 R0, R212.reuse, R218, RZ ;  /* 0x000000dad4007210 */ /* 0x040fe20007ffe0ff */
[----:B------:R-:W-:Y:S01]  /*3480*/  UISETP.GE.AND UP3, UPT, UR9, 0x1, UPT ;  /* 0x000000010900788c */ /* 0x000fe2000bf66270 */
[----:B---3--:R-:W-:Y:S02]  /*3490*/  IADD3 R3, R212, R217, RZ ;  /* 0x000000d9d4037210 */ /* 0x008fe40007ffe0ff */
[----:B------:R-:W2:Y:S01]  /*34a0*/  LDL R206, [R1+0x2c] ;  /* 0x00002c0001ce7983 */ /* 0x000ea20000100800 */
[----:B------:R-:W-:Y:S01]  /*34b0*/  PLOP3.LUT P2, PT, PT, PT, UP0, 0x80, 0x0 ;  /* 0x000000000000781c */ /* 0x000fe20003f4f008 */
[----:B------:R-:W-:Y:S01]  /*34c0*/  IMAD.IADD R2, R0, 0x1, R217 ;  /* 0x0000000100027824 */ /* 0x000fe200078e02d9 */
[----:B------:R-:W-:Y:S02]  /*34d0*/  PLOP3.LUT P0, PT, PT, PT, UP0, 0x80, 0x0 ;  /* 0x000000000000781c */ /* 0x000fe40003f0f008 */
[----:B------:R-:W3:Y:S01]  /*34e0*/  LDL R205, [R1+0x8] ;  /* 0x0000080001cd7983 */ /* 0x000ee20000100800 */
[----:B------:R-:W-:Y:S02]  /*34f0*/  PLOP3.LUT P5, PT, PT, PT, UP0, 0x80, 0x0 ;  /* 0x000000000000781c */ /* 0x000fe40003faf008 */
[----:B------:R-:W-:Y:S02]  /*3500*/  PLOP3.LUT P6, PT, PT, PT, UP0, 0x80, 0x0 ;  /* 0x000000000000781c */ /* 0x000fe40003fcf008 */
[----:B------:R-:W4:Y:S01]  /*3510*/  LDL R204, [R1+0xc] ;  /* 0x00000c0001cc7983 */ /* 0x000f220000100800 */
[----:B------:R-:W-:Y:S04]  /*3520*/  PLOP3.LUT P3, PT, PT, PT, UP0, 0x80, 0x0 ;  /* 0x000000000000781c */ /* 0x000fe80003f6f008 */
[----:B------:R-:W-:Y:S05]  /*3530*/  STL [R1+0x88], R52 ;  /* 0x0000883401007387 */ /* 0x000fea0000100800 */
        /* <DEDUP_REMOVED lines=15> */
[----:B------:R-:W-:Y:S01]  /*3630*/  STL [R1+0x48], R36 ;  /* 0x0000482401007387 */ /* 0x000fe20000100800 */
[----:B------:R-:W-:Y:S04]  /*3640*/  DEPBAR.LE SB0, 0x0 ;  /* 0x000080000000791a */ /* 0x000fe80000000000 */
[----:B------:R-:W-:Y:S06]  /*3650*/  BAR.SYNC.DEFER_BLOCKING 0x0 ;  /* 0x0000000000007b1d */ /* 0x000fec0000010000 */
[----:B------:R-:W-:Y:S05]  /*3660*/  LDSM.16.M88.4 R32, [R212] ;  /* 0x00000000d420783b */ /* 0x000fea0000000200 */
[----:B------:R-:W1:Y:S05]  /*3670*/  LDSM.16.M88.4 R16, [R214+UR4+0xc000] ;  /* 0x00c00004d610783b */ /* 0x000e6a0008000200 */
[----:B------:R-:W1:Y:S05]  /*3680*/  LDSM.16.M88.4 R28, [R212+0x1000] ;  /* 0x00100000d41c783b */ /* 0x000e6a0000000200 */
[----:B------:R-:W1:Y:S05]  /*3690*/  LDSM.16.M88.4 R164, [R214+UR4+0xc800] ;  /* 0x00c80004d6a4783b */ /* 0x000e6a0008000200 */
[----:B------:R-:W-:Y:S05]  /*36a0*/  LDSM.16.M88.4 R168, [R0] ;  /* 0x0000000000a8783b */ /* 0x000fea0000000200 */
[----:B------:R-:W1:Y:S05]  /*36b0*/  LDSM.16.M88.4 R172, [R213] ;  /* 0x00000000d5ac783b */ /* 0x000e6a0000000200 */
[----:B------:R-:W1:Y:S05]  /*36c0*/  LDSM.16.M88.4 R176, [R0+0x1000] ;  /* 0x0010000000b0783b */ /* 0x000e6a0000000200 */
[----:B------:R-:W1:Y:S05]  /*36d0*/  LDSM.16.M88.4 R180, [R213+0x800] ;  /* 0x00080000d5b4783b */ /* 0x000e6a0000000200 */
[----:B------:R-:W-:Y:S01]  /*36e0*/  LDSM.16.M88.4 R184, [R3] ;  /* 0x0000000003b8783b */ /* 0x000fe20000000200 */
[-C--:B-1----:R-:W-:Y:S04]  /*36f0*/  HMMA.16816.F32.BF16 R4, R32, R16.reuse, RZ ;  /* 0x000000102004723c */ /* 0x082fe800000418ff */
[----:B------:R-:W1:Y:S02]  /*3700*/  LDSM.16.M88.4 R188, [R216] ;  /* 0x00000000d8bc783b */ /* 0x000e640000000200 */
[C---:B------:R-:W-:Y:S03]  /*3710*/  HMMA.16816.F32.BF16 R8, R28.reuse, R16, RZ ;  /* 0x000000101c08723c */ /* 0x040fe600000418ff */
[----:B------:R-:W-:Y:S03]  /*3720*/  LDSM.16.M88.4 R192, [R216+0x800] ;  /* 0x00080000d8c0783b */ /* 0x000fe60000000200 */
[-C--:B------:R-:W-:Y:S02]  /*3730*/  HMMA.16816.F32.BF16 R12, R28, R18.reuse, RZ ;  /* 0x000000121c0c723c */ /* 0x080fe400000418ff */
[----:B------:R-:W-:Y:S04]  /*3740*/  LDSM.16.M88.4 R196, [R2] ;  /* 0x0000000002c4783b */ /* 0x000fe80000000200 */
[C---:B------:R-:W-:Y:S01]  /*3750*/  HMMA.16816.F32.BF16 R16, R32.reuse, R18, RZ ;  /* 0x000000122010723c */ /* 0x040fe200000418ff */
[----:B------:R-:W-:Y:S05]  /*3760*/  LDSM.16.M88.4 R200, [R215] ;  /* 0x00000000d7c8783b */ /* 0x000fea0000000200 */
[-C--:B------:R-:W-:Y:S06]  /*3770*/  HMMA.16816.F32.BF16 R20, R32, R164.reuse, RZ ;  /* 0x000000a42014723c */ /* 0x080fec00000418ff */
[C---:B------:R-:W-:Y:S06]  /*3780*/  HMMA.16816.F32.BF16 R24, R28.reuse, R164, RZ ;  /* 0x000000a41c18723c */ /* 0x040fec00000418ff */
[-C--:B------:R-:W-:Y:S06]  /*3790*/  HMMA.16816.F32.BF16 R28, R28, R166.reuse, RZ ;  /* 0x000000a61c1c723c */ /* 0x080fec00000418ff */
[----:B------:R-:W-:Y:S01]  /*37a0*/  HMMA.16816.F32.BF16 R32, R32, R166, RZ ;  /* 0x000000a62020723c */ /* 0x000fe200000418ff */
[----:B------:R-:W1:Y:S05]  /*37b0*/  LDSM.16.M88.4 R164, [R3+0x1000] ;  /* 0x0010000003a4783b */ /* 0x000e6a0000000200 */
[-C--:B------:R-:W-:Y:S06]  /*37c0*/  HMMA.16816.F32.BF16 R4, R168, R172.reuse, R4 ;  /* 0x000000aca804723c */ /* 0x080fec0000041804 */
[C---:B------:R-:W-:Y:S06]  /*37d0*/  HMMA.16816.F32.BF16 R8, R176.reuse, R172, R8 ;  /* 0x000000acb008723c */ /* 0x040fec0000041808 */
        /* <DEDUP_REMOVED lines=8> */
[----:B------:R-:W2:Y:S05]  /*3860*/  LDSM.16.M88.4 R168, [R2+0x1000] ;  /* 0x0010000002a8783b */ /* 0x000eaa0000000200 */
[-C--:B-1----:R-:W-:Y:S01]  /*3870*/  HMMA.16816.F32.BF16 R4, R184, R188.reuse, R4 ;  /* 0x000000bcb804723c */ /* 0x082fe20000041804 */
[----:B------:R-:W1:Y:S05]  /*3880*/  LDSM.16.M88.4 R180, [R214+UR4+0x10000] ;  /* 0x01000004d6b4783b */ /* 0x000e6a0008000200 */
[C---:B------:R-:W-:Y:S06]  /*3890*/  HMMA.16816.F32.BF16 R8, R164.reuse, R188, R8 ;  /* 0x000000bca408723c */ /* 0x040fec0000041808 */
[-C--:B------:R-:W-:Y:S06]  /*38a0*/  HMMA.16816.F32.BF16 R12, R164, R190.reuse, R12 ;  /* 0x000000bea40c723c */ /* 0x080fec000004180c */
[C---:B------:R-:W-:Y:S01]  /*38b0*/  HMMA.16816.F32.BF16 R16, R184.reuse, R190, R16 ;  /* 0x000000beb810723c */ /* 0x040fe20000041810 */
[----:B------:R-:W-:Y:S05]  /*38c0*/  LDSM.16.M88.4 R188, [R0+0x2000] ;  /* 0x0020000000bc783b */ /* 0x000fea0000000200 */
[-C--:B------:R-:W-:Y:S06]  /*38d0*/  HMMA.16816.F32.BF16 R20, R184, R192.reuse, R20 ;  /* 0x000000c0b814723c */ /* 0x080fec0000041814 */
[C---:B------:R-:W-:Y:S06]  /*38e0*/  HMMA.16816.F32.BF16 R24, R164.reuse, R192, R24 ;  /* 0x000000c0a418723c */ /* 0x040fec0000041818 */
[-C--:B------:R-:W-:Y:S01]  /*38f0*/  HMMA.16816.F32.BF16 R28, R164, R194.reuse, R28 ;  /* 0x000000c2a41c723c */ /* 0x080fe2000004181c */
[----:B------:R-:W4:Y:S05]  /*3900*/  LDSM.16.M88.4 R164, [R212+0x3000] ;  /* 0x00300000d4a4783b */ /* 0x000f2a0000000200 */
[----:B------:R-:W-:Y:S01]  /*3910*/  HMMA.16816.F32.BF16 R32, R184, R194, R32 ;  /* 0x000000c2b820723c */ /* 0x000fe20000041820 */
[----:B------:R-:W4:Y:S05]  /*3920*/  LDSM.16.M88.4 R184, [R214+UR4+0x10800] ;  /* 0x01080004d6b8783b */ /* 0x000f2a0008000200 */
[-C--:B------:R-:W-:Y:S01]  /*3930*/  HMMA.16816.F32.BF16 R4, R196, R200.reuse, R4 ;  /* 0x000000c8c404723c */ /* 0x080fe20000041804 */
[----:B------:R-:W4:Y:S05]  /*3940*/  LDSM.16.M88.4 R192, [R213+0x4000] ;  /* 0x00400000d5c0783b */ /* 0x000f2a0000000200 */
[C---:B--2---:R-:W-:Y:S04]  /*3950*/  HMMA.16816.F32.BF16 R8, R168.reuse, R200, R8 ;  /* 0x000000c8a808723c */ /* 0x044fe80000041808 */
[----:B---3--:R-:W-:Y:S02]  /*3960*/  FSETP.NEU.FTZ.AND P4, PT, R205, -INF , PT ;  /* 0xff800000cd00780b */ /* 0x008fe40003f9d000 */
[-C--:B------:R-:W-:Y:S06]  /*3970*/  HMMA.16816.F32.BF16 R12, R168, R202.reuse, R12 ;  /* 0x000000caa80c723c */ /* 0x080fec000004180c */
[C---:B------:R-:W-:Y:S01]  /*3980*/  HMMA.16816.F32.BF16 R16, R196.reuse, R202, R16 ;  /* 0x000000cac410723c */ /* 0x040fe20000041810 */
[----:B------:R-:W-:Y:S05]  /*3990*/  LDSM.16.M88.4 R200, [R216+0x4000] ;  /* 0x00400000d8c8783b */ /* 0x000fea0000000200 */
[-C--:B------:R-:W-:Y:S06]  /*39a0*/  HMMA.16816.F32.BF16 R20, R196, R172.reuse, R20 ;  /* 0x000000acc414723c */ /* 0x080fec0000041814 */
[C---:B------:R-:W-:Y:S06]  /*39b0*/  HMMA.16816.F32.BF16 R24, R168.reuse, R172, R24 ;  /* 0x000000aca818723c */ /* 0x040fec0000041818 */
[-C--:B------:R-:W-:Y:S01]  /*39c0*/  HMMA.16816.F32.BF16 R28, R168, R174.reuse, R28 ;  /* 0x000000aea81c723c */ /* 0x080fe2000004181c */
[----:B------:R-:W2:Y:S05]  /*39d0*/  LDSM.16.M88.4 R168, [R0+0x3000] ;  /* 0x0030000000a8783b */ /* 0x000eaa0000000200 */
        /* <DEDUP_REMOVED lines=11> */
[----:B------:R4:W1:Y:S05]  /*3a90*/  LDSM.16.M88.4 R164, [R3+0x3000] ;  /* 0x0030000003a4783b */ /* 0x00086a0000000200 */
[----:B------:R-:W-:Y:S01]  /*3aa0*/  HMMA.16816.F32.BF16 R32, R176, R186, R32 ;  /* 0x000000bab020723c */ /* 0x000fe20000041820 */
[----:B------:R-:W1:Y:S05]  /*3ab0*/  LDSM.16.M88.4 R176, [R216+0x4800] ;  /* 0x00480000d8b0783b */ /* 0x000e6a0000000200 */
[-C--:B------:R-:W-:Y:S01]  /*3ac0*/  HMMA.16816.F32.BF16 R4, R188, R192.reuse, R4 ;  /* 0x000000c0bc04723c */ /* 0x080fe20000041804 */
[----:B------:R-:W1:Y:S05]  /*3ad0*/  LDSM.16.M88.4 R184, [R215+0x4000] ;  /* 0x00400000d7b8783b */ /* 0x000e6a0000000200 */
[C---:B--2---:R-:W-:Y:S06]  /*3ae0*/  HMMA.16816.F32.BF16 R8, R168.reuse, R192, R8 ;  /* 0x000000c0a808723c */ /* 0x044fec0000041808 */
[-C--:B------:R-:W-:Y:S05]  /*3af0*/  HMMA.16816.F32.BF16 R12, R168, R194.reuse, R12 ;  /* 0x000000c2a80c723c */ /* 0x080fea000004180c */
[----:B----4-:R-:W-:Y:S01]  /*3b00*/  FMUL.FTZ R3, R204, 1.4426950216293334961 ;  /* 0x3fb8aa3bcc037820 */ /* 0x010fe20000410000 */
[C---:B------:R-:W-:Y:S06]  /*3b10*/  HMMA.16816.F32.BF16 R16, R188.reuse, R194, R16 ;  /* 0x000000c2bc10723c */ /* 0x040fec0000041810 */
[-C--:B---3--:R-:W-:Y:S06]  /*3b20*/  HMMA.16816.F32.BF16 R20, R188, R172.reuse, R20 ;  /* 0x000000acbc14723c */ /* 0x088fec0000041814 */
[C---:B------:R-:W-:Y:S06]  /*3b30*/  HMMA.16816.F32.BF16 R24, R168.reuse, R172, R24 ;  /* 0x000000aca818723c */ /* 0x040fec0000041818 */
[-C--:B------:R-:W-:Y:S01]  /*3b40*/  HMMA.16816.F32.BF16 R28, R168, R174.reuse, R28 ;  /* 0x000000aea81c723c */ /* 0x080fe2000004181c */
[----:B------:R-:W2:Y:S05]  /*3b50*/  LDSM.16.M88.4 R168, [R2+0x3000] ;  /* 0x0030000002a8783b */ /* 0x000eaa0000000200 */
[----:B------:R-:W-:Y:S06]  /*3b60*/  HMMA.16816.F32.BF16 R32, R188, R174, R32 ;  /* 0x000000aebc20723c */ /* 0x000fec0000041820 */
        /* <DEDUP_REMOVED lines=8> */
[-C--:B------:R-:W-:Y:S06]  /*3bf0*/  HMMA.16816.F32.BF16 R4, R180, R184.reuse, R4 ;  /* 0x000000b8b404723c */ /* 0x080fec0000041804 */
[C---:B--2---:R-:W-:Y:S06]  /*3c00*/  HMMA.16816.F32.BF16 R8, R168.reuse, R184, R8 ;  /* 0x000000b8a808723c */ /* 0x044fec0000041808 */
[-C--:B------:R-:W-:Y:S06]  /*3c10*/  HMMA.16816.F32.BF16 R12, R168, R186.reuse, R12 ;  /* 0x000000baa80c723c */ /* 0x080fec000004180c */
[C---:B------:R-:W-:Y:S06]  /*3c20*/  HMMA.16816.F32.BF16 R16, R180.reuse, R186, R16 ;  /* 0x000000bab410723c */ /* 0x040fec0000041810 */
[----:B------:R-:W-:Y:S01]  /*3c30*/  FMUL.FTZ R4, R4, UR5 ;  /* 0x0000000504047c20 */ /* 0x000fe20008410000 */
[----:B------:R-:W-:Y:S01]  /*3c40*/  FMUL.FTZ R5, R5, UR5 ;  /* 0x0000000505057c20 */ /* 0x000fe20008410000 */
[----:B------:R-:W-:Y:S02]  /*3c50*/  FMUL.FTZ R6, R6, UR5 ;  /* 0x0000000506067c20 */ /* 0x000fe40008410000 */
[----:B------:R-:W1:Y:S01]  /*3c60*/  MUFU.TANH R243, R4 ;  /* 0x0000000400f37308 */ /* 0x000e620000002400 */
[----:B------:R-:W-:Y:S01]  /*3c70*/  FMUL.FTZ R7, R7, UR5 ;  /* 0x0000000507077c20 */ /* 0x000fe20008410000 */
[----:B------:R-:W-:Y:S01]  /*3c80*/  FMUL.FTZ R10, R10, UR5 ;  /* 0x000000050a0a7c20 */ /* 0x000fe20008410000 */
[----:B------:R-:W-:Y:S01]  /*3c90*/  FMUL.FTZ R11, R11, UR5 ;  /* 0x000000050b0b7c20 */ /* 0x000fe20008410000 */
[----:B------:R-:W-:Y:S01]  /*3ca0*/  FMUL.FTZ R8, R8, UR5 ;  /* 0x0000000508087c20 */ /* 0x000fe20008410000 */
[----:B------:R-:W-:Y:S05]  /*3cb0*/  FMUL.FTZ R9, R9, UR5 ;  /* 0x0000000509097c20 */ /* 0x000fea0008410000 */
[----:B------:R-:W-:Y:S01]  /*3cc0*/  MUFU.TANH R198, R11 ;  /* 0x0000000b00c67308 */ /* 0x000fe20000002400 */
[----:B------:R-:W-:Y:S01]  /*3cd0*/  FMUL.FTZ R12, R12, UR5 ;  /* 0x000000050c0c7c20 */ /* 0x000fe20008410000 */
[----:B------:R-:W-:Y:S01]  /*3ce0*/  FMUL.FTZ R13, R13, UR5 ;  /* 0x000000050d0d7c20 */ /* 0x000fe20008410000 */
[----:B------:R-:W-:Y:S01]  /*3cf0*/  FMUL.FTZ R14, R14, UR5 ;  /* 0x000000050e0e7c20 */ /* 0x000fe20008410000 */
[----:B------:R-:W-:Y:S01]  /*3d00*/  FMUL.FTZ R15, R15, UR5 ;  /* 0x000000050f0f7c20 */ /* 0x000fe20008410000 */
[----:B------:R-:W-:Y:S01]  /*3d10*/  FMUL.FTZ R16, R16, UR5 ;  /* 0x0000000510107c20 */ /* 0x000fe20008410000 */
[----:B------:R-:W-:Y:S04]  /*3d20*/  FMUL.FTZ R17, R17, UR5 ;  /* 0x0000000511117c20 */ /* 0x000fe80008410000 */
[----:B------:R-:W2:Y:S01]  /*3d30*/  MUFU.TANH R248, R5 ;  /* 0x0000000500f87308 */ /* 0x000ea20000002400 */
[----:B------:R-:W-:Y:S01]  /*3d40*/  FMUL.FTZ R18, R18, UR5 ;  /* 0x0000000512127c20 */ /* 0x000fe20008410000 */
[----:B------:R-:W-:Y:S01]  /*3d50*/  FMUL.FTZ R19, R19, UR5 ;  /* 0x0000000513137c20 */ /* 0x000fe20008410000 */
[----:B-1----:R-:W-:Y:S07]  /*3d60*/  MOV R2, R243 ;  /* 0x000000f300027202 */ /* 0x002fee0000000f00 */
[----:B------:R-:W-:Y:S10]  /*3d70*/  MUFU.TANH R44, R6 ;  /* 0x00000006002c7308 */ /* 0x000ff40000002400 */
[----:B------:R1:W3:Y:S10]  /*3d80*/  MUFU.TANH R43, R7 ;  /* 0x00000007002b7308 */ /* 0x0002f40000002400 */
[----:B------:R4:W-:Y:S10]  /*3d90*/  MUFU.TANH R199, R10 ;  /* 0x0000000a00c77308 */ /* 0x0009f40000002400 */
[----:B------:R2:W-:Y:S01]  /*3da0*/  MUFU.TANH R193, R9 ;  /* 0x0000000900c17308 */ /* 0x0005e20000002400 */
[----:B-1----:R-:W1:Y:S09]  /*3db0*/  LDSM.16.M88.4 R4, [R215+0x4800] ;  /* 0x00480000d704783b */ /* 0x002e720000000200 */
[----:B------:R3:W-:Y:S01]  /*3dc0*/  MUFU.TANH R195, R8 ;  /* 0x0000000800c37308 */ /* 0x0007e20000002400 */
[----:B----4-:R-:W4:Y:S09]  /*3dd0*/  LDL R10, [R1] ;  /* 0x00000000010a7983 */ /* 0x010f320000100800 */
[----:B------:R-:W-:Y:S01]  /*3de0*/  MUFU.TANH R191, R12 ;  /* 0x0000000c00bf7308 */ /* 0x000fe20000002400 */
[----:B--2---:R-:W-:Y:S04]  /*3df0*/  MOV R9, UR24 ;  /* 0x0000001800097c02 */ /* 0x004fe80008000f00 */
[----:B------:R-:W-:Y:S02]  /*3e00*/  @P2 LEA R9, R9, R206, 0x7 ;  /* 0x000000ce09092211 */ /* 0x000fe400078e38ff */
[----:B------:R-:W-:Y:S03]  /*3e10*/  PLOP3.LUT P2, PT, PT, PT, UP0, 0x80, 0x0 ;  /* 0x000000000000781c */ /* 0x000fe60003f4f008 */
[----:B------:R-:W-:Y:S01]  /*3e20*/  MUFU.TANH R190, R13 ;  /* 0x0000000d00be7308 */ /* 0x000fe20000002400 */
[----:B---3--:R-:W-:Y:S01]  /*3e30*/  FMUL.FTZ R8, R205, 1.4426950216293334961 ;  /* 0x3fb8aa3bcd087820 */ /* 0x008fe20000410000 */
[C---:B------:R-:W-:Y:S01]  /*3e40*/  @P0 VIADD R0, R9.reuse, 0x1 ;  /* 0x0000000109000836 */ /* 0x040fe20000000000 */
[----:B------:R-:W-:Y:S02]  /*3e50*/  PLOP3.LUT P0, PT, PT, PT, UP0, 0x80, 0x0 ;  /* 0x000000000000781c */ /* 0x000fe40003f0f008 */
[----:B------:R-:W-:Y:S02]  /*3e60*/  @P5 ISETP.GE.AND P5, PT, R9, UR8, PT ;  /* 0x0000000809005c0c */ /* 0x000fe4000bfa6270 */
[----:B------:R-:W-:Y:S03]  /*3e70*/  FSEL R8, R8, RZ, P4 ;  /* 0x000000ff08087208 */ /* 0x000fe60002000000 */
[----:B------:R-:W-:Y:S01]  /*3e80*/  MUFU.TANH R197, R14 ;  /* 0x0000000e00c57308 */ /* 0x000fe20000002400 */
[----:B------:R-:W-:Y:S02]  /*3e90*/  @P6 ISETP.GE.AND P6, PT, R0, UR8, PT ;  /* 0x0000000800006c0c */ /* 0x000fe4000bfc6270 */
[----:B------:R-:W-:Y:S02]  /*3ea0*/  MOV R0, R248 ;  /* 0x000000f800007202 */ /* 0x000fe40000000f00 */
[----:B------:R-:W-:Y:S02]  /*3eb0*/  @P2 FSEL R2, R243, -INF , !P5 ;  /* 0xff800000f3022808 */ /* 0x000fe40006800000 */
[----:B------:R-:W-:Y:S03]  /*3ec0*/  FSETP.NEU.FTZ.AND P4, PT, R204, -INF , PT ;  /* 0xff800000cc00780b */ /* 0x000fe60003f9d000 */
[----:B------:R-:W2:Y:S01]  /*3ed0*/  MUFU.TANH R196, R15 ;  /* 0x0000000f00c47308 */ /* 0x000ea20000002400 */
[-C--:B-1----:R-:W-:Y:S01]  /*3ee0*/  HMMA.16816.F32.BF16 R20, R180, R4.reuse, R20 ;  /* 0x00000004b414723c */ /* 0x082fe20000041814 */
[----:B------:R-:W-:Y:S02]  /*3ef0*/  PLOP3.LUT P2, PT, PT, PT, UP0, 0x80, 0x0 ;  /* 0x000000000000781c */ /* 0x000fe40003f4f008 */
[--C-:B------:R-:W-:Y:S01]  /*3f00*/  FFMA.FTZ R2, R2, UR10, -R8.reuse ;  /* 0x0000000a02027c23 */ /* 0x100fe20008010808 */
[----:B------:R-:W-:Y:S02]  /*3f10*/  @P0 FSEL R0, R248, -INF , !P6 ;  /* 0xff800000f8000808 */ /* 0x000fe40007000000 */
[C---:B------:R-:W-:Y:S03]  /*3f20*/  HMMA.16816.F32.BF16 R24, R168.reuse, R4, R24 ;  /* 0x00000004a818723c */ /* 0x040fe60000041818 */
[----:B------:R1:W3:Y:S01]  /*3f30*/  MUFU.EX2 R11, R2 ;  /* 0x00000002000b7308 */ /* 0x0002e20000000800 */
[----:B------:R-:W4:Y:S01]  /*3f40*/  LDL R5, [R1+0x4] ;  /* 0x0000040001057983 */ /* 0x000f220000100800 */
[----:B------:R-:W-:Y:S01]  /*3f50*/  PLOP3.LUT P0, PT, PT, PT, UP0, 0x80, 0x0 ;  /* 0x000000000000781c */ /* 0x000fe20003f0f008 */
[----:B------:R-:W-:Y:S01]  /*3f60*/  FFMA.FTZ R0, R0, UR10, -R8 ;  /* 0x0000000a00007c23 */ /* 0x000fe20008010808 */
[-C--:B------:R-:W-:Y:S06]  /*3f70*/  HMMA.16816.F32.BF16 R28, R168, R6.reuse, R28 ;  /* 0x00000006a81c723c */ /* 0x080fec000004181c */
[----:B------:R-:W4:Y:S01]  /*3f80*/  MUFU.TANH R247, R16 ;  /* 0x0000001000f77308 */ /* 0x000f220000002400 */
[----:B------:R-:W-:Y:S01]  /*3f90*/  MOV R4, R43 ;  /* 0x0000002b00047202 */ /* 0x000fe20000000f00 */
[----:B------:R-:W-:Y:S08]  /*3fa0*/  HMMA.16816.F32.BF16 R32, R180, R6, R32 ;  /* 0x00000006b420723c */ /* 0x000ff00000041820 */
[----:B------:R3:W-:Y:S03]  /*3fb0*/  MUFU.EX2 R52, R0 ;  /* 0x0000000000347308 */ /* 0x0007e60000000800 */
[----:B-1----:R-:W-:Y:S01]  /*3fc0*/  IMAD.MOV.U32 R2, RZ, RZ, R44 ;  /* 0x000000ffff027224 */ /* 0x002fe200078e002c */
[----:B------:R-:W-:Y:S01]  /*3fd0*/  @P3 FSEL R2, R44, -INF , !P5 ;  /* 0xff8000002c023808 */ /* 0x000fe20006800000 */
[----:B------:R-:W-:Y:S01]  /*3fe0*/  FMUL.FTZ R20, R20, UR5 ;  /* 0x0000000514147c20 */ /* 0x000fe20008410000 */
[----:B------:R-:W-:Y:S02]  /*3ff0*/  PLOP3.LUT P3, PT, PT, PT, UP0, 0x80, 0x0 ;  /* 0x000000000000781c */ /* 0x000fe40003f6f008 */
[----:B------:R-:W-:Y:S01]  /*4000*/  FSEL R3, R3, RZ, P4 ;  /* 0x000000ff03037208 */ /* 0x000fe20002000000 */
[----:B------:R-:W-:Y:S01]  /*4010*/  FMUL.FTZ R21, R21, UR5 ;  /* 0x0000000515157c20 */ /* 0x000fe20008410000 */
[----:B------:R-:W-:Y:S01]  /*4020*/  MUFU.TANH R246, R17 ;  /* 0x0000001100f67308 */ /* 0x000fe20000002400 */
[----:B------:R-:W-:Y:S01]  /*4030*/  @P2 FSEL R4, R43, -INF , !P6 ;  /* 0xff8000002b042808 */ /* 0x000fe20007000000 */
[----:B------:R-:W-:Y:S01]  /*4040*/  FMUL.FTZ R22, R22, UR5 ;  /* 0x0000000516167c20 */ /* 0x000fe20008410000 */
[----:B------:R-:W-:Y:S01]  /*4050*/  PLOP3.LUT P2, PT, PT, PT, UP0, 0x80, 0x0 ;  /* 0x000000000000781c */ /* 0x000fe20003f4f008 */
[----:B------:R-:W-:Y:S01]  /*4060*/  FMUL.FTZ R23, R23, UR5 ;  /* 0x0000000517177c20 */ /* 0x000fe20008410000 */
[----:B--2---:R-:W-:Y:S01]  /*4070*/  MOV R6, R196 ;  /* 0x000000c400067202 */ /* 0x004fe20000000f00 */
[----:B------:R-:W-:Y:S01]  /*4080*/  FMUL.FTZ R28, R28, UR5 ;  /* 0x000000051c1c7c20 */ /* 0x000fe20008410000 */
[----:B------:R-:W-:Y:S03]  /*4090*/  MOV R180, 0x40 ;  /* 0x0000004000b47802 */ /* 0x000fe60000000f00 */
[----:B------:R-:W1:Y:S01]  /*40a0*/  MUFU.TANH R251, R18 ;  /* 0x0000001200fb7308 */ /* 0x000e620000002400 */
[----:B---3--:R-:W-:Y:S01]  /*40b0*/  FFMA.FTZ R0, R2, UR10, -R3 ;  /* 0x0000000a02007c23 */ /* 0x008fe20008010803 */
[----:B------:R-:W-:Y:S01]  /*40c0*/  FMUL.FTZ R24, R24, UR5 ;  /* 0x0000000518187c20 */ /* 0x000fe20008410000 */
[----:B------:R-:W-:Y:S01]  /*40d0*/  FMUL.FTZ R25, R25, UR5 ;  /* 0x0000000519197c20 */ /* 0x000fe20008410000 */
[----:B------:R-:W-:Y:S01]  /*40e0*/  FMUL.FTZ R26, R26, UR5 ;  /* 0x000000051a1a7c20 */ /* 0x000fe20008410000 */
[----:B------:R-:W-:Y:S01]  /*40f0*/  FMUL.FTZ R27, R27, UR5 ;  /* 0x000000051b1b7c20 */ /* 0x000fe20008410000 */
[----:B------:R-:W-:Y:S01]  /*4100*/  FMUL.FTZ R29, R29, UR5 ;  /* 0x000000051d1d7c20 */ /* 0x000fe20008410000 */
[----:B------:R-:W-:Y:S03]  /*4110*/  FMUL.FTZ R32, R32, UR5 ;  /* 0x0000000520207c20 */ /* 0x000fe60008410000 */
[----:B------:R2:W-:Y:S01]  /*4120*/  MUFU.EX2 R45, R0 ;  /* 0x00000000002d7308 */ /* 0x0005e20000000800 */
[----:B------:R-:W-:Y:S01]  /*4130*/  FMUL.FTZ R33, R33, UR5 ;  /* 0x0000000521217c20 */ /* 0x000fe20008410000 */
[----:B------:R-:W-:Y:S01]  /*4140*/  FMUL.FTZ R34, R34, UR5 ;  /* 0x0000000522227c20 */ /* 0x000fe20008410000 */
[----:B------:R-:W-:Y:S01]  /*4150*/  FMUL.FTZ R35, R35, UR5 ;  /* 0x0000000523237c20 */ /* 0x000fe20008410000 */
[----:B------:R-:W-:Y:S02]  /*4160*/  IMAD.MOV.U32 R182, RZ, RZ, R11 ;  /* 0x000000ffffb67224 */ /* 0x000fe400078e000b */
[----:B------:R-:W-:Y:S01]  /*4170*/  FMUL.FTZ R30, R30, UR5 ;  /* 0x000000051e1e7c20 */ /* 0x000fe20008410000 */
[----:B------:R-:W-:Y:S01]  /*4180*/  FMUL.FTZ R31, R31, UR5 ;  /* 0x000000051f1f7c20 */ /* 0x000fe20008410000 */
[----:B------:R-:W-:Y:S02]  /*4190*/  SEL R217, R180, 0xffffffc0, !P1 ;  /* 0xffffffc0b4d97807 */ /* 0x000fe40004800000 */
[----:B------:R-:W-:Y:S01]  /*41a0*/  MUFU.TANH R250, R19 ;  /* 0x0000001300fa7308 */ /* 0x000fe20000002400 */
[----:B------:R-:W3:Y:S09]  /*41b0*/  LDL R180, [R1+0x18] ;  /* 0x0000180001b47983 */ /* 0x000ef20000100800 */
[----:B------:R-:W1:Y:S01]  /*41c0*/  MUFU.TANH R244, R20 ;  /* 0x0000001400f47308 */ /* 0x000e620000002400 */
[----:B--2---:R-:W-:Y:S01]  /*41d0*/  FFMA.FTZ R0, R4, UR10, -R3 ;  /* 0x0000000a04007c23 */ /* 0x004fe20008010803 */
[----:B------:R-:W-:Y:S01]  /*41e0*/  IMAD.MOV.U32 R4, RZ, RZ, R193 ;  /* 0x000000ffff047224 */ /* 0x000fe200078e00c1 */
[----:B------:R-:W-:Y:S02]  /*41f0*/  @P0 FSEL R4, R193, -INF , !P6 ;  /* 0xff800000c1040808 */ /* 0x000fe40007000000 */
[----:B------:R-:W-:Y:S05]  /*4200*/  PLOP3.LUT P0, PT, PT, PT, UP0, 0x80, 0x0 ;  /* 0x000000000000781c */ /* 0x000fea0003f0f008 */
[----:B------:R2:W-:Y:S10]  /*4210*/  MUFU.EX2 R42, R0 ;  /* 0x00000000002a7308 */ /* 0x0005f40000000800 */
[----:B------:R-:W-:Y:S10]  /*4220*/  MUFU.TANH R245, R21 ;  /* 0x0000001500f57308 */ /* 0x000ff40000002400 */
[----:B------:R-:W1:Y:S01]  /*4230*/  MUFU.TANH R252, R22 ;  /* 0x0000001600fc7308 */ /* 0x000e620000002400 */
[----:B--2---:R-:W-:Y:S02]  /*4240*/  MOV R0, R195 ;  /* 0x000000c300007202 */ /* 0x004fe40000000f00 */
[----:B------:R-:W-:Y:S02]  /*4250*/  @P2 FSEL R0, R195, -INF , !P5 ;  /* 0xff800000c3002808 */ /* 0x000fe40006800000 */
[----:B------:R-:W-:Y:S05]  /*4260*/  PLOP3.LUT P2, PT, PT, PT, UP0, 0x80, 0x0 ;  /* 0x000000000000781c */ /* 0x000fea0003f4f008 */
[----:B------:R-:W-:Y:S10]  /*4270*/  MUFU.TANH R249, R23 ;  /* 0x0000001700f97308 */ /* 0x000ff40000002400 */
[----:B------:R-:W2:Y:S10]  /*4280*/  MUFU.TANH R187, R24 ;  /* 0x0000001800bb7308 */ /* 0x000eb40000002400 */
[----:B------:R-:W-:Y:S10]  /*4290*/  MUFU.TANH R186, R25 ;  /* 0x0000001900ba7308 */ /* 0x000ff40000002400 */
[----:B------:R-:W2:Y:S10]  /*42a0*/  MUFU.TANH R194, R26 ;  /* 0x0000001a00c27308 */ /* 0x000eb40000002400 */
[----:B------:R-:W-:Y:S10]  /*42b0*/  MUFU.TANH R192, R27 ;  /* 0x0000001b00c07308 */ /* 0x000ff40000002400 */
[----:B------:R-:W2:Y:S10]  /*42c0*/  MUFU.TANH R185, R28 ;  /* 0x0000001c00b97308 */ /* 0x000eb40000002400 */
[----:B------:R-:W-:Y:S10]  /*42d0*/  MUFU.TANH R184, R29 ;  /* 0x0000001d00b87308 */ /* 0x000ff40000002400 */
[----:B-----5:R-:W2:Y:S10]  /*42e0*/  MUFU.TANH R239, R32 ;  /* 0x0000002000ef7308 */ /* 0x020eb40000002400 */
[----:B------:R-:W-:Y:S10]  /*42f0*/  MUFU.TANH R240, R33 ;  /* 0x0000002100f07308 */ /* 0x000ff40000002400 */
[----:B------:R-:W-:Y:S10]  /*4300*/  MUFU.TANH R242, R34 ;  /* 0x0000002200f27308 */ /* 0x000ff40000002400 */
[----:B------:R-:W-:Y:S10]  /*4310*/  MUFU.TANH R241, R35 ;  /* 0x0000002300f17308 */ /* 0x000ff40000002400 */
[----:B------:R-:W2:Y:S10]  /*4320*/  MUFU.TANH R189, R30 ;  /* 0x0000001e00bd7308 */ /* 0x000eb40000002400 */
[----:B------:R-:W-:Y:S01]  /*4330*/  MUFU.TANH R188, R31 ;  /* 0x0000001f00bc7308 */ /* 0x000fe20000002400 */
[C---:B----4-:R-:W-:Y:S01]  /*4340*/  FMUL.FTZ R2, R10.reuse, 1.4426950216293334961 ;  /* 0x3fb8aa3b0a027820 */ /* 0x050fe20000410000 */
[----:B------:R-:W-:Y:S04]  /*4350*/  FSETP.NEU.FTZ.AND P4, PT, R10, -INF , PT ;  /* 0xff8000000a00780b */ /* 0x000fe80003f9d000 */
[----:B------:R-:W-:Y:S05]  /*4360*/  FSEL R2, R2, RZ, P4 ;  /* 0x000000ff02027208 */ /* 0x000fea0002000000 */
[--C-:B------:R-:W-:Y:S01]  /*4370*/  FFMA.FTZ R0, R0, UR10, -R2.reuse ;  /* 0x0000000a00007c23 */ /* 0x100fe20008010802 */
[----:B------:R-:W-:Y:S03]  /*4380*/  FFMA.FTZ R4, R4, UR10, -R2 ;  /* 0x0000000a04047c23 */ /* 0x000fe60008010802 */
[----:B------:R4:W-:Y:S10]  /*4390*/  MUFU.EX2 R225, R0 ;  /* 0x0000000000e17308 */ /* 0x0009f40000000800 */
[----:B------:R1:W-:Y:S01]  /*43a0*/  MUFU.EX2 R224, R4 ;  /* 0x0000000400e07308 */ /* 0x0003e20000000800 */
[C---:B------:R-:W-:Y:S01]  /*43b0*/  FMUL.FTZ R10, R5.reuse, 1.4426950216293334961 ;  /* 0x3fb8aa3b050a7820 */ /* 0x040fe20000410000 */
[----:B------:R-:W-:Y:S02]  /*43c0*/  FSETP.NEU.FTZ.AND P4, PT, R5, -INF , PT ;  /* 0xff8000000500780b */ /* 0x000fe40003f9d000 */
[----:B------:R-:W-:Y:S02]  /*43d0*/  MOV R5, R199 ;  /* 0x000000c700057202 */ /* 0x000fe40000000f00 */
[----:B----4-:R-:W-:Y:S02]  /*43e0*/  FSEL R0, R10, RZ, P4 ;  /* 0x000000ff0a007208 */ /* 0x010fe40002000000 */
[----:B------:R-:W-:Y:S02]  /*43f0*/  @P3 FSEL R5, R199, -INF , !P5 ;  /* 0xff800000c7053808 */ /* 0x000fe40006800000 */
[----:B------:R-:W-:Y:S02]  /*4400*/  MOV R10, R198 ;  /* 0x000000c6000a7202 */ /* 0x000fe40000000f00 */
[----:B------:R-:W-:Y:S01]  /*4410*/  @P2 FSEL R10, R198, -INF , !P6 ;  /* 0xff800000c60a2808 */ /* 0x000fe20007000000 */
[--C-:B-1----:R-:W-:Y:S01]  /*4420*/  FFMA.FTZ R4, R5, UR10, -R0.reuse ;  /* 0x0000000a05047c23 */ /* 0x102fe20008010800 */
[----:B------:R-:W-:Y:S02]  /*4430*/  PLOP3.LUT P3, PT, PT, PT, UP0, 0x80, 0x0 ;  /* 0x000000000000781c */ /* 0x000fe40003f6f008 */
[----:B------:R-:W-:Y:S01]  /*4440*/  PLOP3.LUT P5, PT, PT, PT, UP0, 0x80, 0x0 ;  /* 0x000000000000781c */ /* 0x000fe20003faf008 */
[----:B------:R1:W-:Y:S01]  /*4450*/  MUFU.EX2 R229, R4 ;  /* 0x0000000400e57308 */ /* 0x0003e20000000800 */
[----:B------:R-:W-:Y:S02]  /*4460*/  PLOP3.LUT P2, PT, PT, PT, UP0, 0x80, 0x0 ;  /* 0x000000000000781c */ /* 0x000fe40003f4f008 */
[----:B------:R-:W-:Y:S02]  /*4470*/  PLOP3.LUT P6, PT, PT, PT, UP0, 0x80, 0x0 ;  /* 0x000000000000781c */ /* 0x000fe40003fcf008 */
[----:B------:R-:W-:Y:S02]  /*4480*/  MOV R5, R191 ;  /* 0x000000bf00057202 */ /* 0x000fe40000000f00 */
[----:B------:R-:W-:Y:S01]  /*4490*/  PLOP3.LUT P4, PT, PT, PT, UP0, 0x80, 0x0 ;  /* 0x000000000000781c */ /* 0x000fe20003f8f008 */
[----:B-1----:R-:W-:Y:S04]  /*44a0*/  FFMA.FTZ R4, R10, UR10, -R0 ;  /* 0x0000000a0a047c23 */ /* 0x002fe80008010800 */
[----:B------:R1:W-:Y:S02]  /*44b0*/  MUFU.EX2 R228, R4 ;  /* 0x0000000400e47308 */ /* 0x0003e40000000800 */
[C---:B-1----:R-:W-:Y:S01]  /*44c0*/  @P3 VIADD R4, R9.reuse, 0x8 ;  /* 0x0000000809043836 */ /* 0x042fe20000000000 */
[----:B------:R-:W-:Y:S04]  /*44d0*/  PLOP3.LUT P3, PT, PT, PT, UP0, 0x80, 0x0 ;  /* 0x000000000000781c */ /* 0x000fe80003f6f008 */
[----:B------:R-:W-:Y:S02]  /*44e0*/  @P5 ISETP.GE.AND P5, PT, R4, UR8, PT ;  /* 0x0000000804005c0c */ /* 0x000fe4000bfa6270 */
[----:B------:R-:W-:Y:S02]  /*44f0*/  @P0 IADD3 R4, R9, 0x9, RZ ;  /* 0x0000000909040810 */ /* 0x000fe40007ffe0ff */
[----:B------:R-:W-:Y:S02]  /*4500*/  PLOP3.LUT P0, PT, PT, PT, UP0, 0x80, 0x0 ;  /* 0x000000000000781c */ /* 0x000fe40003f0f008 */
[----:B------:R-:W-:Y:S02]  /*4510*/  @P2 FSEL R5, R191, -INF , !P5 ;  /* 0xff800000bf052808 */ /* 0x000fe40006800000 */
[----:B------:R-:W-:Y:S02]  /*4520*/  @P6 ISETP.GE.AND P6, PT, R4, UR8, PT ;  /* 0x0000000804006c0c */ /* 0x000fe4000bfc6270 */
[----:B------:R-:W-:Y:S01]  /*4530*/  MOV R4, R190 ;  /* 0x000000be00047202 */ /* 0x000fe20000000f00 */
[--C-:B------:R-:W-:Y:S01]  /*4540*/  FFMA.FTZ R5, R5, UR10, -R2.reuse ;  /* 0x0000000a05057c23 */ /* 0x100fe20008010802 */
[----:B------:R-:W-:Y:S03]  /*4550*/  PLOP3.LUT P2, PT, PT, PT, UP0, 0x80, 0x0 ;  /* 0x000000000000781c */ /* 0x000fe60003f4f008 */
[----:B------:R1:W-:Y:S02]  /*4560*/  MUFU.EX2 R205, R5 ;  /* 0x0000000500cd7308 */ /* 0x0003e40000000800 */
[----:B------:R-:W-:Y:S02]  /*4570*/  @P0 FSEL R4, R190, -INF , !P6 ;  /* 0xff800000be040808 */ /* 0x000fe40007000000 */
[----:B------:R-:W-:Y:S03]  /*4580*/  PLOP3.LUT P0, PT, PT, PT, UP0, 0x80, 0x0 ;  /* 0x000000000000781c */ /* 0x000fe60003f0f008 */
[----:B------:R-:W-:Y:S03]  /*4590*/  FFMA.FTZ R4, R4, UR10, -R2 ;  /* 0x0000000a04047c23 */ /* 0x000fe60008010802 */
[----:B------:R-:W-:Y:S01]  /*45a0*/  @P2 FSEL R6, R196, -INF , !P6 ;  /* 0xff800000c4062808 */ /* 0x000fe20007000000 */
[----:B------:R4:W-:Y:S01]  /*45b0*/  MUFU.EX2 R204, R4 ;  /* 0x0000000400cc7308 */ /* 0x0009e20000000800 */
[----:B------:R-:W-:Y:S02]  /*45c0*/  PLOP3.LUT P2, PT, PT, PT, UP0, 0x80, 0x0 ;  /* 0x000000000000781c */ /* 0x000fe40003f4f008 */
[----:B-1----:R-:W-:Y:S02]  /*45d0*/  MOV R5, R197 ;  /* 0x000000c500057202 */ /* 0x002fe40000000f00 */
[----:B------:R-:W-:Y:S02]  /*45e0*/  @P3 FSEL R5, R197, -INF , !P5 ;  /* 0xff800000c5053808 */ /* 0x000fe40006800000 */
[----:B------:R-:W-:Y:S03]  /*45f0*/  PLOP3.LUT P3, PT, PT, PT, UP0, 0x80, 0x0 ;  /* 0x000000000000781c */ /* 0x000fe60003f6f008 */
[--C-:B----4-:R-:W-:Y:S01]  /*4600*/  FFMA.FTZ R4, R5, UR10, -R0.reuse ;  /* 0x0000000a05047c23 */ /* 0x110fe20008010800 */
[----:B------:R-:W-:Y:S01]  /*4610*/  IMAD.MOV.U32 R5, RZ, RZ, R247 ;  /* 0x000000ffff057224 */ /* 0x000fe200078e00f7 */
[----:B------:R-:W-:Y:S02]  /*4620*/  @P0 FSEL R5, R247, -INF , !P5 ;  /* 0xff800000f7050808 */ /* 0x000fe40006800000 */
[----:B------:R1:W-:Y:S01]  /*4630*/  MUFU.EX2 R227, R4 ;  /* 0x0000000400e37308 */ /* 0x0003e20000000800 */
[----:B------:R-:W-:Y:S01]  /*4640*/  PLOP3.LUT P0, PT, PT, PT, UP0, 0x80, 0x0 ;  /* 0x000000000000781c */ /* 0x000fe20003f0f008 */
[----:B-1----:R-:W-:Y:S01]  /*4650*/  FFMA.FTZ R4, R6, UR10, -R0 ;  /* 0x0000000a06047c23 */ /* 0x002fe20008010800 */
[--C-:B------:R-:W-:Y:S01]  /*4660*/  FFMA.FTZ R6, R5, UR10, -R8.reuse ;  /* 0x0000000a05067c23 */ /* 0x100fe20008010808 */
[----:B------:R-:W-:Y:S06]  /*4670*/  MOV R5, R251 ;  /* 0x000000fb00057202 */ /* 0x000fec0000000f00 */
[----:B------:R1:W-:Y:S01]  /*4680*/  MUFU.EX2 R226, R4 ;  /* 0x0000000400e27308 */ /* 0x0003e20000000800 */
[----:B------:R-:W-:Y:S02]  /*4690*/  @P4 FSEL R5, R251, -INF , !P5 ;  /* 0xff800000fb054808 */ /* 0x000fe40006800000 */
[----:B------:R-:W-:Y:S02]  /*46a0*/  PLOP3.LUT P5, PT, PT, PT, UP0, 0x80, 0x0 ;  /* 0x000000000000781c */ /* 0x000fe40003faf008 */
[----:B------:R-:W-:Y:S01]  /*46b0*/  PLOP3.LUT P4, PT, PT, PT, UP0, 0x80, 0x0 ;  /* 0x000000000000781c */ /* 0x000fe20003f8f008 */
[--C-:B------:R-:W-:Y:S04]  /*46c0*/  FFMA.FTZ R5, R5, UR10, -R3.reuse ;  /* 0x0000000a05057c23 */ /* 0x100fe80008010803 */
[----:B------:R4:W-:Y:S10]  /*46d0*/  MUFU.EX2 R51, R6 ;  /* 0x0000000600337308 */ /* 0x0009f40000000800 */
[----:B------:R2:W-:Y:S01]  /*46e0*/  MUFU.EX2 R41, R5 ;  /* 0x0000000500297308 */ /* 0x0005e20000000800 */
[----:B-1----:R-:W-:Y:S02]  /*46f0*/  MOV R4, R246 ;  /* 0x000000f600047202 */ /* 0x002fe40000000f00 */
[----:B------:R-:W-:Y:S02]  /*4700*/  @P2 FSEL R4, R246, -INF , !P6 ;  /* 0xff800000f6042808 */ /* 0x000fe40007000000 */
[----:B------:R-:W-:Y:S03]  /*4710*/  PLOP3.LUT P2, PT, PT, PT, UP0, 0x80, 0x0 ;  /* 0x000000000000781c */ /* 0x000fe60003f4f008 */
[----:B------:R-:W-:Y:S01]  /*4720*/  FFMA.FTZ R4, R4, UR10, -R8 ;  /* 0x0000000a04047c23 */ /* 0x000fe20008010808 */
[C---:B----4-:R-:W-:Y:S02]  /*4730*/  @P0 IADD3 R6, R9.reuse, 0x10, RZ ;  /* 0x0000001009060810 */ /* 0x050fe40007ffe0ff */
[----:B------:R-:W-:Y:S01]  /*4740*/  PLOP3.LUT P0, PT, PT, PT, UP0, 0x80, 0x0 ;  /* 0x000000000000781c */ /* 0x000fe20003f0f008 */
[----:B------:R1:W-:Y:S01]  /*4750*/  MUFU.EX2 R50, R4 ;  /* 0x0000000400327308 */ /* 0x0003e20000000800 */
[----:B------:R-:W-:Y:S02]  /*4760*/  @P3 ISETP.GE.AND P3, PT, R6, UR8, PT ;  /* 0x0000000806003c0c */ /* 0x000fe4000bf66270 */
[----:B------:R-:W-:Y:S02]  /*4770*/  @P5 IADD3 R6, R9, 0x11, RZ ;  /* 0x0000001109065810 */ /* 0x000fe40007ffe0ff */
[----:B--2---:R-:W-:Y:S02]  /*4780*/  MOV R5, R244 ;  /* 0x000000f400057202 */ /* 0x004fe40000000f00 */
[----:B------:R-:W-:Y:S02]  /*4790*/  @P4 ISETP.GE.AND P4, PT, R6, UR8, PT ;  /* 0x0000000806004c0c */ /* 0x000fe4000bf86270 */
[----:B------:R-:W-:Y:S03]  /*47a0*/  PLOP3.LUT P5, PT, PT, PT, UP0, 0x80, 0x0 ;  /* 0x000000000000781c */ /* 0x000fe60003faf008 */
[----:B------:R-:W-:Y:S02]  /*47b0*/  @P0 FSEL R5, R244, -INF , !P3 ;  /* 0xff800000f4050808 */ /* 0x000fe40005800000 */
[----:B------:R-:W-:Y:S01]  /*47c0*/  PLOP3.LUT P0, PT, PT, PT, UP0, 0x80, 0x0 ;  /* 0x000000000000781c */ /* 0x000fe20003f0f008 */
[----:B-1----:R-:W-:Y:S01]  /*47d0*/  IMAD.MOV.U32 R4, RZ, RZ, R250 ;  /* 0x000000ffff047224 */ /* 0x002fe200078e00fa */
[----:B------:R-:W-:Y:S01]  /*47e0*/  @P2 FSEL R4, R250, -INF , !P6 ;  /* 0xff800000fa042808 */ /* 0x000fe20007000000 */
[----:B------:R-:W-:Y:S01]  /*47f0*/  FFMA.FTZ R5, R5, UR10, -R8 ;  /* 0x0000000a05057c23 */ /* 0x000fe20008010808 */
[----:B------:R-:W-:Y:S02]  /*4800*/  PLOP3.LUT P2, PT, PT, PT, UP0, 0x80, 0x0 ;  /* 0x000000000000781c */ /* 0x000fe40003f4f008 */
[----:B------:R-:W-:Y:S01]  /*4810*/  PLOP3.LUT P6, PT, PT, PT, UP0, 0x80, 0x0 ;  /* 0x000000000000781c */ /* 0x000fe20003fcf008 */
[--C-:B------:R-:W-:Y:S01]  /*4820*/  FFMA.FTZ R4, R4, UR10, -R3.reuse ;  /* 0x0000000a04047c23 */ /* 0x100fe20008010803 */
[----:B------:R1:W-:Y:S10]  /*4830*/  MUFU.EX2 R49, R5 ;  /* 0x0000000500317308 */ /* 0x0003f40000000800 */
[----:B------:R2:W4:Y:S01]  /*4840*/  MUFU.EX2 R40, R4 ;  /* 0x0000000400287308 */ /* 0x0005220000000800 */
[----:B------:R-:W-:Y:S02]  /*4850*/  @P6 IADD3 R6, R9, 0x18, RZ ;  /* 0x0000001809066810 */ /* 0x000fe40007ffe0ff */
[----:B------:R-:W-:Y:S01]  /*4860*/  PLOP3.LUT P6, PT, PT, PT, UP0, 0x80, 0x0 ;  /* 0x000000000000781c */ /* 0x000fe20003fcf008 */
[----:B-1----:R-:W-:Y:S01]  /*4870*/  IMAD.MOV.U32 R5, RZ, RZ, R252 ;  /* 0x000000ffff057224 */ /* 0x002fe200078e00fc */
[----:B------:R-:W-:Y:S02]  /*4880*/  @P0 FSEL R5, R252, -INF , !P3 ;  /* 0xff800000fc050808 */ /* 0x000fe40005800000 */
[----:B------:R-:W-:Y:S03]  /*4890*/  PLOP3.LUT P0, PT, PT, PT, UP0, 0x80, 0x0 ;  /* 0x000000000000781c */ /* 0x000fe60003f0f008 */
[--C-:B------:R-:W-:Y:S01]  /*48a0*/  FFMA.FTZ R5, R5, UR10, -R3.reuse ;  /* 0x0000000a05057c23 */ /* 0x100fe20008010803 */
[----:B--2---:R-:W-:Y:S02]  /*48b0*/  MOV R4, R245 ;  /* 0x000000f500047202 */ /* 0x004fe40000000f00 */
[----:B------:R-:W-:Y:S01]  /*48c0*/  @P2 FSEL R4, R245, -INF , !P4 ;  /* 0xff800000f5042808 */ /* 0x000fe20006000000 */
[----:B------:R1:W-:Y:S01]  /*48d0*/  MUFU.EX2 R39, R5 ;  /* 0x0000000500277308 */ /* 0x0003e20000000800 */
[----:B------:R-:W-:Y:S03]  /*48e0*/  PLOP3.LUT P2, PT, PT, PT, UP0, 0x80, 0x0 ;  /* 0x000000000000781c */ /* 0x000fe60003f4f008 */
[----:B------:R-:W-:Y:S06]  /*48f0*/  FFMA.FTZ R4, R4, UR10, -R8 ;  /* 0x0000000a04047c23 */ /* 0x000fec0008010808 */
[----:B------:R2:W-:Y:S01]  /*4900*/  MUFU.EX2 R48, R4 ;  /* 0x0000000400307308 */ /* 0x0005e20000000800 */
[----:B-1----:R-:W-:Y:S02]  /*4910*/  MOV R5, R187 ;  /* 0x000000bb00057202 */ /* 0x002fe40000000f00 */
[----:B------:R-:W-:Y:S02]  /*4920*/  @P5 FSEL R5, R187, -INF , !P3 ;  /* 0xff800000bb055808 */ /* 0x000fe40005800000 */
[----:B------:R-:W-:Y:S03]  /*4930*/  PLOP3.LUT P5, PT, PT, PT, UP0, 0x80, 0x0 ;  /* 0x000000000000781c */ /* 0x000fe60003faf008 */
[----:B------:R-:W-:Y:S01]  /*4940*/  FFMA.FTZ R5, R5, UR10, -R2 ;  /* 0x0000000a05057c23 */ /* 0x000fe20008010802 */
[----:B--2---:R-:W-:Y:S02]  /*4950*/  MOV R4, R249 ;  /* 0x000000f900047202 */ /* 0x004fe40000000f00 */
[----:B------:R-:W-:Y:S01]  /*4960*/  @P2 FSEL R4, R249, -INF , !P4 ;  /* 0xff800000f9042808 */ /* 0x000fe20006000000 */
[----:B------:R1:W-:Y:S01]  /*4970*/  MUFU.EX2 R202, R5 ;  /* 0x0000000500ca7308 */ /* 0x0003e20000000800 */
[----:B------:R-:W-:Y:S03]  /*4980*/  PLOP3.LUT P2, PT, PT, PT, UP0, 0x80, 0x0 ;  /* 0x000000000000781c */ /* 0x000fe60003f4f008 */
[--C-:B------:R-:W-:Y:S02]  /*4990*/  FFMA.FTZ R4, R4, UR10, -R3.reuse ;  /* 0x0000000a04047c23 */ /* 0x100fe40008010803 */
[----:B------:R-:W-:Y:S04]  /*49a0*/  @P5 ISETP.GE.AND P5, PT, R6, UR8, PT ;  /* 0x0000000806005c0c */ /* 0x000fe8000bfa6270 */
[----:B------:R2:W-:Y:S01]  /*49b0*/  MUFU.EX2 R38, R4 ;  /* 0x0000000400267308 */ /* 0x0005e20000000800 */
[----:B-1----:R-:W-:Y:S03]  /*49c0*/  IMAD.MOV.U32 R5, RZ, RZ, R194 ;  /* 0x000000ffff057224 */ /* 0x002fe600078e00c2 */
[----:B------:R-:W-:Y:S02]  /*49d0*/  @P2 FSEL R5, R194, -INF , !P3 ;  /* 0xff800000c2052808 */ /* 0x000fe40005800000 */
[----:B------:R-:W-:Y:S02]  /*49e0*/  PLOP3.LUT P2, PT, PT, PT, UP0, 0x80, 0x0 ;  /* 0x000000000000781c */ /* 0x000fe40003f4f008 */
[----:B------:R-:W-:Y:S01]  /*49f0*/  PLOP3.LUT P3, PT, PT, PT, UP0, 0x80, 0x0 ;  /* 0x000000000000781c */ /* 0x000fe20003f6f008 */
[----:B------:R-:W-:Y:S01]  /*4a00*/  FFMA.FTZ R5, R5, UR10, -R0 ;  /* 0x0000000a05057c23 */ /* 0x000fe20008010800 */
[----:B--2---:R-:W-:Y:S02]  /*4a10*/  MOV R4, R186 ;  /* 0x000000ba00047202 */ /* 0x004fe40000000f00 */
[----:B------:R-:W-:Y:S01]  /*4a20*/  @P0 FSEL R4, R186, -INF , !P4 ;  /* 0xff800000ba040808 */ /* 0x000fe20006000000 */
[----:B------:R1:W-:Y:S01]  /*4a30*/  MUFU.EX2 R221, R5 ;  /* 0x0000000500dd7308 */ /* 0x0003e20000000800 */
[----:B------:R-:W-:Y:S03]  /*4a40*/  PLOP3.LUT P0, PT, PT, PT, UP0, 0x80, 0x0 ;  /* 0x000000000000781c */ /* 0x000fe60003f0f008 */
[--C-:B------:R-:W-:Y:S04]  /*4a50*/  FFMA.FTZ R4, R4, UR10, -R2.reuse ;  /* 0x0000000a04047c23 */ /* 0x100fe80008010802 */
[----:B------:R-:W-:Y:S02]  /*4a60*/  @P3 VIADD R9, R9, 0x19 ;  /* 0x0000001909093836 */ /* 0x000fe40000000000 */
[----:B------:R2:W-:Y:S01]  /*4a70*/  MUFU.EX2 R201, R4 ;  /* 0x0000000400c97308 */ /* 0x0005e20000000800 */
[----:B------:R-:W-:Y:S02]  /*4a80*/  PLOP3.LUT P3, PT, PT, PT, UP0, 0x80, 0x0 ;  /* 0x000000000000781c */ /* 0x000fe40003f6f008 */
[----:B------:R-:W-:Y:S02]  /*4a90*/  @P6 ISETP.GE.AND P6, PT, R9, UR8, PT ;  /* 0x0000000809006c0c */ /* 0x000fe4000bfc6270 */
        /* <DEDUP_REMOVED lines=12> */
[----:B------:R-:W-:Y:S02]  /*4b60*/  PLOP3.LUT P3, PT, PT, PT, UP0, 0x80, 0x0 ;  /* 0x000000000000781c */ /* 0x000fe40003f6f008 */
[----:B--2---:R-:W-:Y:S02]  /*4b70*/  MOV R4, R184 ;  /* 0x000000b800047202 */ /* 0x004fe40000000f00 */
[----:B------:R-:W-:Y:S02]  /*4b80*/  @P0 FSEL R4, R184, -INF , !P6 ;  /* 0xff800000b8040808 */ /* 0x000fe40007000000 */
[----:B------:R-:W-:Y:S03]  /*4b90*/  PLOP3.LUT P0, PT, PT, PT, UP0, 0x80, 0x0 ;  /* 0x000000000000781c */ /* 0x000fe60003f0f008 */
[----:B------:R-:W-:Y:S01]  /*4ba0*/  FFMA.FTZ R2, R4, UR10, -R2 ;  /* 0x0000000a04027c23 */ /* 0x000fe20008010802 */
[----:B------:R-:W-:Y:S01]  /*4bb0*/  FFMA.FTZ R4, R5, UR10, -R8 ;  /* 0x0000000a05047c23 */ /* 0x000fe20008010808 */
[----:B------:R-:W-:Y:S02]  /*4bc0*/  MOV R5, R189 ;  /* 0x000000bd00057202 */ /* 0x000fe40000000f00 */
[----:B------:R1:W-:Y:S01]  /*4bd0*/  MUFU.EX2 R183, R2 ;  /* 0x0000000200b77308 */ /* 0x0003e20000000800 */
[----:B------:R-:W-:Y:S05]  /*4be0*/  @P3 FSEL R5, R189, -INF , !P5 ;  /* 0xff800000bd053808 */ /* 0x000fea0006800000 */
[----:B------:R-:W-:Y:S04]  /*4bf0*/  FFMA.FTZ R5, R5, UR10, -R0 ;  /* 0x0000000a05057c23 */ /* 0x000fe80008010800 */
[----:B------:R2:W-:Y:S10]  /*4c00*/  MUFU.EX2 R47, R4 ;  /* 0x00000004002f7308 */ /* 0x0005f40000000800 */
[----:B------:R4:W-:Y:S01]  /*4c10*/  MUFU.EX2 R206, R5 ;  /* 0x0000000500ce7308 */ /* 0x0009e20000000800 */
[----:B-1----:R-:W-:Y:S02]  /*4c20*/  MOV R2, R240 ;  /* 0x000000f000027202 */ /* 0x002fe40000000f00 */
[----:B------:R-:W-:Y:S02]  /*4c30*/  @P0 FSEL R2, R240, -INF , !P6 ;  /* 0xff800000f0020808 */ /* 0x000fe40007000000 */
[----:B------:R-:W-:Y:S03]  /*4c40*/  PLOP3.LUT P0, PT, PT, PT, UP0, 0x80, 0x0 ;  /* 0x000000000000781c */ /* 0x000fe60003f0f008 */
[----:B------:R-:W-:Y:S01]  /*4c50*/  FFMA.FTZ R8, R2, UR10, -R8 ;  /* 0x0000000a02087c23 */ /* 0x000fe20008010808 */
[----:B--2---:R-:W-:Y:S01]  /*4c60*/  IMAD.MOV.U32 R4, RZ, RZ, R242 ;  /* 0x000000ffff047224 */ /* 0x004fe200078e00f2 */
[----:B------:R-:W-:Y:S02]  /*4c70*/  @P2 FSEL R4, R242, -INF , !P5 ;  /* 0xff800000f2042808 */ /* 0x000fe40006800000 */
[----:B------:R-:W-:Y:S01]  /*4c80*/  MOV R2, R241 ;  /* 0x000000f100027202 */ /* 0x000fe20000000f00 */
[----:B------:R-:W-:Y:S01]  /*4c90*/  MUFU.EX2 R46, R8 ;  /* 0x00000008002e7308 */ /* 0x000fe20000000800 */
[----:B------:R-:W-:Y:S01]  /*4ca0*/  PLOP3.LUT P2, PT, PT, PT, UP0, 0x80, 0x0 ;  /* 0x000000000000781c */ /* 0x000fe20003f4f008 */
[--C-:B------:R-:W-:Y:S01]  /*4cb0*/  FFMA.FTZ R4, R4, UR10, -R3.reuse ;  /* 0x0000000a04047c23 */ /* 0x100fe20008010803 */
[----:B----4-:R-:W-:Y:S02]  /*4cc0*/  F2FP.BF16.F32.PACK_AB R5, R40, R41 ;  /* 0x000000292805723e */ /* 0x010fe400000010ff */
[----:B------:R-:W-:Y:S05]  /*4cd0*/  @P0 FSEL R2, R241, -INF , !P6 ;  /* 0xff800000f1020808 */ /* 0x000fea0007000000 */
[----:B------:R1:W-:Y:S01]  /*4ce0*/  MUFU.EX2 R37, R4 ;  /* 0x0000000400257308 */ /* 0x0003e20000000800 */
[----:B---3--:R-:W-:Y:S01]  /*4cf0*/  IADD3 R180, P0, R180, UR14, RZ ;  /* 0x0000000eb4b47c10 */ /* 0x008fe2000ff1e0ff */
[----:B------:R-:W-:Y:S01]  /*4d00*/  FFMA.FTZ R3, R2, UR10, -R3 ;  /* 0x0000000a02037c23 */ /* 0x000fe20008010803 */
[----:B------:R-:W-:Y:S07]  /*4d10*/  F2FP.BF16.F32.PACK_AB R2, R52, R182 ;  /* 0x000000b63402723e */ /* 0x000fee00000010ff */
[----:B------:R2:W3:Y:S01]  /*4d20*/  MUFU.EX2 R36, R3 ;  /* 0x0000000300247308 */ /* 0x0004e20000000800 */
[----:B------:R4:W-:Y:S01]  /*4d30*/  STS [R237+0x20000], R2 ;  /* 0x02000002ed007388 */ /* 0x0009e20000000800 */
[----:B-1----:R-:W-:Y:S02]  /*4d40*/  MOV R4, R188 ;  /* 0x000000bc00047202 */ /* 0x002fe40000000f00 */
[----:B------:R-:W-:Y:S05]  /*4d50*/  @P2 FSEL R4, R188, -INF , !P6 ;  /* 0xff800000bc042808 */ /* 0x000fea0007000000 */
[----:B------:R-:W-:Y:S01]  /*4d60*/  FFMA.FTZ R0, R4, UR10, -R0 ;  /* 0x0000000a04007c23 */ /* 0x000fe20008010800 */
[----:B--2---:R-:W-:Y:S02]  /*4d70*/  F2FP.BF16.F32.PACK_AB R3, R42, R45 ;  /* 0x0000002d2a03723e */ /* 0x004fe400000010ff */
[----:B------:R-:W-:Y:S01]  /*4d80*/  F2FP.BF16.F32.PACK_AB R4, R224, R225 ;  /* 0x000000e1e004723e */ /* 0x000fe200000010ff */
[----:B------:R3:W1:Y:S02]  /*4d90*/  MUFU.EX2 R203, R0 ;  /* 0x0000000000cb7308 */ /* 0x0006640000000800 */
[----:B------:R2:W-:Y:S01]  /*4da0*/  STS [R237+0x20400], R3 ;  /* 0x02040003ed007388 */ /* 0x0005e20000000800 */
[----:B----4-:R-:W-:Y:S04]  /*4db0*/  F2FP.BF16.F32.PACK_AB R2, R50, R51 ;  /* 0x000000333202723e */ /* 0x010fe800000010ff */
[----:B------:R4:W-:Y:S05]  /*4dc0*/  STS [R238+0x20400], R5 ;  /* 0x02040005ee007388 */ /* 0x0009ea0000000800 */
[----:B------:R1:W-:Y:S05]  /*4dd0*/  STS [R238+0x20000], R2 ;  /* 0x02000002ee007388 */ /* 0x0003ea0000000800 */
[----:B------:R1:W-:Y:S01]  /*4de0*/  STS [R237+0x21000], R4 ;  /* 0x02100004ed007388 */ /* 0x0003e20000000800 */
[----:B---3--:R-:W-:Y:S02]  /*4df0*/  F2FP.BF16.F32.PACK_AB R0, R36, R37 ;  /* 0x000000252400723e */ /* 0x008fe400000010ff */
[----:B--2---:R-:W-:Y:S05]  /*4e00*/  F2FP.BF16.F32.PACK_AB R3, R228, R229 ;  /* 0x000000e5e403723e */ /* 0x004fea00000010ff */
[----:B------:R2:W-:Y:S01]  /*4e10*/  STS [R237+0x21400], R3 ;  /* 0x02140003ed007388 */ /* 0x0005e20000000800 */
[----:B----4-:R-:W-:Y:S02]  /*4e20*/  F2FP.BF16.F32.PACK_AB R5, R226, R227 ;  /* 0x000000e3e205723e */ /* 0x010fe400000010ff */
[----:B-1----:R-:W-:Y:S03]  /*4e30*/  F2FP.BF16.F32.PACK_AB R2, R204, R205 ;  /* 0x000000cdcc02723e */ /* 0x002fe600000010ff */
[----:B------:R1:W-:Y:S01]  /*4e40*/  STS [R238+0x21400], R5 ;  /* 0x02140005ee007388 */ /* 0x0003e20000000800 */
[----:B------:R-:W-:Y:S04]  /*4e50*/  F2FP.BF16.F32.PACK_AB R4, R48, R49 ;  /* 0x000000313004723e */ /* 0x000fe800000010ff */
[----:B------:R3:W-:Y:S05]  /*4e60*/  STS [R238+0x21000], R2 ;  /* 0x02100002ee007388 */ /* 0x0007ea0000000800 */
[----:B------:R4:W-:Y:S01]  /*4e70*/  STS [R235+0x20000], R4 ;  /* 0x02000004eb007388 */ /* 0x0009e20000000800 */
[----:B--2---:R-:W-:Y:S05]  /*4e80*/  F2FP.BF16.F32.PACK_AB R3, R38, R39 ;  /* 0x000000272603723e */ /* 0x004fea00000010ff */
[----:B------:R2:W-:Y:S01]  /*4e90*/  STS [R235+0x20400], R3 ;  /* 0x02040003eb007388 */ /* 0x0005e20000000800 */
[----:B-1----:R-:W-:Y:S04]  /*4ea0*/  F2FP.BF16.F32.PACK_AB R5, R201, R202 ;  /* 0x000000cac905723e */ /* 0x002fe800000010ff */
[----:B------:R1:W-:Y:S01]  /*4eb0*/  STS [R236+0x20400], R0 ;  /* 0x02040000ec007388 */ /* 0x0003e20000000800 */
[----:B---3--:R-:W-:Y:S02]  /*4ec0*/  F2FP.BF16.F32.PACK_AB R2, R46, R47 ;  /* 0x0000002f2e02723e */ /* 0x008fe400000010ff */
[----:B----4-:R-:W-:Y:S03]  /*4ed0*/  F2FP.BF16.F32.PACK_AB R4, R207, R221 ;  /* 0x000000ddcf04723e */ /* 0x010fe600000010ff */
[----:B------:R3:W-:Y:S05]  /*4ee0*/  STS [R236+0x20000], R2 ;  /* 0x02000002ec007388 */ /* 0x0007ea0000000800 */
[----:B------:R-:W-:Y:S05]  /*4ef0*/  STS [R235+0x21000], R5 ;  /* 0x02100005eb007388 */ /* 0x000fea0000000800 */
[----:B------:R-:W-:Y:S01]  /*4f00*/  STS [R235+0x21400], R4 ;  /* 0x02140004eb007388 */ /* 0x000fe20000000800 */
[----:B--2---:R-:W-:Y:S02]  /*4f10*/  F2FP.BF16.F32.PACK_AB R3, R183, R200 ;  /* 0x000000c8b703723e */ /* 0x004fe400000010ff */
[----:B-1----:R-:W-:Y:S03]  /*4f20*/  LEA R0, R220, UR4, 0x1 ;  /* 0x00000004dc007c11 */ /* 0x002fe6000f8e08ff */
[----:B------:R-:W-:Y:S01]  /*4f30*/  STS [R236+0x21000], R3 ;  /* 0x02100003ec007388 */ /* 0x000fe20000000800 */
[----:B------:R-:W-:Y:S02]  /*4f40*/  IADD3 R208, R217, R0, RZ ;  /* 0x00000000d9d07210 */ /* 0x000fe40007ffe0ff */
[----:B---3--:R-:W-:Y:S05]  /*4f50*/  F2FP.BF16.F32.PACK_AB R2, R203, R206 ;  /* 0x000000cecb02723e */ /* 0x008fea00000010ff */
[----:B------:R1:W-:Y:S05]  /*4f60*/  STS [R236+0x21400], R2 ;  /* 0x02140002ec007388 */ /* 0x0003ea0000000800 */
[----:B------:R-:W-:Y:S05]  /*4f70*/  LDSM.16.M88.4 R32, [R0+0x8000] ;  /* 0x008000000020783b */ /* 0x000fea0000000200 */
[----:B------:R-:W2:Y:S05]  /*4f80*/  LDSM.16.M88.4 R16, [R214+UR4+0x14000] ;  /* 0x01400004d610783b */ /* 0x000eaa0008000200 */
[----:B------:R-:W3:Y:S05]  /*4f90*/  LDSM.16.M88.4 R28, [R0+0x9000] ;  /* 0x00900000001c783b */ /* 0x000eea0000000200 */
[----:B------:R-:W4:Y:S05]  /*4fa0*/  LDSM.16.M88.4 R164, [R214+UR4+0x14800] ;  /* 0x01480004d6a4783b */ /* 0x000f2a0008000200 */
[----:B------:R-:W-:Y:S01]  /*4fb0*/  LDSM.16.M88.4 R172, [R213+0x8000] ;  /* 0x00800000d5ac783b */ /* 0x000fe20000000200 */
[----:B-1----:R-:W-:Y:S05]  /*4fc0*/  IMAD.IADD R2, R218, 0x1, R0 ;  /* 0x00000001da027824 */ /* 0x002fea00078e0200 */
[----:B------:R-:W1:Y:S01]  /*4fd0*/  LDSM.16.M88.4 R168, [R2+0x8000] ;  /* 0x0080000002a8783b */ /* 0x000e620000000200 */
[----:B------:R-:W-:Y:S04]  /*4fe0*/  IADD3 R3, R217, R2, RZ ;  /* 0x00000002d9037210 */ /* 0x000fe80007ffe0ff */
        /* <DEDUP_REMOVED lines=18> */
[----:B------:R-:W1:Y:S05]  /*5110*/  LDSM.16.M88.4 R176, [R216+0x8000] ;  /* 0x00800000d8b0783b */ /* 0x000e6a0000000200 */
[----:B------:R-:W-:Y:S01]  /*5120*/  HMMA.16816.F32.BF16 R32, R168, R166, R32 ;  /* 0x000000a6a820723c */ /* 0x000fe20000041820 */
[----:B------:R-:W2:Y:S05]  /*5130*/  LDSM.16.M88.4 R164, [R208+0x9000] ;  /* 0x00900000d0a4783b */ /* 0x000eaa0000000200 */
[----:B------:R-:W3:Y:S01]  /*5140*/  LDSM.16.M88.4 R168, [R216+0x8800] ;  /* 0x00880000d8a8783b */ /* 0x000ee20000000200 */
[-C--:B-1----:R-:W-:Y:S06]  /*5150*/  HMMA.16816.F32.BF16 R4, R172, R176.reuse, R4 ;  /* 0x000000b0ac04723c */ /* 0x082fec0000041804 */
[C---:B--2---:R-:W-:Y:S01]  /*5160*/  HMMA.16816.F32.BF16 R8, R164.reuse, R176, R8 ;  /* 0x000000b0a408723c */ /* 0x044fe20000041808 */
[----:B------:R-:W2:Y:S05]  /*5170*/  LDL R177, [R1+0x14] ;  /* 0x0000140001b17983 */ /* 0x000eaa0000100800 */
[-C--:B------:R-:W-:Y:S06]  /*5180*/  HMMA.16816.F32.BF16 R12, R164, R178.reuse, R12 ;  /* 0x000000b2a40c723c */ /* 0x080fec000004180c */
[C---:B------:R-:W-:Y:S06]  /*5190*/  HMMA.16816.F32.BF16 R16, R172.reuse, R178, R16 ;  /* 0x000000b2ac10723c */ /* 0x040fec0000041810 */
[-C--:B---3--:R-:W-:Y:S06]  /*51a0*/  HMMA.16816.F32.BF16 R20, R172, R168.reuse, R20 ;  /* 0x000000a8ac14723c */ /* 0x088fec0000041814 */
[C---:B------:R-:W-:Y:S06]  /*51b0*/  HMMA.16816.F32.BF16 R24, R164.reuse, R168, R24 ;  /* 0x000000a8a418723c */ /* 0x040fec0000041818 */
[-C--:B------:R-:W-:Y:S01]  /*51c0*/  HMMA.16816.F32.BF16 R28, R164, R170.reuse, R28 ;  /* 0x000000aaa41c723c */ /* 0x080fe2000004181c */
[----:B------:R-:W-:Y:S05]  /*51d0*/  LDSM.16.M88.4 R164, [R3+0x8000] ;  /* 0x0080000003a4783b */ /* 0x000fea0000000200 */
[----:B------:R-:W-:Y:S01]  /*51e0*/  HMMA.16816.F32.BF16 R32, R172, R170, R32 ;  /* 0x000000aaac20723c */ /* 0x000fe20000041820 */
[----:B------:R-:W1:Y:S05]  /*51f0*/  LDSM.16.M88.4 R168, [R215+0x8000] ;  /* 0x00800000d7a8783b */ /* 0x000e6a0000000200 */
        /* <DEDUP_REMOVED lines=11> */
[----:B------:R-:W1:Y:S05]  /*52b0*/  LDSM.16.M88.4 R164, [R214+UR4+0x18000] ;  /* 0x01800004d6a4783b */ /* 0x000e6a0008000200 */
[----:B------:R-:W3:Y:S01]  /*52c0*/  LDSM.16.M88.4 R168, [R0+0xb000] ;  /* 0x00b0000000a8783b */ /* 0x000ee20000000200 */
        /* <DEDUP_REMOVED lines=10> */
[----:B------:R-:W1:Y:S05]  /*5370*/  LDSM.16.M88.4 R164, [R213+0xc000] ;  /* 0x00c00000d5a4783b */ /* 0x000e6a0000000200 */
[----:B------:R-:W3:Y:S01]  /*5380*/  LDSM.16.M88.4 R172, [R2+0xb000] ;  /* 0x00b0000002ac783b */ /* 0x000ee20000000200 */
[----:B--2---:R-:W-:Y:S02]  /*5390*/  IADD3.X R181, R177, UR13, RZ, P0, !PT ;  /* 0x0000000db1b57c10 */ /* 0x004fe400087fe4ff */
[----:B------:R-:W-:Y:S03]  /*53a0*/  PLOP3.LUT P0, PT, PT, PT, UP3, 0x80, 0x0 ;  /* 0x000000000000781c */ /* 0x000fe60003f0f038 */
[----:B------:R-:W2:Y:S05]  /*53b0*/  LDG.E R178, desc[UR6][R180.64] ;  /* 0x00000006b4b27981 */ /* 0x000eaa000c1e1900 */
[----:B------:R-:W4:Y:S01]  /*53c0*/  LDG.E R177, desc[UR6][R180.64+0x20] ;  /* 0x00002006b4b17981 */ /* 0x000f22000c1e1900 */
        /* <DEDUP_REMOVED lines=29> */
[C---:B--2---:R-:W-:Y:S11]  /*55a0*/  FADD.FTZ R5, -R178.reuse, R5 ;  /* 0x00000005b2057221 */ /* 0x044ff60000010100 */
[----:B------:R-:W-:Y:S07]  /*55b0*/  @!UPT UIADD3 URZ, URZ, URZ, URZ ;  /* 0x0000003f3f3ff290 */ /* 0x000fee000fffe03f */
[C---:B------:R-:W-:Y:S01]  /*55c0*/  FADD.FTZ R16, -R178.reuse, R16 ;  /* 0x00000010b2107221 */ /* 0x040fe20000010100 */
[-C--:B-1----:R-:W-:Y:S03]  /*55d0*/  HMMA.16816.F32.BF16 R20, R168, R164.reuse, R20 ;  /* 0x000000a4a814723c */ /* 0x082fe60000041814 */
[C---:B----4-:R-:W-:Y:S01]  /*55e0*/  FADD.FTZ R6, -R177.reuse, R6 ;  /* 0x00000006b1067221 */ /* 0x050fe20000010100 */
[----:B------:R-:W-:Y:S01]  /*55f0*/  FADD.FTZ R18, -R177, R18 ;  /* 0x00000012b1127221 */ /* 0x000fe20000010100 */
[----:B------:R-:W-:Y:S01]  /*5600*/  FADD.FTZ R4, -R178, R4 ;  /* 0x00000004b2047221 */ /* 0x000fe20000010100 */
[C---:B------:R-:W-:Y:S05]  /*5610*/  HMMA.16816.F32.BF16 R24, R172.reuse, R164, R24 ;  /* 0x000000a4ac18723c */ /* 0x040fea0000041818 */
[----:B------:R-:W-:Y:S01]  /*5620*/  FMUL.FTZ R179, R182, R4 ;  /* 0x00000004b6b37220 */ /* 0x000fe20000410000 */
[-C--:B------:R-:W-:Y:S01]  /*5630*/  HMMA.16816.F32.BF16 R28, R172, R166.reuse, R28 ;  /* 0x000000a6ac1c723c */ /* 0x080fe2000004181c */
[----:B------:R-:W-:Y:S04]  /*5640*/  MOV R164, UR4 ;  /* 0x0000000400a47c02 */ /* 0x000fe80008000f00 */
[----:B------:R-:W-:Y:S01]  /*5650*/  FFMA.FTZ R4, -R243, R243, 1 ;  /* 0x3f800000f3047423 */ /* 0x000fe200000101f3 */
[----:B------:R-:W-:Y:S01]  /*5660*/  FFMA.FTZ R165, -R248, R248, 1 ;  /* 0x3f800000f8a57423 */ /* 0x000fe200000101f8 */
[----:B------:R-:W-:Y:S04]  /*5670*/  HMMA.16816.F32.BF16 R32, R168, R166, R32 ;  /* 0x000000a6a820723c */ /* 0x000fe80000041820 */
[----:B------:R-:W-:Y:S01]  /*5680*/  FMUL.FTZ R182, R52, R5 ;  /* 0x0000000534b67220 */ /* 0x000fe20000410000 */
[----:B------:R-:W-:Y:S01]  /*5690*/  FMUL.FTZ R4, R4, UR5 ;  /* 0x0000000504047c20 */ /* 0x000fe20008410000 */
[----:B------:R1:W5:Y:S01]  /*56a0*/  LDL.LU R52, [R1+0x88] ;  /* 0x0000880001347983 */ /* 0x0003620000300800 */
[----:B------:R-:W-:Y:S01]  /*56b0*/  FMUL.FTZ R165, R165, UR5 ;  /* 0x00000005a5a57c20 */ /* 0x000fe20008410000 */
[----:B------:R-:W-:Y:S03]  /*56c0*/  IMAD.SHL.U32 R172, R219, 0x2, RZ ;  /* 0x00000002dbac7824 */ /* 0x000fe600078e00ff */
[----:B------:R1:W5:Y:S01]  /*56d0*/  LDG.E R5, desc[UR6][R180.64+0x80] ;  /* 0x00008006b4057981 */ /* 0x000362000c1e1900 */
[----:B------:R-:W-:Y:S01]  /*56e0*/  FMUL.FTZ R179, R179, R4 ;  /* 0x00000004b3b37220 */ /* 0x000fe20000410000 */
[----:B------:R-:W-:Y:S01]  /*56f0*/  FMUL.FTZ R165, R182, R165 ;  /* 0x000000a5b6a57220 */ /* 0x000fe20000410000 */
[C---:B------:R-:W-:Y:S02]  /*5700*/  FADD.FTZ R166, -R178.reuse, R17 ;  /* 0x00000011b2a67221 */ /* 0x040fe40000010100 */
[----:B------:R1:W5:Y:S01]  /*5710*/  LDG.E R4, desc[UR6][R180.64+0xa0] ;  /* 0x0000a006b4047981 */ /* 0x000362000c1e1900 */
[----:B------:R-:W-:Y:S01]  /*5720*/  FADD.FTZ R20, -R178, R20 ;  /* 0x00000014b2147221 */ /* 0x000fe20000010100 */
[----:B------:R-:W-:Y:S01]  /*5730*/  IADD3 R164, R172, 0x8000, R164 ;  /* 0x00008000aca47810 */ /* 0x000fe20007ffe0a4 */
[----:B------:R-:W-:Y:S01]  /*5740*/  FMUL.FTZ R166, R50, R166 ;  /* 0x000000a632a67220 */ /* 0x000fe20000410000 */
[----:B------:R-:W-:Y:S01]  /*5750*/  F2FP.BF16.F32.PACK_AB R17, R165, R179 ;  /* 0x000000b3a511723e */ /* 0x000fe200000010ff */
[----:B------:R-:W-:Y:S01]  /*5760*/  FMUL.FTZ R165, R51, R16 ;  /* 0x0000001033a57220 */ /* 0x000fe20000410000 */
[----:B------:R-:W-:Y:S01]  /*5770*/  FMUL.FTZ R167, R49, R20 ;  /* 0x0000001431a77220 */ /* 0x000fe20000410000 */
[----:B------:R1:W5:Y:S01]  /*5780*/  LDL.LU R51, [R1+0x84] ;  /* 0x0000840001337983 */ /* 0x0003620000300800 */
[----:B------:R-:W-:Y:S01]  /*5790*/  FADD.FTZ R21, -R178, R21 ;  /* 0x00000015b2157221 */ /* 0x000fe20000010100 */
[C---:B------:R-:W-:Y:S01]  /*57a0*/  FADD.FTZ R22, -R177.reuse, R22 ;  /* 0x00000016b1167221 */ /* 0x040fe20000010100 */
[C---:B------:R-:W-:Y:S02]  /*57b0*/  FADD.FTZ R23, -R177.reuse, R23 ;  /* 0x00000017b1177221 */ /* 0x040fe40000010100 */
[----:B------:R1:W5:Y:S01]  /*57c0*/  LDL.LU R50, [R1+0x80] ;  /* 0x0000800001327983 */ /* 0x0003620000300800 */
[----:B------:R-:W-:Y:S01]  /*57d0*/  FMUL.FTZ R168, R48, R21 ;  /* 0x0000001530a87220 */ /* 0x000fe20000410000 */
[C---:B------:R-:W-:Y:S01]  /*57e0*/  FADD.FTZ R34, -R177.reuse, R34 ;  /* 0x00000022b1227221 */ /* 0x040fe20000010100 */
[----:B------:R-:W-:Y:S02]  /*57f0*/  FADD.FTZ R35, -R177, R35 ;  /* 0x00000023b1237221 */ /* 0x000fe40000010100 */
[----:B------:R1:W5:Y:S01]  /*5800*/  LDL.LU R49, [R1+0x7c] ;  /* 0x00007c0001317983 */ /* 0x0003620000300800 */
[----:B------:R-:W-:Y:S01]  /*5810*/  FFMA.FTZ R16, -R247, R247, 1 ;  /* 0x3f800000f7107423 */ /* 0x000fe200000101f7 */
[----:B------:R-:W-:Y:S01]  /*5820*/  FFMA.FTZ R20, -R246, R246, 1 ;  /* 0x3f800000f6147423 */ /* 0x000fe200000101f6 */
[----:B------:R-:W-:Y:S02]  /*5830*/  IADD3 R176, R164, 0x40, RZ ;  /* 0x00000040a4b07810 */ /* 0x000fe40007ffe0ff */
[----:B------:R1:W5:Y:S01]  /*5840*/  LDL.LU R48, [R1+0x78] ;  /* 0x0000780001307983 */ /* 0x0003620000300800 */
[----:B------:R-:W-:Y:S01]  /*5850*/  FMUL.FTZ R16, R16, UR5 ;  /* 0x0000000510107c20 */ /* 0x000fe20008410000 */
[----:B------:R-:W-:Y:S01]  /*5860*/  @P1 IADD3 R176, R164, -0x40, RZ ;  /* 0xffffffc0a4b01810 */ /* 0x000fe20007ffe0ff */
[----:B------:R-:W-:Y:S01]  /*5870*/  FFMA.FTZ R164, -R244, R244, 1 ;  /* 0x3f800000f4a47423 */ /* 0x000fe200000101f4 */
[----:B------:R-:W-:Y:S01]  /*5880*/  FMUL.FTZ R20, R20, UR5 ;  /* 0x0000000514147c20 */ /* 0x000fe20008410000 */
[----:B------:R-:W-:Y:S01]  /*5890*/  FMUL.FTZ R16, R165, R16 ;  /* 0x00000010a5107220 */ /* 0x000fe20000410000 */
[----:B------:R-:W-:Y:S01]  /*58a0*/  FFMA.FTZ R165, -R245, R245, 1 ;  /* 0x3f800000f5a57423 */ /* 0x000fe200000101f5 */
[----:B------:R-:W-:Y:S01]  /*58b0*/  FMUL.FTZ R164, R164, UR5 ;  /* 0x00000005a4a47c20 */ /* 0x000fe20008410000 */
[----:B------:R-:W-:Y:S01]  /*58c0*/  FMUL.FTZ R20, R166, R20 ;  /* 0x00000014a6147220 */ /* 0x000fe20000410000 */
[C---:B------:R-:W-:Y:S01]  /*58d0*/  FADD.FTZ R166, -R178.reuse, R32 ;  /* 0x00000020b2a67221 */ /* 0x040fe20000010100 */
[----:B------:R-:W-:Y:S01]  /*58e0*/  FMUL.FTZ R32, R165, UR5 ;  /* 0x00000005a5207c20 */ /* 0x000fe20008410000 */
[----:B------:R-:W-:Y:S01]  /*58f0*/  FMUL.FTZ R164, R167, R164 ;  /* 0x000000a4a7a47220 */ /* 0x000fe20000410000 */
[----:B------:R-:W-:Y:S01]  /*5900*/  FADD.FTZ R167, -R178, R33 ;  /* 0x00000021b2a77221 */ /* 0x000fe20000010100 */
[----:B------:R-:W-:Y:S01]  /*5910*/  FMUL.FTZ R165, R47, R166 ;  /* 0x000000a62fa57220 */ /* 0x000fe20000410000 */
[----:B------:R-:W-:Y:S01]  /*5920*/  FFMA.FTZ R21, -R239, R239, 1 ;  /* 0x3f800000ef157423 */ /* 0x000fe200000101ef */
[----:B------:R1:W5:Y:S01]  /*5930*/  LDL.LU R47, [R1+0x74] ;  /* 0x00007400012f7983 */ /* 0x0003620000300800 */
[----:B------:R-:W-:Y:S01]  /*5940*/  FMUL.FTZ R167, R46, R167 ;  /* 0x000000a72ea77220 */ /* 0x000fe20000410000 */
[----:B------:R-:W-:Y:S01]  /*5950*/  FMUL.FTZ R166, R45, R6 ;  /* 0x000000062da67220 */ /* 0x000fe20000410000 */
[----:B------:R-:W-:Y:S02]  /*5960*/  FMUL.FTZ R33, R21, UR5 ;  /* 0x0000000515217c20 */ /* 0x000fe40008410000 */
[----:B------:R1:W5:Y:S01]  /*5970*/  LDL.LU R46, [R1+0x70] ;  /* 0x00007000012e7983 */ /* 0x0003620000300800 */
[----:B------:R-:W-:Y:S01]  /*5980*/  FFMA.FTZ R6, -R44, R44, 1 ;  /* 0x3f8000002c067423 */ /* 0x000fe2000001012c */
[----:B------:R-:W-:Y:S01]  /*5990*/  F2FP.BF16.F32.PACK_AB R20, R20, R16 ;  /* 0x000000101414723e */ /* 0x000fe200000010ff */
[----:B------:R-:W-:Y:S02]  /*59a0*/  FMUL.FTZ R33, R165, R33 ;  /* 0x00000021a5217220 */ /* 0x000fe40000410000 */
[----:B------:R1:W5:Y:S01]  /*59b0*/  LDL.LU R45, [R1+0x6c] ;  /* 0x00006c00012d7983 */ /* 0x0003620000300800 */
[----:B------:R-:W-:Y:S01]  /*59c0*/  FADD.FTZ R165, -R177, R7 ;  /* 0x00000007b1a57221 */ /* 0x000fe20000010100 */
[----:B------:R-:W-:Y:S01]  /*59d0*/  FFMA.FTZ R7, -R43, R43, 1 ;  /* 0x3f8000002b077423 */ /* 0x000fe2000001012b */
[----:B------:R-:W-:Y:S02]  /*59e0*/  FMUL.FTZ R6, R6, UR5 ;  /* 0x0000000506067c20 */ /* 0x000fe40008410000 */
[----:B------:R1:W5:Y:S01]  /*59f0*/  LDL.LU R44, [R1+0x68] ;  /* 0x00006800012c7983 */ /* 0x0003620000300800 */
[----:B------:R-:W-:Y:S01]  /*5a00*/  FMUL.FTZ R165, R42, R165 ;  /* 0x000000a52aa57220 */ /* 0x000fe20000410000 */
[----:B------:R-:W-:Y:S01]  /*5a10*/  FMUL.FTZ R7, R7, UR5 ;  /* 0x0000000507077c20 */ /* 0x000fe20008410000 */
[----:B------:R-:W-:Y:S02]  /*5a20*/  FMUL.FTZ R6, R166, R6 ;  /* 0x00000006a6067220 */ /* 0x000fe40000410000 */
[----:B------:R1:W5:Y:S01]  /*5a30*/  LDL.LU R43, [R1+0x64] ;  /* 0x00006400012b7983 */ /* 0x0003620000300800 */
[----:B------:R-:W-:Y:S01]  /*5a40*/  FMUL.FTZ R32, R168, R32 ;  /* 0x00000020a8207220 */ /* 0x000fe20000410000 */
[----:B------:R-:W-:Y:S01]  /*5a50*/  FMUL.FTZ R16, R165, R7 ;  /* 0x00000007a5107220 */ /* 0x000fe20000410000 */
[----:B------:R-:W-:Y:S02]  /*5a60*/  FMUL.FTZ R165, R38, R23 ;  /* 0x0000001726a57220 */ /* 0x000fe40000410000 */
[----:B------:R1:W5:Y:S01]  /*5a70*/  LDL.LU R42, [R1+0x60] ;  /* 0x00006000012a7983 */ /* 0x0003620000300800 */
[----:B------:R-:W-:Y:S01]  /*5a80*/  FADD.FTZ R7, -R177, R19 ;  /* 0x00000013b1077221 */ /* 0x000fe20000010100 */
[----:B------:R-:W-:Y:S01]  /*5a90*/  F2FP.BF16.F32.PACK_AB R32, R32, R164 ;  /* 0x000000a42020723e */ /* 0x000fe200000010ff */
[----:B------:R-:W-:Y:S01]  /*5aa0*/  FMUL.FTZ R164, R39, R22 ;  /* 0x0000001627a47220 */ /* 0x000fe20000410000 */
[----:B------:R-:W-:Y:S01]  /*5ab0*/  F2FP.BF16.F32.PACK_AB R16, R16, R6 ;  /* 0x000000061010723e */ /* 0x000fe200000010ff */
[----:B------:R-:W-:Y:S01]  /*5ac0*/  FMUL.FTZ R6, R41, R18 ;  /* 0x0000001229067220 */ /* 0x000fe20000410000 */
[----:B------:R-:W-:Y:S01]  /*5ad0*/  FMUL.FTZ R7, R40, R7 ;  /* 0x0000000728077220 */ /* 0x000fe20000410000 */
[----:B------:R1:W5:Y:S01]  /*5ae0*/  LDL.LU R41, [R1+0x5c] ;  /* 0x00005c0001297983 */ /* 0x0003620000300800 */
[----:B------:R-:W-:Y:S01]  /*5af0*/  FFMA.FTZ R19, -R251, R251, 1 ;  /* 0x3f800000fb137423 */ /* 0x000fe200000101fb */
[----:B------:R-:W-:Y:S01]  /*5b00*/  FFMA.FTZ R18, -R250, R250, 1 ;  /* 0x3f800000fa127423 */ /* 0x000fe200000101fa */
[----:B------:R-:W-:Y:S02]  /*5b10*/  FFMA.FTZ R21, -R240, R240, 1 ;  /* 0x3f800000f0157423 */ /* 0x000fe400000101f0 */
[----:B------:R1:W5:Y:S01]  /*5b20*/  LDL.LU R40, [R1+0x58] ;  /* 0x0000580001287983 */ /* 0x0003620000300800 */
[----:B------:R-:W-:Y:S01]  /*5b30*/  FMUL.FTZ R19, R19, UR5 ;  /* 0x0000000513137c20 */ /* 0x000fe20008410000 */
[----:B------:R-:W-:Y:S01]  /*5b40*/  FMUL.FTZ R18, R18, UR5 ;  /* 0x0000000512127c20 */ /* 0x000fe20008410000 */
[----:B------:R-:W-:Y:S02]  /*5b50*/  FMUL.FTZ R21, R21, UR5 ;  /* 0x0000000515157c20 */ /* 0x000fe40008410000 */
[----:B------:R1:W5:Y:S01]  /*5b60*/  LDL.LU R39, [R1+0x54] ;  /* 0x0000540001277983 */ /* 0x0003620000300800 */
[----:B------:R-:W-:Y:S01]  /*5b70*/  FMUL.FTZ R19, R6, R19 ;  /* 0x0000001306137220 */ /* 0x000fe20000410000 */
[----:B------:R-:W-:Y:S01]  /*5b80*/  FMUL.FTZ R6, R37, R34 ;  /* 0x0000002225067220 */ /* 0x000fe20000410000 */
[----:B------:R-:W-:Y:S02]  /*5b90*/  FMUL.FTZ R18, R7, R18 ;  /* 0x0000001207127220 */ /* 0x000fe40000410000 */
[----:B------:R1:W5:Y:S01]  /*5ba0*/  LDL.LU R38, [R1+0x50] ;  /* 0x0000500001267983 */ /* 0x0003620000300800 */
[----:B------:R-:W-:Y:S01]  /*5bb0*/  FMUL.FTZ R7, R36, R35 ;  /* 0x0000002324077220 */ /* 0x000fe20000410000 */
[----:B------:R-:W-:Y:S01]  /*5bc0*/  FMUL.FTZ R21, R167, R21 ;  /* 0x00000015a7157220 */ /* 0x000fe20000410000 */
[----:B------:R-:W-:Y:S02]  /*5bd0*/  FFMA.FTZ R23, -R252, R252, 1 ;  /* 0x3f800000fc177423 */ /* 0x000fe400000101fc */
[----:B------:R1:W5:Y:S01]  /*5be0*/  LDL.LU R37, [R1+0x4c] ;  /* 0x00004c0001257983 */ /* 0x0003620000300800 */
[----:B------:R-:W-:Y:S01]  /*5bf0*/  FFMA.FTZ R22, -R249, R249, 1 ;  /* 0x3f800000f9167423 */ /* 0x000fe200000101f9 */
[----:B------:R-:W-:Y:S01]  /*5c00*/  FFMA.FTZ R34, -R242, R242, 1 ;  /* 0x3f800000f2227423 */ /* 0x000fe200000101f2 */
[----:B------:R-:W-:Y:S02]  /*5c10*/  F2FP.BF16.F32.PACK_AB R21, R21, R33 ;  /* 0x000000211515723e */ /* 0x000fe400000010ff */
[----:B------:R1:W5:Y:S01]  /*5c20*/  LDL.LU R36, [R1+0x48] ;  /* 0x0000480001247983 */ /* 0x0003620000300800 */
[----:B------:R-:W-:Y:S01]  /*5c30*/  FFMA.FTZ R33, -R241, R241, 1 ;  /* 0x3f800000f1217423 */ /* 0x000fe200000101f1 */
        /* <DEDUP_REMOVED lines=9> */
[----:B------:R-:W2:Y:S01]  /*5cd0*/  LDC R35, c[0x0][0x240] ;  /* 0x00009000ff237b82 */ /* 0x000ea20000000800 */
[----:B------:R-:W-:Y:S04]  /*5ce0*/  ULOP3.LUT UR15, UR9, 0x1, URZ, 0xc0, !UPT ;  /* 0x00000001090f7892 */ /* 0x000fe8000f8ec03f */
[----:B------:R-:W-:Y:S03]  /*5cf0*/  UISETP.NE.U32.AND UP1, UPT, UR15, 0x1, UPT ;  /* 0x000000010f00788c */ /* 0x000fe6000bf25070 */
[----:B------:R-:W3:Y:S01]  /*5d00*/  LDC R164, c[0x0][0x244] ;  /* 0x00009100ffa47b82 */ /* 0x000ee20000000800 */
[----:B------:R-:W-:Y:S06]  /*5d10*/  USEL UR15, UR60, 0x4000, !UP1 ;  /* 0x000040003c0f7887 */ /* 0x000fec000c800000 */
[----:B------:R-:W-:Y:S01]  /*5d20*/  VIADD R234, R234, UR15 ;  /* 0x0000000feaea7c36 */ /* 0x000fe20008000000 */
[----:B------:R-:W-:Y:S01]  /*5d30*/  IADD3 R212, R212, UR15, RZ ;  /* 0x0000000fd4d47c10 */ /* 0x000fe2000fffe0ff */
[C---:B--2---:R-:W-:Y:S05]  /*5d40*/  IMAD.U32 R6, R35.reuse, -0x40, RZ ;  /* 0xffffffc023067824 */ /* 0x044fea00078e00ff */
        /* <DEDUP_REMOVED lines=9> */
[----:B---3--:R-:W-:Y:S03]  /*5de0*/  LEA.HI.X R7, R35, R231, R164, 0x6, P2 ;  /* 0x000000e723077211 */ /* 0x008fe600010f34a4 */
[----:B------:R2:W-:Y:S04]  /*5df0*/  LDGSTS.E.BYPASS.LTC128B.128 [R234+0x2000], desc[UR6][R230.64+0x80] ;  /* 0x02000080e6ea7fae */ /* 0x0005e8000b901d46 */
[----:B------:R2:W-:Y:S04]  /*5e00*/  LDGSTS.E.BYPASS.LTC128B.128 [R234+0x1000], desc[UR6][R6.64] ;  /* 0x0100000006ea7fae */ /* 0x0005e8000b901d46 */
[----:B------:R2:W-:Y:S04]  /*5e10*/  LDGSTS.E.BYPASS.LTC128B.128 [R234+0x3000], desc[UR6][R6.64+0x80] ;  /* 0x0300008006ea7fae */ /* 0x0005e8000b901d46 */
[----:B------:R-:W0:Y:S02]  /*5e20*/  LDGDEPBAR ;  /* 0x00000000000079af */ /* 0x000e240000000000 */
.L_x_1288:
[----:B------:R-:W-:Y:S01]  /*5e30*/  STS [R237+0x1c000], R17 ;  /* 0x01c00011ed007388 */ /* 0x000fe20000000800 */
[----:B--2---:R-:W-:Y:S01]  /*5e40*/  F2FP.BF16.F32.PACK_AB R6, R18, R19 ;  /* 0x000000131206723e */ /* 0x004fe200000010ff */
[C---:B-----5:R-:W-:Y:S01]  /*5e50*/  FADD.FTZ R12, -R5.reuse, R12 ;  /* 0x0000000c050c7221 */ /* 0x060fe20000010100 */
[C---:B------:R-:W-:Y:S01]  /*5e60*/  FADD.FTZ R9, -R5.reuse, R9 ;  /* 0x0000000905097221 */ /* 0x040fe20000010100 */
[----:B------:R2:W-:Y:S01]  /*5e70*/  STS [R237+0x1c400], R16 ;  /* 0x01c40010ed007388 */ /* 0x0005e20000000800 */
[C---:B------:R-:W-:Y:S01]  /*5e80*/  FADD.FTZ R8, -R5.reuse, R8 ;  /* 0x0000000805087221 */ /* 0x040fe20000010100 */
[----:B------:R-:W-:Y:S01]  /*5e90*/  FADD.FTZ R13, -R5, R13 ;  /* 0x0000000d050d7221 */ /* 0x000fe20000010100 */
[----:B------:R-:W-:Y:S01]  /*5ea0*/  FFMA.FTZ R7, -R190, R190, 1 ;  /* 0x3f800000be077423 */ /* 0x000fe200000101be */
[----:B------:R3:W-:Y:S01]  /*5eb0*/  STS [R238+0x1c000], R20 ;  /* 0x01c00014ee007388 */ /* 0x0007e20000000800 */
[----:B------:R-:W-:Y:S01]  /*5ec0*/  FMUL.FTZ R19, R224, R9 ;  /* 0x00000009e0137220 */ /* 0x000fe20000410000 */
[----:B------:R-:W-:Y:S01]  /*5ed0*/  FFMA.FTZ R9, -R193, R193, 1 ;  /* 0x3f800000c1097423 */ /* 0x000fe200000101c1 */
[----:B------:R-:W-:Y:S01]  /*5ee0*/  FMUL.FTZ R13, R204, R13 ;  /* 0x0000000dcc0d7220 */ /* 0x000fe20000410000 */
[----:B------:R4:W-:Y:S01]  /*5ef0*/  STS [R238+0x1c400], R6 ;  /* 0x01c40006ee007388 */ /* 0x0009e20000000800 */
[----:B------:R-:W-:Y:S01]  /*5f00*/  FMUL.FTZ R7, R7, UR5 ;  /* 0x0000000507077c20 */ /* 0x000fe20008410000 */
[----:B------:R-:W-:Y:S01]  /*5f10*/  FMUL.FTZ R9, R9, UR5 ;  /* 0x0000000509097c20 */ /* 0x000fe20008410000 */
[C---:B------:R-:W-:Y:S01]  /*5f20*/  FADD.FTZ R28, -R5.reuse, R28 ;  /* 0x0000001c051c7221 */ /* 0x040fe20000010100 */
[C---:B------:R-:W-:Y:S01]  /*5f30*/  FADD.FTZ R24, -R5.reuse, R24 ;  /* 0x0000001805187221 */ /* 0x040fe20000010100 */
[----:B------:R-:W-:Y:S01]  /*5f40*/  FADD.FTZ R25, -R5, R25 ;  /* 0x0000001905197221 */ /* 0x000fe20000010100 */
[----:B------:R-:W-:Y:S01]  /*5f50*/  FMUL.FTZ R19, R19, R9 ;  /* 0x0000000913137220 */ /* 0x000fe20000410000 */
[----:B------:R-:W-:Y:S01]  /*5f60*/  FFMA.FTZ R9, -R187, R187, 1 ;  /* 0x3f800000bb097423 */ /* 0x000fe200000101bb */
[----:B------:R-:W-:Y:S01]  /*5f70*/  FADD.FTZ R29, -R5, R29 ;  /* 0x0000001d051d7221 */ /* 0x000fe20000010100 */
[----:B------:R-:W-:Y:S01]  /*5f80*/  FMUL.FTZ R28, R200, R28 ;  /* 0x0000001cc81c7220 */ /* 0x000fe20000410000 */
[----:B------:R-:W-:Y:S01]  /*5f90*/  FFMA.FTZ R5, -R184, R184, 1 ;  /* 0x3f800000b8057423 */ /* 0x000fe200000101b8 */
[----:B------:R-:W-:Y:S01]  /*5fa0*/  FMUL.FTZ R24, R202, R24 ;  /* 0x00000018ca187220 */ /* 0x000fe20000410000 */
[----:B------:R-:W-:Y:S01]  /*5fb0*/  FMUL.FTZ R9, R9, UR5 ;  /* 0x0000000509097c20 */ /* 0x000fe20008410000 */
[----:B------:R-:W-:Y:S01]  /*5fc0*/  FMUL.FTZ R25, R201, R25 ;  /* 0x00000019c9197220 */ /* 0x000fe20000410000 */
[----:B------:R-:W-:Y:S01]  /*5fd0*/  FMUL.FTZ R29, R183, R29 ;  /* 0x0000001db71d7220 */ /* 0x000fe20000410000 */
[----:B------:R-:W-:Y:S01]  /*5fe0*/  FMUL.FTZ R5, R5, UR5 ;  /* 0x0000000505057c20 */ /* 0x000fe20008410000 */
[C---:B------:R-:W-:Y:S01]  /*5ff0*/  FADD.FTZ R10, -R4.reuse, R10 ;  /* 0x0000000a040a7221 */ /* 0x040fe20000010100 */
[----:B--2---:R-:W-:Y:S01]  /*6000*/  FMUL.FTZ R16, R205, R12 ;  /* 0x0000000ccd107220 */ /* 0x004fe20000410000 */
[----:B------:R-:W-:Y:S01]  /*6010*/  FFMA.FTZ R12, -R195, R195, 1 ;  /* 0x3f800000c30c7423 */ /* 0x000fe200000101c3 */
[C---:B------:R-:W-:Y:S01]  /*6020*/  FADD.FTZ R11, -R4.reuse, R11 ;  /* 0x0000000b040b7221 */ /* 0x040fe20000010100 */
[----:B------:R-:W-:Y:S01]  /*6030*/  FADD.FTZ R14, -R4, R14 ;  /* 0x0000000e040e7221 */ /* 0x000fe20000010100 */
[----:B---3--:R-:W-:Y:S01]  /*6040*/  FMUL.FTZ R20, R225, R8 ;  /* 0x00000008e1147220 */ /* 0x008fe20000410000 */
[----:B------:R-:W-:Y:S01]  /*6050*/  FMUL.FTZ R12, R12, UR5 ;  /* 0x000000050c0c7c20 */ /* 0x000fe20008410000 */
[----:B------:R-:W-:Y:S01]  /*6060*/  FFMA.FTZ R8, -R191, R191, 1 ;  /* 0x3f800000bf087423 */ /* 0x000fe200000101bf */
[----:B------:R-:W-:Y:S01]  /*6070*/  FMUL.FTZ R24, R24, R9 ;  /* 0x0000000918187220 */ /* 0x000fe20000410000 */
[----:B------:R-:W-:Y:S01]  /*6080*/  FMUL.FTZ R14, R227, R14 ;  /* 0x0000000ee30e7220 */ /* 0x000fe20000410000 */
[----:B------:R-:W-:Y:S01]  /*6090*/  FMUL.FTZ R20, R20, R12 ;  /* 0x0000000c14147220 */ /* 0x000fe20000410000 */
[----:B------:R-:W-:Y:S01]  /*60a0*/  FMUL.FTZ R8, R8, UR5 ;  /* 0x0000000508087c20 */ /* 0x000fe20008410000 */
[----:B------:R-:W-:Y:S01]  /*60b0*/  FMUL.FTZ R12, R13, R7 ;  /* 0x000000070d0c7220 */ /* 0x000fe20000410000 */
[----:B------:R-:W-:Y:S01]  /*60c0*/  FFMA.FTZ R7, -R185, R185, 1 ;  /* 0x3f800000b9077423 */ /* 0x000fe200000101b9 */
[----:B------:R-:W-:Y:S01]  /*60d0*/  FMUL.FTZ R13, R228, R11 ;  /* 0x0000000be40d7220 */ /* 0x000fe20000410000 */
[----:B------:R-:W-:Y:S01]  /*60e0*/  FMUL.FTZ R16, R16, R8 ;  /* 0x0000000810107220 */ /* 0x000fe20000410000 */
[----:B------:R-:W-:Y:S01]  /*60f0*/  FFMA.FTZ R8, -R186, R186, 1 ;  /* 0x3f800000ba087423 */ /* 0x000fe200000101ba */
[----:B------:R-:W-:Y:S01]  /*6100*/  FMUL.FTZ R7, R7, UR5 ;  /* 0x0000000507077c20 */ /* 0x000fe20008410000 */
[----:B------:R-:W-:Y:S01]  /*6110*/  FADD.FTZ R15, -R4, R15 ;  /* 0x0000000f040f7221 */ /* 0x000fe20000010100 */
[----:B----4-:R-:W-:Y:S01]  /*6120*/  FFMA.FTZ R6, -R196, R196, 1 ;  /* 0x3f800000c4067423 */ /* 0x010fe200000101c4 */
[----:B------:R-:W-:Y:S01]  /*6130*/  FMUL.FTZ R8, R8, UR5 ;  /* 0x0000000508087c20 */ /* 0x000fe20008410000 */
[----:B------:R-:W-:Y:S01]  /*6140*/  FMUL.FTZ R28, R28, R7 ;  /* 0x000000071c1c7220 */ /* 0x000fe20000410000 */
[----:B------:R-:W-:Y:S01]  /*6150*/  FFMA.FTZ R7, -R197, R197, 1 ;  /* 0x3f800000c5077423 */ /* 0x000fe200000101c5 */
[----:B------:R-:W-:Y:S01]  /*6160*/  F2FP.BF16.F32.PACK_AB R12, R12, R16 ;  /* 0x000000100c0c723e */ /* 0x000fe200000010ff */
[----:B------:R-:W-:Y:S01]  /*6170*/  FMUL.FTZ R9, R25, R8 ;  /* 0x0000000819097220 */ /* 0x000fe20000410000 */
[----:B------:R-:W-:Y:S01]  /*6180*/  FMUL.FTZ R8, R29, R5 ;  /* 0x000000051d087220 */ /* 0x000fe20000410000 */
[----:B------:R-:W-:Y:S01]  /*6190*/  F2FP.BF16.F32.PACK_AB R5, R19, R20 ;  /* 0x000000141305723e */ /* 0x000fe200000010ff */
[----:B------:R-:W-:Y:S01]  /*61a0*/  FMUL.FTZ R16, R229, R10 ;  /* 0x0000000ae5107220 */ /* 0x000fe20000410000 */
[----:B------:R-:W-:Y:S01]  /*61b0*/  FMUL.FTZ R7, R7, UR5 ;  /* 0x0000000507077c20 */ /* 0x000fe20008410000 */
[----:B------:R-:W-:Y:S01]  /*61c0*/  FFMA.FTZ R11, -R199, R199, 1 ;  /* 0x3f800000c70b7423 */ /* 0x000fe200000101c7 */
[----:B------:R-:W-:Y:S01]  /*61d0*/  FFMA.FTZ R10, -R198, R198, 1 ;  /* 0x3f800000c60a7423 */ /* 0x000fe200000101c6 */
[----:B------:R-:W-:Y:S01]  /*61e0*/  FMUL.FTZ R15, R226, R15 ;  /* 0x0000000fe20f7220 */ /* 0x000fe20000410000 */
[----:B------:R-:W-:Y:S01]  /*61f0*/  FMUL.FTZ R14, R14, R7 ;  /* 0x000000070e0e7220 */ /* 0x000fe20000410000 */
[----:B------:R-:W-:Y:S01]  /*6200*/  FMUL.FTZ R6, R6, UR5 ;  /* 0x0000000506067c20 */ /* 0x000fe20008410000 */
[----:B------:R2:W-:Y:S01]  /*6210*/  STS [R237+0x1d000], R5 ;  /* 0x01d00005ed007388 */ /* 0x0005e20000000800 */
[----:B------:R-:W-:Y:S01]  /*6220*/  FMUL.FTZ R11, R11, UR5 ;  /* 0x000000050b0b7c20 */ /* 0x000fe20008410000 */
[----:B------:R-:W-:Y:S01]  /*6230*/  FMUL.FTZ R10, R10, UR5 ;  /* 0x000000050a0a7c20 */ /* 0x000fe20008410000 */
[----:B------:R-:W-:Y:S01]  /*6240*/  FADD.FTZ R27, -R4, R27 ;  /* 0x0000001b041b7221 */ /* 0x000fe20000010100 */
[----:B------:R-:W-:Y:S01]  /*6250*/  FFMA.FTZ R7, -R192, R192, 1 ;  /* 0x3f800000c0077423 */ /* 0x000fe200000101c0 */
[----:B------:R-:W-:Y:S01]  /*6260*/  FMUL.FTZ R15, R15, R6 ;  /* 0x000000060f0f7220 */ /* 0x000fe20000410000 */
[----:B------:R-:W-:Y:S01]  /*6270*/  FMUL.FTZ R11, R16, R11 ;  /* 0x0000000b100b7220 */ /* 0x000fe20000410000 */
[----:B------:R-:W-:Y:S01]  /*6280*/  FMUL.FTZ R13, R13, R10 ;  /* 0x0000000a0d0d7220 */ /* 0x000fe20000410000 */
[----:B------:R-:W-:Y:S01]  /*6290*/  FMUL.FTZ R27, R207, R27 ;  /* 0x0000001bcf1b7220 */ /* 0x000fe20000410000 */
[----:B------:R-:W-:Y:S01]  /*62a0*/  FMUL.FTZ R7, R7, UR5 ;  /* 0x0000000507077c20 */ /* 0x000fe20008410000 */
[----:B------:R-:W-:Y:S01]  /*62b0*/  FADD.FTZ R30, -R4, R30 ;  /* 0x0000001e041e7221 */ /* 0x000fe20000010100 */
[----:B------:R-:W-:Y:S01]  /*62c0*/  FFMA.FTZ R6, -R189, R189, 1 ;  /* 0x3f800000bd067423 */ /* 0x000fe200000101bd */
[----:B------:R-:W-:Y:S01]  /*62d0*/  FFMA.FTZ R10, -R194, R194, 1 ;  /* 0x3f800000c20a7423 */ /* 0x000fe200000101c2 */
[----:B------:R-:W-:Y:S01]  /*62e0*/  FMUL.FTZ R27, R27, R7 ;  /* 0x000000071b1b7220 */ /* 0x000fe20000410000 */
[----:B------:R-:W-:Y:S01]  /*62f0*/  FMUL.FTZ R30, R206, R30 ;  /* 0x0000001ece1e7220 */ /* 0x000fe20000410000 */
[----:B------:R-:W-:Y:S01]  /*6300*/  FMUL.FTZ R6, R6, UR5 ;  /* 0x0000000506067c20 */ /* 0x000fe20008410000 */
[----:B------:R-:W-:Y:S01]  /*6310*/  F2FP.BF16.F32.PACK_AB R7, R13, R11 ;  /* 0x0000000b0d07723e */ /* 0x000fe200000010ff */
[C---:B------:R-:W-:Y:S01]  /*6320*/  FADD.FTZ R26, -R4.reuse, R26 ;  /* 0x0000001a041a7221 */ /* 0x040fe20000010100 */
[----:B------:R-:W-:Y:S01]  /*6330*/  FADD.FTZ R31, -R4, R31 ;  /* 0x0000001f041f7221 */ /* 0x000fe20000010100 */
[----:B------:R-:W-:Y:S01]  /*6340*/  FMUL.FTZ R30, R30, R6 ;  /* 0x000000061e1e7220 */ /* 0x000fe20000410000 */
[----:B------:R-:W-:Y:S01]  /*6350*/  F2FP.BF16.F32.PACK_AB R6, R15, R14 ;  /* 0x0000000e0f06723e */ /* 0x000fe200000010ff */
[----:B------:R-:W-:Y:S01]  /*6360*/  STS [R237+0x1d400], R7 ;  /* 0x01d40007ed007388 */ /* 0x000fe20000000800 */
[----:B------:R-:W-:Y:S01]  /*6370*/  FMUL.FTZ R10, R10, UR5 ;  /* 0x000000050a0a7c20 */ /* 0x000fe20008410000 */
[----:B------:R-:W-:Y:S01]  /*6380*/  FMUL.FTZ R26, R221, R26 ;  /* 0x0000001add1a7220 */ /* 0x000fe20000410000 */
[----:B------:R-:W-:Y:S01]  /*6390*/  FFMA.FTZ R4, -R188, R188, 1 ;  /* 0x3f800000bc047423 */ /* 0x000fe200000101bc */
[----:B------:R-:W-:Y:S01]  /*63a0*/  F2FP.BF16.F32.PACK_AB R18, R22, R23 ;  /* 0x000000171612723e */ /* 0x000fe200000010ff */
[----:B------:R-:W-:Y:S01]  /*63b0*/  STS [R238+0x1d000], R12 ;  /* 0x01d0000cee007388 */ /* 0x000fe20000000800 */
[----:B------:R-:W-:Y:S01]  /*63c0*/  FMUL.FTZ R31, R203, R31 ;  /* 0x0000001fcb1f7220 */ /* 0x000fe20000410000 */
[----:B------:R-:W-:Y:S01]  /*63d0*/  FMUL.FTZ R26, R26, R10 ;  /* 0x0000000a1a1a7220 */ /* 0x000fe20000410000 */
[----:B------:R-:W-:Y:S01]  /*63e0*/  FMUL.FTZ R4, R4, UR5 ;  /* 0x0000000504047c20 */ /* 0x000fe20008410000 */
[----:B------:R-:W-:Y:S01]  /*63f0*/  STS [R238+0x1d400], R6 ;  /* 0x01d40006ee007388 */ /* 0x000fe20000000800 */
[----:B------:R-:W-:Y:S02]  /*6400*/  F2FP.BF16.F32.PACK_AB R17, R33, R34 ;  /* 0x000000222111723e */ /* 0x000fe400000010ff */
[----:B------:R-:W-:Y:S01]  /*6410*/  FMUL.FTZ R4, R31, R4 ;  /* 0x000000041f047220 */ /* 0x000fe20000410000 */
[----:B------:R-:W-:Y:S01]  /*6420*/  STS [R235+0x1c000], R32 ;  /* 0x01c00020eb007388 */ /* 0x000fe20000000800 */
[----:B------:R-:W-:Y:S02]  /*6430*/  F2FP.BF16.F32.PACK_AB R9, R9, R24 ;  /* 0x000000180909723e */ /* 0x000fe400000010ff */
[----:B--2---:R-:W-:Y:S01]  /*6440*/  F2FP.BF16.F32.PACK_AB R5, R27, R26 ;  /* 0x0000001a1b05723e */ /* 0x004fe200000010ff */
        /* <DEDUP_REMOVED lines=11> */
[----:B------:R-:W2:Y:S04]  /*6500*/  LDSM.16.MT88.4 R8, [R172+UR4+0x8000] ;  /* 0x00800004ac08783b */ /* 0x000ea80008004200 */
[----:B------:R-:W3:Y:S04]  /*6510*/  LDSM.16.MT88.4 R12, [R210+0x22000] ;  /* 0x02200000d20c783b */ /* 0x000ee80000004200 */
[----:B------:R-:W4:Y:S04]  /*6520*/  LDSM.16.MT88.4 R16, [R176] ;  /* 0x00000000b010783b */ /* 0x000f280000004200 */
[----:B------:R-:W1:Y:S04]  /*6530*/  LDSM.16.MT88.4 R20, [R172+UR4+0xa000] ;  /* 0x00a00004ac14783b */ /* 0x000e680008004200 */
[----:B------:R-:W1:Y:S04]  /*6540*/  LDSM.16.MT88.4 R24, [R176+0x2000] ;  /* 0x00200000b018783b */ /* 0x000e680000004200 */
[----:B------:R-:W-:Y:S04]  /*6550*/  LDSM.16.MT88.4 R28, [R210+0x20800] ;  /* 0x02080000d21c783b */ /* 0x000fe80000004200 */
[----:B------:R-:W1:Y:S04]  /*6560*/  LDSM.16.MT88.4 R32, [R172+UR4+0x8800] ;  /* 0x00880004ac20783b */ /* 0x000e680008004200 */
[----:B------:R-:W1:Y:S04]  /*6570*/  LDSM.16.MT88.4 R164, [R210+0x22800] ;  /* 0x02280000d2a4783b */ /* 0x000e680000004200 */
[----:B------:R-:W-:Y:S04]  /*6580*/  LDSM.16.MT88.4 R168, [R176+0x3000] ;  /* 0x00300000b0a8783b */ /* 0x000fe80000004200 */
[----:B------:R1:W5:Y:S01]  /*6590*/  LDL R239, [R1+0x1c] ;  /* 0x00001c0001ef7983 */ /* 0x0003620000100800 */
[-C--:B--2---:R-:W-:Y:S06]  /*65a0*/  HMMA.16816.F32.BF16 R36, R4, R8.reuse, R36 ;  /* 0x000000080424723c */ /* 0x084fec0000041824 */
[C---:B---3--:R-:W-:Y:S06]  /*65b0*/  HMMA.16816.F32.BF16 R40, R12.reuse, R8, R40 ;  /* 0x000000080c28723c */ /* 0x048fec0000041828 */
[-C--:B------:R-:W-:Y:S06]  /*65c0*/  HMMA.16816.F32.BF16 R44, R12, R10.reuse, R44 ;  /* 0x0000000a0c2c723c */ /* 0x080fec000004182c */
[C---:B------:R-:W-:Y:S01]  /*65d0*/  HMMA.16816.F32.BF16 R48, R4.reuse, R10, R48 ;  /* 0x0000000a0430723c */ /* 0x040fe20000041830 */
[----:B------:R-:W2:Y:S05]  /*65e0*/  LDSM.16.MT88.4 R8, [R176+0x800] ;  /* 0x00080000b008783b */ /* 0x000eaa0000004200 */
[-C--:B----4-:R-:W-:Y:S06]  /*65f0*/  HMMA.16816.F32.BF16 R52, R4, R16.reuse, R52 ;  /* 0x000000100434723c */ /* 0x090fec0000041834 */
[C---:B------:R-:W-:Y:S06]  /*6600*/  HMMA.16816.F32.BF16 R56, R12.reuse, R16, R56 ;  /* 0x000000100c38723c */ /* 0x040fec0000041838 */
[-C--:B------:R-:W-:Y:S06]  /*6610*/  HMMA.16816.F32.BF16 R60, R12, R18.reuse, R60 ;  /* 0x000000120c3c723c */ /* 0x080fec000004183c */
[C---:B------:R-:W-:Y:S01]  /*6620*/  HMMA.16816.F32.BF16 R64, R4.reuse, R18, R64 ;  /* 0x000000120440723c */ /* 0x040fe20000041840 */
[----:B------:R-:W3:Y:S05]  /*6630*/  LDSM.16.MT88.4 R16, [R172+UR4+0xa800] ;  /* 0x00a80004ac10783b */ /* 0x000eea0008004200 */
[-C--:B-1----:R-:W-:Y:S06]  /*6640*/  HMMA.16816.F32.BF16 R68, R4, R20.reuse, R68 ;  /* 0x000000140444723c */ /* 0x082fec0000041844 */
[C---:B------:R-:W-:Y:S06]  /*6650*/  HMMA.16816.F32.BF16 R72, R12.reuse, R20, R72 ;  /* 0x000000140c48723c */ /* 0x040fec0000041848 */
[-C--:B------:R-:W-:Y:S06]  /*6660*/  HMMA.16816.F32.BF16 R76, R12, R22.reuse, R76 ;  /* 0x000000160c4c723c */ /* 0x080fec000004184c */
[C---:B------:R-:W-:Y:S01]  /*6670*/  HMMA.16816.F32.BF16 R80, R4.reuse, R22, R80 ;  /* 0x000000160450723c */ /* 0x040fe20000041850 */
[----:B------:R-:W1:Y:S05]  /*6680*/  LDSM.16.MT88.4 R20, [R176+0x2800] ;  /* 0x00280000b014783b */ /* 0x000e6a0000004200 */
        /* <DEDUP_REMOVED lines=12> */
[-C--:B--2---:R-:W-:Y:S06]  /*6750*/  HMMA.16816.F32.BF16 R52, R28, R8.reuse, R52 ;  /* 0x000000081c34723c */ /* 0x084fec0000041834 */
[C---:B------:R-:W-:Y:S06]  /*6760*/  HMMA.16816.F32.BF16 R56, R164.reuse, R8, R56 ;  /* 0x00000008a438723c */ /* 0x040fec0000041838 */
[-C--:B------:R-:W-:Y:S06]  /*6770*/  HMMA.16816.F32.BF16 R60, R164, R10.reuse, R60 ;  /* 0x0000000aa43c723c */ /* 0x080fec000004183c */
[C---:B------:R-:W-:Y:S01]  /*6780*/  HMMA.16816.F32.BF16 R64, R28.reuse, R10, R64 ;  /* 0x0000000a1c40723c */ /* 0x040fe20000041840 */
[----:B------:R-:W2:Y:S05]  /*6790*/  LDSM.16.MT88.4 R8, [R176+0x1000] ;  /* 0x00100000b008783b */ /* 0x000eaa0000004200 */
[-C--:B---3--:R-:W-:Y:S06]  /*67a0*/  HMMA.16816.F32.BF16 R68, R28, R16.reuse, R68 ;  /* 0x000000101c44723c */ /* 0x088fec0000041844 */
[C---:B------:R-:W-:Y:S06]  /*67b0*/  HMMA.16816.F32.BF16 R72, R164.reuse, R16, R72 ;  /* 0x00000010a448723c */ /* 0x040fec0000041848 */
[-C--:B------:R-:W-:Y:S06]  /*67c0*/  HMMA.16816.F32.BF16 R76, R164, R18.reuse, R76 ;  /* 0x00000012a44c723c */ /* 0x080fec000004184c */
[C---:B------:R-:W-:Y:S01]  /*67d0*/  HMMA.16816.F32.BF16 R80, R28.reuse, R18, R80 ;  /* 0x000000121c50723c */ /* 0x040fe20000041850 */
[----:B------:R-:W-:Y:S05]  /*67e0*/  LDSM.16.MT88.4 R16, [R210+0x21800] ;  /* 0x02180000d210783b */ /* 0x000fea0000004200 */
[-C--:B-1----:R-:W-:Y:S06]  /*67f0*/  HMMA.16816.F32.BF16 R84, R28, R20.reuse, R84 ;  /* 0x000000141c54723c */ /* 0x082fec0000041854 */
[C---:B------:R-:W-:Y:S06]  /*6800*/  HMMA.16816.F32.BF16 R88, R164.reuse, R20, R88 ;  /* 0x00000014a458723c */ /* 0x040fec0000041858 */
[-C--:B------:R-:W-:Y:S01]  /*6810*/  HMMA.16816.F32.BF16 R92, R164, R22.reuse, R92 ;  /* 0x00000016a45c723c */ /* 0x080fe2000004185c */
[----:B------:R-:W-:Y:S04]  /*6820*/  LDSM.16.MT88.4 R164, [R176+0x1800] ;  /* 0x00180000b0a4783b */ /* 0x000fe80000004200 */
[----:B------:R-:W-:Y:S01]  /*6830*/  LDSM.16.MT88.4 R176, [R176+0x3800] ;  /* 0x00380000b0b0783b */ /* 0x000fe20000004200 */
[----:B------:R-:W-:Y:S03]  /*6840*/  HMMA.16816.F32.BF16 R96, R28, R22, R96 ;  /* 0x000000161c60723c */ /* 0x000fe60000041860 */
[----:B------:R-:W1:Y:S03]  /*6850*/  LDSM.16.MT88.4 R20, [R172+UR4+0x9800] ;  /* 0x00980004ac14783b */ /* 0x000e660008004200 */
[-C--:B----4-:R-:W-:Y:S01]  /*6860*/  HMMA.16816.F32.BF16 R36, R4, R12.reuse, R36 ;  /* 0x0000000c0424723c */ /* 0x090fe20000041824 */
[----:B------:R-:W3:Y:S04]  /*6870*/  LDSM.16.MT88.4 R28, [R210+0x23800] ;  /* 0x02380000d21c783b */ /* 0x000ee80000004200 */
[----:B------:R-:W4:Y:S01]  /*6880*/  LDSM.16.MT88.4 R172, [R172+UR4+0xb800] ;  /* 0x00b80004acac783b */ /* 0x000f220008004200 */
[C---:B------:R-:W-:Y:S01]  /*6890*/  HMMA.16816.F32.BF16 R40, R24.reuse, R12, R40 ;  /* 0x0000000c1828723c */ /* 0x040fe20000041828 */
[----:B------:R-:W-:Y:S05]  /*68a0*/  BAR.SYNC.DEFER_BLOCKING 0x0 ;  /* 0x0000000000007b1d */ /* 0x000fea0000010000 */
[-C--:B------:R-:W-:Y:S06]  /*68b0*/  HMMA.16816.F32.BF16 R44, R24, R14.reuse, R44 ;  /* 0x0000000e182c723c */ /* 0x080fec000004182c */
[C---:B------:R-:W-:Y:S06]  /*68c0*/  HMMA.16816.F32.BF16 R48, R4.reuse, R14, R48 ;  /* 0x0000000e0430723c */ /* 0x040fec0000041830 */
[-C--:B--2---:R-:W-:Y:S06]  /*68d0*/  HMMA.16816.F32.BF16 R52, R4, R8.reuse, R52 ;  /* 0x000000080434723c */ /* 0x084fec0000041834 */
        /* <DEDUP_REMOVED lines=11> */
[-C--:B-1----:R-:W-:Y:S06]  /*6990*/  HMMA.16816.F32.BF16 R36, R16, R20.reuse, R36 ;  /* 0x000000141024723c */ /* 0x082fec0000041824 */
        /* <DEDUP_REMOVED lines=25> */
[----:B-----5:R-:W-:Y:S02]  /*6b30*/  LEA R4, R239, UR4, 0x1 ;  /* 0x00000004ef047c11 */ /* 0x020fe4000f8e08ff */
        /* <DEDUP_REMOVED lines=10> */
.L_x_1289:
[----:B------:R-:W-:Y:S01]  /*6be0*/  LDSM.16.M88.4 R32, [R0+0x1c000] ;  /* 0x01c000000020783b */ /* 0x000fe20000000200 */
[----:B------:R-:W-:Y:S03]  /*6bf0*/  ULOP3.LUT UR15, UR9, 0x1, URZ, 0xc0, !UPT ;  /* 0x00000001090f7892 */ /* 0x000fe6000f8ec03f */
[----:B------:R-:W1:Y:S01]  /*6c00*/  LDSM.16.MT88.4 R16, [R209] ;  /* 0x00000000d110783b */ /* 0x000e620000004200 */
[----:B------:R-:W-:Y:S02]  /*6c10*/  UISETP.NE.U32.AND UP1, UPT, UR15, 0x1, UPT ;  /* 0x000000010f00788c */ /* 0x000fe4000bf25070 */
[----:B------:R-:W-:Y:S01]  /*6c20*/  UIADD3 UR15, UR9, -0x1, URZ ;  /* 0xffffffff090f7890 */ /* 0x000fe2000fffe03f */
[----:B------:R-:W2:Y:S04]  /*6c30*/  LDSM.16.M88.4 R28, [R0+0x1d000] ;  /* 0x01d00000001c783b */ /* 0x000ea80000000200 */
[----:B------:R-:W3:Y:S04]  /*6c40*/  LDSM.16.MT88.4 R164, [R209+0x4000] ;  /* 0x00400000d1a4783b */ /* 0x000ee80000004200 */
[----:B------:R-:W4:Y:S04]  /*6c50*/  LDL R228, [R1+0x10] ;  /* 0x0000100001e47983 */ /* 0x000f280000100800 */
[----:B------:R-:W-:Y:S04]  /*6c60*/  LDSM.16.M88.4 R168, [R2+0x1c000] ;  /* 0x01c0000002a8783b */ /* 0x000fe80000000200 */
[----:B------:R-:W4:Y:S04]  /*6c70*/  LDL R227, [R1+0x28] ;  /* 0x0000280001e37983 */ /* 0x000f280000100800 */
[----:B------:R-:W3:Y:S04]  /*6c80*/  LDSM.16.MT88.4 R172, [R209+0x800] ;  /* 0x00080000d1ac783b */ /* 0x000ee80000004200 */
[----:B------:R3:W4:Y:S04]  /*6c90*/  LDL R221, [R1+0x4] ;  /* 0x0000040001dd7983 */ /* 0x0007280000100800 */
[----:B------:R-:W3:Y:S04]  /*6ca0*/  LDSM.16.M88.4 R176, [R2+0x1d000] ;  /* 0x01d0000002b0783b */ /* 0x000ee80000000200 */
[----:B------:R3:W4:Y:S01]  /*6cb0*/  LDL R224, [R1] ;  /* 0x0000000001e07983 */ /* 0x0007220000100800 */
[-C--:B-1----:R-:W-:Y:S03]  /*6cc0*/  HMMA.16816.F32.BF16 R4, R32, R16.reuse, RZ ;  /* 0x000000102004723c */ /* 0x082fe600000418ff */
[----:B------:R-:W1:Y:S04]  /*6cd0*/  LDSM.16.MT88.4 R180, [R209+0x4800] ;  /* 0x00480000d1b4783b */ /* 0x000e680000004200 */
[----:B------:R1:W4:Y:S01]  /*6ce0*/  LDL R225, [R1+0xc] ;  /* 0x00000c0001e17983 */ /* 0x0003220000100800 */
[C---:B--2---:R-:W-:Y:S03]  /*6cf0*/  HMMA.16816.F32.BF16 R8, R28.reuse, R16, RZ ;  /* 0x000000101c08723c */ /* 0x044fe600000418ff */
[----:B------:R-:W-:Y:S03]  /*6d00*/  LDSM.16.M88.4 R184, [R208+0x1c000] ;  /* 0x01c00000d0b8783b */ /* 0x000fe60000000200 */
[-C--:B------:R-:W-:Y:S01]  /*6d10*/  HMMA.16816.F32.BF16 R12, R28, R18.reuse, RZ ;  /* 0x000000121c0c723c */ /* 0x080fe200000418ff */
[----:B------:R2:W2:Y:S04]  /*6d20*/  LDL R226, [R1+0x8] ;  /* 0x0000080001e27983 */ /* 0x0004a80000100800 */
[----:B------:R-:W1:Y:S01]  /*6d30*/  LDSM.16.MT88.4 R188, [R209+0x1000] ;  /* 0x00100000d1bc783b */ /* 0x000e620000004200 */
[C---:B------:R-:W-:Y:S03]  /*6d40*/  HMMA.16816.F32.BF16 R16, R32.reuse, R18, RZ ;  /* 0x000000122010723c */ /* 0x040fe600000418ff */
[----:B------:R-:W1:Y:S03]  /*6d50*/  LDSM.16.M88.4 R192, [R208+0x1d000] ;  /* 0x01d00000d0c0783b */ /* 0x000e660000000200 */
[-C--:B---3--:R-:W-:Y:S01]  /*6d60*/  HMMA.16816.F32.BF16 R20, R32, R164.reuse, RZ ;  /* 0x000000a42014723c */ /* 0x088fe200000418ff */
[----:B------:R-:W3:Y:S04]  /*6d70*/  LDSM.16.MT88.4 R196, [R209+0x5000] ;  /* 0x00500000d1c4783b */ /* 0x000ee80000004200 */
[----:B------:R-:W-:Y:S01]  /*6d80*/  LDSM.16.M88.4 R200, [R3+0x1d000] ;  /* 0x01d0000003c8783b */ /* 0x000fe20000000200 */
[C---:B------:R-:W-:Y:S03]  /*6d90*/  HMMA.16816.F32.BF16 R24, R28.reuse, R164, RZ ;  /* 0x000000a41c18723c */ /* 0x040fe600000418ff */
[----:B------:R-:W-:Y:S03]  /*6da0*/  LDSM.16.MT88.4 R204, [R209+0x5800] ;  /* 0x00580000d1cc783b */ /* 0x000fe60000004200 */
[-C--:B------:R-:W-:Y:S06]  /*6db0*/  HMMA.16816.F32.BF16 R28, R28, R166.reuse, RZ ;  /* 0x000000a61c1c723c */ /* 0x080fec00000418ff */
[----:B------:R-:W-:Y:S01]  /*6dc0*/  HMMA.16816.F32.BF16 R32, R32, R166, RZ ;  /* 0x000000a62020723c */ /* 0x000fe200000418ff */
[----:B------:R-:W-:Y:S05]  /*6dd0*/  LDSM.16.M88.4 R164, [R3+0x1c000] ;  /* 0x01c0000003a4783b */ /* 0x000fea0000000200 */
[-C--:B------:R-:W-:Y:S06]  /*6de0*/  HMMA.16816.F32.BF16 R4, R168, R172.reuse, R4 ;  /* 0x000000aca804723c */ /* 0x080fec0000041804 */
[C---:B------:R-:W-:Y:S06]  /*6df0*/  HMMA.16816.F32.BF16 R8, R176.reuse, R172, R8 ;  /* 0x000000acb008723c */ /* 0x040fec0000041808 */
[-C--:B------:R-:W-:Y:S06]  /*6e00*/  HMMA.16816.F32.BF16 R12, R176, R174.reuse, R12 ;  /* 0x000000aeb00c723c */ /* 0x080fec000004180c */
[C---:B------:R-:W-:Y:S01]  /*6e10*/  HMMA.16816.F32.BF16 R16, R168.reuse, R174, R16 ;  /* 0x000000aea810723c */ /* 0x040fe20000041810 */
[----:B------:R-:W3:Y:S05]  /*6e20*/  LDSM.16.MT88.4 R172, [R209+0x1800] ;  /* 0x00180000d1ac783b */ /* 0x000eea0000004200 */
[-C--:B-1----:R-:W-:Y:S06]  /*6e30*/  HMMA.16816.F32.BF16 R20, R168, R180.reuse, R20 ;  /* 0x000000b4a814723c */ /* 0x082fec0000041814 */
[C---:B------:R-:W-:Y:S06]  /*6e40*/  HMMA.16816.F32.BF16 R24, R176.reuse, R180, R24 ;  /* 0x000000b4b018723c */ /* 0x040fec0000041818 */
[-C--:B------:R-:W-:Y:S01]  /*6e50*/  HMMA.16816.F32.BF16 R28, R176, R182.reuse, R28 ;  /* 0x000000b6b01c723c */ /* 0x080fe2000004181c */
[----:B------:R-:W-:Y:S05]  /*6e60*/  LDSM.16.MT88.4 R176, [R209+0x2000] ;  /* 0x00200000d1b0783b */ /* 0x000fea0000004200 */
[----:B------:R-:W-:Y:S01]  /*6e70*/  HMMA.16816.F32.BF16 R32, R168, R182, R32 ;  /* 0x000000b6a820723c */ /* 0x000fe20000041820 */
[----:B------:R-:W1:Y:S04]  /*6e80*/  LDSM.16.M88.4 R168, [R0+0x1e000] ;  /* 0x01e0000000a8783b */ /* 0x000e680000000200 */
[----:B------:R-:W1:Y:S01]  /*6e90*/  LDSM.16.M88.4 R180, [R0+0x1f000] ;  /* 0x01f0000000b4783b */ /* 0x000e620000000200 */
[-C--:B------:R-:W-:Y:S06]  /*6ea0*/  HMMA.16816.F32.BF16 R4, R184, R188.reuse, R4 ;  /* 0x000000bcb804723c */ /* 0x080fec0000041804 */
[C---:B------:R-:W-:Y:S06]  /*6eb0*/  HMMA.16816.F32.BF16 R8, R192.reuse, R188, R8 ;  /* 0x000000bcc008723c */ /* 0x040fec0000041808 */
[-C--:B------:R-:W-:Y:S06]  /*6ec0*/  HMMA.16816.F32.BF16 R12, R192, R190.reuse, R12 ;  /* 0x000000bec00c723c */ /* 0x080fec000004180c */
[C---:B------:R-:W-:Y:S01]  /*6ed0*/  HMMA.16816.F32.BF16 R16, R184.reuse, R190, R16 ;  /* 0x000000beb810723c */ /* 0x040fe20000041810 */
[----:B------:R-:W1:Y:S05]  /*6ee0*/  LDSM.16.MT88.4 R188, [R209+0x6000] ;  /* 0x00600000d1bc783b */ /* 0x000e6a0000004200 */
[-C--:B---3--:R-:W-:Y:S06]  /*6ef0*/  HMMA.16816.F32.BF16 R20, R184, R196.reuse, R20 ;  /* 0x000000c4b814723c */ /* 0x088fec0000041814 */
[C---:B------:R-:W-:Y:S06]  /*6f00*/  HMMA.16816.F32.BF16 R24, R192.reuse, R196, R24 ;  /* 0x000000c4c018723c */ /* 0x040fec0000041818 */
[-C--:B------:R-:W-:Y:S01]  /*6f10*/  HMMA.16816.F32.BF16 R28, R192, R198.reuse, R28 ;  /* 0x000000c6c01c723c */ /* 0x080fe2000004181c */
[----:B------:R-:W-:Y:S05]  /*6f20*/  LDSM.16.M88.4 R192, [R2+0x1f000] ;  /* 0x01f0000002c0783b */ /* 0x000fea0000000200 */
[----:B------:R-:W-:Y:S01]  /*6f30*/  HMMA.16816.F32.BF16 R32, R184, R198, R32 ;  /* 0x000000c6b820723c */ /* 0x000fe20000041820 */
[----:B------:R-:W-:Y:S04]  /*6f40*/  LDSM.16.MT88.4 R184, [R209+0x2800] ;  /* 0x00280000d1b8783b */ /* 0x000fe80000004200 */
[----:B------:R-:W-:Y:S01]  /*6f50*/  LDSM.16.MT88.4 R196, [R209+0x6800] ;  /* 0x00680000d1c4783b */ /* 0x000fe20000004200 */
[-C--:B------:R-:W-:Y:S06]  /*6f60*/  HMMA.16816.F32.BF16 R4, R164, R172.reuse, R4 ;  /* 0x000000aca404723c */ /* 0x080fec0000041804 */
        /* <DEDUP_REMOVED lines=19> */
[----:B------:R-:W-:Y:S05]  /*70a0*/  LDSM.16.MT88.4 R180, [R209+0x3800] ;  /* 0x00380000d1b4783b */ /* 0x000fea0000004200 */
[----:B------:R-:W-:Y:S01]  /*70b0*/  HMMA.16816.F32.BF16 R32, R168, R190, R32 ;  /* 0x000000bea820723c */ /* 0x000fe20000041820 */
[----:B------:R-:W4:Y:S04]  /*70c0*/  LDSM.16.M88.4 R168, [R3+0x1e000] ;  /* 0x01e0000003a8783b */ /* 0x000f280000000200 */
[----:B------:R-:W-:Y:S01]  /*70d0*/  LDSM.16.MT88.4 R188, [R209+0x7800] ;  /* 0x00780000d1bc783b */ /* 0x000fe20000004200 */
[-C--:B---3--:R-:W-:Y:S06]  /*70e0*/  HMMA.16816.F32.BF16 R4, R172, R184.reuse, R4 ;  /* 0x000000b8ac04723c */ /* 0x088fec0000041804 */
[C---:B------:R-:W-:Y:S06]  /*70f0*/  HMMA.16816.F32.BF16 R8, R192.reuse, R184, R8 ;  /* 0x000000b8c008723c */ /* 0x040fec0000041808 */
[-C--:B------:R-:W-:Y:S06]  /*7100*/  HMMA.16816.F32.BF16 R12, R192, R186.reuse, R12 ;  /* 0x000000bac00c723c */ /* 0x080fec000004180c */
[C---:B------:R-:W-:Y:S01]  /*7110*/  HMMA.16816.F32.BF16 R16, R172.reuse, R186, R16 ;  /* 0x000000baac10723c */ /* 0x040fe20000041810 */
[----:B------:R-:W3:Y:S05]  /*7120*/  LDSM.16.M88.4 R184, [R3+0x1f000] ;  /* 0x01f0000003b8783b */ /* 0x000eea0000000200 */
[-C--:B------:R-:W-:Y:S06]  /*7130*/  HMMA.16816.F32.BF16 R20, R172, R196.reuse, R20 ;  /* 0x000000c4ac14723c */ /* 0x080fec0000041814 */
[C---:B------:R-:W-:Y:S06]  /*7140*/  HMMA.16816.F32.BF16 R24, R192.reuse, R196, R24 ;  /* 0x000000c4c018723c */ /* 0x040fec0000041818 */
[-C--:B------:R-:W-:Y:S06]  /*7150*/  HMMA.16816.F32.BF16 R28, R192, R198.reuse, R28 ;  /* 0x000000c6c01c723c */ /* 0x080fec000004181c */
[----:B------:R-:W-:Y:S01]  /*7160*/  HMMA.16816.F32.BF16 R32, R172, R198, R32 ;  /* 0x000000c6ac20723c */ /* 0x000fe20000041820 */
[----:B------:R-:W3:Y:S05]  /*7170*/  LDC R173, c[0x0][0x270] ;  /* 0x00009c00ffad7b82 */ /* 0x000eea0000000800 */
[-C--:B-1----:R-:W-:Y:S06]  /*7180*/  HMMA.16816.F32.BF16 R4, R164, R176.reuse, R4 ;  /* 0x000000b0a404723c */ /* 0x082fec0000041804 */
[C---:B------:R-:W-:Y:S06]  /*7190*/  HMMA.16816.F32.BF16 R8, R200.reuse, R176, R8 ;  /* 0x000000b0c808723c */ /* 0x040fec0000041808 */
[-C--:B------:R-:W-:Y:S05]  /*71a0*/  HMMA.16816.F32.BF16 R12, R200, R178.reuse, R12 ;  /* 0x000000b2c80c723c */ /* 0x080fea000004180c */
[----:B------:R-:W-:Y:S01]  /*71b0*/  IMAD.IADD R176, R217, 0x1, R211 ;  /* 0x00000001d9b07824 */ /* 0x000fe200078e02d3 */
[C---:B------:R-:W-:Y:S05]  /*71c0*/  HMMA.16816.F32.BF16 R16, R164.reuse, R178, R16 ;  /* 0x000000b2a410723c */ /* 0x040fea0000041810 */
[----:B---3--:R-:W-:Y:S01]  /*71d0*/  IMAD R173, R173, UR17, RZ ;  /* 0x00000011adad7c24 */ /* 0x008fe2000f8e02ff */
[-C--:B------:R-:W-:Y:S05]  /*71e0*/  HMMA.16816.F32.BF16 R20, R164, R204.reuse, R20 ;  /* 0x000000cca414723c */ /* 0x080fea0000041814 */
[C---:B------:R-:W-:Y:S01]  /*71f0*/  IMAD.U32 R0, R173.reuse, -0x40, RZ ;  /* 0xffffffc0ad007824 */ /* 0x040fe200078e00ff */
[C---:B------:R-:W-:Y:S05]  /*7200*/  HMMA.16816.F32.BF16 R24, R200.reuse, R204, R24 ;  /* 0x000000ccc818723c */ /* 0x040fea0000041818 */
[----:B------:R-:W-:Y:S01]  /*7210*/  IMAD.SHL.U32 R172, R173, 0x10, RZ ;  /* 0x00000010adac7824 */ /* 0x000fe200078e00ff */
[-C--:B------:R-:W-:Y:S06]  /*7220*/  HMMA.16816.F32.BF16 R28, R200, R206.reuse, R28 ;  /* 0x000000cec81c723c */ /* 0x080fec000004181c */
[----:B------:R-:W-:Y:S06]  /*7230*/  HMMA.16816.F32.BF16 R32, R164, R206, R32 ;  /* 0x000000cea420723c */ /* 0x000fec0000041820 */
[-C--:B----4-:R-:W-:Y:S05]  /*7240*/  HMMA.16816.F32.BF16 R4, R168, R180.reuse, R4 ;  /* 0x000000b4a804723c */ /* 0x090fea0000041804 */
[----:B------:R-:W-:Y:S01]  /*7250*/  @P0 IADD3 R166, P2, R228, UR12, RZ ;  /* 0x0000000ce4a60c10 */ /* 0x000fe2000ff5e0ff */
[C---:B------:R-:W-:Y:S01]  /*7260*/  HMMA.16816.F32.BF16 R8, R184.reuse, R180, R8 ;  /* 0x000000b4b808723c */ /* 0x040fe20000041808 */
[----:B------:R-:W-:Y:S04]  /*7270*/  @UP3 UIADD3 UR12, UP2, UR12, -0x100, URZ ;  /* 0xffffff000c0c3890 */ /* 0x000fe8000ff5e03f */
[----:B------:R-:W-:Y:S01]  /*7280*/  @P0 IADD3.X R167, R227, UR11, RZ, P2, !PT ;  /* 0x0000000be3a70c10 */ /* 0x000fe200097fe4ff */
[-C--:B------:R-:W-:Y:S01]  /*7290*/  HMMA.16816.F32.BF16 R12, R184, R182.reuse, R12 ;  /* 0x000000b6b80c723c */ /* 0x080fe2000004180c */
[----:B------:R-:W-:Y:S03]  /*72a0*/  @UP3 UIADD3.X UR11, UR11, -0x1, URZ, UP2, !UPT ;  /* 0xffffffff0b0b3890 */ /* 0x000fe600097fe43f */
[----:B------:R-:W3:Y:S01]  /*72b0*/  @P0 LDG.E R221, desc[UR6][R166.64+0xa0] ;  /* 0x0000a006a6dd0981 */ /* 0x000ee2000c1e1900 */
[C---:B------:R-:W-:Y:S01]  /*72c0*/  LEA R222, P2, R0.reuse, R222, 0x2 ;  /* 0x000000de00de7211 */ /* 0x040fe200078410ff */
[C---:B------:R-:W-:Y:S02]  /*72d0*/  HMMA.16816.F32.BF16 R16, R168.reuse, R182, R16 ;  /* 0x000000b6a810723c */ /* 0x040fe40000041810 */
[----:B------:R-:W4:Y:S03]  /*72e0*/  @P0 LDG.E R224, desc[UR6][R166.64+0x80] ;  /* 0x00008006a6e00981 */ /* 0x000f26000c1e1900 */
[----:B------:R-:W-:Y:S01]  /*72f0*/  LEA.HI.X.SX32 R223, R0, R223, 0x2, P2 ;  /* 0x000000df00df7211 */ /* 0x000fe200010f16ff */
[-C--:B------:R-:W-:Y:S01]  /*7300*/  HMMA.16816.F32.BF16 R20, R168, R188.reuse, R20 ;  /* 0x000000bca814723c */ /* 0x080fe20000041814 */
[----:B------:R-:W4:Y:S04]  /*7310*/  @P0 LDG.E R225, desc[UR6][R166.64+0x20] ;  /* 0x00002006a6e10981 */ /* 0x000f28000c1e1900 */
[----:B--2---:R-:W2:Y:S01]  /*7320*/  @P0 LDG.E R226, desc[UR6][R166.64] ;  /* 0x00000006a6e20981 */ /* 0x004ea2000c1e1900 */
        /* <DEDUP_REMOVED lines=10> */
[C---:B------:R-:W-:Y:S02]  /*73d0*/  IMAD.SHL.U32 R169, R173.reuse, 0x20, RZ ;  /* 0x00000020ada97824 */ /* 0x040fe400078e00ff */
[C---:B------:R-:W-:Y:S02]  /*73e0*/  IMAD R171, R173.reuse, 0x30, RZ ;  /* 0x00000030adab7824 */ /* 0x040fe400078e02ff */
[----:B------:R1:W-:Y:S02]  /*73f0*/  REDG.E.ADD.F32.FTZ.RN.STRONG.GPU desc[UR6][R164.64], R5 ;  /* 0x00000005a40079a6 */ /* 0x0003e4000c10f386 */
[CC--:B-1----:R-:W-:Y:S04]  /*7400*/  LEA R4, P2, R170.reuse, R2.reuse, 0x2 ;  /* 0x00000002aa047211 */ /* 0x0c2fe800078410ff */
[-C--:B------:R-:W-:Y:S01]  /*7410*/  LEA.HI.X.SX32 R5, R170, R3.reuse, 0x2, P2 ;  /* 0x00000003aa057211 */ /* 0x080fe200010f16ff */
[----:B------:R-:W-:Y:S01]  /*7420*/  IMAD R170, R173, 0x38, RZ ;  /* 0x00000038adaa7824 */ /* 0x000fe200078e02ff */
[----:B---3--:R-:W-:Y:S04]  /*7430*/  @P0 STL [R1+0x4], R221 ;  /* 0x000004dd01000387 */ /* 0x008fe80000100800 */
[----:B----4-:R-:W-:Y:S04]  /*7440*/  @P0 STL [R1], R224 ;  /* 0x000000e001000387 */ /* 0x010fe80000100800 */
[----:B------:R-:W-:Y:S04]  /*7450*/  @P0 STL [R1+0xc], R225 ;  /* 0x00000ce101000387 */ /* 0x000fe80000100800 */
[----:B--2---:R-:W-:Y:S01]  /*7460*/  @P0 STL [R1+0x8], R226 ;  /* 0x000008e201000387 */ /* 0x004fe20000100800 */
[CC--:B------:R-:W-:Y:S04]  /*7470*/  LEA R166, P0, R172.reuse, R2.reuse, 0x2 ;  /* 0x00000002aca67211 */ /* 0x0c0fe800078010ff */
[-C--:B------:R-:W-:Y:S02]  /*7480*/  LEA.HI.X.SX32 R167, R172, R3.reuse, 0x2, P0 ;  /* 0x00000003aca77211 */ /* 0x080fe400000f16ff */
[CC--:B------:R-:W-:Y:S03]  /*7490*/  LEA R168, P0, R169.reuse, R2.reuse, 0x2 ;  /* 0x00000002a9a87211 */ /* 0x0c0fe600078010ff */
[----:B------:R1:W-:Y:S01]  /*74a0*/  REDG.E.ADD.F32.FTZ.RN.STRONG.GPU desc[UR6][R166.64], R6 ;  /* 0x00000006a60079a6 */ /* 0x0003e2000c10f386 */
[-C--:B------:R-:W-:Y:S03]  /*74b0*/  LEA.HI.X.SX32 R169, R169, R3.reuse, 0x2, P0 ;  /* 0x00000003a9a97211 */ /* 0x080fe600000f16ff */
[----:B------:R2:W-:Y:S04]  /*74c0*/  REDG.E.ADD.F32.FTZ.RN.STRONG.GPU desc[UR6][R4.64], R7 ;  /* 0x00000007040079a6 */ /* 0x0005e8000c10f386 */
[----:B------:R3:W-:Y:S01]  /*74d0*/  REDG.E.ADD.F32.FTZ.RN.STRONG.GPU desc[UR6][R168.64], R8 ;  /* 0x00000008a80079a6 */ /* 0x0007e2000c10f386 */
[----:B-1----:R-:W-:Y:S01]  /*74e0*/  IMAD R167, R173, 0x28, RZ ;  /* 0x00000028ada77824 */ /* 0x002fe200078e02ff */
[-C--:B------:R-:W-:Y:S02]  /*74f0*/  LEA R6, P2, R171, R2.reuse, 0x2 ;  /* 0x00000002ab067211 */ /* 0x080fe400078410ff */
[-C--:B--2---:R-:W-:Y:S02]  /*7500*/  LEA R4, P0, R170, R2.reuse, 0x2 ;  /* 0x00000002aa047211 */ /* 0x084fe400078010ff */
[-C--:B------:R-:W-:Y:S02]  /*7510*/  LEA R166, P3, R167, R2.reuse, 0x2 ;  /* 0x00000002a7a67211 */ /* 0x080fe400078610ff */
[-C--:B------:R-:W-:Y:S01]  /*7520*/  LEA.HI.X.SX32 R7, R171, R3.reuse, 0x2, P2 ;  /* 0x00000003ab077211 */ /* 0x080fe200010f16ff */
[----:B---3--:R-:W-:Y:S01]  /*7530*/  VIADD R168, R172, 0x20 ;  /* 0x00000020aca87836 */ /* 0x008fe20000000000 */
[-C--:B------:R-:W-:Y:S02]  /*7540*/  LEA.HI.X.SX32 R167, R167, R3.reuse, 0x2, P3 ;  /* 0x00000003a7a77211 */ /* 0x080fe400018f16ff */
[-C--:B------:R-:W-:Y:S01]  /*7550*/  LEA.HI.X.SX32 R5, R170, R3.reuse, 0x2, P0 ;  /* 0x00000003aa057211 */ /* 0x080fe200000f16ff */
[----:B------:R-:W-:Y:S02]  /*7560*/  IMAD.IADD R8, R0, 0x1, R168 ;  /* 0x0000000100087824 */ /* 0x000fe400078e02a8 */
[----:B------:R-:W-:Y:S04]  /*7570*/  REDG.E.ADD.F32.FTZ.RN.STRONG.GPU desc[UR6][R166.64], R9 ;  /* 0x00000009a60079a6 */ /* 0x000fe8000c10f386 */
[----:B------:R1:W-:Y:S04]  /*7580*/  REDG.E.ADD.F32.FTZ.RN.STRONG.GPU desc[UR6][R6.64], R10 ;  /* 0x0000000a060079a6 */ /* 0x0003e8000c10f386 */
        /* <DEDUP_REMOVED lines=179> */
[----:B------:R-:W4:Y:S04]  /*80c0*/  LDL R185, [R1+0x40] ;  /* 0x0000400001b97983 */ /* 0x000f280000100800 */
[----:B------:R-:W4:Y:S04]  /*80d0*/  LDL R181, [R1+0x24] ;  /* 0x0000240001b57983 */ /* 0x000f280000100800 */
        /* <DEDUP_REMOVED lines=140> */
[----:B------:R-:W-:Y:S04]  /*89a0*/  STS [R183+0x400], R31 ;  /* 0x0004001fb7007388 */ /* 0x000fe80000000800 */
[----:B---3--:R-:W-:Y:S04]  /*89b0*/  STS [R182], R28 ;  /* 0x0000001cb6007388 */ /* 0x008fe80000000800 */
[----:B----4-:R-:W-:Y:S04]  /*89c0*/  STS [R185], R27 ;  /* 0x0000001bb9007388 */ /* 0x010fe80000000800 */
        /* <DEDUP_REMOVED lines=61> */
[----:B-1----:R-:W-:-:S04]  /*8da0*/  SHF.R.S32.HI R2, RZ, 0x1f, R0 ;  /* 0x0000001fff027819 */ /* 0x002fc80000011400 */
[----:B------:R-:W-:Y:S01]  /*8db0*/  LEA.HI R2, R2, R0, RZ, 0x3 ;  /* 0x0000000002027211 */ /* 0x000fe200078f18ff */
[----:B------:R-:W-:Y:S06]  /*8dc0*/  @P0 BRA `(.L_x_1291) ;  /* 0x0000000000340947 */ /* 0x000fec0003800000 */
        /* <DEDUP_REMOVED lines=13> */
.L_x_1291:
[----:B------:R-:W-:Y:S01]  /*8ea0*/  @UP0 UIADD3 UR9, UR16, UR25, URZ ;  /* 0x0000001910090290 */ /* 0x000fe2000fffe03f */
[----:B------:R-:W-:Y:S01]  /*8eb0*/  LOP3.LUT R3, R2, 0xfffffff8, RZ, 0xc0, !PT ;  /* 0xfffffff802037812 */ /* 0x000fe200078ec0ff */
[----:B------:R-:W-:Y:S01]  /*8ec0*/  @UP0 ULDC.64 UR12, c[0x0][0x458] ;  /* 0x00011600000c0ab9 */ /* 0x000fe20000000a00 */
[----:B------:R-:W-:Y:S02]  /*8ed0*/  USHF.L.U32 UR5, UR24, 0x7, URZ ;  /* 0x0000000718057899 */ /* 0x000fe4000800063f */
[----:B------:R-:W-:Y:S01]  /*8ee0*/  @UP0 UIMAD.WIDE.U32 UR14, UR9, UR12, URZ ;  /* 0x0000000c090e02a5 */ /* 0x000fe2000f8e003f */
[----:B------:R-:W-:Y:S01]  /*8ef0*/  IMAD.IADD R3, R0, 0x1, -R3 ;  /* 0x0000000100037824 */ /* 0x000fe200078e0a03 */
[----:B------:R-:W-:Y:S01]  /*8f00*/  @UP0 UIMAD UR9, UR9, UR13, URZ ;  /* 0x0000000d090902a4 */ /* 0x000fe2000f8e023f */
[----:B-----5:R-:W-:-:S03]  /*8f10*/  LEA R0, R239, UR4, 0x1 ;  /* 0x00000004ef007c11 */ /* 0x020fc6000f8e08ff */
        /* <DEDUP_REMOVED lines=16> */
.L_x_1292:
        /* <DEDUP_REMOVED lines=38> */
[----:B------:R-:W5:Y:S01]  /*9280*/  LDS.128 R12, [R0+0xc000] ;  /* 0x00c00000000c7984 */ /* 0x000f620000000c00 */
        /* <DEDUP_REMOVED lines=10> */
[----:B-----5:R1:W-:Y:S04]  /*9330*/  STG.E.128 desc[UR6][R8.64], R12 ;  /* 0x0000000c08007986 */ /* 0x0203e8000c101d06 */
[----:B---3--:R3:W-:Y:S02]  /*9340*/  STG.E.128 desc[UR6][R8.64+0x80], R16 ;  /* 0x0000801008007986 */ /* 0x0087e4000c101d06 */
.L_x_1294:
[----:B------:R-:W-:Y:S05]  /*9350*/  BSYNC B0 ;  /* 0x0000000000007941 */ /* 0x000fea0003800000 */
.L_x_1293:
[----:B------:R-:W-:Y:S04]  /*9360*/  BSSY B0, `(.L_x_1295) ;  /* 0x000000f000007945 */ /* 0x000fe80003800000 */
[----:B------:R-:W-:Y:S05]  /*9370*/  @P3 BRA `(.L_x_1296) ;  /* 0x0000000000343947 */ /* 0x000fea0003800000 */
[----:B------:R-:W-:Y:S01]  /*9380*/  IADD3 R3, P0, R2, 0x20, RZ ;  /* 0x0000002002037810 */ /* 0x000fe20007f1e0ff */
[----:B------:R-:W-:Y:S01]  /*9390*/  ULDC.64 UR14, c[0x0][0x3f0] ;  /* 0x0000fc00000e7ab9 */ /* 0x000fe20000000a00 */
[----:B------:R-:W-:-:S03]  /*93a0*/  MOV R7, R20 ;  /* 0x0000001400077202 */ /* 0x000fc60000000f00 */
[----:B------:R-:W-:-:S04]  /*93b0*/  IMAD.X R6, RZ, RZ, R21, P0 ;  /* 0x000000ffff067224 */ /* 0x000fc800000e0615 */
[----:B-1-3--:R-:W-:Y:S02]  /*93c0*/  IMAD R8, R6, UR10, RZ ;  /* 0x0000000a06087c24 */ /* 0x00afe4000f8e02ff */
        /* <DEDUP_REMOVED lines=8> */
.L_x_1296:
[----:B------:R-:W-:Y:S05]  /*9450*/  BSYNC B0 ;  /* 0x0000000000007941 */ /* 0x000fea0003800000 */
.L_x_1295:
[----:B---3--:R3:W2:Y:S01]  /*9460*/  LDS.128 R16, [R0+0xe000] ;  /* 0x00e0000000107984 */ /* 0x0086a20000000c00 */
[----:B------:R-:W-:Y:S03]  /*9470*/  BSSY B0, `(.L_x_1297) ;  /* 0x0000010000007945 */ /* 0x000fe60003800000 */
[----:B-1----:R3:W1:Y:S01]  /*9480*/  LDS.128 R12, [R0+0x12000] ;  /* 0x01200000000c7984 */ /* 0x0026620000000c00 */
        /* <DEDUP_REMOVED lines=12> */
[----:B--2---:R2:W-:Y:S04]  /*9550*/  STG.E.128 desc[UR6][R8.64], R16 ;  /* 0x0000001008007986 */ /* 0x0045e8000c101d06 */
[----:B-1----:R2:W-:Y:S02]  /*9560*/  STG.E.128 desc[UR6][R8.64+0x80], R12 ;  /* 0x0000800c08007986 */ /* 0x0025e4000c101d06 */
.L_x_1298:
[----:B------:R-:W-:Y:S05]  /*9570*/  BSYNC B0 ;  /* 0x0000000000007941 */ /* 0x000fea0003800000 */
.L_x_1297:
[----:B--2---:R2:W2:Y:S01]  /*9580*/  LDS.128 R16, [R0+0xf000] ;  /* 0x00f0000000107984 */ /* 0x0044a20000000c00 */
[----:B------:R-:W-:Y:S03]  /*9590*/  BSSY B0, `(.L_x_1299) ;  /* 0x0000010000007945 */ /* 0x000fe60003800000 */
[----:B-1----:R1:W1:Y:S01]  /*95a0*/  LDS.128 R12, [R0+0x13000] ;  /* 0x01300000000c7984 */ /* 0x0022620000000c00 */
        /* <DEDUP_REMOVED lines=14> */
.L_x_1300:
[----:B------:R-:W-:Y:S05]  /*9690*/  BSYNC B0 ;  /* 0x0000000000007941 */ /* 0x000fea0003800000 */
.L_x_1299:
[----:B------:R-:W-:Y:S01]  /*96a0*/  IMAD.U32 R3, RZ, RZ, UR12 ;  /* 0x0000000cff037e24 */ /* 0x000fe2000f8e00ff */
[----:B------:R-:W-:Y:S01]  /*96b0*/  UIMAD UR9, UR9, UR12, URZ ;  /* 0x0000000c090972a4 */ /* 0x000fe2000f8e023f */
[----:B--2---:R-:W2:Y:S01]  /*96c0*/  LDS.128 R16, [R0+0x14000] ;  /* 0x0140000000107984 */ /* 0x004ea20000000c00 */
[----:B------:R-:W-:Y:S01]  /*96d0*/  USHF.R.S32.HI UR10, URZ, 0x1f, UR57 ;  /* 0x0000001f3f0a7899 */ /* 0x000fe20008011439 */
[----:B------:R-:W-:Y:S01]  /*96e0*/  IMAD.WIDE.U32 R4, R3, UR5, R10 ;  /* 0x0000000503047c25 */ /* 0x000fe2000f8e000a */
[----:B------:R-:W-:Y:S01]  /*96f0*/  UIMAD UR5, UR5, UR13, UR9 ;  /* 0x0000000d050572a4 */ /* 0x000fe2000f8e0209 */
[----:B-1----:R3:W1:Y:S01]  /*9700*/  LDS.128 R12, [R0+0x18000] ;  /* 0x01800000000c7984 */ /* 0x0026620000000c00 */
[----:B------:R-:W-:Y:S01]  /*9710*/  BSSY B0, `(.L_x_1301) ;  /* 0x0000016000007945 */ /* 0x000fe20003800000 */
[----:B------:R-:W-:Y:S01]  /*9720*/  ULDC.64 UR8, c[0x0][0x470] ;  /* 0x00011c0000087ab9 */ /* 0x000fe20000000a00 */
[----:B------:R-:W-:Y:S02]  /*9730*/  IADD3 R4, P0, R4, UR17, RZ ;  /* 0x0000001104047c10 */ /* 0x000fe4000ff1e0ff */
[----:B------:R-:W-:Y:S01]  /*9740*/  IMAD.U32 R3, RZ, RZ, UR5 ;  /* 0x00000005ff037e24 */ /* 0x000fe2000f8e00ff */
[----:B------:R-:W-:-:S04]  /*9750*/  UIMAD UR5, UR10, UR8, URZ ;  /* 0x000000080a0572a4 */ /* 0x000fc8000f8e023f */
[----:B------:R-:W-:Y:S01]  /*9760*/  IADD3.X R5, R5, UR18, R3, P0, !PT ;  /* 0x0000001205057c10 */ /* 0x000fe200087fe403 */
[----:B------:R-:W-:Y:S01]  /*9770*/  UIMAD UR9, UR57, UR9, UR5 ;  /* 0x00000009390972a4 */ /* 0x000fe2000f8e0205 */
        /* <DEDUP_REMOVED lines=13> */
[----:B--2---:R3:W-:Y:S04]  /*9850*/  STG.E.128 desc[UR6][R8.64], R16 ;  /* 0x0000001008007986 */ /* 0x0047e8000c101d06 */
[----:B-1----:R3:W-:Y:S02]  /*9860*/  STG.E.128 desc[UR6][R8.64+0x80], R12 ;  /* 0x0000800c08007986 */ /* 0x0027e4000c101d06 */
.L_x_1302:
[----:B------:R-:W-:Y:S05]  /*9870*/  BSYNC B0 ;  /* 0x0000000000007941 */ /* 0x000fea0003800000 */
.L_x_1301:
        /* <DEDUP_REMOVED lines=15> */
.L_x_1304:
[----:B------:R-:W-:Y:S05]  /*9970*/  BSYNC B0 ;  /* 0x0000000000007941 */ /* 0x000fea0003800000 */
.L_x_1303:
        /* <DEDUP_REMOVED lines=15> */
.L_x_1306:
[----:B------:R-:W-:Y:S05]  /*9a70*/  BSYNC B0 ;  /* 0x0000000000007941 */ /* 0x000fea0003800000 */
.L_x_1305:
        /* <DEDUP_REMOVED lines=14> */
.L_x_1287:
        /* <DEDUP_REMOVED lines=25> */
.L_x_1308:
        /* <DEDUP_REMOVED lines=23> */
.L_x_1309:
        /* <DEDUP_REMOVED lines=9> */
[----:B------:R-:W-:Y:S01]  /*9ef0*/  ULDC.64 UR14, c[0x0][0x468] ;  /* 0x00011a00000e7ab9 */ /* 0x000fe20000000a00 */
[----:B------:R-:W-:Y:S01]  /*9f00*/  MOV R6, UR5 ;  /* 0x0000000500067c02 */ /* 0x000fe20008000f00 */
[----:B------:R-:W-:Y:S01]  /*9f10*/  UIMAD UR5, UR16, UR14, URZ ;  /* 0x0000000e100572a4 */ /* 0x000fe2000f8e023f */
[----:B------:R-:W-:Y:S01]  /*9f20*/  IADD3 R2, P0, R2, UR9, RZ ;  /* 0x0000000902027c10 */ /* 0x000fe2000ff1e0ff */
[C---:B------:R-:W-:Y:S01]  /*9f30*/  VIADD R7, R0.reuse, 0x40 ;  /* 0x0000004000077836 */ /* 0x040fe20000000000 */
[C---:B------:R-:W-:Y:S01]  /*9f40*/  ISETP.GE.AND P4, PT, R0.reuse, UR8, PT ;  /* 0x0000000800007c0c */ /* 0x040fe2000bf86270 */
[----:B------:R-:W-:Y:S01]  /*9f50*/  UIMAD UR15, UR57, UR15, UR5 ;  /* 0x0000000f390f72a4 */ /* 0x000fe2000f8e0205 */
[----:B------:R-:W-:Y:S01]  /*9f60*/  IADD3.X R3, R3, UR20, R6, P0, !PT ;  /* 0x0000001403037c10 */ /* 0x000fe200087fe406 */
[----:B------:R-:W-:Y:S01]  /*9f70*/  IMAD.U32 R6, RZ, RZ, UR14 ;  /* 0x0000000eff067e24 */ /* 0x000fe2000f8e00ff */
        /* <DEDUP_REMOVED lines=18> */
.L_x_1311:
[----:B------:R-:W-:Y:S05]  /*a0a0*/  BSYNC B0 ;  /* 0x0000000000007941 */ /* 0x000fea0003800000 */
.L_x_1310:
        /* <DEDUP_REMOVED lines=15> */
.L_x_1313:
[----:B------:R-:W-:Y:S05]  /*a1a0*/  BSYNC B0 ;  /* 0x0000000000007941 */ /* 0x000fea0003800000 */
.L_x_1312:
        /* <DEDUP_REMOVED lines=15> */
.L_x_1315:
[----:B------:R-:W-:Y:S05]  /*a2a0*/  BSYNC B0 ;  /* 0x0000000000007941 */ /* 0x000fea0003800000 */
.L_x_1314:
        /* <DEDUP_REMOVED lines=15> */
.L_x_1317:
[----:B------:R-:W-:Y:S05]  /*a3a0*/  BSYNC B0 ;  /* 0x0000000000007941 */ /* 0x000fea0003800000 */
.L_x_1316:
        /* <DEDUP_REMOVED lines=27> */
.L_x_1319:
[----:B------:R-:W-:Y:S05]  /*a560*/  BSYNC B0 ;  /* 0x0000000000007941 */ /* 0x000fea0003800000 */
.L_x_1318:
        /* <DEDUP_REMOVED lines=15> */
.L_x_1321:
[----:B------:R-:W-:Y:S05]  /*a660*/  BSYNC B0 ;  /* 0x0000000000007941 */ /* 0x000fea0003800000 */
.L_x_1320:
        /* <DEDUP_REMOVED lines=15> */
.L_x_1323:
[----:B------:R-:W-:Y:S05]  /*a760*/  BSYNC B0 ;  /* 0x0000000000007941 */ /* 0x000fea0003800000 */
.L_x_1322:
        /* <DEDUP_REMOVED lines=14> */
.L_x_1307:
[----:B------:R-:W-:Y:S05]  /*a850*/  BSYNC B1 ;  /* 0x0000000000017941 */ /* 0x000fea0003800000 */
.L_x_1282:
        /* <DEDUP_REMOVED lines=8> */
.L_x_1324:
[----:B------:R-:W-:Y:S05]  /*a8e0*/  EXIT ;  /* 0x000000000000794d */ /* 0x000fea0003800000 */
.L_x_1326:
        /* <DEDUP_REMOVED lines=9> */
.L_x_2083:


//--------------------- .text._ZN5flash44flash_bwd_dq_dk_dv_loop_seqk_parallel_kernelI23Flash_bwd_kernel_traitsILi128ELi64ELi128ELi8ELi2ELi4ELi2ELb0ELb0EN7cutlass10bfloat16_tE19Flash_kernel_traitsILi128ELi64ELi128ELi8ES3_EELb1ELb0ELb0ELb0ELb0ELb0ELb0EEEvNS_16Flash_bwd_paramsE --------------------------
	.section	.text._ZN5flash44flash_bwd_dq_dk_dv_loop_seqk_parallel_kernelI23Flash_bwd_kernel_traitsILi128ELi64ELi128ELi8ELi2ELi4ELi2ELb0ELb0EN7cutlass10bfloat16_tE19Flash_kernel_traitsILi128ELi64ELi128ELi8ES3_EELb1ELb0ELb0ELb0ELb0ELb0ELb0EEEvNS_16Flash_bwd_paramsE,"ax",@progbits
	.align	128
        .global         _ZN5flash44flash_bwd_dq_dk_dv_loop_seqk_parallel_kernelI23Flash_bwd_kernel_traitsILi128ELi64ELi128ELi8ELi2ELi4ELi2ELb0ELb0EN7cutlass10bfloat16_tE19Flash_kernel_traitsILi128ELi64ELi128ELi8ES3_EELb1ELb0ELb0ELb0ELb0ELb0ELb0EEEvNS_16Flash_bwd_paramsE
        .type           _ZN5flash44flash_bwd_dq_dk_dv_loop_seqk_parallel_kernelI23Flash_bwd_kernel_traitsILi128ELi64ELi128ELi8ELi2ELi4ELi2ELb0ELb0EN7cutlass10bfloat16_tE19Flash_kernel_traitsILi128ELi64ELi128ELi8ES3_EELb1ELb0ELb0ELb0ELb0ELb0ELb0EEEvNS_16Flash_bwd_paramsE,@function
        .size           _ZN5flash44flash_bwd_dq_dk_dv_loop_seqk_parallel_kernelI23Flash_bwd_kernel_traitsILi128ELi64ELi128ELi8ELi2ELi4ELi2ELb0ELb0EN7cutlass10bfloat16_tE19Flash_kernel_traitsILi128ELi64ELi128ELi8ES3_EELb1ELb0ELb0ELb0ELb0ELb0ELb0EEEvNS_16Flash_bwd_paramsE,(.L_x_2084 - _ZN5flash44flash_bwd_dq_dk_dv_loop_seqk_parallel_kernelI23Flash_bwd_kernel_traitsILi128ELi64ELi128ELi8ELi2ELi4ELi2ELb0ELb0EN7cutlass10bfloat16_tE19Flash_kernel_traitsILi128ELi64ELi128ELi8ES3_EELb1ELb0ELb0ELb0ELb0ELb0ELb0EEEvNS_16Flash_bwd_paramsE)
        .other          _ZN5flash44flash_bwd_dq_dk_dv_loop_seqk_parallel_kernelI23Flash_bwd_kernel_traitsILi128ELi64ELi128ELi8ELi2ELi4ELi2ELb0ELb0EN7cutlass10bfloat16_tE19Flash_kernel_traitsILi128ELi64ELi128ELi8ES3_EELb1ELb0ELb0ELb0ELb0ELb0ELb0EEEvNS_16Flash_bwd_paramsE,@"STO_CUDA_ENTRY STV_DEFAULT"
_ZN5flash44flash_bwd_dq_dk_dv_loop_seqk_parallel_kernelI23Flash_bwd_kernel_traitsILi128ELi64ELi128ELi8ELi2ELi4ELi2ELb0ELb0EN7cutlass10bfloat16_tE19Flash_kernel_traitsILi128ELi64ELi128ELi8ES3_EELb1ELb0ELb0ELb0ELb0ELb0ELb0EEEvNS_16Flash_bwd_paramsE:
.text._ZN5flash44flash_bwd_dq_dk_dv_loop_seqk_parallel_kernelI23Flash_bwd_kernel_traitsILi128ELi64ELi128ELi8ELi2ELi4ELi2ELb0ELb0EN7cutlass10bfloat16_tE19Flash_kernel_traitsILi128ELi64ELi128ELi8ES3_EELb1ELb0ELb0ELb0ELb0ELb0ELb0EEEvNS_16Flash_bwd_paramsE:
        /* <DEDUP_REMOVED lines=38> */
[----:B------:R-:W-:-:S02]  /*0260*/  SHF.R.S32.HI R5, RZ, 0x1f, R0 ;  /* 0x0000001fff057819 */ /* 0x000fc40000011400 */
[----:B------:R-:W-:Y:S02]  /*0270*/  SHF.R.S32.HI R2, RZ, 0x1f, R2 ;  /* 0x0000001fff027819 */ /* 0x000fe40000011402 */
[-C--:B------:R-:W-:Y:S02]  /*0280*/  LEA.HI R6, R0, R3.reuse, RZ, 0x1 ;  /* 0x0000000300067211 */ /* 0x080fe400078f08ff */
[----:B------:R-:W-:Y:S02]  /*0290*/  LEA.HI R0, R5, R3, RZ, 0x2 ;  /* 0x0000000305007211 */ /* 0x000fe400078f10ff */
[----:B------:R-:W-:Y:S02]  /*02a0*/  SHF.R.S32.HI R7, RZ, 0x4, R4 ;  /* 0x00000004ff077819 */ /* 0x000fe40000011404 */
[----:B------:R-:W-:Y:S02]  /*02b0*/  LEA.HI R5, R2, R9, RZ, 0x3 ;  /* 0x0000000902057211 */ /* 0x000fe400078f18ff */
[----:B------:R-:W-:-:S02]  /*02c0*/  LOP3.LUT R2, R0, 0xfffffffc, RZ, 0xc0, !PT ;  /* 0xfffffffc00027812 */ /* 0x000fc400078ec0ff */
[----:B------:R-:W-:Y:S02]  /*02d0*/  LOP3.LUT R6, R6, 0xfffffffe, RZ, 0xc0, !PT ;  /* 0xfffffffe06067812 */ /* 0x000fe400078ec0ff */
[----:B------:R-:W-:Y:S02]  /*02e0*/  LEA.HI R0, R4, R7, RZ, 0x1 ;  /* 0x0000000704007211 */ /* 0x000fe400078f08ff */
[----:B------:R-:W-:Y:S01]  /*02f0*/  LOP3.LUT R4, R5, 0xfffffff8, RZ, 0xc0, !PT ;  /* 0xfffffff805047812 */ /* 0x000fe200078ec0ff */
[C---:B------:R-:W-:Y:S01]  /*0300*/  IMAD.IADD R248, R3.reuse, 0x1, -R6 ;  /* 0x0000000103f87824 */ /* 0x040fe200078e0a06 */
[----:B------:R-:W-:Y:S01]  /*0310*/  LOP3.LUT R0, R0, 0xfffffffe, RZ, 0xc0, !PT ;  /* 0xfffffffe00007812 */ /* 0x000fe200078ec0ff */
[----:B------:R-:W-:Y:S01]  /*0320*/  IMAD.IADD R6, R3, 0x1, -R2 ;  /* 0x0000000103067824 */ /* 0x000fe200078e0a02 */
[----:B------:R-:W-:Y:S01]  /*0330*/  SHF.R.S32.HI R3, RZ, 0x1f, R8 ;  /* 0x0000001fff037819 */ /* 0x000fe20000011408 */
[----:B------:R-:W-:Y:S01]  /*0340*/  IMAD.IADD R4, R9, 0x1, -R4 ;  /* 0x0000000109047824 */ /* 0x000fe200078e0a04 */
[----:B------:R-:W-:Y:S01]  /*0350*/  SHF.R.S32.HI R2, RZ, 0x1f, R10 ;  /* 0x0000001fff027819 */ /* 0x000fe2000001140a */
[----:B------:R-:W-:Y:S01]  /*0360*/  IMAD.IADD R7, R7, 0x1, -R0 ;  /* 0x0000000107077824 */ /* 0x000fe200078e0a00 */
[----:B------:R-:W-:Y:S01]  /*0370*/  LEA.HI R12, R3, R8, RZ, 0x3 ;  /* 0x00000008030c7211 */ /* 0x000fe200078f18ff */
[----:B------:R-:W-:Y:S01]  /*0380*/  IMAD.SHL.U32 R0, R224, 0x40, RZ ;  /* 0x00000040e0007824 */ /* 0x000fe200078e00ff */
[----:B------:R-:W-:Y:S01]  /*0390*/  LEA.HI R241, R2, R10, RZ, 0x2 ;  /* 0x0000000a02f17211 */ /* 0x000fe200078f10ff */
[----:B------:R-:W-:Y:S01]  /*03a0*/  IMAD.SHL.U32 R2, R6, 0x10, RZ ;  /* 0x0000001006027824 */ /* 0x000fe200078e00ff */
[----:B------:R-:W-:-:S02]  /*03b0*/  LOP3.LUT R3, R12, 0xfffffff8, RZ, 0xc0, !PT ;  /* 0xfffffff80c037812 */ /* 0x000fc400078ec0ff */
[----:B------:R-:W-:Y:S02]  /*03c0*/  LOP3.LUT R0, R0, 0x1c0, RZ, 0xc0, !PT ;  /* 0x000001c000007812 */ /* 0x000fe400078ec0ff */
[----:B------:R-:W-:Y:S01]  /*03d0*/  SHF.R.S32.HI R244, RZ, 0x6, R244 ;  /* 0x00000006fff47819 */ /* 0x000fe200000114f4 */
[----:B------:R-:W-:Y:S01]  /*03e0*/  IMAD.IADD R10, R8, 0x1, -R3 ;  /* 0x00000001080a7824 */ /* 0x000fe200078e0a03 */
[C---:B------:R-:W-:Y:S01]  /*03f0*/  LOP3.LUT R213, R0.reuse, 0x8, R11, 0xf8, !PT ;  /* 0x0000000800d57812 */ /* 0x040fe200078ef80b */
[C---:B------:R-:W-:Y:S01]  /*0400*/  IMAD.SHL.U32 R8, R7.reuse, 0x200, RZ ;  /* 0x0000020007087824 */ /* 0x040fe200078e00ff */
[----:B------:R-:W-:Y:S01]  /*0410*/  LOP3.LUT R5, R0, 0x30, R2, 0xf8, !PT ;  /* 0x0000003000057812 */ /* 0x000fe200078ef802 */
[----:B------:R-:W-:Y:S01]  /*0420*/  IMAD.SHL.U32 R209, R244, 0x8, RZ ;  /* 0x00000008f4d17824 */ /* 0x000fe200078e00ff */
[----:B------:R-:W-:Y:S01]  /*0430*/  SHF.R.U32.HI R210, RZ, 0x3, R0 ;  /* 0x00000003ffd27819 */ /* 0x000fe20000011600 */
[----:B------:R-:W-:Y:S01]  /*0440*/  IMAD.SHL.U32 R0, R7, 0x20, RZ ;  /* 0x0000002007007824 */ /* 0x000fe200078e00ff */
[----:B------:R-:W-:Y:S01]  /*0450*/  LOP3.LUT R3, R4, 0x1, RZ, 0xc0, !PT ;  /* 0x0000000104037812 */ /* 0x000fe200078ec0ff */
[----:B------:R-:W-:Y:S01]  /*0460*/  IMAD R2, R244, 0x800, R8 ;  /* 0x00000800f4027824 */ /* 0x000fe200078e0208 */
[----:B------:R-:W-:-:S02]  /*0470*/  LOP3.LUT R213, R213, R210, RZ, 0x3c, !PT ;  /* 0x000000d2d5d57212 */ /* 0x000fc400078e3cff */
[----:B------:R-:W-:Y:S02]  /*0480*/  LOP3.LUT R0, R0, 0x20, RZ, 0xc0, !PT ;  /* 0x0000002000007812 */ /* 0x000fe400078ec0ff */
[----:B------:R-:W-:Y:S01]  /*0490*/  ISETP.NE.U32.AND P0, PT, R3, 0x1, PT ;  /* 0x000000010300780c */ /* 0x000fe20003f05070 */
[----:B------:R-:W-:Y:S01]  /*04a0*/  IMAD.IADD R213, R2, 0x1, R213 ;  /* 0x0000000102d57824 */ /* 0x000fe200078e02d5 */
[----:B------:R-:W-:Y:S01]  /*04b0*/  LOP3.LUT R209, R0, 0x18, R209, 0xf8, !PT ;  /* 0x0000001800d17812 */ /* 0x000fe200078ef8d1 */
[----:B------:R-:W-:Y:S01]  /*04c0*/  IMAD.SHL.U32 R2, R13, 0x2, RZ ;  /* 0x000000020d027824 */ /* 0x000fe200078e00ff */
[----:B------:R-:W-:Y:S01]  /*04d0*/  SHF.R.S32.HI R0, RZ, 0x7, R14 ;  /* 0x00000007ff007819 */ /* 0x000fe2000001140e */
[----:B------:R-:W-:Y:S01]  /*04e0*/  IMAD.SHL.U32 R3, R4, 0x40, RZ ;  /* 0x0000004004037824 */ /* 0x000fe200078e00ff */
[----:B------:R-:W-:Y:S01]  /*04f0*/  LOP3.LUT R11, R5, 0x8, R11, 0xf8, !PT ;  /* 0x00000008050b7812 */ /* 0x000fe200078ef80b */
[--C-:B------:R-:W-:Y:S01]  /*0500*/  IMAD R246, R6, 0x400, R2.reuse ;  /* 0x0000040006f67824 */ /* 0x100fe200078e0202 */
[----:B------:R-:W-:Y:S01]  /*0510*/  R2P PR, R4, 0x6 ;  /* 0x0000000604007804 */ /* 0x000fe20000000000 */
[----:B------:R-:W-:Y:S01]  /*0520*/  IMAD R6, R0, 0x1000, R2 ;  /* 0x0000100000067824 */ /* 0x000fe200078e0202 */
[----:B------:R-:W-:Y:S01]  /*0530*/  LOP3.LUT P4, RZ, R224, 0x2, RZ, 0xc0, !PT ;  /* 0x00000002e0ff7812 */ /* 0x000fe2000788c0ff */
[----:B------:R-:W-:Y:S01]  /*0540*/  IMAD.SHL.U32 R2, R0, 0x8, RZ ;  /* 0x0000000800027824 */ /* 0x000fe200078e00ff */
[----:B------:R-:W-:Y:S01]  /*0550*/  LOP3.LUT R0, R3, 0x1c0, RZ, 0xc0, !PT ;  /* 0x000001c003007812 */ /* 0x000fe200078ec0ff */
[----:B------:R-:W-:Y:S01]  /*0560*/  IMAD.SHL.U32 R5, R244, 0x20, RZ ;  /* 0x00000020f4057824 */ /* 0x000fe200078e00ff */
[----:B------:R-:W-:Y:S01]  /*0570*/  SEL R214, R249, 0xffffffe0, !P4 ;  /* 0xffffffe0f9d67807 */ /* 0x000fe20006000000 */
[----:B------:R-:W-:Y:S01]  /*0580*/  IMAD.SHL.U32 R4, R7, 0x10, RZ ;  /* 0x0000001007047824 */ /* 0x000fe200078e00ff */
[----:B------:R-:W-:Y:S01]  /*0590*/  LOP3.LUT R2, R2, 0x8, RZ, 0xc0, !PT ;  /* 0x0000000802027812 */ /* 0x000fe200078ec0ff */
[----:B------:R-:W-:Y:S01]  /*05a0*/  IMAD R6, R248, 0x400, R6 ;  /* 0x00000400f8067824 */ /* 0x000fe200078e0206 */
[----:B------:R-:W-:-:S02]  /*05b0*/  LOP3.LUT R5, R0, 0x20, R5, 0xf8, !PT ;  /* 0x0000002000057812 */ /* 0x000fc400078ef805 */
[----:B------:R-:W-:Y:S02]  /*05c0*/  SHF.R.U32.HI R3, RZ, 0x3, R0 ;  /* 0x00000003ff037819 */ /* 0x000fe40000011600 */
[----:B------:R-:W-:Y:S02]  /*05d0*/  LOP3.LUT R9, R2, 0x10, R4, 0xf8, !PT ;  /* 0x0000001002097812 */ /* 0x000fe400078ef804 */
[----:B------:R-:W-:Y:S01]  /*05e0*/  LOP3.LUT R4, R5, R3, RZ, 0x3c, !PT ;  /* 0x0000000305047212 */ /* 0x000fe200078e3cff */
[----:B------:R-:W-:Y:S01]  /*05f0*/  IMAD.SHL.U32 R5, R10, 0x40, RZ ;  /* 0x000000400a057824 */ /* 0x000fe200078e00ff */
[----:B------:R-:W-:Y:S01]  /*0600*/  LOP3.LUT R3, R3, R0, R2, 0x1e, !PT ;  /* 0x0000000003037212 */ /* 0x000fe200078e1e02 */
[----:B------:R-:W-:Y:S01]  /*0610*/  IMAD.SHL.U32 R0, R12, 0x40, RZ ;  /* 0x000000400c007824 */ /* 0x000fe200078e00ff */
[----:B------:R-:W-:Y:S01]  /*0620*/  LOP3.LUT P3, RZ, R224, 0x4, RZ, 0xc0, !PT ;  /* 0x00000004e0ff7812 */ /* 0x000fe2000786c0ff */
[----:B------:R-:W-:Y:S01]  /*0630*/  IMAD.IADD R226, R4, 0x1, R6 ;  /* 0x0000000104e27824 */ /* 0x000fe200078e0206 */
[----:B------:R-:W-:Y:S01]  /*0640*/  LOP3.LUT R5, R5, 0x1c0, RZ, 0xc0, !PT ;  /* 0x000001c005057812 */ /* 0x000fe200078ec0ff */
[----:B------:R-:W-:Y:S01]  /*0650*/  IMAD.SHL.U32 R2, R7, 0x8, RZ ;  /* 0x0000000807027824 */ /* 0x000fe200078e00ff */
[----:B------:R-:W-:Y:S01]  /*0660*/  LOP3.LUT R0, R0, 0xfffffe00, RZ, 0xc0, !PT ;  /* 0xfffffe0000007812 */ /* 0x000fe200078ec0ff */
[----:B------:R-:W-:Y:S01]  /*0670*/  IMAD.IADD R246, R246, 0x1, R3 ;  /* 0x00000001f6f67824 */ /* 0x000fe200078e0203 */
[--C-:B------:R-:W-:Y:S01]  /*0680*/  SHF.R.U32.HI R6, RZ, 0x3, R5.reuse ;  /* 0x00000003ff067819 */ /* 0x100fe20000011605 */
[----:B------:R-:W-:Y:S01]  /*0690*/  IMAD.SHL.U32 R224, R224, 0x8, RZ ;  /* 0x00000008e0e07824 */ /* 0x000fe200078e00ff */
[----:B------:R-:W-:Y:S01]  /*06a0*/  LOP3.LUT R2, R5, 0x8, R2, 0xf8, !PT ;  /* 0x0000000805027812 */ /* 0x000fe200078ef802 */
[----:B------:R-:W-:Y:S01]  /*06b0*/  IMAD R3, R248, 0x400, R0 ;  /* 0x00000400f8037824 */ /* 0x000fe200078e0200 */
[----:B------:R-:W-:-:S02]  /*06c0*/  LOP3.LUT R4, R6, R9, R5, 0x1e, !PT ;  /* 0x0000000906047212 */ /* 0x000fc400078e1e05 */
[----:B------:R-:W-:Y:S02]  /*06d0*/  LOP3.LUT R209, R6, R209, R5, 0x1e, !PT ;  /* 0x000000d106d17212 */ /* 0x000fe400078e1e05 */
[-C--:B------:R-:W-:Y:S02]  /*06e0*/  LOP3.LUT R220, R4, R0.reuse, RZ, 0xfc, !PT ;  /* 0x0000000004dc7212 */ /* 0x080fe400078efcff */
[----:B------:R-:W-:Y:S01]  /*06f0*/  LOP3.LUT R209, R209, R0, RZ, 0xfc, !PT ;  /* 0x00000000d1d17212 */ /* 0x000fe200078efcff */
[----:B------:R-:W-:Y:S01]  /*0700*/  IMAD.U32 R0, RZ, RZ, UR5 ;  /* 0x00000005ff007e24 */ /* 0x000fe2000f8e00ff */
[----:B------:R-:W-:Y:S01]  /*0710*/  LOP3.LUT R2, R2, R6, RZ, 0x3c, !PT ;  /* 0x0000000602027212 */ /* 0x000fe200078e3cff */
[----:B------:R-:W-:Y:S01]  /*0720*/  USHF.R.S32.HI UR5, URZ, 0x1f, UR48 ;  /* 0x0000001f3f057899 */ /* 0x000fe20008011430 */
[----:B------:R-:W-:Y:S02]  /*0730*/  SEL R249, R249, 0xffffffe0, !P1 ;  /* 0xffffffe0f9f97807 */ /* 0x000fe40004800000 */
[----:B------:R-:W-:Y:S01]  /*0740*/  LEA R226, R226, UR4, 0x1 ;  /* 0x00000004e2e27c11 */ /* 0x000fe2000f8e08ff */
[----:B------:R-:W-:Y:S01]  /*0750*/  IMAD.IADD R218, R3, 0x1, R2 ;  /* 0x0000000103da7824 */ /* 0x000fe200078e0202 */
[----:B------:R-:W-:Y:S01]  /*0760*/  LEA R213, R213, UR4, 0x1 ;  /* 0x00000004d5d57c11 */ /* 0x000fe2000f8e08ff */
[----:B------:R-:W-:Y:S01]  /*0770*/  IMAD.U32 R2, RZ, RZ, UR6 ;  /* 0x00000006ff027e24 */ /* 0x000fe2000f8e00ff */
[----:B------:R-:W-:Y:S01]  /*0780*/  SEL R228, R228, 0x10, !P0 ;  /* 0x00000010e4e47807 */ /* 0x000fe20004000000 */
[----:B------:R-:W-:Y:S01]  /*0790*/  IMAD.U32 R0, RZ, RZ, UR5 ;  /* 0x00000005ff007e24 */ /* 0x000fe2000f8e00ff */
[----:B------:R-:W-:Y:S01]  /*07a0*/  SHF.R.S32.HI R241, RZ, 0x2, R241 ;  /* 0x00000002fff17819 */ /* 0x000fe200000114f1 */
[----:B------:R-:W-:Y:S01]  /*07b0*/  IMAD.U32 R2, RZ, RZ, UR5 ;  /* 0x00000005ff027e24 */ /* 0x000fe2000f8e00ff */
[----:B------:R-:W-:Y:S01]  /*07c0*/  UIADD3 UR5, UR4, 0xc000, URZ ;  /* 0x0000c00004057890 */ /* 0x000fe2000fffe03f */
[----:B------:R-:W-:Y:S01]  /*07d0*/  IMAD.MOV.U32 R0, RZ, RZ, 0x40 ;  /* 0x00000040ff007424 */ /* 0x000fe200078e00ff */
[----:B------:R-:W-:Y:S01]  /*07e0*/  LOP3.LUT R210, R8, R11, R210, 0xf6, !PT ;  /* 0x0000000b08d27212 */ /* 0x000fe200078ef6d2 */
[----:B------:R-:W-:-:S02]  /*07f0*/  IMAD.IADD R227, R226, 0x1, R249 ;  /* 0x00000001e2e37824 */ /* 0x000fc400078e02f9 */
[----:B------:R-:W-:Y:S01]  /*0800*/  IMAD.IADD R214, R214, 0x1, R213 ;  /* 0x00000001d6d67824 */ /* 0x000fe200078e02d5 */
[----:B------:R-:W-:Y:S01]  /*0810*/  LEA R246, R246, UR5, 0x1 ;  /* 0x00000005f6f67c11 */ /* 0x000fe2000f8e08ff */
[----:B------:R-:W-:Y:S01]  /*0820*/  IMAD.IADD R229, R226, 0x1, R228 ;  /* 0x00000001e2e57824 */ /* 0x000fe200078e02e4 */
[----:B------:R-:W-:Y:S01]  /*0830*/  SEL R215, R0, 0xffffffc0, !P3 ;  /* 0xffffffc000d77807 */ /* 0x000fe20005800000 */
[----:B------:R-:W-:Y:S01]  /*0840*/  IMAD R241, R248, 0x10, R241 ;  /* 0x00000010f8f17824 */ /* 0x000fe200078e02f1 */
[----:B------:R-:W-:Y:S01]  /*0850*/  SEL R0, R0, 0xffffffc0, !P2 ;  /* 0xffffffc000007807 */ /* 0x000fe20005000000 */
[----:B------:R-:W-:Y:S01]  /*0860*/  VIADD R252, R246, 0x420 ;  /* 0x00000420f6fc7836 */ /* 0x000fe20000000000 */
[----:B------:R-:W-:Y:S01]  /*0870*/  LEA R210, R210, UR4, 0x1 ;  /* 0x00000004d2d27c11 */ /* 0x000fe2000f8e08ff */
[----:B------:R-:W-:Y:S01]  /*0880*/  IMAD.IADD R249, R249, 0x1, R246 ;  /* 0x00000001f9f97824 */ /* 0x000fe200078e02f6 */
[----:B------:R-:W-:Y:S01]  /*0890*/  LEA R209, R209, UR5, 0x1 ;  /* 0x00000005d1d17c11 */ /* 0x000fe2000f8e08ff */
[----:B------:R-:W-:-:S02]  /*08a0*/  @P1 VIADD R252, R246, 0x3e0 ;  /* 0x000003e0f6fc1836 */ /* 0x000fc40000000000 */
[C---:B------:R-:W-:Y:S02]  /*08b0*/  IMAD.IADD R216, R215.reuse, 0x1, R213 ;  /* 0x00000001d7d87824 */ /* 0x040fe400078e02d5 */
[----:B------:R-:W-:Y:S02]  /*08c0*/  IMAD.IADD R215, R215, 0x1, R214 ;  /* 0x00000001d7d77824 */ /* 0x000fe400078e02d6 */
[--C-:B------:R-:W-:Y:S02]  /*08d0*/  IMAD.IADD R247, R246, 0x1, R0.reuse ;  /* 0x00000001f6f77824 */ /* 0x100fe400078e0200 */
[----:B------:R-:W-:Y:S02]  /*08e0*/  IMAD.IADD R228, R228, 0x1, R227 ;  /* 0x00000001e4e47824 */ /* 0x000fe400078e02e3 */
[----:B------:R-:W-:Y:S02]  /*08f0*/  IMAD.IADD R250, R249, 0x1, R0 ;  /* 0x00000001f9fa7824 */ /* 0x000fe400078e0200 */
[----:B------:R-:W-:-:S02]  /*0900*/  IMAD.IADD R251, R0, 0x1, R252 ;  /* 0x0000000100fb7824 */ /* 0x000fc400078e02fc */
[----:B------:R-:W-:Y:S01]  /*0910*/  IMAD.U32 R2, RZ, RZ, UR6 ;  /* 0x00000006ff027e24 */ /* 0x000fe2000f8e00ff */
[----:B------:R-:W-:-:S06]  /*0920*/  ULDC.64 UR6, c[0x0][0x208] ;  /* 0x0000820000067ab9 */ /* 0x000fcc0000000a00 */
.L_x_1397:
        /* <DEDUP_REMOVED lines=67> */
.L_x_1327:
        /* <DEDUP_REMOVED lines=15> */
[----:B------:R-:W-:Y:S01]  /*0e50*/  ULDC.U8 UR39, c[0x0][0x480] ;  /* 0x0001200000277ab9 */ /* 0x000fe20000000000 */
[----:B------:R-:W-:-:S02]  /*0e60*/  UIMAD UR19, UR48, UR11, UR10 ;  /* 0x0000000b301372a4 */ /* 0x000fc4000f8e020a */
[----:B------:R-:W-:Y:S01]  /*0e70*/  USHF.R.S32.HI UR37, URZ, 0x1f, UR58 ;  /* 0x0000001f3f257899 */ /* 0x000fe2000801143a */
[----:B------:R-:W-:Y:S01]  /*0e80*/  @!UP1 ULDC.64 UR10, c[0x0][0x418] ;  /* 0x00010600000a9ab9 */ /* 0x000fe20000000a00 */
[----:B------:R-:W-:Y:S02]  /*0e90*/  UISETP.NE.AND UP4, UPT, UR39, URZ, UPT ;  /* 0x0000003f2700728c */ /* 0x000fe4000bf85270 */
[----:B------:R-:W-:Y:S01]  /*0ea0*/  USHF.L.U32 UR16, UR48, 0x7, URZ ;  /* 0x0000000730107899 */ /* 0x000fe2000800063f */
[----:B------:R-:W-:Y:S01]  /*0eb0*/  ULDC.64 UR22, c[0x0][0x240] ;  /* 0x0000900000167ab9 */ /* 0x000fe20000000a00 */
[----:B------:R-:W-:Y:S01]  /*0ec0*/  ULDC UR61, c[0x0][0x2dc] ;  /* 0x0000b700003d7ab9 */ /* 0x000fe20000000800 */
[----:B------:R-:W-:Y:S01]  /*0ed0*/  ULDC UR60, c[0x0][0x270] ;  /* 0x00009c00003c7ab9 */ /* 0x000fe20000000800 */
[----:B------:R-:W-:Y:S01]  /*0ee0*/  @!UP1 UIMAD.WIDE.U32 UR32, UR48, UR10, URZ ;  /* 0x0000000a302092a5 */ /* 0x000fe2000f8e003f */
[----:B-1----:R-:W-:Y:S01]  /*0ef0*/  IABS R5, R6 ;  /* 0x0000000600057213 */ /* 0x002fe20000000000 */
[----:B------:R-:W-:Y:S01]  /*0f00*/  USEL UR34, UR16, URZ, UP2 ;  /* 0x0000003f10227287 */ /* 0x000fe20009000000 */
[----:B------:R-:W-:Y:S01]  /*0f10*/  ISETP.NE.AND P3, PT, R6, RZ, PT ;  /* 0x000000ff0600720c */ /* 0x000fe20003f65270 */
[----:B------:R-:W-:Y:S01]  /*0f20*/  UIMAD.WIDE.U32 UR24, UR8, UR22, URZ ;  /* 0x00000016081872a5 */ /* 0x000fe2000f8e003f */
[----:B------:R-:W1:Y:S01]  /*0f30*/  I2F.RP R2, R5 ;  /* 0x0000000500027306 */ /* 0x000e620000209400 */
[----:B------:R-:W-:-:S02]  /*0f40*/  UIMAD.WIDE.U32 UR16, UR48, UR58, URZ ;  /* 0x0000003a301072a5 */ /* 0x000fc4000f8e003f */
[----:B------:R-:W-:Y:S02]  /*0f50*/  USEL UR54, UR14, UR24, !UP1 ;  /* 0x000000180e367287 */ /* 0x000fe4000c800000 */
[----:B--2---:R-:W-:Y:S02]  /*0f60*/  UIMAD.WIDE.U32 UR28, UR9, UR12, URZ ;  /* 0x0000000c091c72a5 */ /* 0x004fe4000f8e003f */
[----:B------:R-:W-:Y:S02]  /*0f70*/  UIADD3 UR45, UR15, UR19, URZ ;  /* 0x000000130f2d7290 */ /* 0x000fe4000fffe03f */
[----:B------:R-:W-:Y:S02]  /*0f80*/  UIMAD UR49, UR9, UR13, UR29 ;  /* 0x0000000d093172a4 */ /* 0x000fe4000f8e021d */
[----:B------:R-:W-:Y:S01]  /*0f90*/  @!UP1 UIMAD UR9, UR56, UR10, URZ ;  /* 0x0000000a380992a4 */ /* 0x000fe2000f8e023f */
[----:B------:R-:W-:Y:S01]  /*0fa0*/  @UP1 ULDC.64 UR12, c[0x0][0x420] ;  /* 0x00010800000c1ab9 */ /* 0x000fe20000000a00 */
[----:B------:R-:W-:Y:S01]  /*0fb0*/  ULDC UR40, c[0x0][0x2c4] ;  /* 0x0000b10000287ab9 */ /* 0x000fe20000000800 */
[----:B-1----:R-:W1:Y:S01]  /*0fc0*/  MUFU.RCP R2, R2 ;  /* 0x0000000200027308 */ /* 0x002e620000001000 */
[----:B------:R-:W-:-:S02]  /*0fd0*/  @!UP1 UIMAD UR31, UR48, UR11, UR9 ;  /* 0x0000000b301f92a4 */ /* 0x000fc4000f8e0209 */
[----:B------:R-:W-:Y:S02]  /*0fe0*/  UIADD3 UR9, UR38, 0x3f, URZ ;  /* 0x0000003f26097890 */ /* 0x000fe4000fffe03f */
[----:B------:R-:W-:Y:S02]  /*0ff0*/  @UP1 UIMAD.WIDE.U32 UR42, UR8, UR12, URZ ;  /* 0x0000000c082a12a5 */ /* 0x000fe4000f8e003f */
[----:B------:R-:W-:Y:S02]  /*1000*/  USHF.R.S32.HI UR18, URZ, 0x1f, UR9 ;  /* 0x0000001f3f127899 */ /* 0x000fe40008011409 */
[----:B------:R-:W-:Y:S02]  /*1010*/  @UP1 UIMAD UR46, UR8, UR13, UR43 ;  /* 0x0000000d082e12a4 */ /* 0x000fe4000f8e022b */
[----:B------:R-:W-:Y:S02]  /*1020*/  ULEA.HI UR39, UR18, UR9, URZ, 0x6 ;  /* 0x0000000912277291 */ /* 0x000fe4000f8f303f */
[----:B------:R-:W-:Y:S01]  /*1030*/  UIMAD UR9, UR37, UR48, URZ ;  /* 0x00000030250972a4 */ /* 0x000fe2000f8e023f */
[----:B------:R-:W-:Y:S01]  /*1040*/  ULDC.U8 UR13, c[0x0][0x3d8] ;  /* 0x0000f600000d7ab9 */ /* 0x000fe20000000000 */
[----:B------:R-:W-:Y:S01]  /*1050*/  UIMAD.WIDE UR10, UR61, UR60, URZ ;  /* 0x0000003c3d0a72a5 */ /* 0x000fe2000f8e023f */
[----:B-1----:R-:W-:Y:S01]  /*1060*/  VIADD R2, R2, 0xffffffe ;  /* 0x0ffffffe02027836 */ /* 0x002fe20000000000 */
[----:B------:R-:W-:-:S02]  /*1070*/  UIMAD UR9, UR56, UR58, UR9 ;  /* 0x0000003a380972a4 */ /* 0x000fc4000f8e0209 */
[----:B------:R-:W-:Y:S01]  /*1080*/  UISETP.NE.AND UP3, UPT, UR13, URZ, UPT ;  /* 0x0000003f0d00728c */ /* 0x000fe2000bf65270 */
        /* <DEDUP_REMOVED lines=13> */
[----:B------:R-:W-:Y:S02]  /*1160*/  UIMAD UR26, UR8, UR23, URZ ;  /* 0x00000017081a72a4 */ /* 0x000fe4000f8e023f */
[----:B------:R-:W-:Y:S01]  /*1170*/  ULOP3.LUT UR16, UR39, 0xffffffc0, URZ, 0xc0, !UPT ;  /* 0xffffffc027107892 */ /* 0x000fe2000f8ec03f */
[----:B------:R-:W-:Y:S01]  /*1180*/  IMAD.HI.U32 R0, R3, R0, R2 ;  /* 0x0000000003007227 */ /* 0x000fe200078e0002 */
[----:B------:R-:W-:Y:S01]  /*1190*/  MOV R2, R4 ;  /* 0x0000000400027202 */ /* 0x000fe20000000f00 */
[----:B------:R-:W-:-:S02]  /*11a0*/  UISETP.NE.AND UP0, UPT, UR30, -0x1, UPT ;  /* 0xffffffff1e00788c */ /* 0x000fc4000bf05270 */
[----:B------:R-:W-:Y:S02]  /*11b0*/  @UP1 UIADD3 UR47, UR17, UR24, URZ ;  /* 0x00000018112f1290 */ /* 0x000fe4000fffe03f */
[----:B------:R-:W-:Y:S01]  /*11c0*/  IMAD.HI.U32 R0, R0, R2, RZ ;  /* 0x0000000200007227 */ /* 0x000fe200078e00ff */
[----:B------:R-:W-:Y:S02]  /*11d0*/  USHF.L.U64.HI UR12, UR48, 0x7, UR56 ;  /* 0x00000007300c7899 */ /* 0x000fe40008010238 */
[----:B------:R-:W-:Y:S01]  /*11e0*/  @UP3 USEL UR24, UR9, UR8, !UP1 ;  /* 0x0000000809183287 */ /* 0x000fe2000c800000 */
[----:B------:R-:W-:Y:S01]  /*11f0*/  IMAD.MOV R3, RZ, RZ, -R0 ;  /* 0x000000ffff037224 */ /* 0x000fe200078e0a00 */
[----:B------:R-:W-:Y:S02]  /*1200*/  @UP1 UIADD3 UR45, UR25, UR26, URZ ;  /* 0x0000001a192d1290 */ /* 0x000fe4000fffe03f */
[----:B------:R-:W-:Y:S01]  /*1210*/  UIADD3 UR9, UR16, -0x40, URZ ;  /* 0xffffffc010097890 */ /* 0x000fe2000fffe03f */
[----:B------:R-:W-:Y:S01]  /*1220*/  IMAD R2, R5, R3, R2 ;  /* 0x0000000305027224 */ /* 0x000fe200078e0202 */
[----:B------:R-:W-:Y:S01]  /*1230*/  @UP3 ULDC UR25, c[0x0][0x2e4] ;  /* 0x0000b90000193ab9 */ /* 0x000fe20000000800 */
[----:B------:R-:W-:-:S02]  /*1240*/  USEL UR36, UR12, URZ, UP2 ;  /* 0x0000003f0c247287 */ /* 0x000fc40009000000 */
[----:B------:R-:W-:Y:S01]  /*1250*/  @!UP3 UIMAD UR17, UR48, UR60, UR57 ;  /* 0x0000003c3011b2a4 */ /* 0x000fe2000f8e0239 */
[----:B------:R-:W-:Y:S01]  /*1260*/  ISETP.GT.U32.AND P1, PT, R5, R2, PT ;  /* 0x000000020500720c */ /* 0x000fe20003f24070 */
[----:B------:R-:W-:Y:S02]  /*1270*/  @UP3 UIMAD UR25, UR57, UR25, UR24 ;  /* 0x00000019391932a4 */ /* 0x000fe4000f8e0218 */
[----:B------:R-:W-:Y:S02]  /*1280*/  USHF.R.S32.HI UR24, URZ, 0x1f, UR9 ;  /* 0x0000001f3f187899 */ /* 0x000fe40008011409 */
[----:B------:R-:W-:Y:S02]  /*1290*/  UIADD3 UR16, UP2, UR9, UR34, URZ ;  /* 0x0000002209107290 */ /* 0x000fe4000ff5e03f */
[----:B------:R-:W-:Y:S02]  /*12a0*/  @!UP3 UIMAD UR25, UR17, UR40, URZ ;  /* 0x000000281119b2a4 */ /* 0x000fe4000f8e023f */
        /* <DEDUP_REMOVED lines=8> */
[----:B------:R-:W-:Y:S01]  /*1330*/  @UP0 ULDC.64 UR12, c[0x0][0x248] ;  /* 0x00009200000c0ab9 */ /* 0x000fe20000000a00 */
[----:B------:R-:W-:Y:S01]  /*1340*/  LOP3.LUT R2, R6, UR57, RZ, 0x3c, !PT ;  /* 0x0000003906027c12 */ /* 0x000fe2000f8e3cff */
[----:B------:R-:W-:Y:S01]  /*1350*/  @UP0 ULDC.64 UR14, c[0x0][0x250] ;  /* 0x00009400000e0ab9 */ /* 0x000fe20000000a00 */
[----:B------:R-:W-:-:S02]  /*1360*/  UIMAD.WIDE.U32 UR40, UR10, UR16, URZ ;  /* 0x000000100a2872a5 */ /* 0x000fc4000f8e003f */
[----:B------:R-:W-:Y:S01]  /*1370*/  ISETP.GE.AND P2, PT, R2, RZ, PT ;  /* 0x000000ff0200720c */ /* 0x000fe20003f46270 */
[----:B------:R-:W-:Y:S02]  /*1380*/  UIMAD UR16, UR10, UR17, UR11 ;  /* 0x000000110a1072a4 */ /* 0x000fe4000f8e020b */
[----:B------:R-:W-:Y:S02]  /*1390*/  @UP0 UIMAD.WIDE.U32 UR18, UR27, UR12, URZ ;  /* 0x0000000c1b1202a5 */ /* 0x000fe4000f8e003f */
[----:B------:R-:W-:Y:S02]  /*13a0*/  @UP0 UIMAD.WIDE.U32 UR10, UR29, UR14, URZ ;  /* 0x0000000e1d0a02a5 */ /* 0x000fe4000f8e003f */
[----:B------:R-:W-:Y:S01]  /*13b0*/  @P0 VIADD R0, R0, 0x1 ;  /* 0x0000000100000836 */ /* 0x000fe20000000000 */
[----:B------:R-:W-:Y:S01]  /*13c0*/  UIMAD UR50, UR57, UR61, URZ ;  /* 0x0000003d393272a4 */ /* 0x000fe2000f8e023f */
        /* <DEDUP_REMOVED lines=29> */
.L_x_1329:
        /* <DEDUP_REMOVED lines=13> */
.L_x_1330:
        /* <DEDUP_REMOVED lines=11> */
.L_x_1331:
[----:B------:R-:W-:-:S04]  /*1720*/  UIMAD UR8, UR48, UR60, UR57 ;  /* 0x0000003c300872a4 */ /* 0x000fc8000f8e0239 */
[----:B------:R-:W-:-:S12]  /*1730*/  UIMAD UR8, UR8, UR58, URZ ;  /* 0x0000003a080872a4 */ /* 0x000fd8000f8e023f */
.L_x_1332:
[----:B------:R-:W1:Y:S01]  /*1740*/  S2R R24, SR_TID.X ;  /* 0x0000000000187919 */ /* 0x000e620000002100 */
[----:B------:R-:W2:Y:S01]  /*1750*/  LDC.64 R4, c[0x0][0x420] ;  /* 0x00010800ff047b82 */ /* 0x000ea20000000a00 */
[----:B------:R-:W-:Y:S01]  /*1760*/  SHF.R.S32.HI R225, RZ, 0x1f, R224 ;  /* 0x0000001fffe17819 */ /* 0x000fe200000114e0 */
[----:B------:R-:W-:Y:S01]  /*1770*/  UIADD3 UR37, UR9, UR8, URZ ;  /* 0x0000000809257290 */ /* 0x000fe2000fffe03f */
[----:B------:R-:W-:Y:S01]  /*1780*/  IADD3 R6, P0, R224, UR10, RZ ;  /* 0x0000000ae0067c10 */ /* 0x000fe2000ff1e0ff */
[----:B------:R-:W-:Y:S01]  /*1790*/  UIADD3 UR29, UR9, UR25, URZ ;  /* 0x00000019091d7290 */ /* 0x000fe2000fffe03f */
[----:B------:R-:W-:Y:S01]  /*17a0*/  BSSY B1, `(.L_x_1328) ;  /* 0x0000a89000017945 */ /* 0x000fe20003800000 */
[----:B------:R-:W-:Y:S01]  /*17b0*/  USHF.R.S32.HI UR28, URZ, 0x1f, UR57 ;  /* 0x0000001f3f1c7899 */ /* 0x000fe20008011439 */
[----:B------:R-:W-:Y:S01]  /*17c0*/  IADD3.X R7, R225, UR46, RZ, P0, !PT ;  /* 0x0000002ee1077c10 */ /* 0x000fe200087fe4ff */
[----:B------:R-:W-:Y:S01]  /*17d0*/  UIMAD UR16, UR61, UR60, URZ ;  /* 0x0000003c3d1072a4 */ /* 0x000fe2000f8e023f */
[----:B------:R-:W-:Y:S01]  /*17e0*/  ULDC.64 UR18, c[0x0][0x258] ;  /* 0x0000960000127ab9 */ /* 0x000fe20000000a00 */
[----:B------:R-:W-:Y:S01]  /*17f0*/  UISETP.GE.AND UP2, UPT, UR38, 0x1, UPT ;  /* 0x000000012600788c */ /* 0x000fe2000bf46270 */
[----:B------:R-:W-:Y:S01]  /*1800*/  ULDC.64 UR32, c[0x0][0x400] ;  /* 0x0001000000207ab9 */ /* 0x000fe20000000a00 */
[----:B------:R-:W-:Y:S01]  /*1810*/  ULDC.64 UR42, c[0x0][0x2b0] ;  /* 0x0000ac00002a7ab9 */ /* 0x000fe20000000a00 */
[----:B------:R-:W-:Y:S01]  /*1820*/  ULDC.64 UR10, c[0x0][0x210] ;  /* 0x00008400000a7ab9 */ /* 0x000fe20000000a00 */
[----:B------:R-:W-:Y:S01]  /*1830*/  ULEA.HI.SX32 UR39, UR39, 0xffffffff, 0x1a ;  /* 0xffffffff27277891 */ /* 0x000fe2000f8fd23f */
[----:B--2---:R-:W-:Y:S01]  /*1840*/  IMAD.WIDE.U32 R6, R4, UR9, R6 ;  /* 0x0000000904067c25 */ /* 0x004fe2000f8e0006 */
[----:B-1----:R-:W-:-:S04]  /*1850*/  SHF.R.S32.HI R25, RZ, 0x1f, R24 ;  /* 0x0000001fff197819 */ /* 0x002fc80000011418 */
[----:B------:R-:W-:-:S04]  /*1860*/  LEA.HI R2, R25, R24, RZ, 0x3 ;  /* 0x0000001819027211 */ /* 0x000fc800078f18ff */
[----:B------:R-:W-:-:S04]  /*1870*/  SHF.R.S32.HI R2, RZ, 0x3, R2 ;  /* 0x00000003ff027819 */ /* 0x000fc80000011402 */
[----:B------:R-:W-:Y:S02]  /*1880*/  SHF.R.S32.HI R23, RZ, 0x1f, R2 ;  /* 0x0000001fff177819 */ /* 0x000fe40000011402 */
[----:B------:R-:W-:-:S03]  /*1890*/  IADD3 R0, P1, R2, UR9, RZ ;  /* 0x0000000902007c10 */ /* 0x000fc6000ff3e0ff */
[C---:B------:R-:W-:Y:S01]  /*18a0*/  IMAD R14, R23.reuse, R4, RZ ;  /* 0x00000004170e7224 */ /* 0x040fe200078e02ff */
[----:B------:R-:W-:-:S03]  /*18b0*/  IADD3.X R3, R23, UR24, RZ, P1, !PT ;  /* 0x0000001817037c10 */ /* 0x000fc60008ffe4ff */
[----:B------:R-:W-:Y:S02]  /*18c0*/  IMAD R14, R2, R5, R14 ;  /* 0x00000005020e7224 */ /* 0x000fe400078e020e */
[----:B------:R-:W-:Y:S02]  /*18d0*/  IMAD R8, R3, UR22, RZ ;  /* 0x0000001603087c24 */ /* 0x000fe4000f8e02ff */
[----:B------:R-:W-:Y:S01]  /*18e0*/  IMAD R3, R4, UR24, RZ ;  /* 0x0000001804037c24 */ /* 0x000fe2000f8e02ff */
[----:B------:R-:W-:Y:S01]  /*18f0*/  ULDC.64 UR24, c[0x0][0x3e0] ;  /* 0x0000f80000187ab9 */ /* 0x000fe20000000a00 */
[C---:B------:R-:W-:Y:S02]  /*1900*/  IMAD R10, R0.reuse, UR23, R8 ;  /* 0x00000017000a7c24 */ /* 0x040fe4000f8e0208 */
[----:B------:R-:W-:-:S04]  /*1910*/  IMAD.WIDE.U32 R8, R0, UR22, R224 ;  /* 0x0000001600087c25 */ /* 0x000fc8000f8e00e0 */
[----:B------:R-:W-:Y:S01]  /*1920*/  IMAD R3, R5, UR9, R3 ;  /* 0x0000000905037c24 */ /* 0x000fe2000f8e0203 */
[----:B------:R-:W-:Y:S01]  /*1930*/  IADD3 R8, P0, R8, UR54, RZ ;  /* 0x0000003608087c10 */ /* 0x000fe2000ff1e0ff */
[----:B------:R-:W-:Y:S02]  /*1940*/  ULDC.64 UR8, c[0x0][0x428] ;  /* 0x00010a0000087ab9 */ /* 0x000fe40000000a00 */
[----:B------:R-:W-:Y:S01]  /*1950*/  IMAD.IADD R7, R7, 0x1, R3 ;  /* 0x0000000107077824 */ /* 0x000fe200078e0203 */
[----:B------:R-:W-:Y:S01]  /*1960*/  IADD3.X R9, R9, UR45, R10, P0, !PT ;  /* 0x0000002d09097c10 */ /* 0x000fe200087fe40a */
[----:B------:R-:W-:Y:S01]  /*1970*/  IMAD.U32 R0, RZ, RZ, UR8 ;  /* 0x00000008ff007e24 */ /* 0x000fe2000f8e00ff */
[----:B------:R-:W-:Y:S01]  /*1980*/  LEA.HI R10, R25, R24, RZ, 0x5 ;  /* 0x00000018190a7211 */ /* 0x000fe200078f28ff */
[----:B------:R-:W-:Y:S01]  /*1990*/  UIMAD UR17, UR28, UR8, URZ ;  /* 0x000000081c1172a4 */ /* 0x000fe2000f8e023f */
[----:B------:R-:W-:Y:S01]  /*19a0*/  IMAD.U32 R3, RZ, RZ, UR18 ;  /* 0x00000012ff037e24 */ /* 0x000fe2000f8e00ff */
[----:B------:R-:W-:Y:S01]  /*19b0*/  USHF.L.U32 UR8, UR16, 0x6, URZ ;  /* 0x0000000610087899 */ /* 0x000fe2000800063f */
[----:B------:R-:W-:Y:S01]  /*19c0*/  IMAD.WIDE.U32 R6, R0, UR57, R6 ;  /* 0x0000003900067c25 */ /* 0x000fe2000f8e0006 */
[----:B------:R-:W-:Y:S01]  /*19d0*/  LOP3.LUT R0, R10, 0xffffffe0, RZ, 0xc0, !PT ;  /* 0xffffffe00a007812 */ /* 0x000fe200078ec0ff */
[----:B------:R-:W-:Y:S01]  /*19e0*/  UIMAD UR17, UR57, UR9, UR17 ;  /* 0x00000009391172a4 */ /* 0x000fe2000f8e0211 */
[----:B------:R-:W-:Y:S01]  /*19f0*/  PLOP3.LUT P0, PT, PT, PT, UP2, 0x80, 0x0 ;  /* 0x000000000000781c */ /* 0x000fe20003f0f028 */
[----:B------:R-:W-:Y:S01]  /*1a00*/  USHF.R.S32.HI UR9, URZ, 0x1f, UR8 ;  /* 0x0000001f3f097899 */ /* 0x000fe20008011408 */
[----:B------:R-:W-:Y:S01]  /*1a10*/  IMAD.WIDE.U32 R8, R3, UR57, R8 ;  /* 0x0000003903087c25 */ /* 0x000fe2000f8e0008 */
[----:B------:R-:W-:Y:S01]  /*1a20*/  UIADD3 UR8, UP1, UP0, UR40, UR8, UR50 ;  /* 0x0000000828087290 */ /* 0x000fe2000f83e032 */
[----:B------:R-:W-:Y:S01]  /*1a30*/  SHF.R.S32.HI R3, RZ, 0x5, R10 ;  /* 0x00000005ff037819 */ /* 0x000fe2000001140a */
[----:B------:R-:W-:Y:S01]  /*1a40*/  UIMAD UR28, UR28, UR18, URZ ;  /* 0x000000121c1c72a4 */ /* 0x000fe2000f8e023f */
[----:B------:R-:W-:Y:S01]  /*1a50*/  IMAD.IADD R20, R24, 0x1, -R0 ;  /* 0x0000000118147824 */ /* 0x000fe200078e0a00 */
[----:B------:R-:W-:Y:S01]  /*1a60*/  UIADD3.X UR9, UR49, UR9, UR53, UP1, UP0 ;  /* 0x0000000931097290 */ /* 0x000fe20008fe0435 */
[----:B------:R-:W-:Y:S01]  /*1a70*/  VIADD R7, R7, UR17 ;  /* 0x0000001107077c36 */ /* 0x000fe20008000000 */
[----:B------:R-:W-:Y:S01]  /*1a80*/  UIADD3 UR17, UP1, UP0, UR51, UR8, UR55 ;  /* 0x0000000833117290 */ /* 0x000fe2000f83e037 */
[----:B------:R-:W-:Y:S01]  /*1a90*/  IMAD R3, R3, UR16, R20 ;  /* 0x0000001003037c24 */ /* 0x000fe2000f8e0214 */
[----:B------:R-:W-:Y:S01]  /*1aa0*/  UIMAD UR34, UR57, UR19, UR28 ;  /* 0x00000013392272a4 */ /* 0x000fe2000f8e021c */
[----:B------:R-:W-:Y:S01]  /*1ab0*/  IMAD.WIDE.U32 R6, R2, R4, R6 ;  /* 0x0000000402067225 */ /* 0x000fe200078e0006 */
[----:B------:R-:W-:Y:S01]  /*1ac0*/  UIADD3.X UR8, UR52, UR9, UR47, UP1, UP0 ;  /* 0x0000000934087290 */ /* 0x000fe20008fe042f */
[----:B------:R-:W-:Y:S01]  /*1ad0*/  LEA R12, P4, R8, UR10, 0x1 ;  /* 0x0000000a080c7c11 */ /* 0x000fe2000f8808ff */
[----:B------:R-:W-:Y:S01]  /*1ae0*/  UIMAD.WIDE UR18, UR29, 0x4, UR42 ;  /* 0x000000041d1278a5 */ /* 0x000fe2000f8e022a */
[----:B------:R-:W-:Y:S01]  /*1af0*/  IADD3 R0, P2, R3, UR17, RZ ;  /* 0x0000001103007c10 */ /* 0x000fe2000ff5e0ff */
[----:B------:R-:W-:Y:S01]  /*1b00*/  IMAD.IADD R14, R7, 0x1, R14 ;  /* 0x00000001070e7824 */ /* 0x000fe200078e020e */
[----:B------:R-:W-:Y:S01]  /*1b10*/  ULDC.64 UR42, c[0x0][0x478] ;  /* 0x00011e00002a7ab9 */ /* 0x000fe20000000a00 */
[----:B------:R-:W-:Y:S01]  /*1b20*/  VIADD R16, R9, UR34 ;  /* 0x0000002209107c36 */ /* 0x000fe20008000000 */
[----:B------:R-:W-:Y:S01]  /*1b30*/  LEA R19, P1, R0, UR32, 0x2 ;  /* 0x0000002000137c11 */ /* 0x000fe2000f8210ff */
[----:B------:R-:W-:Y:S01]  /*1b40*/  UIMAD.WIDE UR28, UR37, 0x4, UR42 ;  /* 0x00000004251c78a5 */ /* 0x000fe2000f8e022a */
[----:B------:R-:W-:-:S02]  /*1b50*/  LEA.HI.X.SX32 R3, R3, UR8, 0x1, P2 ;  /* 0x0000000803037c11 */ /* 0x000fc400090f0eff */
[----:B------:R-:W-:Y:S02]  /*1b60*/  LEA R10, P3, R6, UR24, 0x1 ;  /* 0x00000018060a7c11 */ /* 0x000fe4000f8608ff */
[----:B------:R-:W-:Y:S02]  /*1b70*/  LEA.HI.X R18, R0, UR33, R3, 0x2, P1 ;  /* 0x0000002100127c11 */ /* 0x000fe400088f1403 */
[----:B------:R-:W-:Y:S02]  /*1b80*/  LEA.HI.X R11, R6, UR25, R14, 0x1, P3 ;  /* 0x00000019060b7c11 */ /* 0x000fe400098f0c0e */
[----:B------:R-:W-:Y:S01]  /*1b90*/  LEA.HI.X R13, R8, UR11, R16, 0x1, P4 ;  /* 0x0000000b080d7c11 */ /* 0x000fe2000a0f0c10 */
[----:B------:R-:W-:Y:S06]  /*1ba0*/  @!P0 BRA `(.L_x_1333) ;  /* 0x0000009400808947 */ /* 0x000fec0003800000 */
[----:B------:R-:W-:Y:S01]  /*1bb0*/  PLOP3.LUT P0, PT, PT, PT, UP4, 0x80, 0x0 ;  /* 0x000000000000781c */ /* 0x000fe20003f0f048 */
[C---:B------:R-:W-:Y:S01]  /*1bc0*/  IMAD.SHL.U32 R0, R2.reuse, 0x40, RZ ;  /* 0x0000004002007824 */ /* 0x040fe200078e00ff */
[----:B------:R-:W-:Y:S01]  /*1bd0*/  UMOV UR8, UR39 ;  /* 0x0000002700087c82 */ /* 0x000fe20008000000 */
[----:B------:R-:W-:Y:S01]  /*1be0*/  UMOV UR16, UR18 ;  /* 0x0000001200107c82 */ /* 0x000fe20008000000 */
[----:B------:R-:W-:Y:S01]  /*1bf0*/  UIMAD UR9, UR8, -0x40, UR38 ;  /* 0xffffffc0080978a4 */ /* 0x000fe2000f8e0226 */
[----:B------:R-:W-:Y:S01]  /*1c00*/  VIADD R22, R2, 0x20 ;  /* 0x0000002002167836 */ /* 0x000fe20000000000 */
[----:B------:R-:W-:Y:S01]  /*1c10*/  LOP3.LUT R0, R0, 0x1c0, RZ, 0xc0, !PT ;  /* 0x000001c000007812 */ /* 0x000fe200078ec0ff */
[----:B------:R-:W-:Y:S01]  /*1c20*/  ULEA.HI UR18, UR8, UR8, URZ, 0x1 ;  /* 0x0000000808127291 */ /* 0x000fe2000f8f083f */
[----:B------:R-:W-:Y:S01]  /*1c30*/  BSSY B0, `(.L_x_1334) ;  /* 0x0000023000007945 */ /* 0x000fe20003800000 */
[----:B------:R-:W-:Y:S01]  /*1c40*/  UMOV UR17, UR19 ;  /* 0x0000001300117c82 */ /* 0x000fe20008000000 */
[----:B------:R-:W-:Y:S01]  /*1c50*/  LOP3.LUT R15, R0, 0x38, R224, 0xf8, !PT ;  /* 0x00000038000f7812 */ /* 0x000fe200078ef8e0 */
[----:B------:R-:W-:Y:S01]  /*1c60*/  UMOV UR19, UR28 ;  /* 0x0000001c00137c82 */ /* 0x000fe20008000000 */
[----:B------:R-:W-:Y:S01]  /*1c70*/  SHF.R.U32.HI R3, RZ, 0x3, R0 ;  /* 0x00000003ff037819 */ /* 0x000fe20000011600 */
[----:B------:R-:W-:Y:S01]  /*1c80*/  @P0 BAR.SYNC.DEFER_BLOCKING 0x0 ;  /* 0x0000000000000b1d */ /* 0x000fe20000010000 */
[----:B------:R-:W-:Y:S01]  /*1c90*/  ISETP.GE.AND P4, PT, R2, UR9, PT ;  /* 0x0000000902007c0c */ /* 0x000fe2000bf86270 */
[----:B------:R-:W-:Y:S01]  /*1ca0*/  ULOP3.LUT UR28, UR18, 0xfffffffe, URZ, 0xc0, !UPT ;  /* 0xfffffffe121c7892 */ /* 0x000fe2000f8ec03f */
[----:B------:R-:W-:Y:S01]  /*1cb0*/  LOP3.LUT R3, R15, R3, RZ, 0x3c, !PT ;  /* 0x000000030f037212 */ /* 0x000fe200078e3cff */
[----:B------:R-:W-:Y:S01]  /*1cc0*/  IMAD.MOV.U32 R236, RZ, RZ, R10 ;  /* 0x000000ffffec7224 */ /* 0x000fe200078e000a */
[----:B------:R-:W-:Y:S01]  /*1cd0*/  ISETP.GE.AND P3, PT, R22, UR9, PT ;  /* 0x0000000916007c0c */ /* 0x000fe2000bf66270 */
[----:B------:R-:W-:Y:S01]  /*1ce0*/  UIADD3 UR28, UR8, -UR28, URZ ;  /* 0x8000001c081c7290 */ /* 0x000fe2000fffe03f */
[----:B------:R-:W-:Y:S01]  /*1cf0*/  IMAD.MOV.U32 R237, RZ, RZ, R11 ;  /* 0x000000ffffed7224 */ /* 0x000fe200078e000b */
[----:B------:R-:W-:Y:S01]  /*1d00*/  UMOV UR18, UR29 ;  /* 0x0000001d00127c82 */ /* 0x000fe20008000000 */
[----:B------:R-:W-:Y:S01]  /*1d10*/  IMAD R3, R244, 0x200, R3 ;  /* 0x00000200f4037824 */ /* 0x000fe200078e0203 */
[----:B------:R-:W-:Y:S01]  /*1d20*/  UISETP.NE.AND UP0, UPT, UR28, 0x1, UPT ;  /* 0x000000011c00788c */ /* 0x000fe2000bf05270 */
[----:B------:R-:W-:-:S03]  /*1d30*/  VIADD R15, R224, 0x40 ;  /* 0x00000040e00f7836 */ /* 0x000fc60000000000 */
[----:B------:R-:W-:-:S05]  /*1d40*/  LEA R0, R3, UR4, 0x1 ;  /* 0x0000000403007c11 */ /* 0x000fca000f8e08ff */
        /* <DEDUP_REMOVED lines=17> */
.L_x_1335:
[----:B------:R-:W-:Y:S05]  /*1e60*/  BSYNC B0 ;  /* 0x0000000000007941 */ /* 0x000fea0003800000 */
.L_x_1334:
        /* <DEDUP_REMOVED lines=29> */
.L_x_1337:
[----:B------:R-:W-:Y:S05]  /*2040*/  BSYNC B0 ;  /* 0x0000000000007941 */ /* 0x000fea0003800000 */
.L_x_1336:
[----:B------:R-:W-:Y:S01]  /*2050*/  BSSY B0, `(.L_x_1338) ;  /* 0x0000022000007945 */ /* 0x000fe20003800000 */
[----:B------:R-:W-:Y:S01]  /*2060*/  IMAD.MOV.U32 R232, RZ, RZ, R19 ;  /* 0x000000ffffe87224 */ /* 0x000fe200078e0013 */
[----:B------:R-:W-:Y:S02]  /*2070*/  MOV R231, R18 ;  /* 0x0000001200e77202 */ /* 0x000fe40000000f00 */
        /* <DEDUP_REMOVED lines=11> */
.L_x_1339:
        /* <DEDUP_REMOVED lines=20> */
.L_x_1340:
[----:B------:R-:W-:Y:S05]  /*2270*/  BSYNC B0 ;  /* 0x0000000000007941 */ /* 0x000fea0003800000 */
.L_x_1338:
        /* <DEDUP_REMOVED lines=13> */
.L_x_1342:
        /* <DEDUP_REMOVED lines=29> */
.L_x_1343:
[----:B------:R-:W-:Y:S05]  /*2520*/  BSYNC B0 ;  /* 0x0000000000007941 */ /* 0x000fea0003800000 */
.L_x_1341:
[----:B------:R-:W-:Y:S01]  /*2530*/  UIMAD UR10, UR44, UR12, URZ ;  /* 0x0000000c2c0a72a4 */ /* 0x000fe2000f8e023f */
[----:B-1----:R-:W-:Y:S01]  /*2540*/  IMAD.U32 R4, RZ, RZ, UR12 ;  /* 0x0000000cff047e24 */ /* 0x002fe2000f8e00ff */
[----:B------:R-:W-:Y:S01]  /*2550*/  ULDC.64 UR22, c[0x0][0x260] ;  /* 0x0000980000167ab9 */ /* 0x000fe20000000a00 */
[C---:B------:R-:W-:Y:S01]  /*2560*/  VIADD R8, R241.reuse, 0x8 ;  /* 0x00000008f1087836 */ /* 0x040fe20000000000 */
[----:B------:R-:W-:Y:S01]  /*2570*/  UIMAD UR11, UR35, UR13, UR10 ;  /* 0x0000000d230b72a4 */ /* 0x000fe2000f8e020a */
[----:B------:R-:W-:Y:S01]  /*2580*/  IMAD.WIDE.U32 R4, R4, UR35, R224 ;  /* 0x0000002304047c25 */ /* 0x000fe2000f8e00e0 */
[----:B------:R-:W-:Y:S01]  /*2590*/  UIMAD UR10, UR20, -0x80, UR5 ;  /* 0xffffff80140a78a4 */ /* 0x000fe2000f8e0205 */
[----:B------:R-:W-:Y:S01]  /*25a0*/  BSSY B0, `(.L_x_1344) ;  /* 0x0000030000007945 */ /* 0x000fe20003800000 */
[----:B------:R-:W-:Y:S01]  /*25b0*/  ISETP.GE.AND P2, PT, R8, UR9, PT ;  /* 0x0000000908007c0c */ /* 0x000fe2000bf46270 */
[C---:B------:R-:W-:Y:S01]  /*25c0*/  VIADD R11, R241.reuse, 0x28 ;  /* 0x00000028f10b7836 */ /* 0x040fe20000000000 */
        /* <DEDUP_REMOVED lines=45> */
.L_x_1345:
[----:B------:R-:W-:Y:S05]  /*28a0*/  BSYNC B0 ;  /* 0x0000000000007941 */ /* 0x000fea0003800000 */
.L_x_1344:
        /* <DEDUP_REMOVED lines=33> */
.L_x_1347:
[----:B------:R-:W-:Y:S05]  /*2ac0*/  BSYNC B0 ;  /* 0x0000000000007941 */ /* 0x000fea0003800000 */
.L_x_1346:
        /* <DEDUP_REMOVED lines=34> */
.L_x_1349:
[----:B------:R-:W-:Y:S05]  /*2cf0*/  BSYNC B0 ;  /* 0x0000000000007941 */ /* 0x000fea0003800000 */
.L_x_1348:
        /* <DEDUP_REMOVED lines=33> */
.L_x_1351:
[----:B------:R-:W-:Y:S05]  /*2f10*/  BSYNC B0 ;  /* 0x0000000000007941 */ /* 0x000fea0003800000 */
.L_x_1350:
        /* <DEDUP_REMOVED lines=42> */
.L_x_1353:
[----:B------:R-:W-:Y:S05]  /*31c0*/  BSYNC B0 ;  /* 0x0000000000007941 */ /* 0x000fea0003800000 */
.L_x_1352:
        /* <DEDUP_REMOVED lines=32> */
.L_x_1355:
[----:B------:R-:W-:Y:S05]  /*33d0*/  BSYNC B0 ;  /* 0x0000000000007941 */ /* 0x000fea0003800000 */
.L_x_1354:
        /* <DEDUP_REMOVED lines=32> */
.L_x_1357:
[----:B------:R-:W-:Y:S05]  /*35e0*/  BSYNC B0 ;  /* 0x0000000000007941 */ /* 0x000fea0003800000 */
.L_x_1356:
[----:B------:R1:W-:Y:S01]  /*35f0*/  @P2 STS.128 [R0+0x17000], RZ ;  /* 0x017000ff00002388 */ /* 0x0003e20000000c00 */
[----:B------:R-:W-:Y:S03]  /*3600*/  BSSY B0, `(.L_x_1358) ;  /* 0x000001e000007945 */ /* 0x000fe60003800000 */
[----:B------:R1:W-:Y:S01]  /*3610*/  @P2 STS.128 [R0+0x1b000], RZ ;  /* 0x01b000ff00002388 */ /* 0x0003e20000000c00 */
[----:B------:R-:W-:Y:S05]  /*3620*/  @P2 BRA `(.L_x_1359) ;  /* 0x00000000006c2947 */ /* 0x000fea0003800000 */
[----:B------:R-:W-:Y:S01]  /*3630*/  ULDC UR9, c[0x0][0x2d0] ;  /* 0x0000b40000097ab9 */ /* 0x000fe20000000800 */
[----:B------:R-:W-:Y:S01]  /*3640*/  IADD3 R2, P0, R2, 0x60, RZ ;  /* 0x0000006002027810 */ /* 0x000fe20007f1e0ff */
[----:B------:R-:W-:Y:S01]  /*3650*/  IMAD.MOV.U32 R4, RZ, RZ, R6 ;  /* 0x000000ffff047224 */ /* 0x000fe200078e0006 */
[----:B------:R-:W-:Y:S01]  /*3660*/  ISETP.GE.AND P3, PT, R224, UR9, PT ;  /* 0x00000009e0007c0c */ /* 0x000fe2000bf66270 */
[----:B------:R-:W-:Y:S01]  /*3670*/  IMAD.MOV.U32 R5, RZ, RZ, R10 ;  /* 0x000000ffff057224 */ /* 0x000fe200078e000a */
[----:B------:R-:W-:Y:S01]  /*3680*/  ISETP.GE.AND P2, PT, R15, UR9, PT ;  /* 0x000000090f007c0c */ /* 0x000fe2000bf46270 */
[----:B------:R-:W-:Y:S02]  /*3690*/  IMAD.X R3, RZ, RZ, R23, P0 ;  /* 0x000000ffff037224 */ /* 0x000fe400000e0617 */
[----:B------:R-:W-:-:S04]  /*36a0*/  IMAD.WIDE.U32 R4, R2, UR14, R4 ;  /* 0x0000000e02047c25 */ /* 0x000fc8000f8e0004 */
[----:B------:R-:W-:-:S04]  /*36b0*/  IMAD R3, R3, UR14, RZ ;  /* 0x0000000e03037c24 */ /* 0x000fc8000f8e02ff */
[----:B-1----:R-:W1:Y:S01]  /*36c0*/  @!P3 LDC.64 R8, c[0x0][0x220] ;  /* 0x00008800ff08bb82 */ /* 0x002e620000000a00 */
[----:B------:R-:W-:Y:S01]  /*36d0*/  IMAD R2, R2, UR15, R3 ;  /* 0x0000000f02027c24 */ /* 0x000fe2000f8e0203 */
[----:B------:R1:W-:Y:S03]  /*36e0*/  @P3 STS.128 [R0+0x17000], RZ ;  /* 0x017000ff00003388 */ /* 0x0003e60000000c00 */
[----:B------:R-:W-:Y:S01]  /*36f0*/  IMAD.IADD R3, R5, 0x1, R2 ;  /* 0x0000000105037824 */ /* 0x000fe200078e0202 */
[----:B-1----:R-:W-:-:S04]  /*3700*/  @!P3 LEA R6, P0, R4, R8, 0x1 ;  /* 0x000000080406b211 */ /* 0x002fc800078008ff */
[C---:B------:R-:W-:Y:S02]  /*3710*/  @!P3 LEA.HI.X R7, R4.reuse, R9, R3, 0x1, P0 ;  /* 0x000000090407b211 */ /* 0x040fe400000f0c03 */
[----:B------:R-:W1:Y:S03]  /*3720*/  @!P2 LDC.64 R8, c[0x0][0x220] ;  /* 0x00008800ff08ab82 */ /* 0x000e660000000a00 */
[----:B------:R-:W-:Y:S01]  /*3730*/  @!PT LDS RZ, [RZ] ;  /* 0x00000000fffff984 */ /* 0x000fe20000000800 */
[----:B------:R-:W-:Y:S01]  /*3740*/  @!PT LDS RZ, [RZ] ;  /* 0x00000000fffff984 */ /* 0x000fe20000000800 */
[----:B------:R-:W-:Y:S01]  /*3750*/  @!PT LDS RZ, [RZ] ;  /* 0x00000000fffff984 */ /* 0x000fe20000000800 */
[----:B------:R1:W-:Y:S04]  /*3760*/  @!P3 LDGSTS.E.BYPASS.LTC128B.128 [R0+0x17000], desc[UR6][R6.64] ;  /* 0x170000000600bfae */ /* 0x0003e8000b901d46 */
[----:B------:R1:W-:Y:S02]  /*3770*/  @P2 STS.128 [R0+0x1b000], RZ ;  /* 0x01b000ff00002388 */ /* 0x0003e40000000c00 */
[----:B-1----:R-:W-:-:S04]  /*3780*/  @!P2 LEA R2, P0, R4, R8, 0x1 ;  /* 0x000000080402a211 */ /* 0x002fc800078008ff */
[----:B------:R-:W-:-:S05]  /*3790*/  @!P2 LEA.HI.X R3, R4, R9, R3, 0x1, P0 ;  /* 0x000000090403a211 */ /* 0x000fca00000f0c03 */
[----:B------:R-:W-:Y:S01]  /*37a0*/  @!PT LDS RZ, [RZ] ;  /* 0x00000000fffff984 */ /* 0x000fe20000000800 */
[----:B------:R-:W-:Y:S01]  /*37b0*/  @!PT LDS RZ, [RZ] ;  /* 0x00000000fffff984 */ /* 0x000fe20000000800 */
[----:B------:R-:W-:Y:S01]  /*37c0*/  @!PT LDS RZ, [RZ] ;  /* 0x00000000fffff984 */ /* 0x000fe20000000800 */
[----:B------:R1:W-:Y:S04]  /*37d0*/  @!P2 LDGSTS.E.BYPASS.LTC128B.128 [R0+0x1b000], desc[UR6][R2.64+0x80] ;  /* 0x1b0000800200afae */ /* 0x0003e8000b901d46 */
.L_x_1359:
[----:B------:R-:W-:Y:S05]  /*37e0*/  BSYNC B0 ;  /* 0x0000000000007941 */ /* 0x000fea0003800000 */
.L_x_1358:
[----:B-1----:R-:W1:Y:S01]  /*37f0*/  LDC.64 R8, c[0x0][0x3b8] ;  /* 0x0000ee00ff087b82 */ /* 0x002e620000000a00 */
[----:B------:R-:W-:Y:S01]  /*3800*/  ISETP.NE.AND P4, PT, R16, RZ, PT ;  /* 0x000000ff1000720c */ /* 0x000fe20003f85270 */
[----:B------:R-:W0:Y:S01]  /*3810*/  LDGDEPBAR ;  /* 0x00000000000079af */ /* 0x000e220000000000 */
[----:B------:R-:W-:Y:S02]  /*3820*/  ISETP.NE.AND P3, PT, R19, RZ, PT ;  /* 0x000000ff1300720c */ /* 0x000fe40003f65270 */
[----:B------:R-:W-:Y:S02]  /*3830*/  ISETP.NE.AND P2, PT, R18, RZ, PT ;  /* 0x000000ff1200720c */ /* 0x000fe40003f45270 */
[----:B--234-:R-:W-:Y:S01]  /*3840*/  LEA.HI R0, R25, R24, RZ, 0x4 ;  /* 0x0000001819007211 */ /* 0x01cfe200078f20ff */
[----:B------:R-:W-:Y:S01]  /*3850*/  IMAD.MOV.U32 R2, RZ, RZ, 0x4 ;  /* 0x00000004ff027424 */ /* 0x000fe200078e00ff */
[----:B------:R-:W-:Y:S01]  /*3860*/  ISETP.NE.AND P0, PT, R14, RZ, PT ;  /* 0x000000ff0e00720c */ /* 0x000fe20003f05270 */
[----:B------:R-:W-:-:S02]  /*3870*/  IMAD.MOV.U32 R239, RZ, RZ, 0x7f800000 ;  /* 0x7f800000ffef7424 */ /* 0x000fc400078e00ff */
[----:B------:R-:W-:Y:S02]  /*3880*/  IMAD.MOV.U32 R240, RZ, RZ, 0x7f800000 ;  /* 0x7f800000fff07424 */ /* 0x000fe400078e00ff */
[----:B------:R-:W-:Y:S01]  /*3890*/  IMAD.MOV.U32 R233, RZ, RZ, 0x7f800000 ;  /* 0x7f800000ffe97424 */ /* 0x000fe200078e00ff */
[----:B------:R-:W-:Y:S01]  /*38a0*/  UIMAD UR9, UR48, UR60, UR57 ;  /* 0x0000003c300972a4 */ /* 0x000fe2000f8e0239 */
[----:B------:R-:W-:Y:S01]  /*38b0*/  IMAD.MOV.U32 R6, RZ, RZ, 0x4 ;  /* 0x00000004ff067424 */ /* 0x000fe200078e00ff */
[----:B------:R-:W-:Y:S01]  /*38c0*/  ULDC UR22, c[0x0][0x2d0] ;  /* 0x0000b40000167ab9 */ /* 0x000fe20000000800 */
[----:B------:R-:W-:Y:S01]  /*38d0*/  IMAD.MOV.U32 R238, RZ, RZ, 0x7f800000 ;  /* 0x7f800000ffee7424 */ /* 0x000fe200078e00ff */
[----:B------:R-:W-:Y:S01]  /*38e0*/  ULDC UR23, c[0x0][0x2dc] ;  /* 0x0000b70000177ab9 */ /* 0x000fe20000000800 */
[----:B------:R-:W-:Y:S02]  /*38f0*/  IMAD.MOV.U32 R219, RZ, RZ, 0x20 ;  /* 0x00000020ffdb7424 */ /* 0x000fe400078e00ff */
[----:B------:R-:W-:Y:S01]  /*3900*/  IMAD.MOV.U32 R217, RZ, RZ, 0x40 ;  /* 0x00000040ffd97424 */ /* 0x000fe200078e00ff */
[----:B------:R-:W-:Y:S01]  /*3910*/  UIADD3 UR11, UR35, 0x80, URZ ;  /* 0x00000080230b7890 */ /* 0x000fe2000fffe03f */
[----:B-1----:R-:W2:Y:S01]  /*3920*/  LDG.E.64 R4, desc[UR6][R8.64+0x8] ;  /* 0x0000080608047981 */ /* 0x002ea2000c1e1b00 */
        /* <DEDUP_REMOVED lines=24> */
[----:B------:R-:W3:Y:S01]  /*3ab0*/  LDG.E.64 R8, desc[UR6][R8.64] ;  /* 0x0000000608087981 */ /* 0x000ee2000c1e1b00 */
[----:B------:R-:W-:Y:S01]  /*3ac0*/  LOP3.LUT R0, R0, 0xfffffff0, RZ, 0xc0, !PT ;  /* 0xfffffff000007812 */ /* 0x000fe200078ec0ff */
[----:B------:R-:W-:Y:S01]  /*3ad0*/  IMAD.WIDE R2, R241, R2, UR16 ;  /* 0x00000010f1027e25 */ /* 0x000fe2000f8e0202 */
[----:B------:R-:W-:-:S02]  /*3ae0*/  CS2R R116, SRZ ;  /* 0x0000000000747805 */ /* 0x000fc4000001ff00 */
[----:B------:R-:W-:Y:S02]  /*3af0*/  CS2R R110, SRZ ;  /* 0x00000000006e7805 */ /* 0x000fe4000001ff00 */
[----:B------:R-:W-:Y:S01]  /*3b00*/  CS2R R108, SRZ ;  /* 0x00000000006c7805 */ /* 0x000fe2000001ff00 */
[----:B------:R-:W-:Y:S01]  /*3b10*/  IMAD.IADD R0, R24, 0x1, -R0 ;  /* 0x0000000118007824 */ /* 0x000fe200078e0a00 */
[----:B------:R-:W5:Y:S01]  /*3b20*/  @!P4 LDG.E R239, desc[UR6][R2.64] ;  /* 0x0000000602efc981 */ /* 0x000f62000c1e1900 */
[----:B------:R-:W-:Y:S01]  /*3b30*/  USHF.L.U32 UR9, UR9, 0x5, URZ ;  /* 0x0000000509097899 */ /* 0x000fe2000800063f */
[----:B------:R-:W-:Y:S01]  /*3b40*/  @!P0 IMAD.WIDE R6, R11, R6, UR16 ;  /* 0x000000100b068e25 */ /* 0x000fe2000f8e0206 */
[----:B------:R-:W-:Y:S01]  /*3b50*/  CS2R R114, SRZ ;  /* 0x0000000000727805 */ /* 0x000fe2000001ff00 */
[----:B------:R-:W5:Y:S01]  /*3b60*/  @!P3 LDG.E R240, desc[UR6][R2.64+0x20] ;  /* 0x0000200602f0b981 */ /* 0x000f62000c1e1900 */
[----:B------:R-:W-:Y:S02]  /*3b70*/  CS2R R112, SRZ ;  /* 0x0000000000707805 */ /* 0x000fe4000001ff00 */
[----:B------:R-:W-:-:S02]  /*3b80*/  CS2R R106, SRZ ;  /* 0x00000000006a7805 */ /* 0x000fc4000001ff00 */
[----:B------:R-:W-:Y:S01]  /*3b90*/  CS2R R104, SRZ ;  /* 0x0000000000687805 */ /* 0x000fe2000001ff00 */
[----:B------:R1:W5:Y:S01]  /*3ba0*/  @!P2 LDG.E R233, desc[UR6][R2.64+0x80] ;  /* 0x0000800602e9a981 */ /* 0x000362000c1e1900 */
[----:B------:R-:W-:Y:S01]  /*3bb0*/  USHF.R.S32.HI UR10, URZ, 0x1f, UR9 ;  /* 0x0000001f3f0a7899 */ /* 0x000fe20008011409 */
[----:B------:R-:W-:Y:S02]  /*3bc0*/  CS2R R102, SRZ ;  /* 0x0000000000667805 */ /* 0x000fe4000001ff00 */
[----:B------:R-:W-:Y:S01]  /*3bd0*/  CS2R R100, SRZ ;  /* 0x0000000000647805 */ /* 0x000fe2000001ff00 */
[----:B------:R4:W5:Y:S01]  /*3be0*/  @!P0 LDG.E R238, desc[UR6][R6.64] ;  /* 0x0000000606ee8981 */ /* 0x000962000c1e1900 */
        /* <DEDUP_REMOVED lines=20> */
[----:B-1----:R-:W-:-:S02]  /*3d30*/  SHF.R.S32.HI R2, RZ, 0x1f, R0 ;  /* 0x0000001fff027819 */ /* 0x002fc40000011400 */
[----:B------:R-:W-:Y:S02]  /*3d40*/  CS2R R58, SRZ ;  /* 0x00000000003a7805 */ /* 0x000fe4000001ff00 */
[----:B------:R-:W-:Y:S02]  /*3d50*/  CS2R R56, SRZ ;  /* 0x0000000000387805 */ /* 0x000fe4000001ff00 */
[----:B------:R-:W-:Y:S02]  /*3d60*/  CS2R R54, SRZ ;  /* 0x0000000000367805 */ /* 0x000fe4000001ff00 */
[----:B------:R-:W-:Y:S02]  /*3d70*/  LEA.HI R2, R2, R0, RZ, 0x3 ;  /* 0x0000000002027211 */ /* 0x000fe400078f18ff */
[----:B------:R-:W-:Y:S02]  /*3d80*/  CS2R R52, SRZ ;  /* 0x0000000000347805 */ /* 0x000fe4000001ff00 */
[----:B------:R-:W-:-:S02]  /*3d90*/  CS2R R46, SRZ ;  /* 0x00000000002e7805 */ /* 0x000fc4000001ff00 */
[----:B------:R-:W-:Y:S02]  /*3da0*/  CS2R R44, SRZ ;  /* 0x00000000002c7805 */ /* 0x000fe4000001ff00 */
[----:B------:R-:W-:Y:S02]  /*3db0*/  LOP3.LUT R2, R2, 0xfffffff8, RZ, 0xc0, !PT ;  /* 0xfffffff802027812 */ /* 0x000fe400078ec0ff */
[----:B------:R-:W-:Y:S02]  /*3dc0*/  CS2R R50, SRZ ;  /* 0x0000000000327805 */ /* 0x000fe4000001ff00 */
[----:B------:R-:W-:Y:S02]  /*3dd0*/  CS2R R48, SRZ ;  /* 0x0000000000307805 */ /* 0x000fe4000001ff00 */
[----:B------:R-:W-:Y:S02]  /*3de0*/  CS2R R42, SRZ ;  /* 0x00000000002a7805 */ /* 0x000fe4000001ff00 */
[----:B------:R-:W-:Y:S01]  /*3df0*/  CS2R R40, SRZ ;  /* 0x0000000000287805 */ /* 0x000fe2000001ff00 */
[----:B------:R-:W-:Y:S01]  /*3e00*/  IMAD.IADD R0, R0, 0x1, -R2 ;  /* 0x0000000100007824 */ /* 0x000fe200078e0a02 */
[----:B------:R-:W-:-:S02]  /*3e10*/  SHF.R.S32.HI R2, RZ, 0x1f, R20 ;  /* 0x0000001fff027819 */ /* 0x000fc40000011414 */
[----:B------:R-:W-:Y:S02]  /*3e20*/  CS2R R38, SRZ ;  /* 0x0000000000267805 */ /* 0x000fe4000001ff00 */
[----:B------:R-:W-:Y:S01]  /*3e30*/  CS2R R36, SRZ ;  /* 0x0000000000247805 */ /* 0x000fe2000001ff00 */
[----:B------:R-:W-:Y:S01]  /*3e40*/  ULDC.U8 UR14, c[0x0][0x388] ;  /* 0x0000e200000e7ab9 */ /* 0x000fe20000000000 */
[C---:B------:R-:W-:Y:S01]  /*3e50*/  LOP3.LUT P0, RZ, R0.reuse, 0x2, RZ, 0xc0, !PT ;  /* 0x0000000200ff7812 */ /* 0x040fe2000780c0ff */
[----:B------:R-:W-:Y:S01]  /*3e60*/  ULDC UR13, c[0x0][0x2ec] ;  /* 0x0000bb00000d7ab9 */ /* 0x000fe20000000800 */
[----:B------:R-:W-:Y:S01]  /*3e70*/  LOP3.LUT P2, RZ, R0, 0x4, RZ, 0xc0, !PT ;  /* 0x0000000400ff7812 */ /* 0x000fe2000784c0ff */
[----:B------:R-:W-:Y:S01]  /*3e80*/  VIADD R0, R218, 0x2000 ;  /* 0x00002000da007836 */ /* 0x000fe20000000000 */
[----:B------:R-:W-:-:S04]  /*3e90*/  SEL R219, R219, 0xffffffe0, !P0 ;  /* 0xffffffe0dbdb7807 */ /* 0x000fc80004000000 */
[----:B------:R-:W-:Y:S01]  /*3ea0*/  SEL R0, R0, R218, !P1 ;  /* 0x000000da00007207 */ /* 0x000fe20004800000 */
[----:B------:R-:W-:Y:S01]  /*3eb0*/  IMAD.SHL.U32 R3, R244, 0x20, RZ ;  /* 0x00000020f4037824 */ /* 0x000fe200078e00ff */
[----:B------:R-:W-:Y:S02]  /*3ec0*/  SEL R217, R217, 0xffffffc0, !P2 ;  /* 0xffffffc0d9d97807 */ /* 0x000fe40005000000 */
[----:B------:R-:W-:Y:S01]  /*3ed0*/  LEA R212, R0, UR4, 0x1 ;  /* 0x0000000400d47c11 */ /* 0x000fe2000f8e08ff */
[----:B------:R-:W-:Y:S01]  /*3ee0*/  UISETP.GE.AND UP0, UPT, UR11, UR5, UPT ;  /* 0x000000050b00728c */ /* 0x000fe2000bf06270 */
[----:B--2---:R-:W-:-:S04]  /*3ef0*/  IADD3 R242, P4, P3, R4, UR9, R20 ;  /* 0x0000000904f27c10 */ /* 0x004fc8000fb9e014 */
[----:B------:R-:W-:Y:S01]  /*3f00*/  IADD3.X R245, R5, UR10, R2, P4, P3 ;  /* 0x0000000a05f57c10 */ /* 0x000fe2000a7e6402 */
[----:B------:R-:W-:-:S05]  /*3f10*/  VIADD R2, R220, 0x2000 ;  /* 0x00002000dc027836 */ /* 0x000fca0000000000 */
[----:B------:R-:W-:Y:S01]  /*3f20*/  SEL R2, R2, R220, !P1 ;  /* 0x000000dc02027207 */ /* 0x000fe20004800000 */
[----:B------:R-:W-:-:S03]  /*3f30*/  IMAD.WIDE.U32 R242, R242, -0x2daee0ad, RZ ;  /* 0xd2511f53f2f27825 */ /* 0x000fc600078e00ff */
[----:B------:R-:W-:Y:S02]  /*3f40*/  LEA R211, R2, UR4, 0x1 ;  /* 0x0000000402d37c11 */ /* 0x000fe4000f8e08ff */
[----:B---3--:R-:W-:Y:S02]  /*3f50*/  R2UR UR9, R9 ;  /* 0x00000000090972ca */ /* 0x008fe400000e0000 */
[----:B----4-:R-:W-:-:S15]  /*3f60*/  R2UR UR10, R8 ;  /* 0x00000000080a72ca */ /* 0x010fde00000e0000 */
.L_x_1362:
        /* <DEDUP_REMOVED lines=242> */
[----:B------:R-:W-:Y:S01]  /*4e90*/  FSETP.NEU.FTZ.AND P1, PT, R238, -INF , PT ;  /* 0xff800000ee00780b */ /* 0x000fe20003f3d000 */
[----:B------:R-:W-:Y:S01]  /*4ea0*/  MUFU.EX2 R183, R16 ;  /* 0x0000001000b77308 */ /* 0x000fe20000000800 */
[----:B------:R-:W-:Y:S01]  /*4eb0*/  @P0 FSEL R20, R20, -INF , !P5 ;  /* 0xff80000014140808 */ /* 0x000fe20006800000 */
[----:B------:R-:W-:Y:S01]  /*4ec0*/  FFMA.FTZ R8, R8, UR13, -R2 ;  /* 0x0000000d08087c23 */ /* 0x000fe20008010802 */
[----:B------:R-:W-:Y:S01]  /*4ed0*/  FSEL R0, R0, RZ, P1 ;  /* 0x000000ff00007208 */ /* 0x000fe20000800000 */
[----:B------:R-:W-:Y:S01]  /*4ee0*/  IMAD.WIDE.U32 R184, R184, -0x2daee0ad, RZ ;  /* 0xd2511f53b8b87825 */ /* 0x000fe200078e00ff */
[----:B------:R-:W-:Y:S02]  /*4ef0*/  PLOP3.LUT P1, PT, PT, PT, UP0, 0x80, 0x0 ;  /* 0x000000000000781c */ /* 0x000fe40003f2f008 */
[----:B------:R-:W-:Y:S03]  /*4f00*/  PLOP3.LUT P0, PT, PT, PT, UP0, 0x80, 0x0 ;  /* 0x000000000000781c */ /* 0x000fe60003f0f008 */
[----:B------:R4:W1:Y:S01]  /*4f10*/  MUFU.EX2 R207, R8 ;  /* 0x0000000800cf7308 */ /* 0x0008620000000800 */
[----:B------:R-:W-:Y:S01]  /*4f20*/  LOP3.LUT R171, R171, UR11, R176, 0x96, !PT ;  /* 0x0000000babab7c12 */ /* 0x000fe2000f8e96b0 */
[----:B------:R-:W-:Y:S01]  /*4f30*/  IMAD.WIDE.U32 R176, R177, -0x2daee0ad, RZ ;  /* 0xd2511f53b1b07825 */ /* 0x000fe200078e00ff */
[----:B------:R-:W-:Y:S01]  /*4f40*/  LOP3.LUT R172, R181, UR11, R174, 0x96, !PT ;  /* 0x0000000bb5ac7c12 */ /* 0x000fe2000f8e96ae */
[----:B------:R-:W-:Y:S01]  /*4f50*/  UIADD3 UR11, UR10, 0x1715609d, URZ ;  /* 0x1715609d0a0b7890 */ /* 0x000fe2000fffe03f */
[----:B------:R-:W-:Y:S01]  /*4f60*/  LOP3.LUT R186, R185, UR15, R170, 0x96, !PT ;  /* 0x0000000fb9ba7c12 */ /* 0x000fe2000f8e96aa */
[----:B------:R-:W-:Y:S01]  /*4f70*/  IMAD.WIDE.U32 R170, R171, -0x326172a9, RZ ;  /* 0xcd9e8d57abaa7825 */ /* 0x000fe200078e00ff */
[----:B------:R-:W-:Y:S03]  /*4f80*/  LOP3.LUT R174, R177, UR15, R180, 0x96, !PT ;  /* 0x0000000fb1ae7c12 */ /* 0x000fe6000f8e96b4 */
[----:B------:R-:W-:Y:S01]  /*4f90*/  FFMA.FTZ R10, R10, UR13, -R0 ;  /* 0x0000000d0a0a7c23 */ /* 0x000fe20008010800 */
[----:B------:R-:W-:Y:S01]  /*4fa0*/  @P1 FSEL R22, R22, -INF , !P5 ;  /* 0xff80000016161808 */ /* 0x000fe20006800000 */
[----:B------:R-:W-:Y:S01]  /*4fb0*/  IMAD.WIDE.U32 R172, R172, -0x326172a9, RZ ;  /* 0xcd9e8d57acac7825 */ /* 0x000fe200078e00ff */
[----:B------:R-:W-:Y:S01]  /*4fc0*/  PLOP3.LUT P1, PT, PT, PT, UP0, 0x80, 0x0 ;  /* 0x000000000000781c */ /* 0x000fe20003f2f008 */
[----:B------:R-:W-:Y:S01]  /*4fd0*/  MUFU.EX2 R223, R10 ;  /* 0x0000000a00df7308 */ /* 0x000fe20000000800 */
[----:B------:R-:W-:Y:S01]  /*4fe0*/  @P0 FSEL R24, R24, -INF , !P5 ;  /* 0xff80000018180808 */ /* 0x000fe20006800000 */
[----:B------:R-:W-:Y:S01]  /*4ff0*/  IMAD.WIDE.U32 R174, R174, -0x326172a9, RZ ;  /* 0xcd9e8d57aeae7825 */ /* 0x000fe200078e00ff */
[----:B------:R-:W-:Y:S03]  /*5000*/  PLOP3.LUT P0, PT, PT, PT, UP0, 0x80, 0x0 ;  /* 0x000000000000781c */ /* 0x000fe60003f0f008 */
[----:B----4-:R-:W-:Y:S01]  /*5010*/  FFMA.FTZ R8, R9, UR13, -R2 ;  /* 0x0000000d09087c23 */ /* 0x010fe20008010802 */
[----:B------:R-:W-:Y:S01]  /*5020*/  IMAD.WIDE.U32 R186, R186, -0x326172a9, RZ ;  /* 0xcd9e8d57baba7825 */ /* 0x000fe200078e00ff */
[----:B------:R-:W-:Y:S02]  /*5030*/  LOP3.LUT R171, R171, UR12, R182, 0x96, !PT ;  /* 0x0000000cabab7c12 */ /* 0x000fe4000f8e96b6 */
[----:B------:R4:W-:Y:S01]  /*5040*/  MUFU.EX2 R206, R8 ;  /* 0x0000000800ce7308 */ /* 0x0009e20000000800 */
[----:B------:R-:W-:Y:S01]  /*5050*/  LOP3.LUT R178, R173, UR12, R178, 0x96, !PT ;  /* 0x0000000cadb27c12 */ /* 0x000fe2000f8e96b2 */
[----:B------:R-:W-:Y:S01]  /*5060*/  UIADD3 UR12, UR9, -0x56f99767, URZ ;  /* 0xa9066899090c7890 */ /* 0x000fe2000fffe03f */
[----:B------:R-:W-:Y:S01]  /*5070*/  @P1 FSEL R26, R26, -INF , !P5 ;  /* 0xff8000001a1a1808 */ /* 0x000fe20006800000 */
[----:B------:R-:W-:Y:S01]  /*5080*/  FFMA.FTZ R11, R11, UR13, -R0 ;  /* 0x0000000d0b0b7c23 */ /* 0x000fe20008010800 */
[----:B------:R-:W-:Y:S01]  /*5090*/  PLOP3.LUT P1, PT, PT, PT, UP0, 0x80, 0x0 ;  /* 0x000000000000781c */ /* 0x000fe20003f2f008 */
[----:B------:R-:W-:Y:S01]  /*50a0*/  IMAD.WIDE.U32 R164, R178, -0x2daee0ad, RZ ;  /* 0xd2511f53b2a47825 */ /* 0x000fe200078e00ff */
[----:B------:R-:W-:Y:S03]  /*50b0*/  @P0 FSEL R21, R21, -INF , !P3 ;  /* 0xff80000015150808 */ /* 0x000fe60005800000 */
[----:B------:R2:W1:Y:S01]  /*50c0*/  MUFU.EX2 R222, R11 ;  /* 0x0000000b00de7308 */ /* 0x0004620000000800 */
[----:B------:R-:W-:Y:S01]  /*50d0*/  PLOP3.LUT P5, PT, PT, PT, UP0, 0x80, 0x0 ;  /* 0x000000000000781c */ /* 0x000fe20003faf008 */
[--C-:B------:R-:W-:Y:S01]  /*50e0*/  FFMA.FTZ R12, R12, UR13, -R2.reuse ;  /* 0x0000000d0c0c7c23 */ /* 0x100fe20008010802 */
[----:B------:R-:W-:Y:S01]  /*50f0*/  PLOP3.LUT P0, PT, PT, PT, UP0, 0x80, 0x0 ;  /* 0x000000000000781c */ /* 0x000fe20003f0f008 */
[----:B------:R-:W-:Y:S01]  /*5100*/  FFMA.FTZ R13, R13, UR13, -R2 ;  /* 0x0000000d0d0d7c23 */ /* 0x000fe20008010802 */
[----:B------:R-:W-:Y:S01]  /*5110*/  LOP3.LUT R6, R175, UR11, R172, 0x96, !PT ;  /* 0x0000000baf067c12 */ /* 0x000fe2000f8e96ac */
[----:B------:R-:W-:Y:S01]  /*5120*/  FFMA.FTZ R14, R14, UR13, -R0 ;  /* 0x0000000d0e0e7c23 */ /* 0x000fe20008010800 */
[----:B------:R-:W-:Y:S01]  /*5130*/  LOP3.LUT R4, R187, UR11, R170, 0x96, !PT ;  /* 0x0000000bbb047c12 */ /* 0x000fe2000f8e96aa */
[----:B------:R-:W-:Y:S01]  /*5140*/  IMAD.WIDE.U32 R170, R171, -0x2daee0ad, RZ ;  /* 0xd2511f53abaa7825 */ /* 0x000fe200078e00ff */
[----:B------:R-:W-:Y:S01]  /*5150*/  UIADD3 UR11, UR9, 0x646e171e, URZ ;  /* 0x646e171e090b7890 */ /* 0x000fe2000fffe03f */
[----:B------:R-:W1:Y:S01]  /*5160*/  MUFU.EX2 R203, R12 ;  /* 0x0000000c00cb7308 */ /* 0x000e620000000800 */
[----:B------:R-:W-:Y:S01]  /*5170*/  @P1 FSEL R23, R23, -INF , !P3 ;  /* 0xff80000017171808 */ /* 0x000fe20005800000 */
[----:B------:R-:W-:Y:S01]  /*5180*/  IMAD.WIDE.U32 R4, R4, -0x2daee0ad, RZ ;  /* 0xd2511f5304047825 */ /* 0x000fe200078e00ff */
[----:B------:R-:W-:Y:S02]  /*5190*/  PLOP3.LUT P1, PT, PT, PT, UP0, 0x80, 0x0 ;  /* 0x000000000000781c */ /* 0x000fe40003f2f008 */
[----:B------:R-:W-:Y:S01]  /*51a0*/  @P5 FSEL R25, R25, -INF , !P3 ;  /* 0xff80000019195808 */ /* 0x000fe20005800000 */
[----:B------:R-:W-:Y:S01]  /*51b0*/  IMAD.WIDE.U32 R6, R6, -0x2daee0ad, RZ ;  /* 0xd2511f5306067825 */ /* 0x000fe200078e00ff */
[----:B------:R-:W-:Y:S03]  /*51c0*/  @P0 FSEL R27, R27, -INF , !P3 ;  /* 0xff8000001b1b0808 */ /* 0x000fe60005800000 */
[----:B------:R3:W-:Y:S01]  /*51d0*/  MUFU.EX2 R199, R13 ;  /* 0x0000000d00c77308 */ /* 0x0007e20000000800 */
[----:B------:R-:W-:Y:S01]  /*51e0*/  PLOP3.LUT P3, PT, PT, PT, UP0, 0x80, 0x0 ;  /* 0x000000000000781c */ /* 0x000fe20003f6f008 */
[----:B------:R-:W-:Y:S01]  /*51f0*/  FFMA.FTZ R15, R15, UR13, -R0 ;  /* 0x0000000d0f0f7c23 */ /* 0x000fe20008010800 */
[----:B------:R-:W-:Y:S01]  /*5200*/  PLOP3.LUT P0, PT, PT, PT, UP0, 0x80, 0x0 ;  /* 0x000000000000781c */ /* 0x000fe20003f0f008 */
[----:B------:R-:W-:Y:S01]  /*5210*/  FFMA.FTZ R20, R20, UR13, -R168 ;  /* 0x0000000d14147c23 */ /* 0x000fe200080108a8 */
[----:B------:R-:W-:Y:S01]  /*5220*/  LOP3.LUT R184, R171, UR12, R184, 0x96, !PT ;  /* 0x0000000cabb87c12 */ /* 0x000fe2000f8e96b8 */
[--C-:B------:R-:W-:Y:S01]  /*5230*/  FFMA.FTZ R19, R19, UR13, -R3.reuse ;  /* 0x0000000d13137c23 */ /* 0x100fe20008010803 */
[----:B------:R-:W-:Y:S03]  /*5240*/  LOP3.LUT R176, R165, UR12, R176, 0x96, !PT ;  /* 0x0000000ca5b07c12 */ /* 0x000fe6000f8e96b0 */
[----:B------:R-:W1:Y:S01]  /*5250*/  MUFU.EX2 R205, R14 ;  /* 0x0000000e00cd7308 */ /* 0x000e620000000800 */
[----:B------:R-:W-:Y:S01]  /*5260*/  @P1 FSEL R28, R28, -INF , !P4 ;  /* 0xff8000001c1c1808 */ /* 0x000fe20006000000 */
[----:B------:R-:W-:Y:S01]  /*5270*/  FFMA.FTZ R21, R21, UR13, -R168 ;  /* 0x0000000d15157c23 */ /* 0x000fe200080108a8 */
[----:B------:R-:W-:Y:S01]  /*5280*/  LOP3.LUT R9, R5, UR11, R170, 0x96, !PT ;  /* 0x0000000b05097c12 */ /* 0x000fe2000f8e96aa */
        /* <DEDUP_REMOVED lines=35> */
[----:B------:R-:W-:Y:S01]  /*54c0*/  MUFU.EX2 R186, R21 ;  /* 0x0000001500ba7308 */ /* 0x000fe20000000800 */
        /* <DEDUP_REMOVED lines=57> */
[----:B------:R-:W1:Y:S01]  /*5860*/  MUFU.EX2 R191, R22 ;  /* 0x0000001600bf7308 */ /* 0x000e620000000800 */
[----:B------:R-:W-:Y:S02]  /*5870*/  LOP3.LUT R5, R5, 0xffff, RZ, 0xc0, !PT ;  /* 0x0000ffff05057812 */ /* 0x000fe400078ec0ff */
[----:B------:R-:W-:Y:S02]  /*5880*/  SHF.R.U32.HI R4, RZ, 0x8, R13 ;  /* 0x00000008ff047819 */ /* 0x000fe4000001160d */
[----:B------:R-:W-:Y:S01]  /*5890*/  ISETP.LE.U32.AND P6, PT, R5, UR14, PT ;  /* 0x0000000e05007c0c */ /* 0x000fe2000bfc3070 */
[----:B------:R-:W-:Y:S01]  /*58a0*/  @!P1 FADD.FTZ R205, -R205, -RZ ;  /* 0x800000ffcdcd9221 */ /* 0x000fe20000010100 */
[----:B------:R-:W-:Y:S01]  /*58b0*/  LOP3.LUT R5, R12, 0xff, RZ, 0xc0, !PT ;  /* 0x000000ff0c057812 */ /* 0x000fe200078ec0ff */
[----:B----4-:R-:W-:Y:S01]  /*58c0*/  @!P0 FADD.FTZ R204, -R204, -RZ ;  /* 0x800000ffcccc8221 */ /* 0x010fe20000010100 */
[----:B------:R-:W-:Y:S01]  /*58d0*/  LOP3.LUT R4, R4, 0xffff, RZ, 0xc0, !PT ;  /* 0x0000ffff04047812 */ /* 0x000fe200078ec0ff */
[----:B------:R-:W2:Y:S01]  /*58e0*/  MUFU.EX2 R192, R25 ;  /* 0x0000001900c07308 */ /* 0x000ea20000000800 */
[----:B------:R-:W-:Y:S01]  /*58f0*/  ISETP.LE.U32.AND P0, PT, R5, UR14, PT ;  /* 0x0000000e05007c0c */ /* 0x000fe2000bf03070 */
[----:B------:R-:W-:Y:S01]  /*5900*/  @!P3 FADD.FTZ R183, -R183, -RZ ;  /* 0x800000ffb7b7b221 */ /* 0x000fe20000010100 */
[----:B------:R-:W-:Y:S02]  /*5910*/  ISETP.LE.U32.AND P1, PT, R4, UR14, PT ;  /* 0x0000000e04007c0c */ /* 0x000fe4000bf23070 */
[C---:B------:R-:W-:Y:S02]  /*5920*/  LOP3.LUT R7, R9.reuse, 0xff, RZ, 0xc0, !PT ;  /* 0x000000ff09077812 */ /* 0x040fe400078ec0ff */
[----:B------:R-:W-:Y:S01]  /*5930*/  LOP3.LUT R5, R9, 0xffff, RZ, 0xc0, !PT ;  /* 0x0000ffff09057812 */ /* 0x000fe200078ec0ff */
[----:B------:R-:W-:Y:S01]  /*5940*/  @!P6 FADD.FTZ R199, -R199, -RZ ;  /* 0x800000ffc7c7e221 */ /* 0x000fe20000010100 */
[----:B------:R-:W-:Y:S01]  /*5950*/  ISETP.LE.U32.AND P3, PT, R7, UR14, PT ;  /* 0x0000000e07007c0c */ /* 0x000fe2000bf63070 */
[----:B------:R-:W-:Y:S01]  /*5960*/  MUFU.EX2 R198, R26 ;  /* 0x0000001a00c67308 */ /* 0x000fe20000000800 */
[----:B------:R-:W-:Y:S02]  /*5970*/  SHF.R.U32.HI R4, RZ, 0x10, R9 ;  /* 0x00000010ff047819 */ /* 0x000fe40000011609 */
[----:B------:R-:W-:Y:S01]  /*5980*/  SHF.R.U32.HI R6, RZ, 0x8, R5 ;  /* 0x00000008ff067819 */ /* 0x000fe20000011605 */
[----:B------:R-:W-:Y:S01]  /*5990*/  @!P0 FADD.FTZ R195, -R195, -RZ ;  /* 0x800000ffc3c38221 */ /* 0x000fe20000010100 */
[----:B------:R-:W-:Y:S01]  /*59a0*/  ISETP.LE.U32.AND P6, PT, R167, UR14, PT ;  /* 0x0000000ea7007c0c */ /* 0x000fe2000bfc3070 */
[----:B------:R-:W-:Y:S01]  /*59b0*/  @!P1 FADD.FTZ R182, -R182, -RZ ;  /* 0x800000ffb6b69221 */ /* 0x000fe20000010100 */
[----:B------:R-:W-:Y:S03]  /*59c0*/  LOP3.LUT R5, R4, 0xff, RZ, 0xc0, !PT ;  /* 0x000000ff04057812 */ /* 0x000fe600078ec0ff */
[----:B------:R-:W3:Y:S01]  /*59d0*/  MUFU.EX2 R197, R27 ;  /* 0x0000001b00c57308 */ /* 0x000ee20000000800 */
[----:B------:R-:W-:Y:S02]  /*59e0*/  LOP3.LUT R4, R6, 0xffff, RZ, 0xc0, !PT ;  /* 0x0000ffff06047812 */ /* 0x000fe400078ec0ff */
[----:B------:R-:W-:Y:S01]  /*59f0*/  ISETP.LE.U32.AND P1, PT, R5, UR14, PT ;  /* 0x0000000e05007c0c */ /* 0x000fe2000bf23070 */
[----:B------:R-:W-:Y:S01]  /*5a00*/  @!P3 FADD.FTZ R187, -R187, -RZ ;  /* 0x800000ffbbbbb221 */ /* 0x000fe20000010100 */
[----:B------:R-:W-:Y:S02]  /*5a10*/  ISETP.LE.U32.AND P0, PT, R4, UR14, PT ;  /* 0x0000000e04007c0c */ /* 0x000fe4000bf03070 */
[C---:B------:R-:W-:Y:S03]  /*5a20*/  LOP3.LUT R5, R8.reuse, 0xff, RZ, 0xc0, !PT ;  /* 0x000000ff08057812 */ /* 0x040fe600078ec0ff */
[----:B------:R-:W-:Y:S01]  /*5a30*/  MUFU.EX2 R185, R28 ;  /* 0x0000001c00b97308 */ /* 0x000fe20000000800 */
[----:B------:R-:W-:Y:S01]  /*5a40*/  LOP3.LUT R4, R8, 0xffff, RZ, 0xc0, !PT ;  /* 0x0000ffff08047812 */ /* 0x000fe200078ec0ff */
[----:B------:R-:W-:Y:S01]  /*5a50*/  @!P6 FADD.FTZ R194, -R194, -RZ ;  /* 0x800000ffc2c2e221 */ /* 0x000fe20000010100 */
[----:B------:R-:W-:Y:S02]  /*5a60*/  PLOP3.LUT P5, PT, PT, PT, UP0, 0x80, 0x0 ;  /* 0x000000000000781c */ /* 0x000fe40003faf008 */
[----:B------:R-:W-:Y:S02]  /*5a70*/  ISETP.LE.U32.AND P3, PT, R5, UR14, PT ;  /* 0x0000000e05007c0c */ /* 0x000fe4000bf63070 */
[----:B------:R-:W-:Y:S01]  /*5a80*/  SHF.R.U32.HI R9, RZ, 0x18, R9 ;  /* 0x00000018ff097819 */ /* 0x000fe20000011609 */
[----:B-1----:R-:W-:Y:S01]  /*5a90*/  @!P1 FADD.FTZ R191, -R191, -RZ ;  /* 0x800000ffbfbf9221 */ /* 0x002fe20000010100 */
[----:B------:R-:W-:Y:S01]  /*5aa0*/  SHF.R.U32.HI R4, RZ, 0x8, R4 ;  /* 0x00000008ff047819 */ /* 0x000fe20000011604 */
[----:B------:R-:W-:Y:S01]  /*5ab0*/  @!P0 FADD.FTZ R186, -R186, -RZ ;  /* 0x800000ffbaba8221 */ /* 0x000fe20000010100 */
[----:B------:R-:W-:Y:S02]  /*5ac0*/  ISETP.LE.U32.AND P6, PT, R9, UR14, PT ;  /* 0x0000000e09007c0c */ /* 0x000fe4000bfc3070 */
        /* <DEDUP_REMOVED lines=15> */
[----:B--2---:R-:W-:Y:S01]  /*5bc0*/  @!P0 FADD.FTZ R192, -R192, -RZ ;  /* 0x800000ffc0c08221 */ /* 0x004fe20000010100 */
[----:B------:R-:W-:Y:S02]  /*5bd0*/  SHF.R.U32.HI R4, RZ, 0x18, R8 ;  /* 0x00000018ff047819 */ /* 0x000fe40000011608 */
[----:B------:R-:W-:Y:S01]  /*5be0*/  LOP3.LUT R3, R3, 0xff, RZ, 0xc0, !PT ;  /* 0x000000ff03037812 */ /* 0x000fe200078ec0ff */
[----:B------:R-:W-:Y:S01]  /*5bf0*/  @!P5 FADD.FTZ R179, -R179, -RZ ;  /* 0x800000ffb3b3d221 */ /* 0x000fe20000010100 */
[----:B------:R-:W-:Y:S01]  /*5c00*/  ISETP.LE.U32.AND P5, PT, R4, UR14, PT ;  /* 0x0000000e04007c0c */ /* 0x000fe2000bfa3070 */
[----:B------:R-:W-:Y:S01]  /*5c10*/  @!P3 FADD.FTZ R181, -R181, -RZ ;  /* 0x800000ffb5b5b221 */ /* 0x000fe20000010100 */
[----:B------:R-:W-:Y:S01]  /*5c20*/  LOP3.LUT R4, R171, 0xff, RZ, 0xc0, !PT ;  /* 0x000000ffab047812 */ /* 0x000fe200078ec0ff */
[----:B------:R2:W4:Y:S01]  /*5c30*/  MUFU.EX2 R188, R0 ;  /* 0x0000000000bc7308 */ /* 0x0005220000000800 */
[----:B------:R-:W-:Y:S02]  /*5c40*/  ISETP.LE.U32.AND P3, PT, R3, UR14, PT ;  /* 0x0000000e03007c0c */ /* 0x000fe4000bf63070 */
[----:B------:R-:W-:Y:S01]  /*5c50*/  F2FP.RELU.BF16.F32.PACK_AB R3, R193, R201 ;  /* 0x000000c9c103723e */ /* 0x000fe200000018ff */
[----:B------:R-:W-:Y:S01]  /*5c60*/  @!P6 FADD.FTZ R178, -R178, -RZ ;  /* 0x800000ffb2b2e221 */ /* 0x000fe20000010100 */
[----:B------:R-:W-:Y:S02]  /*5c70*/  ISETP.LE.U32.AND P6, PT, R4, UR14, PT ;  /* 0x0000000e04007c0c */ /* 0x000fe4000bfc3070 */
[----:B------:R-:W-:Y:S01]  /*5c80*/  F2FP.RELU.BF16.F32.PACK_AB R4, R200, R202 ;  /* 0x000000cac804723e */ /* 0x000fe200000018ff */
[----:B------:R4:W-:Y:S01]  /*5c90*/  STS [R226+0x20400], R3 ;  /* 0x02040003e2007388 */ /* 0x0009e20000000800 */
[----:B------:R-:W-:Y:S01]  /*5ca0*/  ISETP.LE.U32.AND P4, PT, R165, UR14, PT ;  /* 0x0000000ea5007c0c */ /* 0x000fe2000bf83070 */
[----:B---3--:R-:W-:Y:S01]  /*5cb0*/  @!P5 FADD.FTZ R197, -R197, -RZ ;  /* 0x800000ffc5c5d221 */ /* 0x008fe20000010100 */
        /* <DEDUP_REMOVED lines=15> */
[----:B----4-:R-:W-:Y:S01]  /*5db0*/  F2FP.RELU.BF16.F32.PACK_AB R3, R182, R183 ;  /* 0x000000b7b603723e */ /* 0x010fe200000018ff */
[----:B------:R-:W-:Y:S01]  /*5dc0*/  @!P0 FADD.FTZ R188, -R188, -RZ ;  /* 0x800000ffbcbc8221 */ /* 0x000fe20000010100 */
[----:B------:R-:W-:Y:S01]  /*5dd0*/  FSETP.GE.FTZ.AND P1, PT, R201, RZ, PT ;  /* 0x000000ffc900720b */ /* 0x000fe20003f36000 */
[----:B------:R-:W-:Y:S01]  /*5de0*/  @!P4 FADD.FTZ R184, -R184, -RZ ;  /* 0x800000ffb8b8c221 */ /* 0x000fe20000010100 */
[----:B---3--:R-:W-:Y:S01]  /*5df0*/  F2FP.RELU.BF16.F32.PACK_AB R4, R222, R223 ;  /* 0x000000dfde04723e */ /* 0x008fe200000018ff */
        /* <DEDUP_REMOVED lines=148> */
[----:B------:R-:W-:Y:S01]  /*6740*/  FADD.FTZ R0, -R174, R17 ;  /* 0x00000011ae007221 */ /* 0x000fe20000010100 */
[----:B------:R-:W-:Y:S03]  /*6750*/  F2FP.BF16.F32.PACK_AB R17, R200, R202 ;  /* 0x000000cac811723e */ /* 0x000fe600000010ff */
        /* <DEDUP_REMOVED lines=12> */
[----:B------:R-:W-:Y:S02]  /*6820*/  VIADD R4, R172, 0x8000 ;  /* 0x00008000ac047836 */ /* 0x000fe40000000000 */
[C---:B------:R-:W-:Y:S01]  /*6830*/  FADD.FTZ R21, -R174.reuse, R21 ;  /* 0x00000015ae157221 */ /* 0x040fe20000010100 */
[----:B------:R-:W-:Y:S03]  /*6840*/  FADD.FTZ R20, -R174, R20 ;  /* 0x00000014ae147221 */ /* 0x000fe60000010100 */
[----:B-1----:R-:W-:Y:S01]  /*6850*/  VIADD R176, R172, 0x8040 ;  /* 0x00008040acb07836 */ /* 0x002fe20000000000 */
[-C--:B------:R-:W-:Y:S01]  /*6860*/  FSEL R21, R21, R174.reuse, P1 ;  /* 0x000000ae15157208 */ /* 0x080fe20000800000 */
[----:B------:R-:W-:Y:S01]  /*6870*/  @P2 VIADD R176, R4, 0xffffffc0 ;  /* 0xffffffc004b02836 */ /* 0x000fe20000000000 */
[----:B------:R-:W-:Y:S02]  /*6880*/  PLOP3.LUT P1, PT, PT, PT, UP3, 0x80, 0x0 ;  /* 0x000000000000781c */ /* 0x000fe40003f2f038 */
[----:B------:R-:W-:Y:S01]  /*6890*/  FSEL R20, R20, R174, P3 ;  /* 0x000000ae14147208 */ /* 0x000fe20001800000 */
[----:B------:R-:W-:Y:S01]  /*68a0*/  FMUL.FTZ R21, R186, R21 ;  /* 0x00000015ba157220 */ /* 0x000fe20000410000 */
[----:B------:R-:W-:Y:S03]  /*68b0*/  FSETP.GE.FTZ.AND P3, PT, R179, RZ, PT ;  /* 0x000000ffb300720b */ /* 0x000fe60003f76000 */
[----:B------:R-:W-:Y:S03]  /*68c0*/  FMUL.FTZ R20, R187, R20 ;  /* 0x00000014bb147220 */ /* 0x000fe60000410000 */
[----:B------:R-:W-:Y:S05]  /*68d0*/  FADD.FTZ R32, -R174, R32 ;  /* 0x00000020ae207221 */ /* 0x000fea0000010100 */
[----:B------:R-:W-:Y:S01]  /*68e0*/  FSEL R4, R32, R174, P3 ;  /* 0x000000ae20047208 */ /* 0x000fe20001800000 */
[----:B------:R-:W-:Y:S01]  /*68f0*/  @P0 FADD.FTZ R174, -R174, R33 ;  /* 0x00000021aeae0221 */ /* 0x000fe20000010100 */
[----:B------:R-:W-:Y:S02]  /*6900*/  F2FP.BF16.F32.PACK_AB R32, R182, R183 ;  /* 0x000000b7b620723e */ /* 0x000fe400000010ff */
[----:B------:R-:W-:Y:S01]  /*6910*/  F2FP.BF16.F32.PACK_AB R33, R21, R20 ;  /* 0x000000141521723e */ /* 0x000fe200000010ff */
        /* <DEDUP_REMOVED lines=59> */
.L_x_1360:
[C---:B---3--:R-:W-:Y:S01]  /*6cd0*/  FADD.FTZ R5, -R173.reuse, R19 ;  /* 0x00000013ad057221 */ /* 0x048fe20000010100 */
[----:B------:R-:W-:Y:S01]  /*6ce0*/  FSETP.GE.FTZ.AND P5, PT, R194, RZ, PT ;  /* 0x000000ffc200720b */ /* 0x000fe20003fb6000 */
[----:B------:R1:W-:Y:S01]  /*6cf0*/  STS [R226+0x1c000], R17 ;  /* 0x01c00011e2007388 */ /* 0x0003e20000000800 */
[----:B------:R-:W-:Y:S01]  /*6d00*/  FADD.FTZ R4, -R173, R18 ;  /* 0x00000012ad047221 */ /* 0x000fe20000010100 */
        /* <DEDUP_REMOVED lines=15> */
[----:B------:R-:W-:Y:S01]  /*6e00*/  FMUL.FTZ R6, R191, R4 ;  /* 0x00000004bf067220 */ /* 0x000fe20000410000 */
[----:B------:R-:W-:Y:S01]  /*6e10*/  F2FP.BF16.F32.PACK_AB R4, R7, R18 ;  /* 0x000000120704723e */ /* 0x000fe200000010ff */
[C---:B------:R-:W-:Y:S01]  /*6e20*/  FADD.FTZ R7, -R16.reuse, R8 ;  /* 0x0000000810077221 */ /* 0x040fe20000010100 */
[----:B------:R-:W-:Y:S01]  /*6e30*/  FSEL R23, R23, R173, P3 ;  /* 0x000000ad17177208 */ /* 0x000fe20001800000 */
[----:B------:R-:W-:Y:S01]  /*6e40*/  FADD.FTZ R28, -R16, R28 ;  /* 0x0000001c101c7221 */ /* 0x000fe20000010100 */
[----:B------:R-:W-:Y:S01]  /*6e50*/  FSETP.GE.FTZ.AND P3, PT, R181, RZ, PT ;  /* 0x000000ffb500720b */ /* 0x000fe20003f76000 */
[----:B------:R3:W-:Y:S01]  /*6e60*/  STS [R229+0x1c400], R4 ;  /* 0x01c40004e5007388 */ /* 0x0007e20000000800 */
[----:B------:R-:W-:Y:S01]  /*6e70*/  FSETP.GE.FTZ.AND P4, PT, R207, RZ, PT ;  /* 0x000000ffcf00720b */ /* 0x000fe20003f96000 */
[----:B-1----:R-:W-:Y:S01]  /*6e80*/  FMUL.FTZ R17, R190, R23 ;  /* 0x00000017be117220 */ /* 0x002fe20000410000 */
[----:B------:R-:W-:Y:S01]  /*6e90*/  FSEL R34, R34, R173, P3 ;  /* 0x000000ad22227208 */ /* 0x000fe20001800000 */
[----:B------:R-:W-:Y:S01]  /*6ea0*/  FADD.FTZ R24, -R16, R24 ;  /* 0x0000001810187221 */ /* 0x000fe20000010100 */
[----:B------:R-:W-:Y:S01]  /*6eb0*/  FSETP.GE.FTZ.AND P3, PT, R206, RZ, PT ;  /* 0x000000ffce00720b */ /* 0x000fe20003f76000 */
[----:B------:R-:W-:Y:S01]  /*6ec0*/  @P0 FADD.FTZ R173, -R173, R35 ;  /* 0x00000023adad0221 */ /* 0x000fe20000010100 */
[----:B------:R-:W-:Y:S01]  /*6ed0*/  F2FP.BF16.F32.PACK_AB R17, R17, R6 ;  /* 0x000000061111723e */ /* 0x000fe200000010ff */
[C---:B------:R-:W-:Y:S01]  /*6ee0*/  FADD.FTZ R6, -R16.reuse, R9 ;  /* 0x0000000910067221 */ /* 0x040fe20000010100 */
[----:B------:R-:W-:Y:S01]  /*6ef0*/  FSETP.GE.FTZ.AND P0, PT, R203, RZ, PT ;  /* 0x000000ffcb00720b */ /* 0x000fe20003f16000 */
[----:B------:R-:W-:Y:S01]  /*6f00*/  FADD.FTZ R25, -R16, R25 ;  /* 0x0000001910197221 */ /* 0x000fe20000010100 */
[-C--:B------:R-:W-:Y:S01]  /*6f10*/  FSEL R7, R7, R16.reuse, P4 ;  /* 0x0000001007077208 */ /* 0x080fe20002000000 */
[----:B------:R-:W-:Y:S01]  /*6f20*/  FADD.FTZ R10, -R0, R10 ;  /* 0x0000000a000a7221 */ /* 0x000fe20000010100 */
[-C--:B------:R-:W-:Y:S01]  /*6f30*/  FSEL R6, R6, R16.reuse, P3 ;  /* 0x0000001006067208 */ /* 0x080fe20001800000 */
[----:B------:R-:W-:Y:S01]  /*6f40*/  FADD.FTZ R11, -R0, R11 ;  /* 0x0000000b000b7221 */ /* 0x000fe20000010100 */
[----:B------:R-:W-:Y:S01]  /*6f50*/  FSETP.GE.FTZ.AND P3, PT, R199, RZ, PT ;  /* 0x000000ffc700720b */ /* 0x000fe20003f76000 */
[----:B------:R-:W-:Y:S01]  /*6f60*/  FMUL.FTZ R7, R207, R7 ;  /* 0x00000007cf077220 */ /* 0x000fe20000410000 */
[----:B--2---:R-:W-:Y:S01]  /*6f70*/  FADD.FTZ R5, -R16, R12 ;  /* 0x0000000c10057221 */ /* 0x004fe20000010100 */
[----:B------:R-:W-:Y:S01]  /*6f80*/  FSETP.GE.FTZ.AND P4, PT, R192, RZ, PT ;  /* 0x000000ffc000720b */ /* 0x000fe20003f96000 */
[----:B------:R-:W-:Y:S01]  /*6f90*/  STS [R229+0x1c000], R32 ;  /* 0x01c00020e5007388 */ /* 0x000fe20000000800 */
        /* <DEDUP_REMOVED lines=9> */
[----:B---3--:R-:W-:Y:S01]  /*7030*/  FMUL.FTZ R4, R206, R6 ;  /* 0x00000006ce047220 */ /* 0x008fe20000410000 */
[-C--:B------:R-:W-:Y:S01]  /*7040*/  FSEL R28, R28, R16.reuse, P3 ;  /* 0x000000101c1c7208 */ /* 0x080fe20001800000 */
[----:B------:R-:W-:Y:S01]  /*7050*/  FADD.FTZ R6, -R0, R27 ;  /* 0x0000001b00067221 */ /* 0x000fe20000010100 */
[----:B------:R-:W-:Y:S01]  /*7060*/  FSEL R25, R25, R16, P4 ;  /* 0x0000001019197208 */ /* 0x000fe20002000000 */
        /* <DEDUP_REMOVED lines=27> */
[-C--:B------:R-:W-:Y:S01]  /*7220*/  FSEL R6, R6, R0.reuse, P4 ;  /* 0x0000000006067208 */ /* 0x080fe20002000000 */
[----:B------:R-:W-:Y:S01]  /*7230*/  IMAD.MOV.U32 R223, RZ, RZ, R231 ;  /* 0x000000ffffdf7224 */ /* 0x000fe200078e00e7 */
        /* <DEDUP_REMOVED lines=122> */
[----:B------:R-:W1:Y:S01]  /*79e0*/  S2R R4, SR_TID.X ;  /* 0x0000000000047919 */ /* 0x000e620000002100 */
[C---:B------:R-:W-:Y:S01]  /*79f0*/  ISETP.GE.AND P4, PT, R224.reuse, UR22, PT ;  /* 0x00000016e0007c0c */ /* 0x040fe2000bf86270 */
[----:B------:R-:W-:Y:S01]  /*7a00*/  VIADD R0, R224, 0x40 ;  /* 0x00000040e0007836 */ /* 0x000fe20000000000 */
[----:B------:R-:W2:Y:S04]  /*7a10*/  LDC R12, c[0x0][0x420] ;  /* 0x00010800ff0c7b82 */ /* 0x000ea80000000800 */
[----:B------:R-:W-:Y:S07]  /*7a20*/  ISETP.GE.AND P3, PT, R0, UR22, PT ;  /* 0x0000001600007c0c */ /* 0x000fee000bf66270 */
[----:B------:R-:W3:Y:S08]  /*7a30*/  @!P4 LDC R11, c[0x0][0x424] ;  /* 0x00010900ff0bcb82 */ /* 0x000ef00000000800 */
[----:B------:R-:W4:Y:S01]  /*7a40*/  @!P3 LDC R9, c[0x0][0x424] ;  /* 0x00010900ff09bb82 */ /* 0x000f220000000800 */
[----:B--2---:R-:W-:Y:S01]  /*7a50*/  IMAD.U32 R5, R12, -0x40, RZ ;  /* 0xffffffc00c057824 */ /* 0x004fe200078e00ff */
[----:B-1----:R-:W-:Y:S04]  /*7a60*/  SHF.R.S32.HI R0, RZ, 0x1f, R4 ;  /* 0x0000001fff007819 */ /* 0x002fe80000011404 */
[----:B------:R-:W-:Y:S02]  /*7a70*/  SHF.R.S32.HI R8, RZ, 0x1f, R5 ;  /* 0x0000001fff087819 */ /* 0x000fe40000011405 */
[----:B------:R-:W-:Y:S02]  /*7a80*/  LEA.HI R0, R0, R4, RZ, 0x3 ;  /* 0x0000000400007211 */ /* 0x000fe400078f18ff */
[----:B------:R-:W-:Y:S02]  /*7a90*/  LEA R4, P0, R5, R236, 0x1 ;  /* 0x000000ec05047211 */ /* 0x000fe400078008ff */
[----:B------:R-:W-:Y:S05]  /*7aa0*/  SHF.R.S32.HI R0, RZ, 0x3, R0 ;  /* 0x00000003ff007819 */ /* 0x000fea0000011400 */
[----:B------:R-:W-:Y:S05]  /*7ab0*/  IMAD.SHL.U32 R0, R0, 0x40, RZ ;  /* 0x0000004000007824 */ /* 0x000fea00078e00ff */
[----:B------:R-:W-:Y:S04]  /*7ac0*/  LOP3.LUT R0, R0, 0x1c0, RZ, 0xc0, !PT ;  /* 0x000001c000007812 */ /* 0x000fe800078ec0ff */
[----:B------:R-:W-:Y:S02]  /*7ad0*/  SHF.R.U32.HI R6, RZ, 0x3, R0 ;  /* 0x00000003ff067819 */ /* 0x000fe40000011600 */
[----:B------:R-:W-:Y:S02]  /*7ae0*/  LOP3.LUT R7, R0, 0x38, R224, 0xf8, !PT ;  /* 0x0000003800077812 */ /* 0x000fe400078ef8e0 */
[----:B------:R-:W-:Y:S02]  /*7af0*/  @!P3 LEA R0, P5, R12, R5, 0x5 ;  /* 0x000000050c00b211 */ /* 0x000fe400078a28ff */
[----:B------:R-:W-:Y:S02]  /*7b00*/  LOP3.LUT R7, R7, R6, RZ, 0x3c, !PT ;  /* 0x0000000607077212 */ /* 0x000fe400078e3cff */
[-C--:B------:R-:W-:Y:S02]  /*7b10*/  LEA.HI.X.SX32 R5, R5, R237.reuse, 0x1, P0 ;  /* 0x000000ed05057211 */ /* 0x080fe400000f0eff */
[----:B------:R-:W-:Y:S01]  /*7b20*/  @!P3 LEA R6, P0, R0, R236, 0x1 ;  /* 0x000000ec0006b211 */ /* 0x000fe200078008ff */
[----:B------:R-:W-:Y:S01]  /*7b30*/  IMAD R10, R244, 0x200, R7 ;  /* 0x00000200f40a7824 */ /* 0x000fe200078e0207 */
[C---:B----4-:R-:W-:Y:S01]  /*7b40*/  @!P3 LEA.HI.X R9, R12.reuse, R8, R9, 0x5, P5 ;  /* 0x000000080c09b211 */ /* 0x050fe200028f2c09 */
[----:B------:R-:W-:Y:S01]  /*7b50*/  IMAD.MOV.U32 R236, RZ, RZ, R4 ;  /* 0x000000ffffec7224 */ /* 0x000fe200078e0004 */
[----:B------:R-:W-:Y:S02]  /*7b60*/  @!P4 LEA R8, P5, R12, R4, 0x6 ;  /* 0x000000040c08c211 */ /* 0x000fe400078a30ff */
[----:B------:R-:W-:Y:S01]  /*7b70*/  @!P3 LEA.HI.X R7, R0, R237, R9, 0x1, P0 ;  /* 0x000000ed0007b211 */ /* 0x000fe200000f0c09 */
[----:B------:R-:W-:Y:S01]  /*7b80*/  IMAD.MOV.U32 R237, RZ, RZ, R5 ;  /* 0x000000ffffed7224 */ /* 0x000fe200078e0005 */
[----:B------:R-:W-:Y:S02]  /*7b90*/  LEA R0, R10, UR4, 0x1 ;  /* 0x000000040a007c11 */ /* 0x000fe4000f8e08ff */
[----:B---3--:R-:W-:Y:S03]  /*7ba0*/  @!P4 LEA.HI.X R9, R12, R5, R11, 0x6, P5 ;  /* 0x000000050c09c211 */ /* 0x008fe600028f340b */
        /* <DEDUP_REMOVED lines=21> */
.L_x_1361:
        /* <DEDUP_REMOVED lines=379> */
[----:B------:R-:W1:Y:S01]  /*94b0*/  S2R R63, SR_TID.X ;  /* 0x00000000003f7919 */ /* 0x000e620000002100 */
        /* <DEDUP_REMOVED lines=172> */
[----:B------:R-:W-:Y:S01]  /*9f80*/  @UP0 UIADD3 UR12, UR21, UR30, URZ ;  /* 0x0000001e150c0290 */ /* 0x000fe2000fffe03f */
[----:B------:R-:W-:Y:S01]  /*9f90*/  F2FP.BF16.F32.PACK_AB R7, R7, R86 ;  /* 0x000000560707723e */ /* 0x000fe200000010ff */
[----:B------:R-:W-:Y:S01]  /*9fa0*/  STS [R246+0xa400], R29 ;  /* 0x00a4001df6007388 */ /* 0x000fe20000000800 */
[----:B------:R-:W-:Y:S01]  /*9fb0*/  F2FP.BF16.F32.PACK_AB R4, R4, R96 ;  /* 0x000000600404723e */ /* 0x000fe200000010ff */
[----:B------:R-:W-:Y:S01]  /*9fc0*/  @UP0 ULDC.64 UR10, c[0x0][0x450] ;  /* 0x00011400000a0ab9 */ /* 0x000fe20000000a00 */
[----:B-1----:R-:W-:Y:S01]  /*9fd0*/  SHF.R.S32.HI R61, RZ, 0x1f, R63 ;  /* 0x0000001fff3d7819 */ /* 0x002fe2000001143f */
[----:B------:R-:W-:Y:S01]  /*9fe0*/  STS [R249+0xa000], R26 ;  /* 0x00a0001af9007388 */ /* 0x000fe20000000800 */
        /* <DEDUP_REMOVED lines=8> */
[----:B------:R-:W-:Y:S01]  /*a070*/  LEA.HI R61, R61, R63, RZ, 0x3 ;  /* 0x0000003f3d3d7211 */ /* 0x000fe200078f18ff */
[----:B------:R-:W-:Y:S01]  /*a080*/  @UP0 UIADD3 UR22, UR9, UR12, URZ ;  /* 0x0000000c09160290 */ /* 0x000fe2000fffe03f */
[----:B------:R-:W-:Y:S01]  /*a090*/  F2FP.BF16.F32.PACK_AB R2, R2, R92 ;  /* 0x0000005c0202723e */ /* 0x000fe200000010ff */
[----:B------:R-:W-:Y:S01]  /*a0a0*/  STS [R247+0x8400], R23 ;  /* 0x00840017f7007388 */ /* 0x000fe20000000800 */
[----:B------:R-:W-:Y:S01]  /*a0b0*/  PLOP3.LUT P0, PT, PT, PT, UP0, 0x80, 0x0 ;  /* 0x000000000000781c */ /* 0x000fe20003f0f008 */
[----:B------:R-:W-:-:S02]  /*a0c0*/  @UP0 UMOV UR19, UR8 ;  /* 0x0000000800130c82 */ /* 0x000fc40008000000 */
        /* <DEDUP_REMOVED lines=22> */
[----:B-1----:R-:W-:-:S04]  /*a230*/  SHF.R.S32.HI R0, RZ, 0x3, R61 ;  /* 0x00000003ff007819 */ /* 0x002fc8000001143d */
[----:B--2---:R-:W-:-:S04]  /*a240*/  SHF.L.U32 R2, R0, 0x6, RZ ;  /* 0x0000000600027819 */ /* 0x004fc800000006ff */
[----:B------:R-:W-:-:S04]  /*a250*/  LOP3.LUT R2, R2, 0x1c0, RZ, 0xc0, !PT ;  /* 0x000001c002027812 */ /* 0x000fc800078ec0ff */
[----:B------:R-:W-:Y:S02]  /*a260*/  LOP3.LUT R3, R2, 0x38, R224, 0xf8, !PT ;  /* 0x0000003802037812 */ /* 0x000fe400078ef8e0 */
        /* <DEDUP_REMOVED lines=15> */
.L_x_1363:
        /* <DEDUP_REMOVED lines=24> */
.L_x_1364:
[----:B------:R-:W-:Y:S01]  /*a4e0*/  BAR.SYNC.DEFER_BLOCKING 0x0 ;  /* 0x0000000000007b1d */ /* 0x000fe20000010000 */
[----:B------:R-:W-:Y:S01]  /*a4f0*/  USHF.R.S32.HI UR13, URZ, 0x1f, UR12 ;  /* 0x0000001f3f0d7899 */ /* 0x000fe2000801140c */
[--C-:B------:R-:W-:Y:S01]  /*a500*/  SHF.R.S32.HI R11, RZ, 0x1f, R224.reuse ;  /* 0x0000001fff0b7819 */ /* 0x100fe200000114e0 */
[----:B------:R-:W-:Y:S01]  /*a510*/  IMAD.U32 R3, RZ, RZ, UR10 ;  /* 0x0000000aff037e24 */ /* 0x000fe2000f8e00ff */
[----:B------:R-:W-:Y:S01]  /*a520*/  UIMAD UR5, UR20, -0x80, UR5 ;  /* 0xffffff80140578a4 */ /* 0x000fe2000f8e0205 */
[----:B------:R-:W-:Y:S01]  /*a530*/  IMAD.MOV.U32 R10, RZ, RZ, R224 ;  /* 0x000000ffff0a7224 */ /* 0x000fe200078e00e0 */
[----:B------:R-:W-:Y:S01]  /*a540*/  UIMAD UR14, UR13, UR10, URZ ;  /* 0x0000000a0d0e72a4 */ /* 0x000fe2000f8e023f */
[C---:B------:R-:W-:Y:S01]  /*a550*/  VIADD R6, R0.reuse, 0x20 ;  /* 0x0000002000067836 */ /* 0x040fe20000000000 */
[----:B------:R-:W-:Y:S01]  /*a560*/  USHF.R.S32.HI UR16, URZ, 0x1f, UR57 ;  /* 0x0000001f3f107899 */ /* 0x000fe20008011439 */
[----:B------:R-:W-:Y:S01]  /*a570*/  IMAD.WIDE.U32 R4, R3, UR12, R10 ;  /* 0x0000000c03047c25 */ /* 0x000fe2000f8e000a */
[----:B------:R-:W-:Y:S01]  /*a580*/  UIMAD UR14, UR12, UR11, UR14 ;  /* 0x0000000b0c0e72a4 */ /* 0x000fe2000f8e020e */
[----:B------:R-:W-:Y:S01]  /*a590*/  ISETP.GE.AND P5, PT, R0, UR5, PT ;  /* 0x0000000500007c0c */ /* 0x000fe2000bfa6270 */
[----:B------:R-:W-:Y:S01]  /*a5a0*/  BSSY B0, `(.L_x_1365) ;  /* 0x000002a000007945 */ /* 0x000fe20003800000 */
[----:B------:R-:W-:Y:S01]  /*a5b0*/  ISETP.GE.AND P4, PT, R6, UR5, PT ;  /* 0x0000000506007c0c */ /* 0x000fe2000bf86270 */
[----:B------:R-:W-:Y:S01]  /*a5c0*/  VIADD R6, R0, 0x60 ;  /* 0x0000006000067836 */ /* 0x000fe20000000000 */
[----:B------:R-:W-:Y:S01]  /*a5d0*/  IADD3 R4, P0, R4, UR19, RZ ;  /* 0x0000001304047c10 */ /* 0x000fe2000ff1e0ff */
[----:B------:R-:W-:Y:S01]  /*a5e0*/  IMAD.U32 R3, RZ, RZ, UR14 ;  /* 0x0000000eff037e24 */ /* 0x000fe2000f8e00ff */
[----:B------:R-:W-:Y:S01]  /*a5f0*/  ULDC.64 UR14, c[0x0][0x468] ;  /* 0x00011a00000e7ab9 */ /* 0x000fe20000000a00 */
[----:B------:R-:W-:Y:S01]  /*a600*/  IADD3 R7, R0, 0x40, RZ ;  /* 0x0000004000077810 */ /* 0x000fe20007ffe0ff */
[----:B------:R-:W-:Y:S01]  /*a610*/  UIMAD UR16, UR16, UR14, URZ ;  /* 0x0000000e101072a4 */ /* 0x000fe2000f8e023f */
[----:B------:R-:W-:Y:S01]  /*a620*/  ISETP.GE.AND P2, PT, R6, UR5, PT ;  /* 0x0000000506007c0c */ /* 0x000fe2000bf46270 */
[----:B------:R-:W-:Y:S01]  /*a630*/  VIADD R22, R224, 0x40 ;  /* 0x00000040e0167836 */ /* 0x000fe20000000000 */
[----:B------:R-:W-:Y:S01]  /*a640*/  IADD3.X R5, R5, UR22, R3, P0, !PT ;  /* 0x0000001605057c10 */ /* 0x000fe200087fe403 */
[----:B------:R-:W-:Y:S01]  /*a650*/  UIMAD UR15, UR57, UR15, UR16 ;  /* 0x0000000f390f72a4 */ /* 0x000fe2000f8e0210 */
[----:B------:R1:W2:Y:S01]  /*a660*/  LDS.128 R28, [R2+0xd000] ;  /* 0x00d00000021c7984 */ /* 0x0002a20000000c00 */
[----:B------:R-:W-:-:S02]  /*a670*/  MOV R3, UR14 ;  /* 0x0000000e00037c02 */ /* 0x000fc40008000f00 */
[----:B------:R-:W-:Y:S01]  /*a680*/  ISETP.GE.AND P3, PT, R7, UR5, PT ;  /* 0x0000000507007c0c */ /* 0x000fe2000bf66270 */
[----:B------:R1:W3:Y:S01]  /*a690*/  LDS.128 R24, [R2+0x11000] ;  /* 0x0110000002187984 */ /* 0x0002e20000000c00 */
[----:B------:R-:W-:Y:S01]  /*a6a0*/  SHF.R.S32.HI R23, RZ, 0x1f, R0 ;  /* 0x0000001fff177819 */ /* 0x000fe20000011400 */
[----:B------:R-:W-:Y:S02]  /*a6b0*/  IMAD.WIDE.U32 R4, R3, UR57, R4 ;  /* 0x0000003903047c25 */ /* 0x000fe4000f8e0004 */
[----:B------:R1:W4:Y:S03]  /*a6c0*/  LDS.128 R36, [R2+0x15000] ;  /* 0x0150000002247984 */ /* 0x0003260000000c00 */
[----:B------:R-:W-:Y:S01]  /*a6d0*/  IADD3 R20, R5, UR15, RZ ;  /* 0x0000000f05147c10 */ /* 0x000fe2000fffe0ff */
        /* <DEDUP_REMOVED lines=22> */
.L_x_1366:
[----:B------:R-:W-:Y:S05]  /*a840*/  BSYNC B0 ;  /* 0x0000000000007941 */ /* 0x000fea0003800000 */
.L_x_1365:
        /* <DEDUP_REMOVED lines=18> */
.L_x_1368:
[----:B------:R-:W-:Y:S05]  /*a970*/  BSYNC B0 ;  /* 0x0000000000007941 */ /* 0x000fea0003800000 */
.L_x_1367:
        /* <DEDUP_REMOVED lines=20> */
.L_x_1370:
[----:B------:R-:W-:Y:S05]  /*aac0*/  BSYNC B0 ;  /* 0x0000000000007941 */ /* 0x000fea0003800000 */
.L_x_1369:
        /* <DEDUP_REMOVED lines=20> */
.L_x_1372:
[----:B------:R-:W-:Y:S05]  /*ac10*/  BSYNC B0 ;  /* 0x0000000000007941 */ /* 0x000fea0003800000 */
.L_x_1371:
        /* <DEDUP_REMOVED lines=32> */
.L_x_1374:
[----:B------:R-:W-:Y:S05]  /*ae20*/  BSYNC B0 ;  /* 0x0000000000007941 */ /* 0x000fea0003800000 */
.L_x_1373:
        /* <DEDUP_REMOVED lines=18> */
.L_x_1376:
[----:B------:R-:W-:Y:S05]  /*af50*/  BSYNC B0 ;  /* 0x0000000000007941 */ /* 0x000fea0003800000 */
.L_x_1375:
        /* <DEDUP_REMOVED lines=18> */
.L_x_1378:
[----:B------:R-:W-:Y:S05]  /*b080*/  BSYNC B0 ;  /* 0x0000000000007941 */ /* 0x000fea0003800000 */
.L_x_1377:
        /* <DEDUP_REMOVED lines=18> */
.L_x_1333:
        /* <DEDUP_REMOVED lines=25> */
.L_x_1380:
        /* <DEDUP_REMOVED lines=23> */
.L_x_1381:
        /* <DEDUP_REMOVED lines=40> */
.L_x_1383:
[----:B------:R-:W-:Y:S05]  /*b730*/  BSYNC B0 ;  /* 0x0000000000007941 */ /* 0x000fea0003800000 */
.L_x_1382:
        /* <DEDUP_REMOVED lines=18> */
.L_x_1385:
[----:B------:R-:W-:Y:S05]  /*b860*/  BSYNC B0 ;  /* 0x0000000000007941 */ /* 0x000fea0003800000 */
.L_x_1384:
        /* <DEDUP_REMOVED lines=18> */
.L_x_1387:
[----:B------:R-:W-:Y:S05]  /*b990*/  BSYNC B0 ;  /* 0x0000000000007941 */ /* 0x000fea0003800000 */
.L_x_1386:
        /* <DEDUP_REMOVED lines=18> */
.L_x_1389:
[----:B------:R-:W-:Y:S05]  /*bac0*/  BSYNC B0 ;  /* 0x0000000000007941 */ /* 0x000fea0003800000 */
.L_x_1388:
        /* <DEDUP_REMOVED lines=30> */
.L_x_1391:
[----:B------:R-:W-:Y:S05]  /*bcb0*/  BSYNC B0 ;  /* 0x0000000000007941 */ /* 0x000fea0003800000 */
.L_x_1390:
        /* <DEDUP_REMOVED lines=18> */
.L_x_1393:
[----:B------:R-:W-:Y:S05]  /*bde0*/  BSYNC B0 ;  /* 0x0000000000007941 */ /* 0x000fea0003800000 */
.L_x_1392:
        /* <DEDUP_REMOVED lines=18> */
.L_x_1395:
[----:B------:R-:W-:Y:S05]  /*bf10*/  BSYNC B0 ;  /* 0x0000000000007941 */ /* 0x000fea0003800000 */
.L_x_1394:
        /* <DEDUP_REMOVED lines=17> */
.L_x_1379:
[----:B------:R-:W-:Y:S05]  /*c030*/  BSYNC B1 ;  /* 0x0000000000017941 */ /* 0x000fea0003800000 */
.L_x_1328:
        /* <DEDUP_REMOVED lines=11> */
.L_x_1396:
[----:B------:R-:W-:Y:S05]  /*c0f0*/  EXIT ;  /* 0x000000000000794d */ /* 0x000fea0003800000 */
.L_x_1398:
        /* <DEDUP_REMOVED lines=16> */
.L_x_2084:


//--------------------- .text._ZN5flash44flash_bwd_dq_dk_dv_loop_seqk_parallel_kernelI23Flash_bwd_kernel_traitsILi128ELi64ELi128ELi8ELi2ELi4ELi2ELb0ELb0EN7cutlass10bfloat16_tE19Flash_kernel_traitsILi128ELi64ELi128ELi8ES3_EELb0ELb0ELb0ELb0ELb0ELb0ELb1EEEvNS_16Flash_bwd_paramsE --------------------------
	.section	.text._ZN5flash44flash_bwd_dq_dk_dv_loop_seqk_parallel_kernelI23Flash_bwd_kernel_traitsILi128ELi64ELi128ELi8ELi2ELi4ELi2ELb0ELb0EN7cutlass10bfloat16_tE19Flash_kernel_traitsILi128ELi64ELi128ELi8ES3_EELb0ELb0ELb0ELb0ELb0ELb0ELb1EEEvNS_16Flash_bwd_paramsE,"ax",@progbits
	.align	128
        .global         _ZN5flash44flash_bwd_dq_dk_dv_loop_seqk_parallel_kernelI23Flash_bwd_kernel_traitsILi128ELi64ELi128ELi8ELi2ELi4ELi2ELb0ELb0EN7cutlass10bfloat16_tE19Flash_kernel_traitsILi128ELi64ELi128ELi8ES3_EELb0ELb0ELb0ELb0ELb0ELb0ELb1EEEvNS_16Flash_bwd_paramsE
        .type           _ZN5flash44flash_bwd_dq_dk_dv_loop_seqk_parallel_kernelI23Flash_bwd_kernel_traitsILi128ELi64ELi128ELi8ELi2ELi4ELi2ELb0ELb0EN7cutlass10bfloat16_tE19Flash_kernel_traitsILi128ELi64ELi128ELi8ES3_EELb0ELb0ELb0ELb0ELb0ELb0ELb1EEEvNS_16Flash_bwd_paramsE,@function
        .size           _ZN5flash44flash_bwd_dq_dk_dv_loop_seqk_parallel_kernelI23Flash_bwd_kernel_traitsILi128ELi64ELi128ELi8ELi2ELi4ELi2ELb0ELb0EN7cutlass10bfloat16_tE19Flash_kernel_traitsILi128ELi64ELi128ELi8ES3_EELb0ELb0ELb0ELb0ELb0ELb0ELb1EEEvNS_16Flash_bwd_paramsE,(.L_x_2085 - _ZN5flash44flash_bwd_dq_dk_dv_loop_seqk_parallel_kernelI23Flash_bwd_kernel_traitsILi128ELi64ELi128ELi8ELi2ELi4ELi2ELb0ELb0EN7cutlass10bfloat16_tE19Flash_kernel_traitsILi128ELi64ELi128ELi8ES3_EELb0ELb0ELb0ELb0ELb0ELb0ELb1EEEvNS_16Flash_bwd_paramsE)
        .other          _ZN5flash44flash_bwd_dq_dk_dv_loop_seqk_parallel_kernelI23Flash_bwd_kernel_traitsILi128ELi64ELi128ELi8ELi2ELi4ELi2ELb0ELb0EN7cutlass10bfloat16_tE19Flash_kernel_traitsILi128ELi64ELi128ELi8ES3_EELb0ELb0ELb0ELb0ELb0ELb0ELb1EEEvNS_16Flash_bwd_paramsE,@"STO_CUDA_ENTRY STV_DEFAULT"
_ZN5flash44flash_bwd_dq_dk_dv_loop_seqk_parallel_kernelI23Flash_bwd_kernel_traitsILi128ELi64ELi128ELi8ELi2ELi4ELi2ELb0ELb0EN7cutlass10bfloat16_tE19Flash_kernel_traitsILi128ELi64ELi128ELi8ES3_EELb0ELb0ELb0ELb0ELb0ELb0ELb1EEEvNS_16Flash_bwd_paramsE:
.text._ZN5flash44flash_bwd_dq_dk_dv_loop_seqk_parallel_kernelI23Flash_bwd_kernel_traitsILi128ELi64ELi128ELi8ELi2ELi4ELi2ELb0ELb0EN7cutlass10bfloat16_tE19Flash_kernel_traitsILi128ELi64ELi128ELi8ES3_EELb0ELb0ELb0ELb0ELb0ELb0ELb1EEEvNS_16Flash_bwd_paramsE:
        /* <DEDUP_REMOVED lines=15> */
[----:B------:R-:W-:-:S05]  /*00f0*/  UMOV UR59, 0xffffc000 ;  /* 0xffffc000003b7882 */ /* 0x000fca0000000000 */
[----:B------:R-:W3:Y:S08]  /*0100*/  S2UR UR46, SR_CTAID.Y ;  /* 0x00000000002e79c3 */ /* 0x000ef00000002600 */
[----:B------:R-:W4:Y:S01]  /*0110*/  S2UR UR57, SR_CTAID.Z ;  /* 0x00000000003979c3 */ /* 0x000f220000002700 */
[----:B--2---:R-:W-:Y:S01]  /*0120*/  ULEA UR4, UR4, UR5, 0x18 ;  /* 0x0000000504047291 */ /* 0x004fe2000f8ec03f */
[----:B-1----:R-:W-:Y:S01]  /*0130*/  SHF.R.S32.HI R17, RZ, 0x1f, R16 ;  /* 0x0000001fff117819 */ /* 0x002fe20000011410 */
[----:B---3--:R-:W-:-:S03]  /*0140*/  USHF.L.U32 UR5, UR46, 0x7, URZ ;  /* 0x000000072e057899 */ /* 0x008fc6000800063f */
        /* <DEDUP_REMOVED lines=32> */
[----:B------:R-:W-:Y:S01]  /*0350*/  LOP3.LUT P4, RZ, R0, 0x2, RZ, 0xc0, !PT ;  /* 0x0000000200ff7812 */ /* 0x000fe2000788c0ff */
        /* <DEDUP_REMOVED lines=23> */
[----:B------:R-:W-:Y:S01]  /*04d0*/  LOP3.LUT R3, R19, 0x7ffffffc, RZ, 0xc0, !PT ;  /* 0x7ffffffc13037812 */ /* 0x000fe200078ec0ff */
[----:B------:R1:W-:Y:S01]  /*04e0*/  STL [R1+0x20], R5 ;  /* 0x0000200501007387 */ /* 0x0003e20000100800 */
[----:B------:R-:W-:Y:S01]  /*04f0*/  ISETP.NE.U32.AND P0, PT, R0, 0x1, PT ;  /* 0x000000010000780c */ /* 0x000fe20003f05070 */
[----:B------:R-:W-:Y:S01]  /*0500*/  IMAD.IADD R214, R2, 0x1, R214 ;  /* 0x0000000102d67824 */ /* 0x000fe200078e02d6 */
[----:B------:R-:W-:Y:S01]  /*0510*/  LEA.HI R0, R17, R16, RZ, 0x7 ;  /* 0x0000001011007211 */ /* 0x000fe200078f38ff */
[----:B------:R-:W-:Y:S01]  /*0520*/  IMAD.IADD R2, R16, 0x1, -R3 ;  /* 0x0000000110027824 */ /* 0x000fe200078e0a03 */
[----:B------:R-:W-:Y:S01]  /*0530*/  LOP3.LUT R14, R6, 0x8, R14, 0xf8, !PT ;  /* 0x00000008060e7812 */ /* 0x000fe200078ef80e */
[----:B------:R-:W-:Y:S01]  /*0540*/  IMAD.SHL.U32 R16, R16, 0x2, RZ ;  /* 0x0000000210107824 */ /* 0x000fe200078e00ff */
[----:B------:R-:W-:Y:S01]  /*0550*/  SHF.R.S32.HI R0, RZ, 0x7, R0 ;  /* 0x00000007ff007819 */ /* 0x000fe20000011400 */
[----:B------:R-:W-:Y:S01]  /*0560*/  IMAD.SHL.U32 R2, R2, 0x2, RZ ;  /* 0x0000000202027824 */ /* 0x000fe200078e00ff */
[----:B------:R-:W-:Y:S01]  /*0570*/  R2P PR, R8, 0x6 ;  /* 0x0000000608007804 */ /* 0x000fe20000000000 */
[----:B------:R-:W-:Y:S01]  /*0580*/  IMAD.SHL.U32 R6, R9, 0x10, RZ ;  /* 0x0000001009067824 */ /* 0x000fe200078e00ff */
[----:B------:R-:W-:Y:S01]  /*0590*/  SEL R232, R232, 0x10, !P0 ;  /* 0x00000010e8e87807 */ /* 0x000fe20004000000 */
[----:B------:R-:W-:Y:S01]  /*05a0*/  IMAD R12, R12, 0x400, R2 ;  /* 0x000004000c0c7824 */ /* 0x000fe200078e0202 */
[----:B------:R-:W-:Y:S01]  /*05b0*/  LOP3.LUT R210, R10, R14, R210, 0xf6, !PT ;  /* 0x0000000e0ad27212 */ /* 0x000fe200078ef6d2 */
[----:B------:R-:W-:-:S02]  /*05c0*/  IMAD R7, R0, 0x1000, R2 ;  /* 0x0000100000077824 */ /* 0x000fc400078e0202 */
[----:B------:R-:W-:Y:S01]  /*05d0*/  IMAD.SHL.U32 R2, R4, 0x20, RZ ;  /* 0x0000002004027824 */ /* 0x000fe200078e00ff */
[----:B------:R-:W-:Y:S01]  /*05e0*/  LEA R210, R210, UR4, 0x1 ;  /* 0x00000004d2d27c11 */ /* 0x000fe2000f8e08ff */
[----:B------:R-:W-:Y:S02]  /*05f0*/  IMAD.SHL.U32 R3, R0, 0x8, RZ ;  /* 0x0000000800037824 */ /* 0x000fe400078e00ff */
[----:B------:R-:W-:Y:S02]  /*0600*/  IMAD.SHL.U32 R0, R8, 0x40, RZ ;  /* 0x0000004008007824 */ /* 0x000fe400078e00ff */
[----:B------:R-:W-:Y:S01]  /*0610*/  IMAD R7, R15, 0x400, R7 ;  /* 0x000004000f077824 */ /* 0x000fe200078e0207 */
[----:B------:R-:W-:Y:S01]  /*0620*/  LOP3.LUT R3, R3, 0x8, RZ, 0xc0, !PT ;  /* 0x0000000803037812 */ /* 0x000fe200078ec0ff */
[----:B------:R-:W-:Y:S01]  /*0630*/  IMAD.SHL.U32 R8, R4, 0x8, RZ ;  /* 0x0000000804087824 */ /* 0x000fe200078e00ff */
[----:B-1----:R-:W-:Y:S01]  /*0640*/  LOP3.LUT R5, R2, 0x6, R16, 0xf8, !PT ;  /* 0x0000000602057812 */ /* 0x002fe200078ef810 */
[----:B------:R-:W-:Y:S01]  /*0650*/  IMAD.SHL.U32 R4, R9, 0x20, RZ ;  /* 0x0000002009047824 */ /* 0x000fe200078e00ff */
[----:B------:R-:W-:Y:S01]  /*0660*/  LOP3.LUT R0, R0, 0x1c0, RZ, 0xc0, !PT ;  /* 0x000001c000007812 */ /* 0x000fe200078ec0ff */
[----:B------:R-:W-:Y:S01]  /*0670*/  IMAD.SHL.U32 R214, R214, 0x2, RZ ;  /* 0x00000002d6d67824 */ /* 0x000fe200078e00ff */
[----:B------:R-:W-:Y:S01]  /*0680*/  LOP3.LUT R13, R3, 0x10, R6, 0xf8, !PT ;  /* 0x00000010030d7812 */ /* 0x000fe200078ef806 */
[----:B------:R1:W-:Y:S01]  /*0690*/  STL [R1+0x3c], R5 ;  /* 0x00003c0501007387 */ /* 0x0003e20000100800 */
[----:B------:R-:W-:-:S04]  /*06a0*/  LOP3.LUT R4, R4, 0x20, RZ, 0xc0, !PT ;  /* 0x0000002004047812 */ /* 0x000fc800078ec0ff */
[----:B------:R-:W-:Y:S02]  /*06b0*/  LOP3.LUT R8, R4, 0x18, R8, 0xf8, !PT ;  /* 0x0000001804087812 */ /* 0x000fe400078ef808 */
[----:B-1----:R-:W-:Y:S02]  /*06c0*/  LOP3.LUT R5, R0, 0x20, R2, 0xf8, !PT ;  /* 0x0000002000057812 */ /* 0x002fe400078ef802 */
[----:B------:R-:W-:-:S04]  /*06d0*/  SHF.R.U32.HI R2, RZ, 0x3, R0 ;  /* 0x00000003ff027819 */ /* 0x000fc80000011600 */
[----:B------:R-:W-:Y:S02]  /*06e0*/  LOP3.LUT R5, R5, R2, RZ, 0x3c, !PT ;  /* 0x0000000205057212 */ /* 0x000fe400078e3cff */
[----:B------:R-:W-:Y:S01]  /*06f0*/  LOP3.LUT R0, R2, R0, R3, 0x1e, !PT ;  /* 0x0000000002007212 */ /* 0x000fe200078e1e03 */
[----:B------:R-:W-:Y:S01]  /*0700*/  IMAD.SHL.U32 R3, R9, 0x8, RZ ;  /* 0x0000000809037824 */ /* 0x000fe200078e00ff */
[----:B------:R-:W-:Y:S01]  /*0710*/  SHF.R.S32.HI R2, RZ, 0x2, R20 ;  /* 0x00000002ff027819 */ /* 0x000fe20000011414 */
[----:B------:R-:W-:Y:S02]  /*0720*/  IMAD.IADD R7, R5, 0x1, R7 ;  /* 0x0000000105077824 */ /* 0x000fe400078e0207 */
[----:B------:R-:W-:Y:S02]  /*0730*/  IMAD.SHL.U32 R5, R18, 0x40, RZ ;  /* 0x0000004012057824 */ /* 0x000fe400078e00ff */
[----:B------:R-:W-:Y:S01]  /*0740*/  IMAD.IADD R12, R12, 0x1, R0 ;  /* 0x000000010c0c7824 */ /* 0x000fe200078e0200 */
[----:B------:R-:W-:Y:S01]  /*0750*/  LEA R233, R7, UR4, 0x1 ;  /* 0x0000000407e97c11 */ /* 0x000fe2000f8e08ff */
[----:B------:R-:W-:Y:S01]  /*0760*/  IMAD.SHL.U32 R0, R11, 0x40, RZ ;  /* 0x000000400b007824 */ /* 0x000fe200078e00ff */
[----:B------:R-:W-:Y:S01]  /*0770*/  LOP3.LUT R5, R5, 0x1c0, RZ, 0xc0, !PT ;  /* 0x000001c005057812 */ /* 0x000fe200078ec0ff */
[----:B------:R-:W-:-:S02]  /*0780*/  IMAD R2, R15, 0x10, R2 ;  /* 0x000000100f027824 */ /* 0x000fc400078e0202 */
[----:B------:R-:W-:Y:S01]  /*0790*/  IMAD.IADD R234, R233, 0x1, R232 ;  /* 0x00000001e9ea7824 */ /* 0x000fe200078e02e8 */
        /* <DEDUP_REMOVED lines=48> */
.L_x_1469:
        /* <DEDUP_REMOVED lines=67> */
.L_x_1399:
        /* <DEDUP_REMOVED lines=25> */
[----:B------:R-:W-:Y:S01]  /*1060*/  ULDC.64 UR22, c[0x0][0x240] ;  /* 0x0000900000167ab9 */ /* 0x000fe20000000a00 */
[----:B------:R-:W-:Y:S01]  /*1070*/  ULDC.U8 UR18, c[0x0][0x3d8] ;  /* 0x0000f60000127ab9 */ /* 0x000fe20000000000 */
[----:B------:R-:W-:Y:S01]  /*1080*/  UIMAD.WIDE.U32 UR24, UR5, UR22, URZ ;  /* 0x00000016051872a5 */ /* 0x000fe2000f8e003f */
[----:B------:R-:W1:Y:S01]  /*1090*/  I2F.RP R2, R5 ;  /* 0x0000000500027306 */ /* 0x000e620000209400 */
[----:B------:R-:W-:Y:S01]  /*10a0*/  UISETP.NE.AND UP3, UPT, UR18, URZ, UPT ;  /* 0x0000003f1200728c */ /* 0x000fe2000bf65270 */
[----:B------:R-:W-:Y:S01]  /*10b0*/  ISETP.NE.AND P3, PT, R6, RZ, PT ;  /* 0x000000ff0600720c */ /* 0x000fe20003f65270 */
[----:B------:R-:W-:-:S02]  /*10c0*/  USEL UR35, UR17, URZ, UP2 ;  /* 0x0000003f11237287 */ /* 0x000fc40009000000 */
        /* <DEDUP_REMOVED lines=10> */
[----:B------:R-:W-:Y:S02]  /*1170*/  USHF.R.S32.HI UR20, URZ, 0x1f, UR9 ;  /* 0x0000001f3f147899 */ /* 0x000fe40008011409 */
[----:B------:R-:W-:Y:S02]  /*1180*/  @UP1 UIMAD UR47, UR5, UR13, UR43 ;  /* 0x0000000d052f12a4 */ /* 0x000fe4000f8e022b */
[----:B------:R-:W-:Y:S02]  /*1190*/  ULEA.HI UR37, UR20, UR9, URZ, 0x6 ;  /* 0x0000000914257291 */ /* 0x000fe4000f8f303f */
[----:B------:R-:W-:-:S02]  /*11a0*/  UIMAD UR9, UR38, UR46, URZ ;  /* 0x0000002e260972a4 */ /* 0x000fc4000f8e023f */
[----:B------:R-:W-:Y:S01]  /*11b0*/  UIMAD.WIDE UR10, UR61, UR60, URZ ;  /* 0x0000003c3d0a72a5 */ /* 0x000fe2000f8e023f */
[----:B-1----:R-:W-:Y:S01]  /*11c0*/  VIADD R2, R2, 0xffffffe ;  /* 0x0ffffffe02027836 */ /* 0x002fe20000000000 */
[----:B------:R-:W-:Y:S02]  /*11d0*/  UIMAD.WIDE.U32 UR12, UR46, UR58, URZ ;  /* 0x0000003a2e0c72a5 */ /* 0x000fe4000f8e003f */
[----:B------:R-:W-:Y:S01]  /*11e0*/  UIMAD UR9, UR56, UR58, UR9 ;  /* 0x0000003a380972a4 */ /* 0x000fe2000f8e0209 */
[----:B------:R-:W1:Y:S01]  /*11f0*/  F2I.FTZ.U32.TRUNC.NTZ R3, R2 ;  /* 0x0000000200037305 */ /* 0x000e62000021f000 */
[----:B------:R-:W-:Y:S02]  /*1200*/  UIMAD UR17, UR11, UR12, URZ ;  /* 0x0000000c0b1172a4 */ /* 0x000fe4000f8e023f */
[----:B------:R-:W-:Y:S02]  /*1210*/  UIADD3 UR9, UR13, UR9, URZ ;  /* 0x000000090d097290 */ /* 0x000fe4000fffe03f */
[----:B------:R-:W-:-:S02]  /*1220*/  UIMAD.WIDE.U32 UR14, UR10, UR12, URZ ;  /* 0x0000000c0a0e72a5 */ /* 0x000fc4000f8e003f */
[----:B------:R-:W-:Y:S02]  /*1230*/  UIMAD UR9, UR10, UR9, UR17 ;  /* 0x000000090a0972a4 */ /* 0x000fe4000f8e0211 */
[----:B------:R-:W-:Y:S01]  /*1240*/  UIMAD.WIDE.U32 UR12, UR10, UR5, URZ ;  /* 0x000000050a0c72a5 */ /* 0x000fe2000f8e003f */
[----:B------:R-:W-:Y:S01]  /*1250*/  ULDC UR39, c[0x0][0x2c4] ;  /* 0x0000b10000277ab9 */ /* 0x000fe20000000800 */
[----:B------:R-:W-:Y:S02]  /*1260*/  UIMAD UR17, UR11, UR5, URZ ;  /* 0x000000050b1172a4 */ /* 0x000fe4000f8e023f */
[----:B------:R-:W-:Y:S01]  /*1270*/  UIADD3 UR48, UR15, UR9, URZ ;  /* 0x000000090f307290 */ /* 0x000fe2000fffe03f */
[----:B-1----:R-:W-:Y:S01]  /*1280*/  IMAD.MOV R0, RZ, RZ, -R3 ;  /* 0x000000ffff007224 */ /* 0x002fe200078e0a03 */
[----:B------:R-:W-:Y:S01]  /*1290*/  USEL UR55, UR14, UR12, !UP1 ;  /* 0x0000000c0e377287 */ /* 0x000fe2000c800000 */
[----:B------:R-:W-:Y:S01]  /*12a0*/  IMAD.MOV.U32 R2, RZ, RZ, RZ ;  /* 0x000000ffff027224 */ /* 0x000fe200078e00ff */
[----:B------:R-:W-:Y:S01]  /*12b0*/  @UP3 UIMAD UR9, UR46, UR39, URZ ;  /* 0x000000272e0932a4 */ /* 0x000fe2000f8e023f */
[----:B------:R-:W-:Y:S01]  /*12c0*/  IMAD R0, R0, R5, RZ ;  /* 0x0000000500007224 */ /* 0x000fe200078e02ff */
[----:B------:R-:W-:-:S02]  /*12d0*/  ULOP3.LUT UR12, UR37, 0xffffffc0, URZ, 0xc0, !UPT ;  /* 0xffffffc0250c7892 */ /* 0x000fc4000f8ec03f */
[----:B------:R-:W-:Y:S01]  /*12e0*/  UISETP.NE.AND UP0, UPT, UR30, -0x1, UPT ;  /* 0xffffffff1e00788c */ /* 0x000fe2000bf05270 */
[----:B------:R-:W-:Y:S01]  /*12f0*/  IMAD.HI.U32 R0, R3, R0, R2 ;  /* 0x0000000003007227 */ /* 0x000fe200078e0002 */
[----:B------:R-:W-:Y:S01]  /*1300*/  MOV R2, R4 ;  /* 0x0000000400027202 */ /* 0x000fe20000000f00 */
[----:B------:R-:W-:Y:S02]  /*1310*/  UIMAD UR26, UR5, UR23, URZ ;  /* 0x00000017051a72a4 */ /* 0x000fe4000f8e023f */
[----:B------:R-:W-:Y:S02]  /*1320*/  @UP1 UIADD3 UR48, UR13, UR17, URZ ;  /* 0x000000110d301290 */ /* 0x000fe4000fffe03f */
[----:B------:R-:W-:Y:S01]  /*1330*/  IMAD.HI.U32 R0, R0, R2, RZ ;  /* 0x0000000200007227 */ /* 0x000fe200078e00ff */
[----:B------:R-:W-:Y:S02]  /*1340*/  @UP3 USEL UR17, UR9, UR5, !UP1 ;  /* 0x0000000509113287 */ /* 0x000fe4000c800000 */
[----:B------:R-:W-:Y:S01]  /*1350*/  UIADD3 UR9, UR12, -0x40, URZ ;  /* 0xffffffc00c097890 */ /* 0x000fe2000fffe03f */
[----:B------:R-:W-:Y:S01]  /*1360*/  IMAD.MOV R3, RZ, RZ, -R0 ;  /* 0x000000ffff037224 */ /* 0x000fe200078e0a00 */
[----:B------:R-:W-:Y:S01]  /*1370*/  @UP3 ULDC UR24, c[0x0][0x2e4] ;  /* 0x0000b90000183ab9 */ /* 0x000fe20000000800 */
[----:B------:R-:W-:-:S02]  /*1380*/  @UP1 UIADD3 UR45, UR25, UR26, URZ ;  /* 0x0000001a192d1290 */ /* 0x000fc4000fffe03f */
[C---:B------:R-:W-:Y:S01]  /*1390*/  IMAD R2, R5.reuse, R3, R2 ;  /* 0x0000000305027224 */ /* 0x040fe200078e0202 */
[----:B------:R-:W-:Y:S02]  /*13a0*/  @!UP3 UIMAD UR13, UR46, UR60, UR57 ;  /* 0x0000003c2e0db2a4 */ /* 0x000fe4000f8e0239 */
[----:B------:R-:W-:Y:S02]  /*13b0*/  @UP3 UIMAD UR26, UR57, UR24, UR17 ;  /* 0x00000018391a32a4 */ /* 0x000fe4000f8e0211 */
[----:B------:R-:W-:Y:S01]  /*13c0*/  ISETP.GT.U32.AND P1, PT, R5, R2, PT ;  /* 0x000000020500720c */ /* 0x000fe20003f24070 */
[----:B------:R-:W-:Y:S02]  /*13d0*/  USHF.R.S32.HI UR24, URZ, 0x1f, UR9 ;  /* 0x0000001f3f187899 */ /* 0x000fe40008011409 */
[----:B------:R-:W-:Y:S02]  /*13e0*/  UIADD3 UR12, UP2, UR9, UR34, URZ ;  /* 0x00000022090c7290 */ /* 0x000fe4000ff5e03f */
[----:B------:R-:W-:Y:S01]  /*13f0*/  @!UP3 UIMAD UR26, UR13, UR39, URZ ;  /* 0x000000270d1ab2a4 */ /* 0x000fe2000f8e023f */
[----:B------:R-:W-:Y:S01]  /*1400*/  ULDC.U8 UR19, c[0x0][0x480] ;  /* 0x0001200000137ab9 */ /* 0x000fe20000000000 */
[----:B------:R-:W-:-:S02]  /*1410*/  UIADD3.X UR13, UR24, UR35, URZ, UP2, !UPT ;  /* 0x00000023180d7290 */ /* 0x000fc400097fe43f */
[----:B------:R-:W-:Y:S02]  /*1420*/  UIMAD UR11, UR11, UR12, URZ ;  /* 0x0000000c0b0b72a4 */ /* 0x000fe4000f8e023f */
[----:B------:R-:W-:Y:S02]  /*1430*/  @UP0 UIADD3 UR29, UR16, UR30, URZ ;  /* 0x0000001e101d0290 */ /* 0x000fe4000fffe03f */
[----:B------:R-:W-:Y:S01]  /*1440*/  @!P1 IMAD.IADD R2, R2, 0x1, -R5 ;  /* 0x0000000102029824 */ /* 0x000fe200078e0a05 */
[----:B------:R-:W-:Y:S01]  /*1450*/  @!P1 IADD3 R0, R0, 0x1, RZ ;  /* 0x0000000100009810 */ /* 0x000fe20007ffe0ff */
[----:B------:R-:W-:Y:S01]  /*1460*/  @UP0 UIADD3 UR27, UR16, UR30, URZ ;  /* 0x0000001e101b0290 */ /* 0x000fe2000fffe03f */
[----:B------:R-:W-:Y:S01]  /*1470*/  PLOP3.LUT P1, PT, PT, PT, UP0, 0x80, 0x0 ;  /* 0x000000000000781c */ /* 0x000fe20003f2f008 */
[----:B------:R-:W-:Y:S01]  /*1480*/  UISETP.NE.AND UP4, UPT, UR19, URZ, UPT ;  /* 0x0000003f1300728c */ /* 0x000fe2000bf85270 */
        /* <DEDUP_REMOVED lines=15> */
[----:B------:R-:W-:Y:S02]  /*1580*/  USEL UR52, UR49, URZ, UP4 ;  /* 0x0000003f31347287 */ /* 0x000fe4000a000000 */
[----:B------:R-:W-:Y:S01]  /*1590*/  USHF.R.S32.HI UR44, URZ, 0x1f, UR31 ;  /* 0x0000001f3f2c7899 */ /* 0x000fe2000801141f */
[----:B------:R-:W-:Y:S01]  /*15a0*/  @!P2 IADD3 R16, -R16, RZ, RZ ;  /* 0x000000ff1010a210 */ /* 0x000fe20007ffe1ff */
[----:B------:R-:W-:Y:S01]  /*15b0*/  @!UP1 UIADD3 UR47, UR41, UR33, URZ ;  /* 0x00000021292f9290 */ /* 0x000fe2000fffe03f */
        /* <DEDUP_REMOVED lines=21> */
.L_x_1401:
        /* <DEDUP_REMOVED lines=13> */
.L_x_1402:
        /* <DEDUP_REMOVED lines=11> */
.L_x_1403:
[----:B------:R-:W-:-:S04]  /*1890*/  UIMAD UR5, UR46, UR60, UR57 ;  /* 0x0000003c2e0572a4 */ /* 0x000fc8000f8e0239 */
[----:B------:R-:W-:-:S12]  /*18a0*/  UIMAD UR5, UR5, UR58, URZ ;  /* 0x0000003a050572a4 */ /* 0x000fd8000f8e023f */
.L_x_1404:
[----:B------:R-:W1:Y:S01]  /*18b0*/  S2R R27, SR_TID.X ;  /* 0x00000000001b7919 */ /* 0x000e620000002100 */
[----:B------:R-:W2:Y:S01]  /*18c0*/  LDC.64 R4, c[0x0][0x420] ;  /* 0x00010800ff047b82 */ /* 0x000ea20000000a00 */
[----:B------:R-:W-:Y:S01]  /*18d0*/  SHF.R.S32.HI R237, RZ, 0x1f, R236 ;  /* 0x0000001fffed7819 */ /* 0x000fe200000114ec */
[----:B------:R-:W-:Y:S01]  /*18e0*/  USHF.R.S32.HI UR32, URZ, 0x1f, UR57 ;  /* 0x0000001f3f207899 */ /* 0x000fe20008011439 */
[----:B------:R-:W-:Y:S01]  /*18f0*/  BSSY B1, `(.L_x_1400) ;  /* 0x0000a24000017945 */ /* 0x000fe20003800000 */
[----:B------:R-:W-:Y:S02]  /*1900*/  UIADD3 UR27, UR9, UR5, URZ ;  /* 0x00000005091b7290 */ /* 0x000fe4000fffe03f */
[----:B------:R-:W-:Y:S01]  /*1910*/  UIMAD UR14, UR61, UR60, URZ ;  /* 0x0000003c3d0e72a4 */ /* 0x000fe2000f8e023f */
[----:B------:R-:W-:Y:S01]  /*1920*/  ULDC.64 UR12, c[0x0][0x258] ;  /* 0x00009600000c7ab9 */ /* 0x000fe20000000a00 */
[----:B------:R-:W-:Y:S02]  /*1930*/  UIADD3 UR26, UR9, UR26, URZ ;  /* 0x0000001a091a7290 */ /* 0x000fe4000fffe03f */
[----:B------:R-:W-:Y:S01]  /*1940*/  UISETP.GE.AND UP2, UPT, UR36, 0x1, UPT ;  /* 0x000000012400788c */ /* 0x000fe2000bf46270 */
        /* <DEDUP_REMOVED lines=25> */
[----:B------:R-:W-:Y:S01]  /*1ae0*/  UIMAD UR9, UR32, UR12, URZ ;  /* 0x0000000c200972a4 */ /* 0x000fe2000f8e023f */
[----:B------:R-:W-:Y:S01]  /*1af0*/  IMAD.U32 R0, RZ, RZ, UR10 ;  /* 0x0000000aff007e24 */ /* 0x000fe2000f8e00ff */
[----:B------:R-:W-:Y:S01]  /*1b00*/  PLOP3.LUT P0, PT, PT, PT, UP2, 0x80, 0x0 ;  /* 0x000000000000781c */ /* 0x000fe20003f0f028 */
[----:B------:R-:W-:Y:S01]  /*1b10*/  IMAD.IADD R7, R7, 0x1, R3 ;  /* 0x0000000107077824 */ /* 0x000fe200078e0203 */
[----:B------:R-:W-:Y:S01]  /*1b20*/  LOP3.LUT R3, R10, 0xffffffe0, RZ, 0xc0, !PT ;  /* 0xffffffe00a037812 */ /* 0x000fe200078ec0ff */
[----:B------:R-:W-:Y:S01]  /*1b30*/  UIMAD UR13, UR57, UR13, UR9 ;  /* 0x0000000d390d72a4 */ /* 0x000fe2000f8e0209 */
[----:B------:R-:W-:Y:S01]  /*1b40*/  IMAD.WIDE.U32 R6, R0, UR57, R6 ;  /* 0x0000003900067c25 */ /* 0x000fe2000f8e0006 */
[----:B------:R-:W-:Y:S01]  /*1b50*/  USHF.R.S32.HI UR9, URZ, 0x1f, UR5 ;  /* 0x0000001f3f097899 */ /* 0x000fe20008011405 */
[----:B------:R-:W-:Y:S01]  /*1b60*/  SHF.R.S32.HI R0, RZ, 0x5, R10 ;  /* 0x00000005ff007819 */ /* 0x000fe2000001140a */
[----:B------:R-:W-:Y:S01]  /*1b70*/  UIADD3 UR5, UP1, UP0, UR38, UR5, UR50 ;  /* 0x0000000526057290 */ /* 0x000fe2000f83e032 */
[----:B------:R-:W-:Y:S01]  /*1b80*/  IMAD.IADD R3, R27, 0x1, -R3 ;  /* 0x000000011b037824 */ /* 0x000fe200078e0a03 */
[----:B------:R-:W-:Y:S01]  /*1b90*/  ULDC.64 UR32, c[0x0][0x400] ;  /* 0x0001000000207ab9 */ /* 0x000fe20000000a00 */
[----:B------:R-:W-:Y:S01]  /*1ba0*/  IMAD.U32 R10, RZ, RZ, UR12 ;  /* 0x0000000cff0a7e24 */ /* 0x000fe2000f8e00ff */
[----:B------:R-:W-:Y:S01]  /*1bb0*/  UIADD3.X UR9, UR49, UR9, UR53, UP1, UP0 ;  /* 0x0000000931097290 */ /* 0x000fe20008fe0435 */
[----:B------:R-:W-:Y:S01]  /*1bc0*/  IMAD R11, R0, UR14, R3 ;  /* 0x0000000e000b7c24 */ /* 0x000fe2000f8e0203 */
[----:B------:R-:W-:Y:S01]  /*1bd0*/  UIADD3 UR12, UP1, UP0, UR51, UR5, UR55 ;  /* 0x00000005330c7290 */ /* 0x000fe2000f83e037 */
[----:B------:R-:W-:Y:S01]  /*1be0*/  IMAD R0, R26, R4, RZ ;  /* 0x000000041a007224 */ /* 0x000fe200078e02ff */
[----:B------:R-:W-:Y:S01]  /*1bf0*/  ULDC.64 UR10, c[0x0][0x210] ;  /* 0x00008400000a7ab9 */ /* 0x000fe20000000a00 */
[----:B------:R-:W-:Y:S01]  /*1c00*/  VIADD R7, R7, UR15 ;  /* 0x0000000f07077c36 */ /* 0x000fe20008000000 */
[----:B------:R-:W-:Y:S01]  /*1c10*/  UIADD3.X UR5, UR52, UR9, UR48, UP1, UP0 ;  /* 0x0000000934057290 */ /* 0x000fe20008fe0430 */
[----:B------:R-:W-:Y:S01]  /*1c20*/  IMAD R3, R2, R5, R0 ;  /* 0x0000000502037224 */ /* 0x000fe200078e0200 */
[----:B------:R-:W-:Y:S01]  /*1c30*/  IADD3 R0, P2, R11, UR12, RZ ;  /* 0x0000000c0b007c10 */ /* 0x000fe2000ff5e0ff */
[----:B------:R-:W-:Y:S01]  /*1c40*/  IMAD.WIDE.U32 R8, R10, UR57, R8 ;  /* 0x000000390a087c25 */ /* 0x000fe2000f8e0008 */
[----:B------:R-:W-:-:S02]  /*1c50*/  UIMAD.WIDE UR14, UR26, 0x4, UR40 ;  /* 0x000000041a0e78a5 */ /* 0x000fc4000f8e0228 */
[----:B------:R-:W-:Y:S01]  /*1c60*/  LEA R222, P1, R0, UR32, 0x2 ;  /* 0x0000002000de7c11 */ /* 0x000fe2000f8210ff */
[----:B------:R-:W-:Y:S01]  /*1c70*/  IMAD.WIDE.U32 R6, R2, R4, R6 ;  /* 0x0000000402067225 */ /* 0x000fe200078e0006 */
[----:B------:R-:W-:Y:S01]  /*1c80*/  LEA.HI.X.SX32 R14, R11, UR5, 0x1, P2 ;  /* 0x000000050b0e7c11 */ /* 0x000fe200090f0eff */
[----:B------:R-:W-:Y:S01]  /*1c90*/  UIMAD.WIDE UR26, UR27, 0x4, UR42 ;  /* 0x000000041b1a78a5 */ /* 0x000fe2000f8e022a */
[----:B------:R-:W-:Y:S01]  /*1ca0*/  LEA R12, P4, R8, UR10, 0x1 ;  /* 0x0000000a080c7c11 */ /* 0x000fe2000f8808ff */
[----:B------:R-:W-:Y:S01]  /*1cb0*/  IMAD.IADD R3, R7, 0x1, R3 ;  /* 0x0000000107037824 */ /* 0x000fe200078e0203 */
[----:B------:R-:W-:Y:S01]  /*1cc0*/  LEA R10, P3, R6, UR24, 0x1 ;  /* 0x00000018060a7c11 */ /* 0x000fe2000f8608ff */
[----:B------:R-:W-:Y:S01]  /*1cd0*/  VIADD R15, R9, UR13 ;  /* 0x0000000d090f7c36 */ /* 0x000fe20008000000 */
[----:B------:R-:W-:Y:S02]  /*1ce0*/  LEA.HI.X R223, R0, UR33, R14, 0x2, P1 ;  /* 0x0000002100df7c11 */ /* 0x000fe400088f140e */
[----:B------:R-:W-:-:S02]  /*1cf0*/  LEA.HI.X R11, R6, UR25, R3, 0x1, P3 ;  /* 0x00000019060b7c11 */ /* 0x000fc400098f0c03 */
[----:B------:R-:W-:Y:S01]  /*1d00*/  LEA.HI.X R13, R8, UR11, R15, 0x1, P4 ;  /* 0x0000000b080d7c11 */ /* 0x000fe2000a0f0c0f */
[----:B------:R-:W-:Y:S06]  /*1d10*/  @!P0 BRA `(.L_x_1405) ;  /* 0x0000008c00e48947 */ /* 0x000fec0003800000 */
[----:B------:R-:W2:Y:S01]  /*1d20*/  LDL R20, [R1+0x20] ;  /* 0x0000200001147983 */ /* 0x000ea20000100800 */
[----:B------:R-:W-:Y:S01]  /*1d30*/  PLOP3.LUT P0, PT, PT, PT, UP4, 0x80, 0x0 ;  /* 0x000000000000781c */ /* 0x000fe20003f0f048 */
[----:B------:R-:W-:Y:S01]  /*1d40*/  UMOV UR9, UR37 ;  /* 0x0000002500097c82 */ /* 0x000fe20008000000 */
[----:B------:R-:W-:Y:S01]  /*1d50*/  IMAD.MOV.U32 R18, RZ, RZ, R10 ;  /* 0x000000ffff127224 */ /* 0x000fe200078e000a */
[----:B------:R-:W-:Y:S01]  /*1d60*/  UIMAD UR5, UR9, -0x40, UR36 ;  /* 0xffffffc0090578a4 */ /* 0x000fe2000f8e0224 */
[----:B------:R-:W-:Y:S01]  /*1d70*/  IMAD.MOV.U32 R19, RZ, RZ, R11 ;  /* 0x000000ffff137224 */ /* 0x000fe200078e000b */
[----:B------:R-:W-:Y:S01]  /*1d80*/  UMOV UR12, UR15 ;  /* 0x0000000f000c7c82 */ /* 0x000fe20008000000 */
[----:B------:R-:W-:Y:S01]  /*1d90*/  UMOV UR15, UR26 ;  /* 0x0000001a000f7c82 */ /* 0x000fe20008000000 */
[----:B------:R-:W-:Y:S01]  /*1da0*/  ULEA.HI UR26, UR9, UR9, URZ, 0x1 ;  /* 0x00000009091a7291 */ /* 0x000fe2000f8f083f */
[C---:B------:R-:W-:Y:S01]  /*1db0*/  VIADD R23, R2.reuse, 0x20 ;  /* 0x0000002002177836 */ /* 0x040fe20000000000 */
[----:B------:R-:W-:Y:S01]  /*1dc0*/  ISETP.GE.AND P4, PT, R2, UR5, PT ;  /* 0x0000000502007c0c */ /* 0x000fe2000bf86270 */
[----:B------:R1:W-:Y:S01]  /*1dd0*/  STL.64 [R1+0x8], R18 ;  /* 0x0000081201007387 */ /* 0x0003e20000100a00 */
[----:B------:R-:W-:Y:S01]  /*1de0*/  ULOP3.LUT UR26, UR26, 0xfffffffe, URZ, 0xc0, !UPT ;  /* 0xfffffffe1a1a7892 */ /* 0x000fe2000f8ec03f */
[----:B------:R-:W-:Y:S01]  /*1df0*/  BSSY B0, `(.L_x_1406) ;  /* 0x000001a000007945 */ /* 0x000fe20003800000 */
[----:B------:R-:W-:Y:S01]  /*1e00*/  UMOV UR13, UR14 ;  /* 0x0000000e000d7c82 */ /* 0x000fe20008000000 */
[----:B------:R-:W-:Y:S01]  /*1e10*/  UMOV UR14, UR27 ;  /* 0x0000001b000e7c82 */ /* 0x000fe20008000000 */
[----:B------:R-:W-:Y:S01]  /*1e20*/  UIADD3 UR26, UR9, -UR26, URZ ;  /* 0x8000001a091a7290 */ /* 0x000fe2000fffe03f */
[----:B------:R-:W-:Y:S01]  /*1e30*/  @P0 BAR.SYNC.DEFER_BLOCKING 0x0 ;  /* 0x0000000000000b1d */ /* 0x000fe20000010000 */
[----:B------:R-:W-:Y:S01]  /*1e40*/  ISETP.GE.AND P3, PT, R23, UR5, PT ;  /* 0x0000000517007c0c */ /* 0x000fe2000bf66270 */
[----:B------:R-:W-:Y:S01]  /*1e50*/  VIADD R14, R236, 0x40 ;  /* 0x00000040ec0e7836 */ /* 0x000fe20000000000 */
[----:B------:R-:W-:Y:S01]  /*1e60*/  UISETP.NE.AND UP0, UPT, UR26, 0x1, UPT ;  /* 0x000000011a00788c */ /* 0x000fe2000bf05270 */
[----:B--2---:R-:W-:-:S05]  /*1e70*/  LEA R0, R20, UR4, 0x1 ;  /* 0x0000000414007c11 */ /* 0x004fca000f8e08ff */
        /* <DEDUP_REMOVED lines=17> */
.L_x_1407:
[----:B------:R-:W-:Y:S05]  /*1f90*/  BSYNC B0 ;  /* 0x0000000000007941 */ /* 0x000fea0003800000 */
.L_x_1406:
[----:B------:R4:W-:Y:S01]  /*1fa0*/  @P3 STS.128 [R0+0x9000], RZ ;  /* 0x009000ff00003388 */ /* 0x0009e20000000c00 */
[----:B------:R-:W-:Y:S01]  /*1fb0*/  VIADD R10, R20, 0x2000 ;  /* 0x00002000140a7836 */ /* 0x000fe20000000000 */
[----:B------:R-:W-:Y:S01]  /*1fc0*/  PLOP3.LUT P1, PT, PT, PT, UP0, 0x80, 0x0 ;  /* 0x000000000000781c */ /* 0x000fe20003f2f008 */
[----:B------:R-:W-:Y:S01]  /*1fd0*/  BSSY B0, `(.L_x_1408) ;  /* 0x0000019000007945 */ /* 0x000fe20003800000 */
[----:B------:R4:W-:Y:S02]  /*1fe0*/  @P3 STS.128 [R0+0xb000], RZ ;  /* 0x00b000ff00003388 */ /* 0x0009e40000000c00 */
[----:B------:R-:W-:Y:S02]  /*1ff0*/  SEL R221, R10, R20, !P1 ;  /* 0x000000140add7207 */ /* 0x000fe40004800000 */
[----:B------:R4:W-:Y:S01]  /*2000*/  STL.64 [R1], R12 ;  /* 0x0000000c01007387 */ /* 0x0009e20000100a00 */
[----:B------:R-:W-:Y:S06]  /*2010*/  @P3 BRA `(.L_x_1409) ;  /* 0x0000000000503947 */ /* 0x000fec0003800000 */
        /* <DEDUP_REMOVED lines=20> */
.L_x_1409:
[----:B------:R-:W-:Y:S05]  /*2160*/  BSYNC B0 ;  /* 0x0000000000007941 */ /* 0x000fea0003800000 */
.L_x_1408:
        /* <DEDUP_REMOVED lines=12> */
.L_x_1411:
        /* <DEDUP_REMOVED lines=20> */
.L_x_1412:
[----:B------:R-:W-:Y:S05]  /*2370*/  BSYNC B0 ;  /* 0x0000000000007941 */ /* 0x000fea0003800000 */
.L_x_1410:
        /* <DEDUP_REMOVED lines=13> */
.L_x_1414:
        /* <DEDUP_REMOVED lines=29> */
.L_x_1415:
[----:B------:R-:W-:Y:S05]  /*2620*/  BSYNC B0 ;  /* 0x0000000000007941 */ /* 0x000fea0003800000 */
.L_x_1413:
[----:B------:R-:W5:Y:S01]  /*2630*/  LDL R29, [R1+0x48] ;  /* 0x00004800011d7983 */ /* 0x000f620000100800 */
[----:B------:R-:W-:Y:S01]  /*2640*/  UIMAD UR10, UR44, UR18, URZ ;  /* 0x000000122c0a72a4 */ /* 0x000fe2000f8e023f */
[----:B-1----:R-:W-:Y:S01]  /*2650*/  IMAD.U32 R4, RZ, RZ, UR18 ;  /* 0x00000012ff047e24 */ /* 0x002fe2000f8e00ff */
[----:B------:R-:W-:Y:S01]  /*2660*/  ULDC.64 UR22, c[0x0][0x260] ;  /* 0x0000980000167ab9 */ /* 0x000fe20000000a00 */
[----:B------:R-:W-:Y:S01]  /*2670*/  BSSY B0, `(.L_x_1416) ;  /* 0x000003c000007945 */ /* 0x000fe20003800000 */
[----:B------:R-:W-:Y:S01]  /*2680*/  UIMAD UR11, UR31, UR19, UR10 ;  /* 0x000000131f0b72a4 */ /* 0x000fe2000f8e020a */
[----:B------:R-:W-:Y:S01]  /*2690*/  IMAD.WIDE.U32 R4, R4, UR31, R236 ;  /* 0x0000001f04047c25 */ /* 0x000fe2000f8e00ec */
[----:B------:R-:W-:-:S04]  /*26a0*/  UIMAD UR10, UR28, -0x80, UR8 ;  /* 0xffffff801c0a78a4 */ /* 0x000fc8000f8e0208 */
[----:B------:R-:W-:Y:S01]  /*26b0*/  IMAD.U32 R9, RZ, RZ, UR11 ;  /* 0x0000000bff097e24 */ /* 0x000fe2000f8e00ff */
[----:B------:R-:W-:Y:S02]  /*26c0*/  IADD3 R6, P0, R4, UR17, RZ ;  /* 0x0000001104067c10 */ /* 0x000fe4000ff1e0ff */
[----:B------:R-:W-:-:S13]  /*26d0*/  ISETP.GE.AND P5, PT, R2, UR10, PT ;  /* 0x0000000a02007c0c */ /* 0x000fda000bfa6270 */
[----:B------:R1:W-:Y:S04]  /*26e0*/  @P5 STS.128 [R0+0xc000], RZ ;  /* 0x00c000ff00005388 */ /* 0x0003e80000000c00 */
[----:B------:R1:W-:Y:S01]  /*26f0*/  @P5 STS.128 [R0+0x10000], RZ ;  /* 0x010000ff00005388 */ /* 0x0003e20000000c00 */
[C---:B-----5:R-:W-:Y:S01]  /*2700*/  VIADD R3, R29.reuse, 0x28 ;  /* 0x000000281d037836 */ /* 0x060fe20000000000 */
[----:B------:R-:W-:Y:S01]  /*2710*/  SHF.R.S32.HI R25, RZ, 0x1f, R29 ;  /* 0x0000001fff197819 */ /* 0x000fe2000001141d */
[C---:B------:R-:W-:Y:S02]  /*2720*/  VIADD R7, R29.reuse, 0x20 ;  /* 0x000000201d077836 */ /* 0x040fe40000000000 */
[----:B------:R-:W-:Y:S01]  /*2730*/  VIADD R8, R29, 0x8 ;  /* 0x000000081d087836 */ /* 0x000fe20000000000 */
[----:B------:R-:W-:-:S02]  /*2740*/  ISETP.GE.AND P2, PT, R3, UR5, PT ;  /* 0x0000000503007c0c */ /* 0x000fc4000bf46270 */
[----:B------:R-:W-:Y:S02]  /*2750*/  ISETP.GE.AND P3, PT, R7, UR5, PT ;  /* 0x0000000507007c0c */ /* 0x000fe4000bf66270 */
[----:B------:R-:W-:Y:S01]  /*2760*/  ISETP.GE.AND P4, PT, R8, UR5, PT ;  /* 0x0000000508007c0c */ /* 0x000fe2000bf86270 */
[----:B------:R-:W-:Y:S01]  /*2770*/  IMAD.SHL.U32 R8, R29, 0x4, RZ ;  /* 0x000000041d087824 */ /* 0x000fe200078e00ff */
[----:B------:R-:W-:Y:S01]  /*2780*/  IADD3.X R7, R5, UR29, R9, P0, !PT ;  /* 0x0000001d05077c10 */ /* 0x000fe200087fe409 */
[----:B------:R-:W-:Y:S01]  /*2790*/  IMAD R5, R17, UR22, RZ ;  /* 0x0000001611057c24 */ /* 0x000fe2000f8e02ff */
[----:B------:R-:W-:Y:S02]  /*27a0*/  SHF.R.S32.HI R4, RZ, 0x1f, R3 ;  /* 0x0000001fff047819 */ /* 0x000fe40000011403 */
[----:B------:R-:W-:Y:S01]  /*27b0*/  P2R R24, PR, RZ, 0x4 ;  /* 0x00000004ff187803 */ /* 0x000fe20000000000 */
[----:B------:R-:W-:Y:S01]  /*27c0*/  IMAD.WIDE.U32 R6, R16, UR22, R6 ;  /* 0x0000001610067c25 */ /* 0x000fe2000f8e0006 */
[----:B------:R-:W-:-:S02]  /*27d0*/  P2R R22, PR, RZ, 0x10 ;  /* 0x00000010ff167803 */ /* 0x000fc40000000000 */
[C---:B------:R-:W-:Y:S02]  /*27e0*/  @!P2 LEA R20, P0, R3.reuse, UR13, 0x2 ;  /* 0x0000000d0314ac11 */ /* 0x040fe4000f8010ff */
[----:B------:R-:W-:Y:S02]  /*27f0*/  P2R R15, PR, RZ, 0x8 ;  /* 0x00000008ff0f7803 */ /* 0x000fe40000000000 */
[----:B------:R-:W-:Y:S01]  /*2800*/  @!P2 LEA.HI.X R21, R3, UR12, R4, 0x2, P0 ;  /* 0x0000000c0315ac11 */ /* 0x000fe200080f1404 */
[----:B------:R-:W-:Y:S01]  /*2810*/  IMAD R3, R16, UR23, R5 ;  /* 0x0000001710037c24 */ /* 0x000fe2000f8e0205 */
[----:B--23--:R-:W-:Y:S02]  /*2820*/  IADD3 R18, P0, R8, UR13, RZ ;  /* 0x0000000d08127c10 */ /* 0x00cfe4000ff1e0ff */
[----:B------:R-:W-:Y:S01]  /*2830*/  SHF.L.U64.HI R4, R29, 0x2, R25 ;  /* 0x000000021d047819 */ /* 0x000fe20000010219 */
[----:B------:R-:W-:-:S03]  /*2840*/  IMAD.IADD R10, R7, 0x1, R3 ;  /* 0x00000001070a7824 */ /* 0x000fc600078e0203 */
[----:B------:R-:W-:Y:S02]  /*2850*/  IADD3.X R19, R4, UR12, RZ, P0, !PT ;  /* 0x0000000c04137c10 */ /* 0x000fe400087fe4ff */
[----:B------:R-:W-:-:S04]  /*2860*/  ISETP.GE.AND P0, PT, R29, UR5, PT ;  /* 0x000000051d007c0c */ /* 0x000fc8000bf06270 */
[----:B------:R-:W-:Y:S01]  /*2870*/  P2R R11, PR, RZ, 0x1 ;  /* 0x00000001ff0b7803 */ /* 0x000fe20000000000 */
[----:B-1----:R-:W-:Y:S08]  /*2880*/  @P5 BRA `(.L_x_1417) ;  /* 0x0000000000685947 */ /* 0x002ff00003800000 */
        /* <DEDUP_REMOVED lines=26> */
.L_x_1417:
[----:B------:R-:W-:Y:S05]  /*2a30*/  BSYNC B0 ;  /* 0x0000000000007941 */ /* 0x000fea0003800000 */
.L_x_1416:
        /* <DEDUP_REMOVED lines=10> */
[----:B-12---:R-:W-:Y:S02]  /*2ae0*/  IMAD R8, R4, UR18, RZ ;  /* 0x0000001204087c24 */ /* 0x006fe4000f8e02ff */
[----:B------:R-:W-:-:S04]  /*2af0*/  IMAD.MOV.U32 R4, RZ, RZ, R6 ;  /* 0x000000ffff047224 */ /* 0x000fc800078e0006 */
[----:B------:R-:W-:-:S04]  /*2b00*/  IMAD.WIDE.U32 R4, R3, UR18, R4 ;  /* 0x0000001203047c25 */ /* 0x000fc8000f8e0004 */
[----:B----4-:R-:W1:Y:S01]  /*2b10*/  @!P0 LDC.64 R12, c[0x0][0x218] ;  /* 0x00008600ff0c8b82 */ /* 0x010e620000000a00 */
        /* <DEDUP_REMOVED lines=19> */
.L_x_1419:
[----:B------:R-:W-:Y:S05]  /*2c50*/  BSYNC B0 ;  /* 0x0000000000007941 */ /* 0x000fea0003800000 */
.L_x_1418:
        /* <DEDUP_REMOVED lines=34> */
.L_x_1421:
[----:B------:R-:W-:Y:S05]  /*2e80*/  BSYNC B0 ;  /* 0x0000000000007941 */ /* 0x000fea0003800000 */
.L_x_1420:
        /* <DEDUP_REMOVED lines=14> */
[----:B-12---:R-:W1:Y:S01]  /*2f70*/  @!P0 LDC.64 R8, c[0x0][0x218] ;  /* 0x00008600ff088b82 */ /* 0x006e620000000a00 */
[----:B------:R-:W-:Y:S01]  /*2f80*/  IMAD.IADD R3, R7, 0x1, R3 ;  /* 0x0000000107037824 */ /* 0x000fe200078e0203 */
        /* <DEDUP_REMOVED lines=17> */
.L_x_1423:
[----:B------:R-:W-:Y:S05]  /*30a0*/  BSYNC B0 ;  /* 0x0000000000007941 */ /* 0x000fea0003800000 */
.L_x_1422:
[----:B------:R-:W-:Y:S01]  /*30b0*/  UIMAD UR5, UR44, UR20, URZ ;  /* 0x000000142c0572a4 */ /* 0x000fe2000f8e023f */
[----:B-12---:R-:W-:Y:S01]  /*30c0*/  MOV R4, UR20 ;  /* 0x0000001400047c02 */ /* 0x006fe20008000f00 */
        /* <DEDUP_REMOVED lines=40> */
.L_x_1425:
[----:B------:R-:W-:Y:S05]  /*3350*/  BSYNC B0 ;  /* 0x0000000000007941 */ /* 0x000fea0003800000 */
.L_x_1424:
        /* <DEDUP_REMOVED lines=32> */
.L_x_1427:
[----:B------:R-:W-:Y:S05]  /*3560*/  BSYNC B0 ;  /* 0x0000000000007941 */ /* 0x000fea0003800000 */
.L_x_1426:
        /* <DEDUP_REMOVED lines=32> */
.L_x_1429:
[----:B------:R-:W-:Y:S05]  /*3770*/  BSYNC B0 ;  /* 0x0000000000007941 */ /* 0x000fea0003800000 */
.L_x_1428:
        /* <DEDUP_REMOVED lines=12> */
[----:B-12---:R-:W1:Y:S01]  /*3840*/  @!P2 LDC.64 R8, c[0x0][0x220] ;  /* 0x00008800ff08ab82 */ /* 0x006e620000000a00 */
        /* <DEDUP_REMOVED lines=19> */
.L_x_1431:
[----:B------:R-:W-:Y:S05]  /*3980*/  BSYNC B0 ;  /* 0x0000000000007941 */ /* 0x000fea0003800000 */
.L_x_1430:
[----:B------:R-:W-:Y:S01]  /*3990*/  ISETP.NE.AND P0, PT, R24, RZ, PT ;  /* 0x000000ff1800720c */ /* 0x000fe20003f05270 */
[----:B-1234-:R-:W-:Y:S01]  /*39a0*/  IMAD.MOV.U32 R0, RZ, RZ, 0x7f800000 ;  /* 0x7f800000ff007424 */ /* 0x01efe200078e00ff */
[----:B------:R-:W-:Y:S01]  /*39b0*/  ISETP.NE.AND P2, PT, R15, RZ, PT ;  /* 0x000000ff0f00720c */ /* 0x000fe20003f45270 */
[----:B------:R-:W-:Y:S01]  /*39c0*/  IMAD.MOV.U32 R2, RZ, RZ, 0x7f800000 ;  /* 0x7f800000ff027424 */ /* 0x000fe200078e00ff */
[----:B------:R-:W-:Y:S01]  /*39d0*/  ISETP.NE.AND P3, PT, R22, RZ, PT ;  /* 0x000000ff1600720c */ /* 0x000fe20003f65270 */
[----:B------:R-:W-:Y:S01]  /*39e0*/  IMAD.MOV.U32 R3, RZ, RZ, 0x7f800000 ;  /* 0x7f800000ff037424 */ /* 0x000fe200078e00ff */
[----:B------:R-:W-:Y:S01]  /*39f0*/  ISETP.NE.AND P4, PT, R11, RZ, PT ;  /* 0x000000ff0b00720c */ /* 0x000fe20003f85270 */
[----:B------:R-:W-:Y:S01]  /*3a00*/  IMAD.MOV.U32 R4, RZ, RZ, 0x7f800000 ;  /* 0x7f800000ff047424 */ /* 0x000fe200078e00ff */
[----:B------:R-:W0:Y:S01]  /*3a10*/  LDGDEPBAR ;  /* 0x00000000000079af */ /* 0x000e220000000000 */
[----:B------:R-:W-:Y:S01]  /*3a20*/  IMAD.MOV.U32 R218, RZ, RZ, 0x20 ;  /* 0x00000020ffda7424 */ /* 0x000fe200078e00ff */
[----:B------:R-:W-:Y:S01]  /*3a30*/  UIADD3 UR5, UR31, 0x80, URZ ;  /* 0x000000801f057890 */ /* 0x000fe2000fffe03f */
[----:B------:R-:W-:Y:S01]  /*3a40*/  IMAD.MOV.U32 R217, RZ, RZ, 0x40 ;  /* 0x00000040ffd97424 */ /* 0x000fe200078e00ff */
[----:B------:R-:W-:Y:S01]  /*3a50*/  CS2R R158, SRZ ;  /* 0x00000000009e7805 */ /* 0x000fe2000001ff00 */
[----:B------:R-:W2:Y:S01]  /*3a60*/  @!P0 LDG.E R0, desc[UR6][R20.64] ;  /* 0x0000000614008981 */ /* 0x000ea2000c1e1900 */
[----:B------:R-:W-:Y:S01]  /*3a70*/  IMAD.MOV.U32 R239, RZ, RZ, R221 ;  /* 0x000000ffffef7224 */ /* 0x000fe200078e00dd */
[----:B------:R-:W-:-:S02]  /*3a80*/  CS2R R156, SRZ ;  /* 0x00000000009c7805 */ /* 0x000fc4000001ff00 */
[----:B------:R-:W-:Y:S01]  /*3a90*/  CS2R R162, SRZ ;  /* 0x0000000000a27805 */ /* 0x000fe2000001ff00 */
[----:B------:R-:W3:Y:S01]  /*3aa0*/  @!P2 LDG.E R2, desc[UR6][R18.64+0x80] ;  /* 0x000080061202a981 */ /* 0x000ee2000c1e1900 */
[----:B------:R-:W-:Y:S02]  /*3ab0*/  CS2R R160, SRZ ;  /* 0x0000000000a07805 */ /* 0x000fe4000001ff00 */
[----:B------:R-:W-:Y:S02]  /*3ac0*/  CS2R R154, SRZ ;  /* 0x00000000009a7805 */ /* 0x000fe4000001ff00 */
[----:B------:R-:W-:Y:S01]  /*3ad0*/  CS2R R152, SRZ ;  /* 0x0000000000987805 */ /* 0x000fe2000001ff00 */
[----:B------:R-:W4:Y:S01]  /*3ae0*/  @!P3 LDG.E R3, desc[UR6][R18.64+0x20] ;  /* 0x000020061203b981 */ /* 0x000f22000c1e1900 */
[----:B------:R-:W-:Y:S02]  /*3af0*/  CS2R R150, SRZ ;  /* 0x0000000000967805 */ /* 0x000fe4000001ff00 */
[----:B------:R-:W-:-:S02]  /*3b00*/  CS2R R148, SRZ ;  /* 0x0000000000947805 */ /* 0x000fc4000001ff00 */
[----:B------:R-:W-:Y:S01]  /*3b10*/  CS2R R142, SRZ ;  /* 0x00000000008e7805 */ /* 0x000fe2000001ff00 */
[----:B------:R-:W5:Y:S01]  /*3b20*/  @!P4 LDG.E R4, desc[UR6][R18.64] ;  /* 0x000000061204c981 */ /* 0x000f62000c1e1900 */
        /* <DEDUP_REMOVED lines=55> */
[----:B------:R-:W-:Y:S01]  /*3ea0*/  UISETP.GE.AND UP0, UPT, UR5, UR8, UPT ;  /* 0x000000080500728c */ /* 0x000fe2000bf06270 */
[----:B------:R-:W-:Y:S01]  /*3eb0*/  ULDC UR17, c[0x0][0x2d0] ;  /* 0x0000b40000117ab9 */ /* 0x000fe20000000800 */
[----:B------:R-:W-:Y:S01]  /*3ec0*/  ULDC UR18, c[0x0][0x2dc] ;  /* 0x0000b70000127ab9 */ /* 0x000fe20000000800 */
[----:B------:R-:W-:Y:S01]  /*3ed0*/  ULDC UR5, c[0x0][0x39c] ;  /* 0x0000e70000057ab9 */ /* 0x000fe20000000800 */
[----:B------:R-:W-:Y:S01]  /*3ee0*/  ULDC UR10, c[0x0][0x2ec] ;  /* 0x0000bb00000a7ab9 */ /* 0x000fe20000000800 */
[----:B--2---:R1:W-:Y:S04]  /*3ef0*/  STL [R1+0x14], R0 ;  /* 0x0000140001007387 */ /* 0x0043e80000100800 */
[----:B---3--:R2:W-:Y:S01]  /*3f00*/  STL [R1+0x10], R2 ;  /* 0x0000100201007387 */ /* 0x0085e20000100800 */
[----:B-1----:R-:W-:-:S04]  /*3f10*/  LEA.HI R0, R28, R27, RZ, 0x4 ;  /* 0x0000001b1c007211 */ /* 0x002fc800078f20ff */
[----:B------:R-:W-:-:S05]  /*3f20*/  LOP3.LUT R0, R0, 0xfffffff0, RZ, 0xc0, !PT ;  /* 0xfffffff000007812 */ /* 0x000fca00078ec0ff */
[----:B------:R-:W-:-:S05]  /*3f30*/  IMAD.IADD R0, R27, 0x1, -R0 ;  /* 0x000000011b007824 */ /* 0x000fca00078e0a00 */
[----:B--2---:R-:W-:-:S04]  /*3f40*/  SHF.R.S32.HI R2, RZ, 0x1f, R0 ;  /* 0x0000001fff027819 */ /* 0x004fc80000011400 */
[----:B------:R-:W-:-:S04]  /*3f50*/  LEA.HI R2, R2, R0, RZ, 0x3 ;  /* 0x0000000002027211 */ /* 0x000fc800078f18ff */
[----:B------:R-:W-:-:S05]  /*3f60*/  LOP3.LUT R2, R2, 0xfffffff8, RZ, 0xc0, !PT ;  /* 0xfffffff802027812 */ /* 0x000fca00078ec0ff */
[----:B------:R-:W-:Y:S01]  /*3f70*/  IMAD.IADD R0, R0, 0x1, -R2 ;  /* 0x0000000100007824 */ /* 0x000fe200078e0a02 */
[----:B----4-:R-:W-:Y:S01]  /*3f80*/  STL [R1+0x1c], R3 ;  /* 0x00001c0301007387 */ /* 0x010fe20000100800 */
[----:B------:R-:W-:-:S03]  /*3f90*/  VIADD R2, R220, 0x2000 ;  /* 0x00002000dc027836 */ /* 0x000fc60000000000 */
[C---:B------:R-:W-:Y:S02]  /*3fa0*/  LOP3.LUT P0, RZ, R0.reuse, 0x2, RZ, 0xc0, !PT ;  /* 0x0000000200ff7812 */ /* 0x040fe4000780c0ff */
[----:B------:R-:W-:Y:S01]  /*3fb0*/  LOP3.LUT P2, RZ, R0, 0x4, RZ, 0xc0, !PT ;  /* 0x0000000400ff7812 */ /* 0x000fe2000784c0ff */
[----:B------:R-:W-:Y:S01]  /*3fc0*/  VIADD R0, R29, 0xffffffc0 ;  /* 0xffffffc01d007836 */ /* 0x000fe20000000000 */
[----:B-----5:R1:W-:Y:S01]  /*3fd0*/  STL [R1+0x18], R4 ;  /* 0x0000180401007387 */ /* 0x0203e20000100800 */
[----:B------:R-:W-:-:S03]  /*3fe0*/  SEL R212, R2, R220, !P1 ;  /* 0x000000dc02d47207 */ /* 0x000fc60004800000 */
[----:B------:R-:W-:-:S04]  /*3ff0*/  SHF.R.S32.HI R2, RZ, 0x1f, R0 ;  /* 0x0000001fff027819 */ /* 0x000fc80000011400 */
[C---:B------:R-:W-:Y:S01]  /*4000*/  SHF.L.U64.HI R2, R0.reuse, 0x2, R2 ;  /* 0x0000000200027819 */ /* 0x040fe20000010202 */
[----:B------:R-:W-:Y:S02]  /*4010*/  IMAD.SHL.U32 R0, R0, 0x4, RZ ;  /* 0x0000000400007824 */ /* 0x000fe400078e00ff */
[----:B-1----:R-:W-:-:S05]  /*4020*/  IMAD.SHL.U32 R4, R29, 0x4, RZ ;  /* 0x000000041d047824 */ /* 0x002fca00078e00ff */
[----:B------:R1:W-:Y:S01]  /*4030*/  STL [R1+0x30], R4 ;  /* 0x0000300401007387 */ /* 0x0003e20000100800 */
[----:B------:R-:W-:Y:S01]  /*4040*/  VIADD R3, R219, 0x2000 ;  /* 0x00002000db037836 */ /* 0x000fe20000000000 */
[----:B-1----:R-:W-:-:S05]  /*4050*/  SHF.L.U64.HI R4, R29, 0x2, R25 ;  /* 0x000000021d047819 */ /* 0x002fca0000010219 */
[----:B------:R1:W-:Y:S04]  /*4060*/  STL [R1+0x2c], R4 ;  /* 0x00002c0401007387 */ /* 0x0003e80000100800 */
[----:B------:R1:W-:Y:S04]  /*4070*/  STL [R1+0x28], R2 ;  /* 0x0000280201007387 */ /* 0x0003e80000100800 */
[----:B------:R1:W-:Y:S01]  /*4080*/  STL [R1+0x24], R0 ;  /* 0x0000240001007387 */ /* 0x0003e20000100800 */
[----:B------:R-:W-:Y:S02]  /*4090*/  SEL R3, R3, R219, !P1 ;  /* 0x000000db03037207 */ /* 0x000fe40004800000 */
[----:B------:R-:W-:-:S02]  /*40a0*/  LEA R212, R212, UR4, 0x1 ;  /* 0x00000004d4d47c11 */ /* 0x000fc4000f8e08ff */
[----:B------:R-:W-:Y:S02]  /*40b0*/  LEA R211, R3, UR4, 0x1 ;  /* 0x0000000403d37c11 */ /* 0x000fe4000f8e08ff */
[----:B------:R-:W-:Y:S02]  /*40c0*/  SEL R218, R218, 0xffffffe0, !P0 ;  /* 0xffffffe0dada7807 */ /* 0x000fe40004000000 */
[----:B------:R-:W-:-:S07]  /*40d0*/  SEL R217, R217, 0xffffffc0, !P2 ;  /* 0xffffffc0d9d97807 */ /* 0x000fce0005000000 */
.L_x_1434:
[----:B------:R-:W0:Y:S01]  /*40e0*/  LDGDEPBAR ;  /* 0x00000000000079af */ /* 0x000e220000000000 */
[C---:B-1----:R-:W-:Y:S01]  /*40f0*/  IADD3 R0, R212.reuse, R218, RZ ;  /* 0x000000dad4007210 */ /* 0x042fe20007ffe0ff */
[----:B------:R-:W-:Y:S01]  /*4100*/  UISETP.GE.AND UP3, UPT, UR9, 0x1, UPT ;  /* 0x000000010900788c */ /* 0x000fe2000bf66270 */
[----:B------:R-:W-:Y:S05]  /*4110*/  IADD3 R3, R212, R217, RZ ;  /* 0x000000d9d4037210 */ /* 0x000fea0007ffe0ff */
[----:B------:R-:W2:Y:S01]  /*4120*/  LDL R206, [R1+0x3c] ;  /* 0x00003c0001ce7983 */ /* 0x000ea20000100800 */
[----:B------:R-:W-:Y:S01]  /*4130*/  PLOP3.LUT P1, PT, PT, PT, UP0, 0x80, 0x0 ;  /* 0x000000000000781c */ /* 0x000fe20003f2f008 */
[----:B------:R-:W-:Y:S01]  /*4140*/  IMAD.IADD R2, R0, 0x1, R217 ;  /* 0x0000000100027824 */ /* 0x000fe200078e02d9 */
[----:B------:R-:W-:Y:S01]  /*4150*/  PLOP3.LUT P0, PT, PT, PT, UP0, 0x80, 0x0 ;  /* 0x000000000000781c */ /* 0x000fe20003f0f008 */
[----:B------:R-:W3:Y:S01]  /*4160*/  LDL R205, [R1+0x18] ;  /* 0x0000180001cd7983 */ /* 0x000ee20000100800 */
[----:B------:R-:W-:Y:S02]  /*4170*/  PLOP3.LUT P5, PT, PT, PT, UP0, 0x80, 0x0 ;  /* 0x000000000000781c */ /* 0x000fe40003faf008 */
[----:B------:R-:W-:Y:S01]  /*4180*/  PLOP3.LUT P6, PT, PT, PT, UP0, 0x80, 0x0 ;  /* 0x000000000000781c */ /* 0x000fe20003fcf008 */
[----:B------:R-:W4:Y:S01]  /*4190*/  LDL R204, [R1+0x1c] ;  /* 0x00001c0001cc7983 */ /* 0x000f220000100800 */
[----:B------:R-:W-:Y:S03]  /*41a0*/  PLOP3.LUT P3, PT, PT, PT, UP0, 0x80, 0x0 ;  /* 0x000000000000781c */ /* 0x000fe60003f6f008 */
[----:B------:R-:W-:Y:S04]  /*41b0*/  STL [R1+0x90], R51 ;  /* 0x0000903301007387 */ /* 0x000fe80000100800 */
        /* <DEDUP_REMOVED lines=14> */
[----:B------:R-:W-:Y:S01]  /*42a0*/  STL [R1+0x54], R36 ;  /* 0x0000542401007387 */ /* 0x000fe20000100800 */
[----:B------:R-:W-:Y:S04]  /*42b0*/  DEPBAR.LE SB0, 0x0 ;  /* 0x000080000000791a */ /* 0x000fe80000000000 */
[----:B------:R-:W-:Y:S06]  /*42c0*/  BAR.SYNC.DEFER_BLOCKING 0x0 ;  /* 0x0000000000007b1d */ /* 0x000fec0000010000 */
[----:B------:R-:W-:Y:S08]  /*42d0*/  LDSM.16.M88.4 R32, [R212] ;  /* 0x00000000d420783b */ /* 0x000ff00000000200 */
[----:B------:R-:W1:Y:S08]  /*42e0*/  LDSM.16.M88.4 R16, [R214+UR4+0xc000] ;  /* 0x00c00004d610783b */ /* 0x000e700008000200 */
[----:B------:R-:W1:Y:S08]  /*42f0*/  LDSM.16.M88.4 R28, [R212+0x1000] ;  /* 0x00100000d41c783b */ /* 0x000e700000000200 */
[----:B------:R-:W1:Y:S08]  /*4300*/  LDSM.16.M88.4 R164, [R214+UR4+0xc800] ;  /* 0x00c80004d6a4783b */ /* 0x000e700008000200 */
[----:B------:R-:W-:Y:S08]  /*4310*/  LDSM.16.M88.4 R168, [R0] ;  /* 0x0000000000a8783b */ /* 0x000ff00000000200 */
[----:B------:R-:W1:Y:S02]  /*4320*/  LDSM.16.M88.4 R172, [R213] ;  /* 0x00000000d5ac783b */ /* 0x000e640000000200 */
[-C--:B-1----:R-:W-:Y:S06]  /*4330*/  HMMA.16816.F32.BF16 R4, R32, R16.reuse, RZ ;  /* 0x000000102004723c */ /* 0x082fec00000418ff */
[----:B------:R-:W1:Y:S01]  /*4340*/  LDSM.16.M88.4 R176, [R0+0x1000] ;  /* 0x0010000000b0783b */ /* 0x000e620000000200 */
[C---:B------:R-:W-:Y:S07]  /*4350*/  HMMA.16816.F32.BF16 R8, R28.reuse, R16, RZ ;  /* 0x000000101c08723c */ /* 0x040fee00000418ff */
[----:B------:R-:W1:Y:S01]  /*4360*/  LDSM.16.M88.4 R180, [R213+0x800] ;  /* 0x00080000d5b4783b */ /* 0x000e620000000200 */
[-C--:B------:R-:W-:Y:S07]  /*4370*/  HMMA.16816.F32.BF16 R12, R28, R18.reuse, RZ ;  /* 0x000000121c0c723c */ /* 0x080fee00000418ff */
[----:B------:R-:W-:Y:S01]  /*4380*/  LDSM.16.M88.4 R184, [R3] ;  /* 0x0000000003b8783b */ /* 0x000fe20000000200 */
[C---:B------:R-:W-:Y:S07]  /*4390*/  HMMA.16816.F32.BF16 R16, R32.reuse, R18, RZ ;  /* 0x000000122010723c */ /* 0x040fee00000418ff */
[----:B------:R-:W1:Y:S01]  /*43a0*/  LDSM.16.M88.4 R188, [R216] ;  /* 0x00000000d8bc783b */ /* 0x000e620000000200 */
[-C--:B------:R-:W-:Y:S06]  /*43b0*/  HMMA.16816.F32.BF16 R20, R32, R164.reuse, RZ ;  /* 0x000000a42014723c */ /* 0x080fec00000418ff */
[C---:B------:R-:W-:Y:S01]  /*43c0*/  HMMA.16816.F32.BF16 R24, R28.reuse, R164, RZ ;  /* 0x000000a41c18723c */ /* 0x040fe200000418ff */
[----:B------:R-:W-:Y:S05]  /*43d0*/  LDSM.16.M88.4 R192, [R216+0x800] ;  /* 0x00080000d8c0783b */ /* 0x000fea0000000200 */
[-C--:B------:R-:W-:Y:S03]  /*43e0*/  HMMA.16816.F32.BF16 R28, R28, R166.reuse, RZ ;  /* 0x000000a61c1c723c */ /* 0x080fe600000418ff */
[----:B------:R-:W-:Y:S03]  /*43f0*/  LDSM.16.M88.4 R196, [R2] ;  /* 0x0000000002c4783b */ /* 0x000fe60000000200 */
[----:B------:R-:W-:Y:S05]  /*4400*/  HMMA.16816.F32.BF16 R32, R32, R166, RZ ;  /* 0x000000a62020723c */ /* 0x000fea00000418ff */
[----:B------:R-:W1:Y:S01]  /*4410*/  LDSM.16.M88.4 R164, [R3+0x1000] ;  /* 0x0010000003a4783b */ /* 0x000e620000000200 */
[-C--:B------:R-:W-:Y:S06]  /*4420*/  HMMA.16816.F32.BF16 R4, R168, R172.reuse, R4 ;  /* 0x000000aca804723c */ /* 0x080fec0000041804 */
[C---:B-1----:R-:W-:Y:S01]  /*4430*/  HMMA.16816.F32.BF16 R8, R176.reuse, R172, R8 ;  /* 0x000000acb008723c */ /* 0x042fe20000041808 */
[----:B------:R-:W1:Y:S05]  /*4440*/  LDSM.16.M88.4 R200, [R215] ;  /* 0x00000000d7c8783b */ /* 0x000e6a0000000200 */
        /* <DEDUP_REMOVED lines=8> */
[----:B------:R-:W1:Y:S03]  /*44d0*/  LDSM.16.M88.4 R168, [R2+0x1000] ;  /* 0x0010000002a8783b */ /* 0x000e660000000200 */
[-C--:B------:R-:W-:Y:S05]  /*44e0*/  HMMA.16816.F32.BF16 R4, R184, R188.reuse, R4 ;  /* 0x000000bcb804723c */ /* 0x080fea0000041804 */
[----:B------:R-:W2:Y:S01]  /*44f0*/  LDSM.16.M88.4 R180, [R214+UR4+0x10000] ;  /* 0x01000004d6b4783b */ /* 0x000ea20008000200 */
        /* <DEDUP_REMOVED lines=8> */
[----:B------:R-:W-:Y:S03]  /*4580*/  HMMA.16816.F32.BF16 R32, R184, R194, R32 ;  /* 0x000000c2b820723c */ /* 0x000fe60000041820 */
[----:B------:R-:W4:Y:S03]  /*4590*/  LDSM.16.M88.4 R184, [R214+UR4+0x10800] ;  /* 0x01080004d6b8783b */ /* 0x000f260008000200 */
[-C--:B-1----:R-:W-:Y:S05]  /*45a0*/  HMMA.16816.F32.BF16 R4, R196, R200.reuse, R4 ;  /* 0x000000c8c404723c */ /* 0x082fea0000041804 */
[----:B------:R-:W1:Y:S01]  /*45b0*/  LDSM.16.M88.4 R192, [R213+0x4000] ;  /* 0x00400000d5c0783b */ /* 0x000e620000000200 */
[C---:B------:R-:W-:Y:S04]  /*45c0*/  HMMA.16816.F32.BF16 R8, R168.reuse, R200, R8 ;  /* 0x000000c8a808723c */ /* 0x040fe80000041808 */
[----:B---3--:R-:W-:Y:S02]  /*45d0*/  FSETP.NEU.FTZ.AND P4, PT, R205, -INF , PT ;  /* 0xff800000cd00780b */ /* 0x008fe40003f9d000 */
[-C--:B------:R-:W-:Y:S06]  /*45e0*/  HMMA.16816.F32.BF16 R12, R168, R202.reuse, R12 ;  /* 0x000000caa80c723c */ /* 0x080fec000004180c */
[C---:B------:R-:W-:Y:S01]  /*45f0*/  HMMA.16816.F32.BF16 R16, R196.reuse, R202, R16 ;  /* 0x000000cac410723c */ /* 0x040fe20000041810 */
[----:B------:R-:W-:Y:S05]  /*4600*/  LDSM.16.M88.4 R200, [R216+0x4000] ;  /* 0x00400000d8c8783b */ /* 0x000fea0000000200 */
[-C--:B------:R-:W-:Y:S06]  /*4610*/  HMMA.16816.F32.BF16 R20, R196, R172.reuse, R20 ;  /* 0x000000acc414723c */ /* 0x080fec0000041814 */
[C---:B------:R-:W-:Y:S06]  /*4620*/  HMMA.16816.F32.BF16 R24, R168.reuse, R172, R24 ;  /* 0x000000aca818723c */ /* 0x040fec0000041818 */
[-C--:B------:R-:W-:Y:S01]  /*4630*/  HMMA.16816.F32.BF16 R28, R168, R174.reuse, R28 ;  /* 0x000000aea81c723c */ /* 0x080fe2000004181c */
[----:B------:R-:W3:Y:S05]  /*4640*/  LDSM.16.M88.4 R168, [R0+0x3000] ;  /* 0x0030000000a8783b */ /* 0x000eea0000000200 */
[----:B------:R-:W-:Y:S03]  /*4650*/  HMMA.16816.F32.BF16 R32, R196, R174, R32 ;  /* 0x000000aec420723c */ /* 0x000fe60000041820 */
[----:B------:R-:W3:Y:S03]  /*4660*/  LDSM.16.M88.4 R172, [R213+0x4800] ;  /* 0x00480000d5ac783b */ /* 0x000ee60000000200 */
[-C--:B--2---:R-:W-:Y:S05]  /*4670*/  HMMA.16816.F32.BF16 R4, R176, R180.reuse, R4 ;  /* 0x000000b4b004723c */ /* 0x084fea0000041804 */
[----:B------:R-:W2:Y:S01]  /*4680*/  LDSM.16.M88.4 R196, [R3+0x2000] ;  /* 0x0020000003c4783b */ /* 0x000ea20000000200 */
[C---:B----4-:R-:W-:Y:S06]  /*4690*/  HMMA.16816.F32.BF16 R8, R164.reuse, R180, R8 ;  /* 0x000000b4a408723c */ /* 0x050fec0000041808 */
[-C--:B------:R-:W-:Y:S06]  /*46a0*/  HMMA.16816.F32.BF16 R12, R164, R182.reuse, R12 ;  /* 0x000000b6a40c723c */ /* 0x080fec000004180c */
[C---:B------:R-:W-:Y:S01]  /*46b0*/  HMMA.16816.F32.BF16 R16, R176.reuse, R182, R16 ;  /* 0x000000b6b010723c */ /* 0x040fe20000041810 */
[----:B------:R-:W-:Y:S05]  /*46c0*/  LDSM.16.M88.4 R180, [R2+0x2000] ;  /* 0x0020000002b4783b */ /* 0x000fea0000000200 */
[-C--:B------:R-:W-:Y:S06]  /*46d0*/  HMMA.16816.F32.BF16 R20, R176, R184.reuse, R20 ;  /* 0x000000b8b014723c */ /* 0x080fec0000041814 */
[C---:B------:R-:W-:Y:S06]  /*46e0*/  HMMA.16816.F32.BF16 R24, R164.reuse, R184, R24 ;  /* 0x000000b8a418723c */ /* 0x040fec0000041818 */
[-C--:B------:R-:W-:Y:S01]  /*46f0*/  HMMA.16816.F32.BF16 R28, R164, R186.reuse, R28 ;  /* 0x000000baa41c723c */ /* 0x080fe2000004181c */
[----:B------:R4:W2:Y:S05]  /*4700*/  LDSM.16.M88.4 R164, [R3+0x3000] ;  /* 0x0030000003a4783b */ /* 0x0008aa0000000200 */
[----:B------:R-:W-:Y:S03]  /*4710*/  HMMA.16816.F32.BF16 R32, R176, R186, R32 ;  /* 0x000000bab020723c */ /* 0x000fe60000041820 */
[----:B------:R-:W2:Y:S03]  /*4720*/  LDSM.16.M88.4 R176, [R216+0x4800] ;  /* 0x00480000d8b0783b */ /* 0x000ea60000000200 */
[-C--:B-1----:R-:W-:Y:S05]  /*4730*/  HMMA.16816.F32.BF16 R4, R188, R192.reuse, R4 ;  /* 0x000000c0bc04723c */ /* 0x082fea0000041804 */
[----:B------:R-:W1:Y:S01]  /*4740*/  LDSM.16.M88.4 R184, [R215+0x4000] ;  /* 0x00400000d7b8783b */ /* 0x000e620000000200 */
[C---:B---3--:R-:W-:Y:S06]  /*4750*/  HMMA.16816.F32.BF16 R8, R168.reuse, R192, R8 ;  /* 0x000000c0a808723c */ /* 0x048fec0000041808 */
[-C--:B------:R-:W-:Y:S05]  /*4760*/  HMMA.16816.F32.BF16 R12, R168, R194.reuse, R12 ;  /* 0x000000c2a80c723c */ /* 0x080fea000004180c */
[----:B----4-:R-:W-:Y:S01]  /*4770*/  FMUL.FTZ R3, R204, 1.4426950216293334961 ;  /* 0x3fb8aa3bcc037820 */ /* 0x010fe20000410000 */
[C---:B------:R-:W-:Y:S06]  /*4780*/  HMMA.16816.F32.BF16 R16, R188.reuse, R194, R16 ;  /* 0x000000c2bc10723c */ /* 0x040fec0000041810 */
[-C--:B------:R-:W-:Y:S06]  /*4790*/  HMMA.16816.F32.BF16 R20, R188, R172.reuse, R20 ;  /* 0x000000acbc14723c */ /* 0x080fec0000041814 */
[C---:B------:R-:W-:Y:S06]  /*47a0*/  HMMA.16816.F32.BF16 R24, R168.reuse, R172, R24 ;  /* 0x000000aca818723c */ /* 0x040fec0000041818 */
[-C--:B------:R-:W-:Y:S01]  /*47b0*/  HMMA.16816.F32.BF16 R28, R168, R174.reuse, R28 ;  /* 0x000000aea81c723c */ /* 0x080fe2000004181c */
[----:B------:R-:W3:Y:S05]  /*47c0*/  LDSM.16.M88.4 R168, [R2+0x3000] ;  /* 0x0030000002a8783b */ /* 0x000eea0000000200 */
[----:B------:R-:W-:Y:S06]  /*47d0*/  HMMA.16816.F32.BF16 R32, R188, R174, R32 ;  /* 0x000000aebc20723c */ /* 0x000fec0000041820 */
[-C--:B--2---:R-:W-:Y:S06]  /*47e0*/  HMMA.16816.F32.BF16 R4, R196, R200.reuse, R4 ;  /* 0x000000c8c404723c */ /* 0x084fec0000041804 */
        /* <DEDUP_REMOVED lines=31> */
[----:B------:R-:W1:Y:S10]  /*49e0*/  MUFU.TANH R43, R6 ;  /* 0x00000006002b7308 */ /* 0x000e740000002400 */
[----:B------:R3:W4:Y:S10]  /*49f0*/  MUFU.TANH R252, R7 ;  /* 0x0000000700fc7308 */ /* 0x0007340000002400 */
[----:B------:R2:W-:Y:S10]  /*4a00*/  MUFU.TANH R199, R10 ;  /* 0x0000000a00c77308 */ /* 0x0005f40000002400 */
[----:B------:R1:W-:Y:S01]  /*4a10*/  MUFU.TANH R193, R9 ;  /* 0x0000000900c17308 */ /* 0x0003e20000002400 */
[----:B---3--:R-:W3:Y:S09]  /*4a20*/  LDSM.16.M88.4 R4, [R215+0x4800] ;  /* 0x00480000d704783b */ /* 0x008ef20000000200 */
[----:B------:R4:W-:Y:S01]  /*4a30*/  MUFU.TANH R195, R8 ;  /* 0x0000000800c37308 */ /* 0x0009e20000002400 */
[----:B--2---:R-:W2:Y:S09]  /*4a40*/  LDL R10, [R1+0x10] ;  /* 0x00001000010a7983 */ /* 0x004eb20000100800 */
[----:B------:R-:W-:Y:S01]  /*4a50*/  MUFU.TANH R191, R12 ;  /* 0x0000000c00bf7308 */ /* 0x000fe20000002400 */
[----:B-1----:R-:W-:Y:S04]  /*4a60*/  MOV R9, UR28 ;  /* 0x0000001c00097c02 */ /* 0x002fe80008000f00 */
[----:B------:R-:W-:Y:S02]  /*4a70*/  @P1 LEA R9, R9, R206, 0x7 ;  /* 0x000000ce09091211 */ /* 0x000fe400078e38ff */
[----:B------:R-:W-:Y:S03]  /*4a80*/  PLOP3.LUT P1, PT, PT, PT, UP0, 0x80, 0x0 ;  /* 0x000000000000781c */ /* 0x000fe60003f2f008 */
[----:B------:R-:W-:Y:S01]  /*4a90*/  MUFU.TANH R190, R13 ;  /* 0x0000000d00be7308 */ /* 0x000fe20000002400 */
[----:B----4-:R-:W-:Y:S01]  /*4aa0*/  FMUL.FTZ R8, R205, 1.4426950216293334961 ;  /* 0x3fb8aa3bcd087820 */ /* 0x010fe20000410000 */
        /* <DEDUP_REMOVED lines=9> */
[----:B------:R-:W1:Y:S01]  /*4b40*/  MUFU.TANH R196, R15 ;  /* 0x0000000f00c47308 */ /* 0x000e620000002400 */
[-C--:B---3--:R-:W-:Y:S01]  /*4b50*/  HMMA.16816.F32.BF16 R20, R180, R4.reuse, R20 ;  /* 0x00000004b414723c */ /* 0x088fe20000041814 */
[----:B------:R-:W-:Y:S02]  /*4b60*/  PLOP3.LUT P1, PT, PT, PT, UP0, 0x80, 0x0 ;  /* 0x000000000000781c */ /* 0x000fe40003f2f008 */
[--C-:B------:R-:W-:Y:S01]  /*4b70*/  FFMA.FTZ R2, R2, UR10, -R8.reuse ;  /* 0x0000000a02027c23 */ /* 0x100fe20008010808 */
[----:B------:R-:W-:Y:S02]  /*4b80*/  @P0 FSEL R0, R247, -INF , !P6 ;  /* 0xff800000f7000808 */ /* 0x000fe40007000000 */
[C---:B------:R-:W-:Y:S03]  /*4b90*/  HMMA.16816.F32.BF16 R24, R168.reuse, R4, R24 ;  /* 0x00000004a818723c */ /* 0x040fe60000041818 */
[----:B------:R3:W4:Y:S01]  /*4ba0*/  MUFU.EX2 R11, R2 ;  /* 0x00000002000b7308 */ /* 0x0007220000000800 */
[----:B------:R-:W2:Y:S01]  /*4bb0*/  LDL R5, [R1+0x14] ;  /* 0x0000140001057983 */ /* 0x000ea20000100800 */
[----:B------:R-:W-:Y:S01]  /*4bc0*/  PLOP3.LUT P0, PT, PT, PT, UP0, 0x80, 0x0 ;  /* 0x000000000000781c */ /* 0x000fe20003f0f008 */
[----:B------:R-:W-:Y:S01]  /*4bd0*/  FFMA.FTZ R0, R0, UR10, -R8 ;  /* 0x0000000a00007c23 */ /* 0x000fe20008010808 */
[-C--:B------:R-:W-:Y:S06]  /*4be0*/  HMMA.16816.F32.BF16 R28, R168, R6.reuse, R28 ;  /* 0x00000006a81c723c */ /* 0x080fec000004181c */
[----:B------:R-:W2:Y:S01]  /*4bf0*/  MUFU.TANH R246, R16 ;  /* 0x0000001000f67308 */ /* 0x000ea20000002400 */
[----:B------:R-:W-:Y:S01]  /*4c00*/  FSEL R3, R3, RZ, P4 ;  /* 0x000000ff03037208 */ /* 0x000fe20002000000 */
[----:B------:R-:W-:Y:S08]  /*4c10*/  HMMA.16816.F32.BF16 R32, R180, R6, R32 ;  /* 0x00000006b420723c */ /* 0x000ff00000041820 */
[----:B------:R4:W-:Y:S03]  /*4c20*/  MUFU.EX2 R51, R0 ;  /* 0x0000000000337308 */ /* 0x0009e60000000800 */
[----:B---3--:R-:W-:Y:S01]  /*4c30*/  IMAD.MOV.U32 R2, RZ, RZ, R43 ;  /* 0x000000ffff027224 */ /* 0x008fe200078e002b */
[----:B------:R-:W-:Y:S01]  /*4c40*/  @P3 FSEL R2, R43, -INF , !P5 ;  /* 0xff8000002b023808 */ /* 0x000fe20006800000 */
[----:B------:R-:W-:Y:S01]  /*4c50*/  FMUL.FTZ R20, R20, UR5 ;  /* 0x0000000514147c20 */ /* 0x000fe20008410000 */
[----:B------:R-:W-:Y:S02]  /*4c60*/  PLOP3.LUT P3, PT, PT, PT, UP0, 0x80, 0x0 ;  /* 0x000000000000781c */ /* 0x000fe40003f6f008 */
[----:B------:R-:W-:Y:S01]  /*4c70*/  MOV R4, R252 ;  /* 0x000000fc00047202 */ /* 0x000fe20000000f00 */
[----:B------:R-:W-:Y:S01]  /*4c80*/  FMUL.FTZ R21, R21, UR5 ;  /* 0x0000000515157c20 */ /* 0x000fe20008410000 */
[----:B------:R-:W-:Y:S01]  /*4c90*/  @P1 FSEL R4, R252, -INF , !P6 ;  /* 0xff800000fc041808 */ /* 0x000fe20007000000 */
[----:B------:R-:W-:Y:S01]  /*4ca0*/  MUFU.TANH R245, R17 ;  /* 0x0000001100f57308 */ /* 0x000fe20000002400 */
[----:B------:R-:W-:Y:S01]  /*4cb0*/  PLOP3.LUT P1, PT, PT, PT, UP0, 0x80, 0x0 ;  /* 0x000000000000781c */ /* 0x000fe20003f2f008 */
[----:B------:R-:W-:Y:S01]  /*4cc0*/  FMUL.FTZ R22, R22, UR5 ;  /* 0x0000000516167c20 */ /* 0x000fe20008410000 */
[----:B-1----:R-:W-:Y:S01]  /*4cd0*/  MOV R6, R196 ;  /* 0x000000c400067202 */ /* 0x002fe20000000f00 */
[----:B------:R-:W-:Y:S01]  /*4ce0*/  FMUL.FTZ R23, R23, UR5 ;  /* 0x0000000517177c20 */ /* 0x000fe20008410000 */
[----:B------:R-:W-:Y:S01]  /*4cf0*/  FMUL.FTZ R24, R24, UR5 ;  /* 0x0000000518187c20 */ /* 0x000fe20008410000 */
[----:B------:R-:W-:Y:S01]  /*4d00*/  FMUL.FTZ R25, R25, UR5 ;  /* 0x0000000519197c20 */ /* 0x000fe20008410000 */
[----:B------:R-:W-:Y:S01]  /*4d10*/  FMUL.FTZ R26, R26, UR5 ;  /* 0x000000051a1a7c20 */ /* 0x000fe20008410000 */
[----:B----4-:R-:W-:Y:S02]  /*4d20*/  FFMA.FTZ R0, R2, UR10, -R3 ;  /* 0x0000000a02007c23 */ /* 0x010fe40008010803 */
[----:B------:R-:W1:Y:S01]  /*4d30*/  MUFU.TANH R250, R18 ;  /* 0x0000001200fa7308 */ /* 0x000e620000002400 */
[----:B------:R-:W-:Y:S01]  /*4d40*/  FMUL.FTZ R27, R27, UR5 ;  /* 0x000000051b1b7c20 */ /* 0x000fe20008410000 */
[----:B------:R-:W-:Y:S01]  /*4d50*/  FMUL.FTZ R28, R28, UR5 ;  /* 0x000000051c1c7c20 */ /* 0x000fe20008410000 */
[----:B------:R-:W-:Y:S01]  /*4d60*/  FMUL.FTZ R29, R29, UR5 ;  /* 0x000000051d1d7c20 */ /* 0x000fe20008410000 */
[----:B------:R-:W-:Y:S01]  /*4d70*/  FMUL.FTZ R32, R32, UR5 ;  /* 0x0000000520207c20 */ /* 0x000fe20008410000 */
[----:B------:R-:W-:Y:S01]  /*4d80*/  FMUL.FTZ R33, R33, UR5 ;  /* 0x0000000521217c20 */ /* 0x000fe20008410000 */
[----:B------:R-:W-:Y:S01]  /*4d90*/  FMUL.FTZ R34, R34, UR5 ;  /* 0x0000000522227c20 */ /* 0x000fe20008410000 */
[----:B------:R-:W-:Y:S03]  /*4da0*/  FMUL.FTZ R35, R35, UR5 ;  /* 0x0000000523237c20 */ /* 0x000fe60008410000 */
[----:B------:R3:W-:Y:S01]  /*4db0*/  MUFU.EX2 R44, R0 ;  /* 0x00000000002c7308 */ /* 0x0007e20000000800 */
[----:B------:R-:W-:Y:S02]  /*4dc0*/  IMAD.MOV.U32 R182, RZ, RZ, R11 ;  /* 0x000000ffffb67224 */ /* 0x000fe400078e000b */
[----:B------:R-:W-:Y:S01]  /*4dd0*/  FMUL.FTZ R30, R30, UR5 ;  /* 0x000000051e1e7c20 */ /* 0x000fe20008410000 */
[----:B------:R-:W-:Y:S01]  /*4de0*/  FMUL.FTZ R31, R31, UR5 ;  /* 0x000000051f1f7c20 */ /* 0x000fe20008410000 */
[----:B------:R-:W-:Y:S05]  /*4df0*/  MOV R180, 0x40 ;  /* 0x0000004000b47802 */ /* 0x000fea0000000f00 */
[----:B------:R-:W-:Y:S01]  /*4e00*/  MUFU.TANH R249, R19 ;  /* 0x0000001300f97308 */ /* 0x000fe20000002400 */
[----:B------:R-:W-:Y:S02]  /*4e10*/  SEL R217, R180, 0xffffffc0, !P2 ;  /* 0xffffffc0b4d97807 */ /* 0x000fe40005000000 */
[----:B------:R-:W4:Y:S07]  /*4e20*/  LDL R180, [R1+0x30] ;  /* 0x0000300001b47983 */ /* 0x000f2e0000100800 */
[----:B------:R-:W1:Y:S01]  /*4e30*/  MUFU.TANH R243, R20 ;  /* 0x0000001400f37308 */ /* 0x000e620000002400 */
[----:B---3--:R-:W-:Y:S01]  /*4e40*/  FFMA.FTZ R0, R4, UR10, -R3 ;  /* 0x0000000a04007c23 */ /* 0x008fe20008010803 */
[----:B------:R-:W-:Y:S01]  /*4e50*/  IMAD.MOV.U32 R4, RZ, RZ, R193 ;  /* 0x000000ffff047224 */ /* 0x000fe200078e00c1 */
[----:B------:R-:W-:Y:S02]  /*4e60*/  @P0 FSEL R4, R193, -INF , !P6 ;  /* 0xff800000c1040808 */ /* 0x000fe40007000000 */
[----:B------:R-:W-:Y:S05]  /*4e70*/  PLOP3.LUT P0, PT, PT, PT, UP0, 0x80, 0x0 ;  /* 0x000000000000781c */ /* 0x000fea0003f0f008 */
[----:B------:R3:W-:Y:S10]  /*4e80*/  MUFU.EX2 R42, R0 ;  /* 0x00000000002a7308 */ /* 0x0007f40000000800 */
[----:B------:R-:W-:Y:S10]  /*4e90*/  MUFU.TANH R244, R21 ;  /* 0x0000001500f47308 */ /* 0x000ff40000002400 */
[----:B------:R-:W1:Y:S01]  /*4ea0*/  MUFU.TANH R251, R22 ;  /* 0x0000001600fb7308 */ /* 0x000e620000002400 */
[----:B---3--:R-:W-:Y:S02]  /*4eb0*/  MOV R0, R195 ;  /* 0x000000c300007202 */ /* 0x008fe40000000f00 */
[----:B------:R-:W-:Y:S02]  /*4ec0*/  @P1 FSEL R0, R195, -INF , !P5 ;  /* 0xff800000c3001808 */ /* 0x000fe40006800000 */
[----:B------:R-:W-:Y:S05]  /*4ed0*/  PLOP3.LUT P1, PT, PT, PT, UP0, 0x80, 0x0 ;  /* 0x000000000000781c */ /* 0x000fea0003f2f008 */
[----:B------:R-:W-:Y:S10]  /*4ee0*/  MUFU.TANH R248, R23 ;  /* 0x0000001700f87308 */ /* 0x000ff40000002400 */
[----:B------:R-:W3:Y:S10]  /*4ef0*/  MUFU.TANH R187, R24 ;  /* 0x0000001800bb7308 */ /* 0x000ef40000002400 */
[----:B------:R-:W-:Y:S10]  /*4f00*/  MUFU.TANH R186, R25 ;  /* 0x0000001900ba7308 */ /* 0x000ff40000002400 */
[----:B------:R-:W3:Y:S10]  /*4f10*/  MUFU.TANH R194, R26 ;  /* 0x0000001a00c27308 */ /* 0x000ef40000002400 */
[----:B------:R-:W-:Y:S10]  /*4f20*/  MUFU.TANH R192, R27 ;  /* 0x0000001b00c07308 */ /* 0x000ff40000002400 */
[----:B------:R-:W3:Y:S10]  /*4f30*/  MUFU.TANH R185, R28 ;  /* 0x0000001c00b97308 */ /* 0x000ef40000002400 */
[----:B------:R-:W-:Y:S10]  /*4f40*/  MUFU.TANH R184, R29 ;  /* 0x0000001d00b87308 */ /* 0x000ff40000002400 */
[----:B-----5:R-:W3:Y:S10]  /*4f50*/  MUFU.TANH R235, R32 ;  /* 0x0000002000eb7308 */ /* 0x020ef40000002400 */
[----:B------:R-:W-:Y:S10]  /*4f60*/  MUFU.TANH R238, R33 ;  /* 0x0000002100ee7308 */ /* 0x000ff40000002400 */
[----:B------:R-:W-:Y:S10]  /*4f70*/  MUFU.TANH R241, R34 ;  /* 0x0000002200f17308 */ /* 0x000ff40000002400 */
[----:B------:R-:W-:Y:S10]  /*4f80*/  MUFU.TANH R240, R35 ;  /* 0x0000002300f07308 */ /* 0x000ff40000002400 */
[----:B------:R-:W3:Y:S10]  /*4f90*/  MUFU.TANH R189, R30 ;  /* 0x0000001e00bd7308 */ /* 0x000ef40000002400 */
[----:B------:R-:W-:Y:S01]  /*4fa0*/  MUFU.TANH R188, R31 ;  /* 0x0000001f00bc7308 */ /* 0x000fe20000002400 */
[C---:B--2---:R-:W-:Y:S01]  /*4fb0*/  FMUL.FTZ R2, R10.reuse, 1.4426950216293334961 ;  /* 0x3fb8aa3b0a027820 */ /* 0x044fe20000410000 */
        /* <DEDUP_REMOVED lines=9> */
[----:B--2---:R-:W-:Y:S02]  /*5050*/  FSEL R0, R10, RZ, P4 ;  /* 0x000000ff0a007208 */ /* 0x004fe40002000000 */
        /* <DEDUP_REMOVED lines=33> */
[----:B--2---:R-:W-:Y:S01]  /*5270*/  FFMA.FTZ R4, R5, UR10, -R0 ;  /* 0x0000000a05047c23 */ /* 0x004fe20008010800 */
        /* <DEDUP_REMOVED lines=11> */
[----:B------:R-:W-:Y:S04]  /*5330*/  FFMA.FTZ R5, R5, UR10, -R3 ;  /* 0x0000000a05057c23 */ /* 0x000fe80008010803 */
[----:B------:R2:W-:Y:S10]  /*5340*/  MUFU.EX2 R50, R6 ;  /* 0x0000000600327308 */ /* 0x0005f40000000800 */
[----:B------:R3:W-:Y:S01]  /*5350*/  MUFU.EX2 R41, R5 ;  /* 0x0000000500297308 */ /* 0x0007e20000000800 */
[----:B-1----:R-:W-:Y:S02]  /*5360*/  MOV R4, R245 ;  /* 0x000000f500047202 */ /* 0x002fe40000000f00 */
[----:B------:R-:W-:Y:S02]  /*5370*/  @P1 FSEL R4, R245, -INF , !P6 ;  /* 0xff800000f5041808 */ /* 0x000fe40007000000 */
[----:B------:R-:W-:Y:S03]  /*5380*/  PLOP3.LUT P1, PT, PT, PT, UP0, 0x80, 0x0 ;  /* 0x000000000000781c */ /* 0x000fe60003f2f008 */
[--C-:B------:R-:W-:Y:S01]  /*5390*/  FFMA.FTZ R4, R4, UR10, -R8.reuse ;  /* 0x0000000a04047c23 */ /* 0x100fe20008010808 */
[C---:B--2---:R-:W-:Y:S02]  /*53a0*/  @P0 IADD3 R6, R9.reuse, 0x10, RZ ;  /* 0x0000001009060810 */ /* 0x044fe40007ffe0ff */
[----:B------:R-:W-:Y:S01]  /*53b0*/  PLOP3.LUT P0, PT, PT, PT, UP0, 0x80, 0x0 ;  /* 0x000000000000781c */ /* 0x000fe20003f0f008 */
[----:B------:R1:W-:Y:S01]  /*53c0*/  MUFU.EX2 R49, R4 ;  /* 0x0000000400317308 */ /* 0x0003e20000000800 */
[----:B------:R-:W-:Y:S02]  /*53d0*/  @P3 ISETP.GE.AND P3, PT, R6, UR8, PT ;  /* 0x0000000806003c0c */ /* 0x000fe4000bf66270 */
[----:B------:R-:W-:Y:S02]  /*53e0*/  @P5 IADD3 R6, R9, 0x11, RZ ;  /* 0x0000001109065810 */ /* 0x000fe40007ffe0ff */
[----:B---3--:R-:W-:Y:S02]  /*53f0*/  MOV R5, R243 ;  /* 0x000000f300057202 */ /* 0x008fe40000000f00 */
[----:B------:R-:W-:Y:S02]  /*5400*/  @P4 ISETP.GE.AND P4, PT, R6, UR8, PT ;  /* 0x0000000806004c0c */ /* 0x000fe4000bf86270 */
[----:B------:R-:W-:Y:S03]  /*5410*/  PLOP3.LUT P5, PT, PT, PT, UP0, 0x80, 0x0 ;  /* 0x000000000000781c */ /* 0x000fe60003faf008 */
[----:B------:R-:W-:Y:S02]  /*5420*/  @P0 FSEL R5, R243, -INF , !P3 ;  /* 0xff800000f3050808 */ /* 0x000fe40005800000 */
[----:B------:R-:W-:Y:S01]  /*5430*/  PLOP3.LUT P0, PT, PT, PT, UP0, 0x80, 0x0 ;  /* 0x000000000000781c */ /* 0x000fe20003f0f008 */
[----:B-1----:R-:W-:Y:S01]  /*5440*/  IMAD.MOV.U32 R4, RZ, RZ, R249 ;  /* 0x000000ffff047224 */ /* 0x002fe200078e00f9 */
[----:B------:R-:W-:Y:S01]  /*5450*/  @P1 FSEL R4, R249, -INF , !P6 ;  /* 0xff800000f9041808 */ /* 0x000fe20007000000 */
[--C-:B------:R-:W-:Y:S01]  /*5460*/  FFMA.FTZ R5, R5, UR10, -R8.reuse ;  /* 0x0000000a05057c23 */ /* 0x100fe20008010808 */
[----:B------:R-:W-:Y:S02]  /*5470*/  PLOP3.LUT P1, PT, PT, PT, UP0, 0x80, 0x0 ;  /* 0x000000000000781c */ /* 0x000fe40003f2f008 */
[----:B------:R-:W-:Y:S01]  /*5480*/  PLOP3.LUT P6, PT, PT, PT, UP0, 0x80, 0x0 ;  /* 0x000000000000781c */ /* 0x000fe20003fcf008 */
[----:B------:R-:W-:Y:S01]  /*5490*/  FFMA.FTZ R4, R4, UR10, -R3 ;  /* 0x0000000a04047c23 */ /* 0x000fe20008010803 */
[----:B------:R1:W-:Y:S10]  /*54a0*/  MUFU.EX2 R48, R5 ;  /* 0x0000000500307308 */ /* 0x0003f40000000800 */
[----:B------:R2:W3:Y:S01]  /*54b0*/  MUFU.EX2 R40, R4 ;  /* 0x0000000400287308 */ /* 0x0004e20000000800 */
        /* <DEDUP_REMOVED lines=20> */
[----:B------:R-:W-:Y:S02]  /*5600*/  FFMA.FTZ R4, R4, UR10, -R3 ;  /* 0x0000000a04047c23 */ /* 0x000fe40008010803 */
        /* <DEDUP_REMOVED lines=50> */
[----:B---3--:R-:W-:Y:S02]  /*5930*/  F2FP.BF16.F32.PACK_AB R5, R40, R41 ;  /* 0x000000292805723e */ /* 0x008fe400000010ff */
[----:B------:R-:W-:Y:S05]  /*5940*/  @P0 FSEL R2, R240, -INF , !P6 ;  /* 0xff800000f0020808 */ /* 0x000fea0007000000 */
[----:B------:R1:W-:Y:S01]  /*5950*/  MUFU.EX2 R37, R4 ;  /* 0x0000000400257308 */ /* 0x0003e20000000800 */
[----:B----4-:R-:W-:Y:S01]  /*5960*/  IADD3 R180, P0, R180, UR15, RZ ;  /* 0x0000000fb4b47c10 */ /* 0x010fe2000ff1e0ff */
[----:B------:R-:W-:Y:S01]  /*5970*/  FFMA.FTZ R3, R2, UR10, -R3 ;  /* 0x0000000a02037c23 */ /* 0x000fe20008010803 */
[----:B------:R-:W-:Y:S07]  /*5980*/  F2FP.BF16.F32.PACK_AB R2, R51, R182 ;  /* 0x000000b63302723e */ /* 0x000fee00000010ff */
[----:B------:R2:W3:Y:S01]  /*5990*/  MUFU.EX2 R36, R3 ;  /* 0x0000000300247308 */ /* 0x0004e20000000800 */
[----:B------:R4:W-:Y:S01]  /*59a0*/  STS [R233+0x20000], R2 ;  /* 0x02000002e9007388 */ /* 0x0009e20000000800 */
[----:B-1----:R-:W-:Y:S02]  /*59b0*/  MOV R4, R188 ;  /* 0x000000bc00047202 */ /* 0x002fe40000000f00 */
[----:B------:R-:W-:Y:S02]  /*59c0*/  @P1 FSEL R4, R188, -INF , !P6 ;  /* 0xff800000bc041808 */ /* 0x000fe40007000000 */
[----:B------:R-:W-:Y:S03]  /*59d0*/  PLOP3.LUT P1, PT, PT, PT, UP3, 0x80, 0x0 ;  /* 0x000000000000781c */ /* 0x000fe60003f2f038 */
[----:B------:R-:W-:Y:S01]  /*59e0*/  FFMA.FTZ R0, R4, UR10, -R0 ;  /* 0x0000000a04007c23 */ /* 0x000fe20008010800 */
[----:B--2---:R-:W-:Y:S02]  /*59f0*/  F2FP.BF16.F32.PACK_AB R3, R42, R44 ;  /* 0x0000002c2a03723e */ /* 0x004fe400000010ff */
[----:B------:R-:W-:Y:S01]  /*5a00*/  F2FP.BF16.F32.PACK_AB R4, R225, R226 ;  /* 0x000000e2e104723e */ /* 0x000fe200000010ff */
[----:B------:R3:W1:Y:S02]  /*5a10*/  MUFU.EX2 R203, R0 ;  /* 0x0000000000cb7308 */ /* 0x0006640000000800 */
[----:B------:R2:W-:Y:S04]  /*5a20*/  STS [R233+0x20400], R3 ;  /* 0x02040003e9007388 */ /* 0x0005e80000000800 */
[----:B------:R1:W-:Y:S01]  /*5a30*/  STS [R234+0x20400], R5 ;  /* 0x02040005ea007388 */ /* 0x0003e20000000800 */
[----:B----4-:R-:W-:Y:S05]  /*5a40*/  F2FP.BF16.F32.PACK_AB R2, R49, R50 ;  /* 0x000000323102723e */ /* 0x010fea00000010ff */
[----:B------:R4:W-:Y:S04]  /*5a50*/  STS [R234+0x20000], R2 ;  /* 0x02000002ea007388 */ /* 0x0009e80000000800 */
[----:B------:R4:W-:Y:S01]  /*5a60*/  STS [R233+0x21000], R4 ;  /* 0x02100004e9007388 */ /* 0x0009e20000000800 */
[----:B---3--:R-:W-:Y:S02]  /*5a70*/  F2FP.BF16.F32.PACK_AB R0, R36, R37 ;  /* 0x000000252400723e */ /* 0x008fe400000010ff */
[----:B--2---:R-:W-:Y:S02]  /*5a80*/  F2FP.BF16.F32.PACK_AB R3, R229, R230 ;  /* 0x000000e6e503723e */ /* 0x004fe400000010ff */
[----:B-1----:R-:W-:Y:S03]  /*5a90*/  F2FP.BF16.F32.PACK_AB R5, R227, R228 ;  /* 0x000000e4e305723e */ /* 0x002fe600000010ff */
[----:B------:R1:W-:Y:S04]  /*5aa0*/  STS [R233+0x21400], R3 ;  /* 0x02140003e9007388 */ /* 0x0003e80000000800 */
[----:B------:R2:W-:Y:S01]  /*5ab0*/  STS [R234+0x21400], R5 ;  /* 0x02140005ea007388 */ /* 0x0005e20000000800 */
[----:B----4-:R-:W-:Y:S02]  /*5ac0*/  F2FP.BF16.F32.PACK_AB R2, R204, R205 ;  /* 0x000000cdcc02723e */ /* 0x010fe400000010ff */
[----:B------:R-:W-:Y:S03]  /*5ad0*/  F2FP.BF16.F32.PACK_AB R4, R47, R48 ;  /* 0x000000302f04723e */ /* 0x000fe600000010ff */
[----:B------:R3:W-:Y:S04]  /*5ae0*/  STS [R234+0x21000], R2 ;  /* 0x02100002ea007388 */ /* 0x0007e80000000800 */
[----:B------:R4:W-:Y:S01]  /*5af0*/  STS [R231+0x20000], R4 ;  /* 0x02000004e7007388 */ /* 0x0009e20000000800 */
[----:B-1----:R-:W-:Y:S02]  /*5b00*/  F2FP.BF16.F32.PACK_AB R3, R38, R39 ;  /* 0x000000272603723e */ /* 0x002fe400000010ff */
[----:B--2---:R-:W-:Y:S03]  /*5b10*/  F2FP.BF16.F32.PACK_AB R5, R201, R202 ;  /* 0x000000cac905723e */ /* 0x004fe600000010ff */
[----:B------:R1:W-:Y:S04]  /*5b20*/  STS [R231+0x20400], R3 ;  /* 0x02040003e7007388 */ /* 0x0003e80000000800 */
[----:B------:R2:W-:Y:S01]  /*5b30*/  STS [R232+0x20400], R0 ;  /* 0x02040000e8007388 */ /* 0x0005e20000000800 */
[----:B---3--:R-:W-:Y:S02]  /*5b40*/  F2FP.BF16.F32.PACK_AB R2, R45, R46 ;  /* 0x0000002e2d02723e */ /* 0x008fe400000010ff */
[----:B----4-:R-:W-:Y:S03]  /*5b50*/  F2FP.BF16.F32.PACK_AB R4, R207, R224 ;  /* 0x000000e0cf04723e */ /* 0x010fe600000010ff */
[----:B------:R3:W-:Y:S04]  /*5b60*/  STS [R232+0x20000], R2 ;  /* 0x02000002e8007388 */ /* 0x0007e80000000800 */
[----:B------:R-:W-:Y:S04]  /*5b70*/  STS [R231+0x21000], R5 ;  /* 0x02100005e7007388 */ /* 0x000fe80000000800 */
[----:B------:R-:W-:Y:S01]  /*5b80*/  STS [R231+0x21400], R4 ;  /* 0x02140004e7007388 */ /* 0x000fe20000000800 */
[----:B-1----:R-:W-:Y:S02]  /*5b90*/  F2FP.BF16.F32.PACK_AB R3, R183, R200 ;  /* 0x000000c8b703723e */ /* 0x002fe400000010ff */
[----:B--2---:R-:W-:Y:S03]  /*5ba0*/  LEA R0, R220, UR4, 0x1 ;  /* 0x00000004dc007c11 */ /* 0x004fe6000f8e08ff */
[----:B------:R-:W-:Y:S01]  /*5bb0*/  STS [R232+0x21000], R3 ;  /* 0x02100003e8007388 */ /* 0x000fe20000000800 */
[----:B------:R-:W-:Y:S02]  /*5bc0*/  IADD3 R208, R217, R0, RZ ;  /* 0x00000000d9d07210 */ /* 0x000fe40007ffe0ff */
[----:B---3--:R-:W-:Y:S05]  /*5bd0*/  F2FP.BF16.F32.PACK_AB R2, R203, R206 ;  /* 0x000000cecb02723e */ /* 0x008fea00000010ff */
[----:B------:R1:W-:Y:S04]  /*5be0*/  STS [R232+0x21400], R2 ;  /* 0x02140002e8007388 */ /* 0x0003e80000000800 */
[----:B------:R-:W-:Y:S08]  /*5bf0*/  LDSM.16.M88.4 R32, [R0+0x8000] ;  /* 0x008000000020783b */ /* 0x000ff00000000200 */
[----:B------:R-:W2:Y:S08]  /*5c00*/  LDSM.16.M88.4 R16, [R214+UR4+0x14000] ;  /* 0x01400004d610783b */ /* 0x000eb00008000200 */
[----:B------:R-:W3:Y:S01]  /*5c10*/  LDSM.16.M88.4 R28, [R0+0x9000] ;  /* 0x00900000001c783b */ /* 0x000ee20000000200 */
[----:B-1----:R-:W-:Y:S07]  /*5c20*/  IMAD.IADD R2, R218, 0x1, R0 ;  /* 0x00000001da027824 */ /* 0x002fee00078e0200 */
[----:B------:R-:W1:Y:S01]  /*5c30*/  LDSM.16.M88.4 R164, [R214+UR4+0x14800] ;  /* 0x01480004d6a4783b */ /* 0x000e620008000200 */
[----:B------:R-:W-:Y:S07]  /*5c40*/  IADD3 R3, R217, R2, RZ ;  /* 0x00000002d9037210 */ /* 0x000fee0007ffe0ff */
[----:B------:R-:W-:Y:S08]  /*5c50*/  LDSM.16.M88.4 R168, [R2+0x8000] ;  /* 0x0080000002a8783b */ /* 0x000ff00000000200 */
[----:B------:R-:W4:Y:S01]  /*5c60*/  LDSM.16.M88.4 R172, [R213+0x8000] ;  /* 0x00800000d5ac783b */ /* 0x000f220000000200 */
[-C--:B--2---:R-:W-:Y:S07]  /*5c70*/  HMMA.16816.F32.BF16 R4, R32, R16.reuse, RZ ;  /* 0x000000102004723c */ /* 0x084fee00000418ff */
[----:B------:R-:W2:Y:S01]  /*5c80*/  LDSM.16.M88.4 R176, [R2+0x9000] ;  /* 0x0090000002b0783b */ /* 0x000ea20000000200 */
        /* <DEDUP_REMOVED lines=9> */
[C---:B--2---:R-:W-:Y:S06]  /*5d20*/  HMMA.16816.F32.BF16 R8, R176.reuse, R172, R8 ;  /* 0x000000acb008723c */ /* 0x044fec0000041808 */
[-C--:B------:R-:W-:Y:S06]  /*5d30*/  HMMA.16816.F32.BF16 R12, R176, R174.reuse, R12 ;  /* 0x000000aeb00c723c */ /* 0x080fec000004180c */
[C---:B------:R-:W-:Y:S01]  /*5d40*/  HMMA.16816.F32.BF16 R16, R168.reuse, R174, R16 ;  /* 0x000000aea810723c */ /* 0x040fe20000041810 */
[----:B------:R-:W-:Y:S05]  /*5d50*/  LDSM.16.M88.4 R172, [R208+0x8000] ;  /* 0x00800000d0ac783b */ /* 0x000fea0000000200 */
[-C--:B-1----:R-:W-:Y:S06]  /*5d60*/  HMMA.16816.F32.BF16 R20, R168, R164.reuse, R20 ;  /* 0x000000a4a814723c */ /* 0x082fec0000041814 */
[C---:B------:R-:W-:Y:S06]  /*5d70*/  HMMA.16816.F32.BF16 R24, R176.reuse, R164, R24 ;  /* 0x000000a4b018723c */ /* 0x040fec0000041818 */
[-C--:B------:R-:W-:Y:S01]  /*5d80*/  HMMA.16816.F32.BF16 R28, R176, R166.reuse, R28 ;  /* 0x000000a6b01c723c */ /* 0x080fe2000004181c */
[----:B------:R-:W1:Y:S05]  /*5d90*/  LDSM.16.M88.4 R176, [R216+0x8000] ;  /* 0x00800000d8b0783b */ /* 0x000e6a0000000200 */
[----:B------:R-:W-:Y:S03]  /*5da0*/  HMMA.16816.F32.BF16 R32, R168, R166, R32 ;  /* 0x000000a6a820723c */ /* 0x000fe60000041820 */
[----:B------:R-:W2:Y:S08]  /*5db0*/  LDSM.16.M88.4 R164, [R208+0x9000] ;  /* 0x00900000d0a4783b */ /* 0x000eb00000000200 */
        /* <DEDUP_REMOVED lines=10> */
[----:B------:R-:W-:Y:S03]  /*5e60*/  HMMA.16816.F32.BF16 R32, R172, R170, R32 ;  /* 0x000000aaac20723c */ /* 0x000fe60000041820 */
[----:B------:R-:W1:Y:S08]  /*5e70*/  LDSM.16.M88.4 R168, [R215+0x8000] ;  /* 0x00800000d7a8783b */ /* 0x000e700000000200 */
        /* <DEDUP_REMOVED lines=11> */
[----:B------:R-:W1:Y:S08]  /*5f30*/  LDSM.16.M88.4 R164, [R214+UR4+0x18000] ;  /* 0x01800004d6a4783b */ /* 0x000e700008000200 */
        /* <DEDUP_REMOVED lines=12> */
[----:B------:R-:W3:Y:S01]  /*6000*/  LDSM.16.M88.4 R172, [R2+0xb000] ;  /* 0x00b0000002ac783b */ /* 0x000ee20000000200 */
[----:B--2---:R-:W-:Y:S07]  /*6010*/  IADD3.X R181, R177, UR14, RZ, P0, !PT ;  /* 0x0000000eb1b57c10 */ /* 0x004fee00087fe4ff */
[----:B------:R-:W2:Y:S04]  /*6020*/  LDG.E R178, desc[UR6][R180.64] ;  /* 0x00000006b4b27981 */ /* 0x000ea8000c1e1900 */
        /* <DEDUP_REMOVED lines=30> */
[C---:B--2---:R-:W-:Y:S01]  /*6210*/  FADD.FTZ R5, -R178.reuse, R5 ;  /* 0x00000005b2057221 */ /* 0x044fe20000010100 */
[----:B------:R-:W-:Y:S01]  /*6220*/  FADD.FTZ R4, -R178, R4 ;  /* 0x00000004b2047221 */ /* 0x000fe20000010100 */
[----:B----4-:R-:W-:Y:S03]  /*6230*/  FADD.FTZ R6, -R177, R6 ;  /* 0x00000006b1067221 */ /* 0x010fe60000010100 */
[----:B------:R-:W-:Y:S01]  /*6240*/  FMUL.FTZ R179, R182, R4 ;  /* 0x00000004b6b37220 */ /* 0x000fe20000410000 */
[----:B------:R-:W-:Y:S01]  /*6250*/  FMUL.FTZ R182, R51, R5 ;  /* 0x0000000533b67220 */ /* 0x000fe20000410000 */
[----:B------:R-:W-:Y:S01]  /*6260*/  FFMA.FTZ R4, -R242, R242, 1 ;  /* 0x3f800000f2047423 */ /* 0x000fe200000101f2 */
[----:B------:R2:W5:Y:S10]  /*6270*/  LDL.LU R51, [R1+0x90] ;  /* 0x0000900001337983 */ /* 0x0005740000300800 */
[C---:B------:R-:W-:Y:S01]  /*6280*/  FADD.FTZ R16, -R178.reuse, R16 ;  /* 0x00000010b2107221 */ /* 0x040fe20000010100 */
[----:B------:R-:W-:Y:S01]  /*6290*/  FADD.FTZ R17, -R178, R17 ;  /* 0x00000011b2117221 */ /* 0x000fe20000010100 */
[----:B------:R-:W-:Y:S01]  /*62a0*/  FMUL.FTZ R4, R4, UR5 ;  /* 0x0000000504047c20 */ /* 0x000fe20008410000 */
[----:B------:R2:W5:Y:S01]  /*62b0*/  LDG.E R5, desc[UR6][R180.64+0x80] ;  /* 0x00008006b4057981 */ /* 0x000562000c1e1900 */
[C---:B------:R-:W-:Y:S01]  /*62c0*/  FADD.FTZ R7, -R177.reuse, R7 ;  /* 0x00000007b1077221 */ /* 0x040fe20000010100 */
[----:B------:R-:W-:Y:S01]  /*62d0*/  FADD.FTZ R18, -R177, R18 ;  /* 0x00000012b1127221 */ /* 0x000fe20000010100 */
[----:B------:R-:W-:Y:S02]  /*62e0*/  FMUL.FTZ R179, R179, R4 ;  /* 0x00000004b3b37220 */ /* 0x000fe40000410000 */
[----:B------:R2:W5:Y:S01]  /*62f0*/  LDG.E R4, desc[UR6][R180.64+0xa0] ;  /* 0x0000a006b4047981 */ /* 0x000562000c1e1900 */
[----:B------:R-:W-:Y:S01]  /*6300*/  FMUL.FTZ R7, R42, R7 ;  /* 0x000000072a077220 */ /* 0x000fe20000410000 */
[-C--:B-1----:R-:W-:Y:S06]  /*6310*/  HMMA.16816.F32.BF16 R20, R168, R164.reuse, R20 ;  /* 0x000000a4a814723c */ /* 0x082fec0000041814 */
[C---:B------:R-:W-:Y:S06]  /*6320*/  HMMA.16816.F32.BF16 R24, R172.reuse, R164, R24 ;  /* 0x000000a4ac18723c */ /* 0x040fec0000041818 */
[-C--:B------:R-:W-:Y:S01]  /*6330*/  HMMA.16816.F32.BF16 R28, R172, R166.reuse, R28 ;  /* 0x000000a6ac1c723c */ /* 0x080fe2000004181c */
[----:B------:R-:W-:Y:S04]  /*6340*/  MOV R164, UR4 ;  /* 0x0000000400a47c02 */ /* 0x000fe80008000f00 */
[----:B------:R-:W-:Y:S01]  /*6350*/  FFMA.FTZ R165, -R247, R247, 1 ;  /* 0x3f800000f7a57423 */ /* 0x000fe200000101f7 */
[----:B------:R-:W-:Y:S05]  /*6360*/  HMMA.16816.F32.BF16 R32, R168, R166, R32 ;  /* 0x000000a6a820723c */ /* 0x000fea0000041820 */
[----:B------:R-:W-:Y:S02]  /*6370*/  IMAD.SHL.U32 R172, R219, 0x2, RZ ;  /* 0x00000002dbac7824 */ /* 0x000fe400078e00ff */
[----:B------:R-:W-:Y:S01]  /*6380*/  FMUL.FTZ R165, R165, UR5 ;  /* 0x00000005a5a57c20 */ /* 0x000fe20008410000 */
[----:B------:R-:W-:Y:S03]  /*6390*/  FMUL.FTZ R166, R49, R17 ;  /* 0x0000001131a67220 */ /* 0x000fe60000410000 */
[----:B------:R-:W-:Y:S01]  /*63a0*/  FADD.FTZ R167, -R178, R20 ;  /* 0x00000014b2a77221 */ /* 0x000fe20000010100 */
[----:B------:R-:W-:Y:S01]  /*63b0*/  FMUL.FTZ R20, R50, R16 ;  /* 0x0000001032147220 */ /* 0x000fe20000410000 */
[----:B------:R-:W-:Y:S01]  /*63c0*/  IADD3 R164, R172, 0x8000, R164 ;  /* 0x00008000aca47810 */ /* 0x000fe20007ffe0a4 */
[----:B------:R2:W5:Y:S01]  /*63d0*/  LDL.LU R50, [R1+0x8c] ;  /* 0x00008c0001327983 */ /* 0x0005620000300800 */
[----:B------:R-:W-:Y:S01]  /*63e0*/  FMUL.FTZ R167, R48, R167 ;  /* 0x000000a730a77220 */ /* 0x000fe20000410000 */
[----:B------:R-:W-:Y:S01]  /*63f0*/  FADD.FTZ R168, -R178, R21 ;  /* 0x00000015b2a87221 */ /* 0x000fe20000010100 */
[----:B------:R-:W-:Y:S01]  /*6400*/  FFMA.FTZ R16, -R245, R245, 1 ;  /* 0x3f800000f5107423 */ /* 0x000fe200000101f5 */
[----:B------:R2:W5:Y:S01]  /*6410*/  LDL.LU R49, [R1+0x88] ;  /* 0x0000880001317983 */ /* 0x0005620000300800 */
[----:B------:R-:W-:Y:S01]  /*6420*/  FFMA.FTZ R17, -R246, R246, 1 ;  /* 0x3f800000f6117423 */ /* 0x000fe200000101f6 */
[----:B------:R-:W-:Y:S01]  /*6430*/  FMUL.FTZ R168, R47, R168 ;  /* 0x000000a82fa87220 */ /* 0x000fe20000410000 */
[----:B------:R-:W-:Y:S01]  /*6440*/  FMUL.FTZ R21, R16, UR5 ;  /* 0x0000000510157c20 */ /* 0x000fe20008410000 */
[----:B------:R2:W5:Y:S01]  /*6450*/  LDL.LU R48, [R1+0x84] ;  /* 0x0000840001307983 */ /* 0x0005620000300800 */
[----:B------:R-:W-:Y:S01]  /*6460*/  FMUL.FTZ R17, R17, UR5 ;  /* 0x0000000511117c20 */ /* 0x000fe20008410000 */
[----:B------:R-:W-:Y:S01]  /*6470*/  FFMA.FTZ R16, -R235, R235, 1 ;  /* 0x3f800000eb107423 */ /* 0x000fe200000101eb */
[----:B------:R-:W-:Y:S01]  /*6480*/  FADD.FTZ R32, -R178, R32 ;  /* 0x00000020b2207221 */ /* 0x000fe20000010100 */
[----:B------:R2:W5:Y:S01]  /*6490*/  LDL.LU R47, [R1+0x80] ;  /* 0x00008000012f7983 */ /* 0x0005620000300800 */
[----:B------:R-:W-:Y:S01]  /*64a0*/  FMUL.FTZ R21, R166, R21 ;  /* 0x00000015a6157220 */ /* 0x000fe20000410000 */
[----:B------:R-:W-:Y:S01]  /*64b0*/  FMUL.FTZ R166, R44, R6 ;  /* 0x000000062ca67220 */ /* 0x000fe20000410000 */
[----:B------:R-:W-:Y:S01]  /*64c0*/  FMUL.FTZ R32, R46, R32 ;  /* 0x000000202e207220 */ /* 0x000fe20000410000 */
[----:B------:R-:W-:Y:S01]  /*64d0*/  FFMA.FTZ R6, -R43, R43, 1 ;  /* 0x3f8000002b067423 */ /* 0x000fe2000001012b */
[----:B------:R2:W5:Y:S01]  /*64e0*/  LDL.LU R46, [R1+0x7c] ;  /* 0x00007c00012e7983 */ /* 0x0005620000300800 */
[C---:B------:R-:W-:Y:S01]  /*64f0*/  FADD.FTZ R34, -R177.reuse, R34 ;  /* 0x00000022b1227221 */ /* 0x040fe20000010100 */
[----:B------:R-:W-:Y:S01]  /*6500*/  FADD.FTZ R35, -R177, R35 ;  /* 0x00000023b1237221 */ /* 0x000fe20000010100 */
[----:B------:R-:W-:Y:S01]  /*6510*/  FMUL.FTZ R17, R20, R17 ;  /* 0x0000001114117220 */ /* 0x000fe20000410000 */
[----:B------:R-:W-:Y:S01]  /*6520*/  FMUL.FTZ R6, R6, UR5 ;  /* 0x0000000506067c20 */ /* 0x000fe20008410000 */
[----:B------:R-:W-:Y:S01]  /*6530*/  FMUL.FTZ R16, R16, UR5 ;  /* 0x0000000510107c20 */ /* 0x000fe20008410000 */
[----:B------:R-:W-:Y:S01]  /*6540*/  FMUL.FTZ R165, R182, R165 ;  /* 0x000000a5b6a57220 */ /* 0x000fe20000410000 */
[----:B------:R-:W-:Y:S01]  /*6550*/  IADD3 R176, R164, 0x40, RZ ;  /* 0x00000040a4b07810 */ /* 0x000fe20007ffe0ff */
[----:B------:R-:W-:Y:S01]  /*6560*/  FMUL.FTZ R6, R166, R6 ;  /* 0x00000006a6067220 */ /* 0x000fe20000410000 */
[----:B------:R-:W-:Y:S01]  /*6570*/  @P2 IADD3 R176, R164, -0x40, RZ ;  /* 0xffffffc0a4b02810 */ /* 0x000fe20007ffe0ff */
[----:B------:R-:W-:Y:S01]  /*6580*/  FMUL.FTZ R16, R32, R16 ;  /* 0x0000001020107220 */ /* 0x000fe20000410000 */
[----:B------:R-:W-:Y:S01]  /*6590*/  F2FP.BF16.F32.PACK_AB R164, R165, R179 ;  /* 0x000000b3a5a4723e */ /* 0x000fe200000010ff */
[----:B------:R-:W-:Y:S01]  /*65a0*/  FFMA.FTZ R165, -R243, R243, 1 ;  /* 0x3f800000f3a57423 */ /* 0x000fe200000101f3 */
[----:B------:R-:W-:Y:S01]  /*65b0*/  F2FP.BF16.F32.PACK_AB R21, R21, R17 ;  /* 0x000000111515723e */ /* 0x000fe200000010ff */
[----:B------:R-:W-:Y:S01]  /*65c0*/  FADD.FTZ R17, -R177, R23 ;  /* 0x00000017b1117221 */ /* 0x000fe20000010100 */
[----:B------:R-:W-:Y:S01]  /*65d0*/  FFMA.FTZ R20, -R244, R244, 1 ;  /* 0x3f800000f4147423 */ /* 0x000fe200000101f4 */
[----:B------:R-:W-:Y:S01]  /*65e0*/  FMUL.FTZ R165, R165, UR5 ;  /* 0x00000005a5a57c20 */ /* 0x000fe20008410000 */
[----:B------:R-:W-:Y:S01]  /*65f0*/  FFMA.FTZ R32, -R238, R238, 1 ;  /* 0x3f800000ee207423 */ /* 0x000fe200000101ee */
[----:B------:R-:W-:Y:S01]  /*6600*/  FFMA.FTZ R23, -R250, R250, 1 ;  /* 0x3f800000fa177423 */ /* 0x000fe200000101fa */
[----:B------:R-:W-:Y:S01]  /*6610*/  FMUL.FTZ R20, R20, UR5 ;  /* 0x0000000514147c20 */ /* 0x000fe20008410000 */
[----:B------:R-:W-:Y:S01]  /*6620*/  FMUL.FTZ R165, R167, R165 ;  /* 0x000000a5a7a57220 */ /* 0x000fe20000410000 */
[----:B------:R-:W-:Y:S01]  /*6630*/  FADD.FTZ R167, -R178, R33 ;  /* 0x00000021b2a77221 */ /* 0x000fe20000010100 */
[----:B------:R-:W-:Y:S01]  /*6640*/  FMUL.FTZ R32, R32, UR5 ;  /* 0x0000000520207c20 */ /* 0x000fe20008410000 */
[----:B------:R-:W-:Y:S01]  /*6650*/  FMUL.FTZ R33, R168, R20 ;  /* 0x00000014a8217220 */ /* 0x000fe20000410000 */
[----:B------:R-:W-:Y:S01]  /*6660*/  FFMA.FTZ R20, -R252, R252, 1 ;  /* 0x3f800000fc147423 */ /* 0x000fe200000101fc */
[----:B------:R-:W-:Y:S01]  /*6670*/  FMUL.FTZ R167, R45, R167 ;  /* 0x000000a72da77220 */ /* 0x000fe20000410000 */
[----:B------:R-:W-:Y:S01]  /*6680*/  FMUL.FTZ R17, R38, R17 ;  /* 0x0000001126117220 */ /* 0x000fe20000410000 */
[----:B------:R2:W5:Y:S01]  /*6690*/  LDL.LU R45, [R1+0x78] ;  /* 0x00007800012d7983 */ /* 0x0005620000300800 */
[----:B------:R-:W-:Y:S01]  /*66a0*/  FMUL.FTZ R23, R23, UR5 ;  /* 0x0000000517177c20 */ /* 0x000fe20008410000 */
[----:B------:R-:W-:Y:S01]  /*66b0*/  FMUL.FTZ R20, R20, UR5 ;  /* 0x0000000514147c20 */ /* 0x000fe20008410000 */
[----:B------:R-:W-:Y:S01]  /*66c0*/  FMUL.FTZ R32, R167, R32 ;  /* 0x00000020a7207220 */ /* 0x000fe20000410000 */
[----:B------:R2:W5:Y:S01]  /*66d0*/  LDL.LU R44, [R1+0x74] ;  /* 0x00007400012c7983 */ /* 0x0005620000300800 */
[----:B------:R-:W-:Y:S01]  /*66e0*/  F2FP.BF16.F32.PACK_AB R33, R33, R165 ;  /* 0x000000a52121723e */ /* 0x000fe200000010ff */
[----:B------:R-:W-:Y:S01]  /*66f0*/  FMUL.FTZ R20, R7, R20 ;  /* 0x0000001407147220 */ /* 0x000fe20000410000 */
[C---:B------:R-:W-:Y:S01]  /*6700*/  FADD.FTZ R7, -R177.reuse, R19 ;  /* 0x00000013b1077221 */ /* 0x040fe20000010100 */
[----:B------:R2:W5:Y:S01]  /*6710*/  LDL.LU R43, [R1+0x70] ;  /* 0x00007000012b7983 */ /* 0x0005620000300800 */
[----:B------:R-:W-:Y:S01]  /*6720*/  F2FP.BF16.F32.PACK_AB R32, R32, R16 ;  /* 0x000000102020723e */ /* 0x000fe200000010ff */
[----:B------:R-:W-:Y:S01]  /*6730*/  FADD.FTZ R16, -R177, R22 ;  /* 0x00000016b1107221 */ /* 0x000fe20000010100 */
[----:B------:R-:W-:Y:S01]  /*6740*/  FMUL.FTZ R7, R40, R7 ;  /* 0x0000000728077220 */ /* 0x000fe20000410000 */
[----:B------:R2:W5:Y:S01]  /*6750*/  LDL.LU R42, [R1+0x6c] ;  /* 0x00006c00012a7983 */ /* 0x0005620000300800 */
[----:B------:R-:W-:Y:S01]  /*6760*/  F2FP.BF16.F32.PACK_AB R20, R20, R6 ;  /* 0x000000061414723e */ /* 0x000fe200000010ff */
[----:B------:R-:W-:Y:S01]  /*6770*/  FMUL.FTZ R6, R41, R18 ;  /* 0x0000001229067220 */ /* 0x000fe20000410000 */
[----:B------:R-:W-:Y:S01]  /*6780*/  FMUL.FTZ R16, R39, R16 ;  /* 0x0000001027107220 */ /* 0x000fe20000410000 */
[----:B------:R2:W5:Y:S01]  /*6790*/  LDL.LU R41, [R1+0x68] ;  /* 0x0000680001297983 */ /* 0x0005620000300800 */
[----:B------:R-:W-:Y:S01]  /*67a0*/  FFMA.FTZ R22, -R249, R249, 1 ;  /* 0x3f800000f9167423 */ /* 0x000fe200000101f9 */
[----:B------:R-:W-:Y:S01]  /*67b0*/  FMUL.FTZ R23, R6, R23 ;  /* 0x0000001706177220 */ /* 0x000fe20000410000 */
[----:B------:R-:W-:Y:S01]  /*67c0*/  FMUL.FTZ R6, R37, R34 ;  /* 0x0000002225067220 */ /* 0x000fe20000410000 */
[----:B------:R2:W5:Y:S01]  /*67d0*/  LDL.LU R40, [R1+0x64] ;  /* 0x0000640001287983 */ /* 0x0005620000300800 */
[----:B------:R-:W-:Y:S01]  /*67e0*/  FMUL.FTZ R22, R22, UR5 ;  /* 0x0000000516167c20 */ /* 0x000fe20008410000 */
[----:B------:R-:W-:Y:S01]  /*67f0*/  FFMA.FTZ R34, -R248, R248, 1 ;  /* 0x3f800000f8227423 */ /* 0x000fe200000101f8 */
[----:B------:R-:W-:Y:S01]  /*6800*/  FFMA.FTZ R166, -R241, R241, 1 ;  /* 0x3f800000f1a67423 */ /* 0x000fe200000101f1 */
[----:B------:R2:W5:Y:S01]  /*6810*/  LDL.LU R39, [R1+0x60] ;  /* 0x0000600001277983 */ /* 0x0005620000300800 */
[----:B------:R-:W-:Y:S01]  /*6820*/  FMUL.FTZ R22, R7, R22 ;  /* 0x0000001607167220 */ /* 0x000fe20000410000 */
[----:B------:R-:W-:Y:S01]  /*6830*/  FMUL.FTZ R7, R36, R35 ;  /* 0x0000002324077220 */ /* 0x000fe20000410000 */
[----:B------:R-:W-:Y:S01]  /*6840*/  FFMA.FTZ R35, -R251, R251, 1 ;  /* 0x3f800000fb237423 */ /* 0x000fe200000101fb */
[----:B------:R2:W5:Y:S01]  /*6850*/  LDL.LU R38, [R1+0x5c] ;  /* 0x00005c0001267983 */ /* 0x0005620000300800 */
[----:B------:R-:W-:Y:S01]  /*6860*/  FFMA.FTZ R165, -R240, R240, 1 ;  /* 0x3f800000f0a57423 */ /* 0x000fe200000101f0 */
[----:B------:R-:W-:Y:S01]  /*6870*/  FMUL.FTZ R34, R34, UR5 ;  /* 0x0000000522227c20 */ /* 0x000fe20008410000 */
[----:B------:R-:W-:Y:S01]  /*6880*/  FMUL.FTZ R35, R35, UR5 ;  /* 0x0000000523237c20 */ /* 0x000fe20008410000 */
[----:B------:R2:W5:Y:S01]  /*6890*/  LDL.LU R37, [R1+0x58] ;  /* 0x0000580001257983 */ /* 0x0005620000300800 */
[----:B------:R-:W-:Y:S01]  /*68a0*/  FMUL.FTZ R166, R166, UR5 ;  /* 0x00000005a6a67c20 */ /* 0x000fe20008410000 */
[----:B------:R-:W-:Y:S01]  /*68b0*/  FMUL.FTZ R165, R165, UR5 ;  /* 0x00000005a5a57c20 */ /* 0x000fe20008410000 */
[----:B------:R-:W-:Y:S01]  /*68c0*/  FMUL.FTZ R35, R16, R35 ;  /* 0x0000002310237220 */ /* 0x000fe20000410000 */
[----:B------:R2:W5:Y:S01]  /*68d0*/  LDL.LU R36, [R1+0x54] ;  /* 0x0000540001247983 */ /* 0x0005620000300800 */
[----:B------:R-:W-:Y:S01]  /*68e0*/  FMUL.FTZ R34, R17, R34 ;  /* 0x0000002211227220 */ /* 0x000fe20000410000 */
[----:B------:R-:W-:Y:S01]  /*68f0*/  FMUL.FTZ R166, R6, R166 ;  /* 0x000000a606a67220 */ /* 0x000fe20000410000 */
[----:B------:R-:W-:Y:S01]  /*6900*/  FMUL.FTZ R165, R7, R165 ;  /* 0x000000a507a57220 */ /* 0x000fe20000410000 */
[----:B------:R-:W-:Y:S06]  /*6910*/  @!P1 BRA `(.L_x_1432) ;  /* 0x0000000000e09947 */ /* 0x000fec0003800000 */
[----:B------:R-:W3:Y:S01]  /*6920*/  LDL.LU.64 R168, [R1] ;  /* 0x0000000001a87983 */ /* 0x000ee20000300a00 */
[----:B------:R-:W1:Y:S01]  /*6930*/  LDC R19, c[0x0][0x240] ;  /* 0x00009000ff137b82 */ /* 0x000e620000000800 */
[C---:B------:R-:W-:Y:S01]  /*6940*/  ISETP.GE.AND P4, PT, R236.reuse, UR17, PT ;  /* 0x00000011ec007c0c */ /* 0x040fe2000bf86270 */
[----:B------:R-:W-:Y:S01]  /*6950*/  VIADD R6, R236, 0x40 ;  /* 0x00000040ec067836 */ /* 0x000fe20000000000 */
[----:B------:R-:W-:Y:S04]  /*6960*/  ULOP3.LUT UR11, UR9, 0x1, URZ, 0xc0, !UPT ;  /* 0x00000001090b7892 */ /* 0x000fe8000f8ec03f */
[----:B------:R-:W-:Y:S01]  /*6970*/  ISETP.GE.AND P3, PT, R6, UR17, PT ;  /* 0x0000001106007c0c */ /* 0x000fe2000bf66270 */
[----:B------:R-:W4:Y:S01]  /*6980*/  LDC R167, c[0x0][0x244] ;  /* 0x00009100ffa77b82 */ /* 0x000f220000000800 */
[----:B------:R-:W-:Y:S04]  /*6990*/  UISETP.NE.U32.AND UP1, UPT, UR11, 0x1, UPT ;  /* 0x000000010b00788c */ /* 0x000fe8000bf25070 */
        /* <DEDUP_REMOVED lines=8> */
[C---:B-1----:R-:W-:Y:S05]  /*6a20*/  IMAD.U32 R7, R19.reuse, -0x40, RZ ;  /* 0xffffffc013077824 */ /* 0x042fea00078e00ff */
[C---:B------:R-:W-:Y:S02]  /*6a30*/  LEA R17, P6, R19.reuse, R7, 0x5 ;  /* 0x0000000713117211 */ /* 0x040fe400078c28ff */
[----:B------:R-:W-:Y:S04]  /*6a40*/  SHF.R.S32.HI R18, RZ, 0x1f, R7 ;  /* 0x0000001fff127819 */ /* 0x000fe80000011407 */
[--C-:B----4-:R-:W-:Y:S02]  /*6a50*/  LEA.HI.X R18, R19, R18, R167.reuse, 0x5, P6 ;  /* 0x0000001213127211 */ /* 0x110fe400030f2ca7 */
[-C--:B---3--:R-:W-:Y:S02]  /*6a60*/  LEA R6, P0, R7, R168.reuse, 0x1 ;  /* 0x000000a807067211 */ /* 0x088fe400078008ff */
[----:B------:R-:W-:Y:S02]  /*6a70*/  @!P3 LEA R16, P5, R17, R168, 0x1 ;  /* 0x000000a81110b211 */ /* 0x000fe400078a08ff */
[-C--:B------:R-:W-:Y:S02]  /*6a80*/  LEA.HI.X.SX32 R7, R7, R169.reuse, 0x1, P0 ;  /* 0x000000a907077211 */ /* 0x080fe400000f0eff */
[----:B------:R-:W-:Y:S02]  /*6a90*/  @!P3 LEA.HI.X R17, R17, R169, R18, 0x1, P5 ;  /* 0x000000a91111b211 */ /* 0x000fe400028f0c12 */
[C---:B------:R-:W-:Y:S01]  /*6aa0*/  @!P4 LEA R18, P0, R19.reuse, R6, 0x6 ;  /* 0x000000061312c211 */ /* 0x040fe200078030ff */
[----:B------:R-:W-:Y:S01]  /*6ab0*/  @!PT LDS RZ, [RZ] ;  /* 0x00000000fffff984 */ /* 0x000fe20000000800 */
[----:B------:R-:W-:Y:S01]  /*6ac0*/  @!PT LDS RZ, [RZ] ;  /* 0x00000000fffff984 */ /* 0x000fe20000000800 */
[----:B------:R-:W-:Y:S01]  /*6ad0*/  @!PT LDS RZ, [RZ] ;  /* 0x00000000fffff984 */ /* 0x000fe20000000800 */
[----:B------:R2:W-:Y:S03]  /*6ae0*/  @!P4 LDGSTS.E.BYPASS.LTC128B.128 [R239], desc[UR6][R6.64] ;  /* 0x0000000006efcfae */ /* 0x0005e6000b901d46 */
[----:B------:R-:W-:Y:S01]  /*6af0*/  @!P4 LEA.HI.X R19, R19, R7, R167, 0x6, P0 ;  /* 0x000000071313c211 */ /* 0x000fe200000f34a7 */
        /* <DEDUP_REMOVED lines=24> */
[----:B------:R-:W0:Y:S04]  /*6c80*/  LDGDEPBAR ;  /* 0x00000000000079af */ /* 0x000e280000000000 */
[----:B------:R2:W-:Y:S02]  /*6c90*/  STL.64 [R1], R6 ;  /* 0x0000000601007387 */ /* 0x0005e40000100a00 */
.L_x_1432:
[----:B------:R1:W-:Y:S01]  /*6ca0*/  STS [R233+0x1c400], R20 ;  /* 0x01c40014e9007388 */ /* 0x0003e20000000800 */
[----:B--2---:R-:W-:Y:S01]  /*6cb0*/  F2FP.BF16.F32.PACK_AB R6, R22, R23 ;  /* 0x000000171606723e */ /* 0x004fe200000010ff */
[C---:B-----5:R-:W-:Y:S01]  /*6cc0*/  FADD.FTZ R12, -R5.reuse, R12 ;  /* 0x0000000c050c7221 */ /* 0x060fe20000010100 */
[C---:B------:R-:W-:Y:S01]  /*6cd0*/  FADD.FTZ R9, -R5.reuse, R9 ;  /* 0x0000000905097221 */ /* 0x040fe20000010100 */
[----:B------:R-:W-:Y:S01]  /*6ce0*/  STS [R233+0x1c000], R164 ;  /* 0x01c000a4e9007388 */ /* 0x000fe20000000800 */
[----:B------:R-:W-:Y:S01]  /*6cf0*/  FADD.FTZ R8, -R5, R8 ;  /* 0x0000000805087221 */ /* 0x000fe20000010100 */
[----:B------:R-:W-:Y:S01]  /*6d00*/  FMUL.FTZ R18, R205, R12 ;  /* 0x0000000ccd127220 */ /* 0x000fe20000410000 */
[----:B------:R-:W-:Y:S01]  /*6d10*/  FFMA.FTZ R12, -R195, R195, 1 ;  /* 0x3f800000c30c7423 */ /* 0x000fe200000101c3 */
[----:B------:R2:W-:Y:S01]  /*6d20*/  STS [R234+0x1c400], R6 ;  /* 0x01c40006ea007388 */ /* 0x0005e20000000800 */
[----:B------:R-:W-:Y:S01]  /*6d30*/  FADD.FTZ R13, -R5, R13 ;  /* 0x0000000d050d7221 */ /* 0x000fe20000010100 */
[----:B------:R-:W-:Y:S01]  /*6d40*/  FFMA.FTZ R7, -R190, R190, 1 ;  /* 0x3f800000be077423 */ /* 0x000fe200000101be */
[----:B------:R-:W-:Y:S01]  /*6d50*/  FMUL.FTZ R19, R225, R9 ;  /* 0x00000009e1137220 */ /* 0x000fe20000410000 */
[----:B------:R-:W-:Y:S01]  /*6d60*/  FFMA.FTZ R9, -R193, R193, 1 ;  /* 0x3f800000c1097423 */ /* 0x000fe200000101c1 */
[----:B------:R-:W-:Y:S01]  /*6d70*/  FMUL.FTZ R12, R12, UR5 ;  /* 0x000000050c0c7c20 */ /* 0x000fe20008410000 */
[----:B------:R-:W-:Y:S01]  /*6d80*/  FMUL.FTZ R13, R204, R13 ;  /* 0x0000000dcc0d7220 */ /* 0x000fe20000410000 */
        /* <DEDUP_REMOVED lines=10> */
[----:B-1----:R-:W-:Y:S01]  /*6e30*/  FMUL.FTZ R20, R226, R8 ;  /* 0x00000008e2147220 */ /* 0x002fe20000410000 */
[----:B------:R-:W-:Y:S01]  /*6e40*/  FFMA.FTZ R8, -R191, R191, 1 ;  /* 0x3f800000bf087423 */ /* 0x000fe200000101bf */
[----:B------:R-:W-:Y:S01]  /*6e50*/  FMUL.FTZ R24, R202, R24 ;  /* 0x00000018ca187220 */ /* 0x000fe20000410000 */
[----:B------:R-:W-:Y:S01]  /*6e60*/  FMUL.FTZ R9, R9, UR5 ;  /* 0x0000000509097c20 */ /* 0x000fe20008410000 */
        /* <DEDUP_REMOVED lines=8> */
[----:B------:R-:W-:Y:S01]  /*6ef0*/  FMUL.FTZ R29, R183, R29 ;  /* 0x0000001db71d7220 */ /* 0x000fe20000410000 */
[----:B------:R-:W-:Y:S01]  /*6f00*/  FMUL.FTZ R5, R5, UR5 ;  /* 0x0000000505057c20 */ /* 0x000fe20008410000 */
[----:B------:R-:W-:Y:S01]  /*6f10*/  FMUL.FTZ R8, R8, UR5 ;  /* 0x0000000508087c20 */ /* 0x000fe20008410000 */
[----:B------:R-:W-:Y:S01]  /*6f20*/  FMUL.FTZ R28, R28, R7 ;  /* 0x000000071c1c7220 */ /* 0x000fe20000410000 */
[C---:B------:R-:W-:Y:S01]  /*6f30*/  FADD.FTZ R10, -R4.reuse, R10 ;  /* 0x0000000a040a7221 */ /* 0x040fe20000010100 */
[C---:B------:R-:W-:Y:S01]  /*6f40*/  FADD.FTZ R11, -R4.reuse, R11 ;  /* 0x0000000b040b7221 */ /* 0x040fe20000010100 */
[----:B------:R-:W-:Y:S01]  /*6f50*/  FADD.FTZ R14, -R4, R14 ;  /* 0x0000000e040e7221 */ /* 0x000fe20000010100 */
[----:B------:R-:W-:Y:S01]  /*6f60*/  FFMA.FTZ R7, -R197, R197, 1 ;  /* 0x3f800000c5077423 */ /* 0x000fe200000101c5 */
[----:B------:R-:W-:Y:S01]  /*6f70*/  FMUL.FTZ R24, R24, R9 ;  /* 0x0000000918187220 */ /* 0x000fe20000410000 */
[----:B------:R-:W-:Y:S01]  /*6f80*/  FMUL.FTZ R9, R25, R8 ;  /* 0x0000000819097220 */ /* 0x000fe20000410000 */
[----:B------:R-:W-:Y:S01]  /*6f90*/  FMUL.FTZ R8, R29, R5 ;  /* 0x000000051d087220 */ /* 0x000fe20000410000 */
[----:B------:R-:W-:Y:S01]  /*6fa0*/  F2FP.BF16.F32.PACK_AB R12, R12, R18 ;  /* 0x000000120c0c723e */ /* 0x000fe200000010ff */
[----:B------:R-:W-:Y:S01]  /*6fb0*/  FMUL.FTZ R18, R230, R10 ;  /* 0x0000000ae6127220 */ /* 0x000fe20000410000 */
[----:B------:R-:W-:Y:S01]  /*6fc0*/  F2FP.BF16.F32.PACK_AB R5, R19, R20 ;  /* 0x000000141305723e */ /* 0x000fe200000010ff */
[----:B------:R-:W-:Y:S01]  /*6fd0*/  FMUL.FTZ R13, R229, R11 ;  /* 0x0000000be50d7220 */ /* 0x000fe20000410000 */
[----:B------:R-:W-:Y:S01]  /*6fe0*/  FMUL.FTZ R14, R228, R14 ;  /* 0x0000000ee40e7220 */ /* 0x000fe20000410000 */
[----:B------:R-:W-:Y:S01]  /*6ff0*/  FMUL.FTZ R7, R7, UR5 ;  /* 0x0000000507077c20 */ /* 0x000fe20008410000 */
[----:B------:R-:W-:Y:S01]  /*7000*/  FADD.FTZ R15, -R4, R15 ;  /* 0x0000000f040f7221 */ /* 0x000fe20000010100 */
[----:B--2---:R-:W-:Y:S01]  /*7010*/  FFMA.FTZ R6, -R196, R196, 1 ;  /* 0x3f800000c4067423 */ /* 0x004fe200000101c4 */
[----:B------:R-:W-:Y:S01]  /*7020*/  STS [R234+0x1c000], R21 ;  /* 0x01c00015ea007388 */ /* 0x000fe20000000800 */
        /* <DEDUP_REMOVED lines=60> */
[----:B------:R-:W-:Y:S04]  /*73f0*/  LDSM.16.MT88.4 R168, [R176+0x3000] ;  /* 0x00300000b0a8783b */ /* 0x000fe80000004200 */
[----:B------:R3:W5:Y:S01]  /*7400*/  LDL R235, [R1+0x20] ;  /* 0x0000200001eb7983 */ /* 0x0007620000100800 */
        /* <DEDUP_REMOVED lines=82> */
[----:B------:R-:W2:Y:S01]  /*7930*/  LDL.LU.64 R180, [R1+0x8] ;  /* 0x0000080001b47983 */ /* 0x000ea20000300a00 */
[C---:B------:R-:W-:Y:S01]  /*7940*/  VIADD R4, R236.reuse, 0x40 ;  /* 0x00000040ec047836 */ /* 0x040fe20000000000 */
[----:B------:R-:W1:Y:S01]  /*7950*/  LDC R12, c[0x0][0x420] ;  /* 0x00010800ff0c7b82 */ /* 0x000e620000000800 */
[----:B------:R-:W-:Y:S03]  /*7960*/  ISETP.GE.AND P4, PT, R236, UR17, PT ;  /* 0x00000011ec007c0c */ /* 0x000fe6000bf86270 */
[----:B------:R-:W-:Y:S10]  /*7970*/  ISETP.GE.AND P3, PT, R4, UR17, PT ;  /* 0x0000001104007c0c */ /* 0x000ff4000bf66270 */
[----:B------:R-:W3:Y:S08]  /*7980*/  @!P4 LDC R11, c[0x0][0x424] ;  /* 0x00010900ff0bcb82 */ /* 0x000ef00000000800 */
[----:B------:R-:W4:Y:S01]  /*7990*/  @!P3 LDC R6, c[0x0][0x424] ;  /* 0x00010900ff06bb82 */ /* 0x000f220000000800 */
[C---:B-1----:R-:W-:Y:S05]  /*79a0*/  IMAD.U32 R5, R12.reuse, -0x40, RZ ;  /* 0xffffffc00c057824 */ /* 0x042fea00078e00ff */
[----:B------:R-:W-:Y:S02]  /*79b0*/  SHF.R.S32.HI R9, RZ, 0x1f, R5 ;  /* 0x0000001fff097819 */ /* 0x000fe40000011405 */
[C---:B------:R-:W-:Y:S04]  /*79c0*/  @!P3 LEA R7, P5, R12.reuse, R5, 0x5 ;  /* 0x000000050c07b211 */ /* 0x040fe800078a28ff */
[C---:B----4-:R-:W-:Y:S02]  /*79d0*/  @!P3 LEA.HI.X R9, R12.reuse, R9, R6, 0x5, P5 ;  /* 0x000000090c09b211 */ /* 0x050fe400028f2c06 */
[----:B-----5:R-:W-:Y:S05]  /*79e0*/  LEA R6, R235, UR4, 0x1 ;  /* 0x00000004eb067c11 */ /* 0x020fea000f8e08ff */
[----:B------:R1:W-:Y:S01]  /*79f0*/  @P4 STS.128 [R6+0x8000], RZ ;  /* 0x008000ff06004388 */ /* 0x0003e20000000c00 */
[C---:B--2---:R-:W-:Y:S04]  /*7a00*/  LEA R4, P0, R5.reuse, R180, 0x1 ;  /* 0x000000b405047211 */ /* 0x044fe800078008ff */
[----:B------:R-:W-:Y:S02]  /*7a10*/  LEA.HI.X.SX32 R5, R5, R181, 0x1, P0 ;  /* 0x000000b505057211 */ /* 0x000fe400000f0eff */
[C---:B------:R-:W-:Y:S02]  /*7a20*/  @!P4 LEA R10, P5, R12.reuse, R4, 0x6 ;  /* 0x000000040c0ac211 */ /* 0x040fe400078a30ff */
[C---:B------:R-:W-:Y:S01]  /*7a30*/  @!P3 LEA R8, P0, R7.reuse, R180, 0x1 ;  /* 0x000000b40708b211 */ /* 0x040fe200078008ff */
[----:B------:R-:W-:Y:S01]  /*7a40*/  @!PT LDS RZ, [RZ] ;  /* 0x00000000fffff984 */ /* 0x000fe20000000800 */
[----:B------:R-:W-:Y:S01]  /*7a50*/  @!PT LDS RZ, [RZ] ;  /* 0x00000000fffff984 */ /* 0x000fe20000000800 */
[----:B------:R-:W-:Y:S01]  /*7a60*/  @!PT LDS RZ, [RZ] ;  /* 0x00000000fffff984 */ /* 0x000fe20000000800 */
[----:B------:R1:W-:Y:S01]  /*7a70*/  @!P4 LDGSTS.E.BYPASS.LTC128B.128 [R6+0x8000], desc[UR6][R4.64] ;  /* 0x080000000406cfae */ /* 0x0003e2000b901d46 */
[----:B---3--:R-:W-:Y:S02]  /*7a80*/  @!P4 LEA.HI.X R11, R12, R5, R11, 0x6, P5 ;  /* 0x000000050c0bc211 */ /* 0x008fe400028f340b */
[----:B------:R-:W-:Y:S01]  /*7a90*/  @!P3 LEA.HI.X R9, R7, R181, R9, 0x1, P0 ;  /* 0x000000b50709b211 */ /* 0x000fe200000f0c09 */
        /* <DEDUP_REMOVED lines=15> */
[----:B------:R-:W0:Y:S04]  /*7b90*/  LDGDEPBAR ;  /* 0x00000000000079af */ /* 0x000e280000000000 */
[----:B------:R1:W-:Y:S02]  /*7ba0*/  STL.64 [R1+0x8], R4 ;  /* 0x0000080401007387 */ /* 0x0003e40000100a00 */
.L_x_1433:
        /* <DEDUP_REMOVED lines=13> */
[----:B------:R3:W4:Y:S01]  /*7c80*/  LDL R225, [R1+0x10] ;  /* 0x0000100001e17983 */ /* 0x0007220000100800 */
        /* <DEDUP_REMOVED lines=114> */
[----:B------:R-:W-:Y:S02]  /*83b0*/  IMAD R171, R173, 0x30, RZ ;  /* 0x00000030adab7824 */ /* 0x000fe400078e02ff */
[----:B------:R1:W-:Y:S01]  /*83c0*/  REDG.E.ADD.F32.FTZ.RN.STRONG.GPU desc[UR6][R164.64], R5 ;  /* 0x00000005a40079a6 */ /* 0x0003e2000c10f386 */
[CC--:B------:R-:W-:Y:S04]  /*83d0*/  LEA R168, P0, R169.reuse, R2.reuse, 0x2 ;  /* 0x00000002a9a87211 */ /* 0x0c0fe800078010ff */
[-C--:B------:R-:W-:Y:S01]  /*83e0*/  LEA.HI.X.SX32 R169, R169, R3.reuse, 0x2, P0 ;  /* 0x00000003a9a97211 */ /* 0x080fe200000f16ff */
[----:B---3--:R-:W-:Y:S04]  /*83f0*/  @P1 STL [R1+0x14], R224 ;  /* 0x000014e001001387 */ /* 0x008fe80000100800 */
[----:B----4-:R-:W-:Y:S04]  /*8400*/  @P1 STL [R1+0x10], R225 ;  /* 0x000010e101001387 */ /* 0x010fe80000100800 */
[----:B------:R-:W-:Y:S04]  /*8410*/  @P1 STL [R1+0x1c], R226 ;  /* 0x00001ce201001387 */ /* 0x000fe80000100800 */
[----:B--2---:R-:W-:Y:S01]  /*8420*/  @P1 STL [R1+0x18], R227 ;  /* 0x000018e301001387 */ /* 0x004fe20000100800 */
[CC--:B------:R-:W-:Y:S04]  /*8430*/  LEA R166, P1, R172.reuse, R2.reuse, 0x2 ;  /* 0x00000002aca67211 */ /* 0x0c0fe800078210ff */
[-C--:B------:R-:W-:Y:S02]  /*8440*/  LEA.HI.X.SX32 R167, R172, R3.reuse, 0x2, P1 ;  /* 0x00000003aca77211 */ /* 0x080fe400008f16ff */
[CC--:B-1----:R-:W-:Y:S03]  /*8450*/  LEA R4, P1, R170.reuse, R2.reuse, 0x2 ;  /* 0x00000002aa047211 */ /* 0x0c2fe600078210ff */
[----:B------:R1:W-:Y:S01]  /*8460*/  REDG.E.ADD.F32.FTZ.RN.STRONG.GPU desc[UR6][R166.64], R6 ;  /* 0x00000006a60079a6 */ /* 0x0003e2000c10f386 */
[-C--:B------:R-:W-:Y:S01]  /*8470*/  LEA.HI.X.SX32 R5, R170, R3.reuse, 0x2, P1 ;  /* 0x00000003aa057211 */ /* 0x080fe200008f16ff */
[C---:B------:R-:W-:Y:S04]  /*8480*/  IMAD R170, R173.reuse, 0x38, RZ ;  /* 0x00000038adaa7824 */ /* 0x040fe800078e02ff */
[----:B------:R2:W-:Y:S04]  /*8490*/  REDG.E.ADD.F32.FTZ.RN.STRONG.GPU desc[UR6][R4.64], R7 ;  /* 0x00000007040079a6 */ /* 0x0005e8000c10f386 */
[----:B------:R3:W-:Y:S01]  /*84a0*/  REDG.E.ADD.F32.FTZ.RN.STRONG.GPU desc[UR6][R168.64], R8 ;  /* 0x00000008a80079a6 */ /* 0x0007e2000c10f386 */
[----:B-1----:R-:W-:Y:S01]  /*84b0*/  IMAD R167, R173, 0x28, RZ ;  /* 0x00000028ada77824 */ /* 0x002fe200078e02ff */
[-C--:B------:R-:W-:Y:S04]  /*84c0*/  LEA R6, P1, R171, R2.reuse, 0x2 ;  /* 0x00000002ab067211 */ /* 0x080fe800078210ff */
[-C--:B------:R-:W-:Y:S02]  /*84d0*/  LEA R166, P3, R167, R2.reuse, 0x2 ;  /* 0x00000002a7a67211 */ /* 0x080fe400078610ff */
[-C--:B--2---:R-:W-:Y:S02]  /*84e0*/  LEA.HI.X.SX32 R7, R171, R3.reuse, 0x2, P1 ;  /* 0x00000003ab077211 */ /* 0x084fe400008f16ff */
[-C--:B------:R-:W-:Y:S01]  /*84f0*/  LEA.HI.X.SX32 R167, R167, R3.reuse, 0x2, P3 ;  /* 0x00000003a7a77211 */ /* 0x080fe200018f16ff */
[----:B---3--:R-:W-:Y:S01]  /*8500*/  VIADD R168, R172, 0x20 ;  /* 0x00000020aca87836 */ /* 0x008fe20000000000 */
[CC--:B------:R-:W-:Y:S03]  /*8510*/  LEA R4, P0, R170.reuse, R2.reuse, 0x2 ;  /* 0x00000002aa047211 */ /* 0x0c0fe600078010ff */
[----:B------:R-:W-:Y:S01]  /*8520*/  REDG.E.ADD.F32.FTZ.RN.STRONG.GPU desc[UR6][R166.64], R9 ;  /* 0x00000009a60079a6 */ /* 0x000fe2000c10f386 */
[-C--:B------:R-:W-:Y:S01]  /*8530*/  LEA.HI.X.SX32 R5, R170, R3.reuse, 0x2, P0 ;  /* 0x00000003aa057211 */ /* 0x080fe200000f16ff */
[----:B------:R-:W-:Y:S02]  /*8540*/  IMAD.IADD R8, R0, 0x1, R168 ;  /* 0x0000000100087824 */ /* 0x000fe400078e02a8 */
        /* <DEDUP_REMOVED lines=400> */
.L_x_1435:
[----:B------:R-:W-:Y:S01]  /*9e50*/  @UP0 UIADD3 UR9, UR16, UR30, URZ ;  /* 0x0000001e10090290 */ /* 0x000fe2000fffe03f */
[----:B--2--5:R-:W-:Y:S01]  /*9e60*/  LEA R2, R235, UR4, 0x1 ;  /* 0x00000004eb027c11 */ /* 0x024fe2000f8e08ff */
        /* <DEDUP_REMOVED lines=21> */
.L_x_1436:
        /* <DEDUP_REMOVED lines=41> */
[----:B------:R-:W5:Y:S01]  /*a250*/  LDS.128 R16, [R2+0x10000] ;  /* 0x0100000002107984 */ /* 0x000f620000000c00 */
        /* <DEDUP_REMOVED lines=10> */
[----:B------:R-:W2:Y:S03]  /*a300*/  @!P6 LDS.128 R12, [R2+0xc000] ;  /* 0x00c00000020ce984 */ /* 0x000ea60000000c00 */
[----:B------:R-:W-:-:S05]  /*a310*/  LEA.HI.X R7, R8, UR15, R3, 0x1, P0 ;  /* 0x0000000f08077c11 */ /* 0x000fca00080f0c03 */
[----:B-----5:R1:W-:Y:S04]  /*a320*/  @!P1 STG.E.128 desc[UR6][R6.64+0x80], R16 ;  /* 0x0000801006009986 */ /* 0x0203e8000c101d06 */
[----:B--2---:R2:W-:Y:S02]  /*a330*/  @!P6 STG.E.128 desc[UR6][R6.64], R12 ;  /* 0x0000000c0600e986 */ /* 0x0045e4000c101d06 */
.L_x_1438:
[----:B------:R-:W-:Y:S05]  /*a340*/  BSYNC B0 ;  /* 0x0000000000007941 */ /* 0x000fea0003800000 */
.L_x_1437:
        /* <DEDUP_REMOVED lines=18> */
.L_x_1440:
[----:B------:R-:W-:Y:S05]  /*a470*/  BSYNC B0 ;  /* 0x0000000000007941 */ /* 0x000fea0003800000 */
.L_x_1439:
[----:B-1----:R1:W1:Y:S01]  /*a480*/  LDS.128 R16, [R2+0xe000] ;  /* 0x00e0000002107984 */ /* 0x0022620000000c00 */
[----:B------:R-:W-:Y:S03]  /*a490*/  BSSY B0, `(.L_x_1441) ;  /* 0x0000013000007945 */ /* 0x000fe60003800000 */
[----:B--2---:R2:W1:Y:S01]  /*a4a0*/  LDS.128 R12, [R2+0x12000] ;  /* 0x01200000020c7984 */ /* 0x0044620000000c00 */
        /* <DEDUP_REMOVED lines=17> */
.L_x_1442:
[----:B------:R-:W-:Y:S05]  /*a5c0*/  BSYNC B0 ;  /* 0x0000000000007941 */ /* 0x000fea0003800000 */
.L_x_1441:
        /* <DEDUP_REMOVED lines=20> */
.L_x_1444:
[----:B------:R-:W-:Y:S05]  /*a710*/  BSYNC B0 ;  /* 0x0000000000007941 */ /* 0x000fea0003800000 */
.L_x_1443:
        /* <DEDUP_REMOVED lines=32> */
.L_x_1446:
[----:B------:R-:W-:Y:S05]  /*a920*/  BSYNC B0 ;  /* 0x0000000000007941 */ /* 0x000fea0003800000 */
.L_x_1445:
        /* <DEDUP_REMOVED lines=18> */
.L_x_1448:
[----:B------:R-:W-:Y:S05]  /*aa50*/  BSYNC B0 ;  /* 0x0000000000007941 */ /* 0x000fea0003800000 */
.L_x_1447:
        /* <DEDUP_REMOVED lines=18> */
.L_x_1450:
[----:B------:R-:W-:Y:S05]  /*ab80*/  BSYNC B0 ;  /* 0x0000000000007941 */ /* 0x000fea0003800000 */
.L_x_1449:
        /* <DEDUP_REMOVED lines=18> */
.L_x_1405:
        /* <DEDUP_REMOVED lines=25> */
.L_x_1452:
        /* <DEDUP_REMOVED lines=23> */
.L_x_1453:
        /* <DEDUP_REMOVED lines=40> */
.L_x_1455:
[----:B------:R-:W-:Y:S05]  /*b230*/  BSYNC B0 ;  /* 0x0000000000007941 */ /* 0x000fea0003800000 */
.L_x_1454:
        /* <DEDUP_REMOVED lines=18> */
.L_x_1457:
[----:B------:R-:W-:Y:S05]  /*b360*/  BSYNC B0 ;  /* 0x0000000000007941 */ /* 0x000fea0003800000 */
.L_x_1456:
        /* <DEDUP_REMOVED lines=18> */
.L_x_1459:
[----:B------:R-:W-:Y:S05]  /*b490*/  BSYNC B0 ;  /* 0x0000000000007941 */ /* 0x000fea0003800000 */
.L_x_1458:
        /* <DEDUP_REMOVED lines=18> */
.L_x_1461:
[----:B------:R-:W-:Y:S05]  /*b5c0*/  BSYNC B0 ;  /* 0x0000000000007941 */ /* 0x000fea0003800000 */
.L_x_1460:
        /* <DEDUP_REMOVED lines=30> */
.L_x_1463:
[----:B------:R-:W-:Y:S05]  /*b7b0*/  BSYNC B0 ;  /* 0x0000000000007941 */ /* 0x000fea0003800000 */
.L_x_1462:
        /* <DEDUP_REMOVED lines=18> */
.L_x_1465:
[----:B------:R-:W-:Y:S05]  /*b8e0*/  BSYNC B0 ;  /* 0x0000000000007941 */ /* 0x000fea0003800000 */
.L_x_1464:
        /* <DEDUP_REMOVED lines=18> */
.L_x_1467:
[----:B------:R-:W-:Y:S05]  /*ba10*/  BSYNC B0 ;  /* 0x0000000000007941 */ /* 0x000fea0003800000 */
.L_x_1466:
        /* <DEDUP_REMOVED lines=17> */
.L_x_1451:
[----:B------:R-:W-:Y:S05]  /*bb30*/  BSYNC B1 ;  /* 0x0000000000017941 */ /* 0x000fea0003800000 */
.L_x_1400:
        /* <DEDUP_REMOVED lines=11> */
.L_x_1468:
[----:B------:R-:W-:Y:S05]  /*bbf0*/  EXIT ;  /* 0x000000000000794d */ /* 0x000fea0003800000 */
.L_x_1470:
        /* <DEDUP_REMOVED lines=16> */
.L_x_2085:


//--------------------- .text._ZN5flash44flash_bwd_dq_dk_dv_loop_seqk_parallel_kernelI23Flash_bwd_kernel_traitsILi128ELi64ELi128ELi8ELi2ELi4ELi2ELb0ELb0EN7cutlass10bfloat16_tE19Flash_kernel_traitsILi128ELi64ELi128ELi8ES3_EELb1ELb0ELb1ELb0ELb0ELb0ELb0EEEvNS_16Flash_bwd_paramsE --------------------------
	.section	.text._ZN5flash44flash_bwd_dq_dk_dv_loop_seqk_parallel_kernelI23Flash_bwd_kernel_traitsILi128ELi64ELi128ELi8ELi2ELi4ELi2ELb0ELb0EN7cutlass10bfloat16_tE19Flash_kernel_traitsILi128ELi64ELi128ELi8ES3_EELb1ELb0ELb1ELb0ELb0ELb0ELb0EEEvNS_16Flash_bwd_paramsE,"ax",@progbits
	.align	128
        .global         _ZN5flash44flash_bwd_dq_dk_dv_loop_seqk_parallel_kernelI23Flash_bwd_kernel_traitsILi128ELi64ELi128ELi8ELi2ELi4ELi2ELb0ELb0EN7cutlass10bfloat16_tE19Flash_kernel_traitsILi128ELi64ELi128ELi8ES3_EELb1ELb0ELb1ELb0ELb0ELb0ELb0EEEvNS_16Flash_bwd_paramsE
        .type           _ZN5flash44flash_bwd_dq_dk_dv_loop_seqk_parallel_kernelI23Flash_bwd_kernel_traitsILi128ELi64ELi128ELi8ELi2ELi4ELi2ELb0ELb0EN7cutlass10bfloat16_tE19Flash_kernel_traitsILi128ELi64ELi128ELi8ES3_EELb1ELb0ELb1ELb0ELb0ELb0ELb0EEEvNS_16Flash_bwd_paramsE,@function
        .size           _ZN5flash44flash_bwd_dq_dk_dv_loop_seqk_parallel_kernelI23Flash_bwd_kernel_traitsILi128ELi64ELi128ELi8ELi2ELi4ELi2ELb0ELb0EN7cutlass10bfloat16_tE19Flash_kernel_traitsILi128ELi64ELi128ELi8ES3_EELb1ELb0ELb1ELb0ELb0ELb0ELb0EEEvNS_16Flash_bwd_paramsE,(.L_x_2086 - _ZN5flash44flash_bwd_dq_dk_dv_loop_seqk_parallel_kernelI23Flash_bwd_kernel_traitsILi128ELi64ELi128ELi8ELi2ELi4ELi2ELb0ELb0EN7cutlass10bfloat16_tE19Flash_kernel_traitsILi128ELi64ELi128ELi8ES3_EELb1ELb0ELb1ELb0ELb0ELb0ELb0EEEvNS_16Flash_bwd_paramsE)
        .other          _ZN5flash44flash_bwd_dq_dk_dv_loop_seqk_parallel_kernelI23Flash_bwd_kernel_traitsILi128ELi64ELi128ELi8ELi2ELi4ELi2ELb0ELb0EN7cutlass10bfloat16_tE19Flash_kernel_traitsILi128ELi64ELi128ELi8ES3_EELb1ELb0ELb1ELb0ELb0ELb0ELb0EEEvNS_16Flash_bwd_paramsE,@"STO_CUDA_ENTRY STV_DEFAULT"
_ZN5flash44flash_bwd_dq_dk_dv_loop_seqk_parallel_kernelI23Flash_bwd_kernel_traitsILi128ELi64ELi128ELi8ELi2ELi4ELi2ELb0ELb0EN7cutlass10bfloat16_tE19Flash_kernel_traitsILi128ELi64ELi128ELi8ES3_EELb1ELb0ELb1ELb0ELb0ELb0ELb0EEEvNS_16Flash_bwd_paramsE:
.text._ZN5flash44flash_bwd_dq_dk_dv_loop_seqk_parallel_kernelI23Flash_bwd_kernel_traitsILi128ELi64ELi128ELi8ELi2ELi4ELi2ELb0ELb0EN7cutlass10bfloat16_tE19Flash_kernel_traitsILi128ELi64ELi128ELi8ES3_EELb1ELb0ELb1ELb0ELb0ELb0ELb0EEEvNS_16Flash_bwd_paramsE:
        /* <DEDUP_REMOVED lines=17> */
[----:B------:R-:W-:Y:S01]  /*0110*/  ULDC UR59, c[0x0][0x394] ;  /* 0x0000e500003b7ab9 */ /* 0x000fe20000000800 */
[----:B------:R-:W-:Y:S02]  /*0120*/  UMOV UR60, 0xffffc000 ;  /* 0xffffc000003c7882 */ /* 0x000fe40000000000 */
        /* <DEDUP_REMOVED lines=9> */
[----:B------:R-:W-:Y:S02]  /*01c0*/  LEA.HI R6, R2, R7, RZ, 0x4 ;  /* 0x0000000702067211 */ /* 0x000fe400078f20ff */
[----:B------:R-:W-:Y:S02]  /*01d0*/  LOP3.LUT R3, R0, 0x7ffffffc, RZ, 0xc0, !PT ;  /* 0x7ffffffc00037812 */ /* 0x000fe400078ec0ff */
[----:B------:R-:W-:-:S02]  /*01e0*/  LOP3.LUT R8, R4, 0xffffffe0, RZ, 0xc0, !PT ;  /* 0xffffffe004087812 */ /* 0x000fc400078ec0ff */
[----:B------:R-:W-:Y:S01]  /*01f0*/  LOP3.LUT R11, R240, 0xfffffff8, RZ, 0xc0, !PT ;  /* 0xfffffff8f00b7812 */ /* 0x000fe200078ec0ff */
[C---:B------:R-:W-:Y:S01]  /*0200*/  IMAD.IADD R13, R7.reuse, 0x1, -R3 ;  /* 0x00000001070d7824 */ /* 0x040fe200078e0a03 */
[----:B------:R-:W-:Y:S01]  /*0210*/  LOP3.LUT R5, R6, 0xfffffff0, RZ, 0xc0, !PT ;  /* 0xfffffff006057812 */ /* 0x000fe200078ec0ff */
[C---:B------:R-:W-:Y:S01]  /*0220*/  IMAD.IADD R8, R7.reuse, 0x1, -R8 ;  /* 0x0000000107087824 */ /* 0x040fe200078e0a08 */
[--C-:B------:R-:W-:Y:S01]  /*0230*/  SHF.R.S32.HI R9, RZ, 0x2, R0.reuse ;  /* 0x00000002ff097819 */ /* 0x100fe20000011400 */
[C---:B------:R-:W-:Y:S01]  /*0240*/  IMAD.IADD R230, R7.reuse, 0x1, -R11 ;  /* 0x0000000107e67824 */ /* 0x040fe200078e0a0b */
[----:B------:R-:W-:Y:S02]  /*0250*/  SHF.R.S32.HI R10, RZ, 0x1f, R0 ;  /* 0x0000001fff0a7819 */ /* 0x000fe40000011400 */
[CC--:B------:R-:W-:Y:S02]  /*0260*/  LEA.HI R246, R2.reuse, R7.reuse, RZ, 0x6 ;  /* 0x0000000702f67211 */ /* 0x0c0fe400078f30ff */
[----:B------:R-:W-:Y:S01]  /*0270*/  LEA.HI R14, R2, R7, RZ, 0x7 ;  /* 0x00000007020e7211 */ /* 0x000fe200078f38ff */
[----:B------:R-:W-:Y:S01]  /*0280*/  IMAD.IADD R7, R7, 0x1, -R5 ;  /* 0x0000000107077824 */ /* 0x000fe200078e0a05 */
[----:B------:R-:W-:-:S02]  /*0290*/  SHF.R.S32.HI R0, RZ, 0x5, R4 ;  /* 0x00000005ff007819 */ /* 0x000fc40000011404 */
[----:B------:R-:W-:Y:S02]  /*02a0*/  SHF.R.S32.HI R2, RZ, 0x1f, R4 ;  /* 0x0000001fff027819 */ /* 0x000fe40000011404 */
[-C--:B------:R-:W-:Y:S02]  /*02b0*/  LEA.HI R5, R4, R0.reuse, RZ, 0x1 ;  /* 0x0000000004057211 */ /* 0x080fe400078f08ff */
[----:B------:R-:W-:Y:S02]  /*02c0*/  LEA.HI R2, R2, R0, RZ, 0x2 ;  /* 0x0000000002027211 */ /* 0x000fe400078f10ff */
[----:B------:R-:W-:Y:S02]  /*02d0*/  LEA.HI R3, R10, R9, RZ, 0x3 ;  /* 0x000000090a037211 */ /* 0x000fe400078f18ff */
[----:B------:R-:W-:Y:S02]  /*02e0*/  SHF.R.S32.HI R4, RZ, 0x4, R6 ;  /* 0x00000004ff047819 */ /* 0x000fe40000011406 */
[----:B------:R-:W-:-:S02]  /*02f0*/  LOP3.LUT R10, R5, 0xfffffffe, RZ, 0xc0, !PT ;  /* 0xfffffffe050a7812 */ /* 0x000fc400078ec0ff */
[----:B------:R-:W-:Y:S02]  /*0300*/  LOP3.LUT R5, R2, 0xfffffffc, RZ, 0xc0, !PT ;  /* 0xfffffffc02057812 */ /* 0x000fe400078ec0ff */
[----:B------:R-:W-:Y:S01]  /*0310*/  LOP3.LUT R2, R3, 0xfffffff8, RZ, 0xc0, !PT ;  /* 0xfffffff803027812 */ /* 0x000fe200078ec0ff */
[----:B------:R-:W-:Y:S01]  /*0320*/  IMAD.IADD R251, R0, 0x1, -R10 ;  /* 0x0000000100fb7824 */ /* 0x000fe200078e0a0a */
[----:B------:R-:W-:Y:S01]  /*0330*/  LEA.HI R3, R6, R4, RZ, 0x1 ;  /* 0x0000000406037211 */ /* 0x000fe200078f08ff */
[----:B------:R-:W-:Y:S01]  /*0340*/  IMAD.IADD R6, R0, 0x1, -R5 ;  /* 0x0000000100067824 */ /* 0x000fe200078e0a05 */
[----:B------:R-:W-:Y:S01]  /*0350*/  SHF.R.S32.HI R10, RZ, 0x1f, R7 ;  /* 0x0000001fff0a7819 */ /* 0x000fe20000011407 */
[----:B------:R-:W-:Y:S01]  /*0360*/  IMAD.IADD R5, R9, 0x1, -R2 ;  /* 0x0000000109057824 */ /* 0x000fe200078e0a02 */
[----:B------:R-:W-:Y:S01]  /*0370*/  LOP3.LUT R0, R3, 0xfffffffe, RZ, 0xc0, !PT ;  /* 0xfffffffe03007812 */ /* 0x000fe200078ec0ff */
[----:B------:R-:W-:Y:S01]  /*0380*/  IMAD.SHL.U32 R3, R230, 0x40, RZ ;  /* 0x00000040e6037824 */ /* 0x000fe200078e00ff */
[----:B------:R-:W-:-:S02]  /*0390*/  SHF.R.S32.HI R2, RZ, 0x1f, R8 ;  /* 0x0000001fff027819 */ /* 0x000fc40000011408 */
[----:B------:R-:W-:Y:S01]  /*03a0*/  LEA.HI R12, R10, R7, RZ, 0x3 ;  /* 0x000000070a0c7211 */ /* 0x000fe200078f18ff */
[----:B------:R-:W-:Y:S01]  /*03b0*/  IMAD.IADD R9, R4, 0x1, -R0 ;  /* 0x0000000104097824 */ /* 0x000fe200078e0a00 */
[----:B------:R-:W-:Y:S01]  /*03c0*/  LEA.HI R241, R2, R8, RZ, 0x2 ;  /* 0x0000000802f17211 */ /* 0x000fe200078f10ff */
[----:B------:R-:W-:Y:S01]  /*03d0*/  IMAD.SHL.U32 R2, R6, 0x10, RZ ;  /* 0x0000001006027824 */ /* 0x000fe200078e00ff */
[----:B------:R-:W-:Y:S01]  /*03e0*/  LOP3.LUT R0, R3, 0x1c0, RZ, 0xc0, !PT ;  /* 0x000001c003007812 */ /* 0x000fe200078ec0ff */
[----:B------:R-:W-:Y:S01]  /*03f0*/  IMAD.SHL.U32 R10, R9, 0x200, RZ ;  /* 0x00000200090a7824 */ /* 0x000fe200078e00ff */
[----:B------:R-:W-:Y:S02]  /*0400*/  LOP3.LUT R4, R5, 0x1, RZ, 0xc0, !PT ;  /* 0x0000000105047812 */ /* 0x000fe400078ec0ff */
[C---:B------:R-:W-:Y:S02]  /*0410*/  LOP3.LUT R213, R0.reuse, 0x8, R240, 0xf8, !PT ;  /* 0x0000000800d57812 */ /* 0x040fe400078ef8f0 */
[----:B------:R-:W-:Y:S01]  /*0420*/  LOP3.LUT R210, R0, 0x30, R2, 0xf8, !PT ;  /* 0x0000003000d27812 */ /* 0x000fe200078ef802 */
[----:B------:R-:W-:Y:S01]  /*0430*/  IMAD.SHL.U32 R2, R13, 0x2, RZ ;  /* 0x000000020d027824 */ /* 0x000fe200078e00ff */
[----:B------:R-:W-:-:S02]  /*0440*/  SHF.R.U32.HI R8, RZ, 0x3, R0 ;  /* 0x00000003ff087819 */ /* 0x000fc40000011600 */
[----:B------:R-:W-:Y:S01]  /*0450*/  SHF.R.S32.HI R0, RZ, 0x7, R14 ;  /* 0x00000007ff007819 */ /* 0x000fe2000001140e */
[----:B------:R-:W-:Y:S01]  /*0460*/  IMAD R249, R6, 0x400, R2 ;  /* 0x0000040006f97824 */ /* 0x000fe200078e0202 */
[----:B------:R-:W-:Y:S02]  /*0470*/  LOP3.LUT R3, R12, 0xfffffff8, RZ, 0xc0, !PT ;  /* 0xfffffff80c037812 */ /* 0x000fe400078ec0ff */
[----:B------:R-:W-:Y:S01]  /*0480*/  SHF.R.S32.HI R246, RZ, 0x6, R246 ;  /* 0x00000006fff67819 */ /* 0x000fe200000114f6 */
[----:B------:R-:W-:Y:S01]  /*0490*/  IMAD R11, R0, 0x1000, R2 ;  /* 0x00001000000b7824 */ /* 0x000fe200078e0202 */
[----:B------:R-:W-:Y:S01]  /*04a0*/  ISETP.NE.U32.AND P0, PT, R4, 0x1, PT ;  /* 0x000000010400780c */ /* 0x000fe20003f05070 */
[----:B------:R-:W-:Y:S01]  /*04b0*/  IMAD.SHL.U32 R2, R0, 0x8, RZ ;  /* 0x0000000800027824 */ /* 0x000fe200078e00ff */
[----:B------:R-:W-:Y:S01]  /*04c0*/  LOP3.LUT R213, R213, R8, RZ, 0x3c, !PT ;  /* 0x00000008d5d57212 */ /* 0x000fe200078e3cff */
[C---:B------:R-:W-:Y:S01]  /*04d0*/  IMAD.SHL.U32 R0, R5.reuse, 0x40, RZ ;  /* 0x0000004005007824 */ /* 0x040fe200078e00ff */
[----:B------:R-:W-:Y:S01]  /*04e0*/  R2P PR, R5, 0x6 ;  /* 0x0000000605007804 */ /* 0x000fe20000000000 */
[----:B------:R-:W-:Y:S01]  /*04f0*/  IMAD.SHL.U32 R4, R9, 0x20, RZ ;  /* 0x0000002009047824 */ /* 0x000fe200078e00ff */
[----:B------:R-:W-:Y:S01]  /*0500*/  LOP3.LUT R2, R2, 0x8, RZ, 0xc0, !PT ;  /* 0x0000000802027812 */ /* 0x000fe200078ec0ff */
[----:B------:R-:W-:Y:S01]  /*0510*/  IMAD.IADD R15, R7, 0x1, -R3 ;  /* 0x00000001070f7824 */ /* 0x000fe200078e0a03 */
[----:B------:R-:W-:Y:S01]  /*0520*/  LOP3.LUT R0, R0, 0x1c0, RZ, 0xc0, !PT ;  /* 0x000001c000007812 */ /* 0x000fe200078ec0ff */
[----:B------:R-:W-:Y:S01]  /*0530*/  IMAD R3, R246, 0x800, R10 ;  /* 0x00000800f6037824 */ /* 0x000fe200078e020a */
[----:B------:R-:W-:Y:S01]  /*0540*/  LOP3.LUT R4, R4, 0x20, RZ, 0xc0, !PT ;  /* 0x0000002004047812 */ /* 0x000fe200078ec0ff */
[----:B------:R-:W-:Y:S01]  /*0550*/  IMAD.SHL.U32 R6, R246, 0x20, RZ ;  /* 0x00000020f6067824 */ /* 0x000fe200078e00ff */
[----:B------:R-:W-:Y:S01]  /*0560*/  LOP3.LUT P4, RZ, R230, 0x2, RZ, 0xc0, !PT ;  /* 0x00000002e6ff7812 */ /* 0x000fe2000788c0ff */
[----:B------:R-:W-:Y:S01]  /*0570*/  IMAD.SHL.U32 R7, R246, 0x8, RZ ;  /* 0x00000008f6077824 */ /* 0x000fe200078e00ff */
[----:B------:R-:W-:Y:S01]  /*0580*/  LOP3.LUT P3, RZ, R230, 0x4, RZ, 0xc0, !PT ;  /* 0x00000004e6ff7812 */ /* 0x000fe2000786c0ff */
[----:B------:R-:W-:Y:S01]  /*0590*/  IMAD.SHL.U32 R5, R9, 0x10, RZ ;  /* 0x0000001009057824 */ /* 0x000fe200078e00ff */
[----:B------:R-:W-:Y:S01]  /*05a0*/  LOP3.LUT R6, R0, 0x20, R6, 0xf8, !PT ;  /* 0x0000002000067812 */ /* 0x000fe200078ef806 */
[----:B------:R-:W-:Y:S01]  /*05b0*/  IMAD.IADD R213, R3, 0x1, R213 ;  /* 0x0000000103d57824 */ /* 0x000fe200078e02d5 */
[----:B------:R-:W-:Y:S01]  /*05c0*/  SHF.R.U32.HI R3, RZ, 0x3, R0 ;  /* 0x00000003ff037819 */ /* 0x000fe20000011600 */
[----:B------:R1:W-:Y:S01]  /*05d0*/  STL [R1+0x8], R15 ;  /* 0x0000080f01007387 */ /* 0x0003e20000100800 */
[----:B------:R-:W-:Y:S01]  /*05e0*/  LOP3.LUT R209, R4, 0x18, R7, 0xf8, !PT ;  /* 0x0000001804d17812 */ /* 0x000fe200078ef807 */
[----:B------:R-:W-:Y:S01]  /*05f0*/  IMAD.SHL.U32 R4, R9, 0x8, RZ ;  /* 0x0000000809047824 */ /* 0x000fe200078e00ff */
[----:B------:R-:W-:Y:S01]  /*0600*/  LOP3.LUT R7, R2, 0x10, R5, 0xf8, !PT ;  /* 0x0000001002077812 */ /* 0x000fe200078ef805 */
[----:B------:R-:W-:Y:S01]  /*0610*/  IMAD.SHL.U32 R230, R230, 0x8, RZ ;  /* 0x00000008e6e67824 */ /* 0x000fe200078e00ff */
[----:B------:R-:W-:Y:S01]  /*0620*/  LOP3.LUT R5, R3, R0, R2, 0x1e, !PT ;  /* 0x0000000003057212 */ /* 0x000fe200078e1e02 */
[----:B------:R-:W-:Y:S01]  /*0630*/  IMAD.SHL.U32 R2, R15, 0x40, RZ ;  /* 0x000000400f027824 */ /* 0x000fe200078e00ff */
[----:B------:R-:W-:Y:S01]  /*0640*/  LOP3.LUT R3, R6, R3, RZ, 0x3c, !PT ;  /* 0x0000000306037212 */ /* 0x000fe200078e3cff */
[----:B------:R-:W-:Y:S01]  /*0650*/  IMAD R0, R251, 0x400, R11 ;  /* 0x00000400fb007824 */ /* 0x000fe200078e020b */
[----:B------:R-:W-:Y:S01]  /*0660*/  SEL R214, R252, 0xffffffe0, !P4 ;  /* 0xffffffe0fcd67807 */ /* 0x000fe20006000000 */
[----:B------:R-:W-:Y:S01]  /*0670*/  IMAD.IADD R249, R249, 0x1, R5 ;  /* 0x00000001f9f97824 */ /* 0x000fe200078e0205 */
[----:B------:R-:W-:Y:S01]  /*0680*/  LOP3.LUT R2, R2, 0x1c0, RZ, 0xc0, !PT ;  /* 0x000001c002027812 */ /* 0x000fe200078ec0ff */
[----:B------:R-:W-:Y:S01]  /*0690*/  IMAD.IADD R229, R3, 0x1, R0 ;  /* 0x0000000103e57824 */ /* 0x000fe200078e0200 */
[----:B------:R-:W-:Y:S01]  /*06a0*/  SEL R252, R252, 0xffffffe0, !P1 ;  /* 0xffffffe0fcfc7807 */ /* 0x000fe20004800000 */
[----:B------:R-:W-:Y:S01]  /*06b0*/  IMAD.SHL.U32 R0, R12, 0x40, RZ ;  /* 0x000000400c007824 */ /* 0x000fe200078e00ff */
[----:B------:R-:W-:-:S02]  /*06c0*/  SHF.R.U32.HI R3, RZ, 0x3, R2 ;  /* 0x00000003ff037819 */ /* 0x000fc40000011602 */
[----:B------:R-:W-:Y:S02]  /*06d0*/  LOP3.LUT R5, R2, 0x8, R4, 0xf8, !PT ;  /* 0x0000000802057812 */ /* 0x000fe400078ef804 */
[----:B------:R-:W-:Y:S02]  /*06e0*/  LOP3.LUT R0, R0, 0xfffffe00, RZ, 0xc0, !PT ;  /* 0xfffffe0000007812 */ /* 0x000fe400078ec0ff */
[C-C-:B------:R-:W-:Y:S02]  /*06f0*/  LOP3.LUT R4, R3.reuse, R7, R2.reuse, 0x1e, !PT ;  /* 0x0000000703047212 */ /* 0x140fe400078e1e02 */
[----:B------:R-:W-:Y:S02]  /*0700*/  LOP3.LUT R209, R3, R209, R2, 0x1e, !PT ;  /* 0x000000d103d17212 */ /* 0x000fe400078e1e02 */
[----:B------:R-:W-:Y:S01]  /*0710*/  LOP3.LUT R2, R5, R3, RZ, 0x3c, !PT ;  /* 0x0000000305027212 */ /* 0x000fe200078e3cff */
[----:B------:R-:W-:Y:S01]  /*0720*/  IMAD R3, R251, 0x400, R0 ;  /* 0x00000400fb037824 */ /* 0x000fe200078e0200 */
[----:B------:R-:W-:-:S02]  /*0730*/  LOP3.LUT R219, R4, R0, RZ, 0xfc, !PT ;  /* 0x0000000004db7212 */ /* 0x000fc400078efcff */
[----:B------:R-:W-:Y:S01]  /*0740*/  LOP3.LUT R209, R209, R0, RZ, 0xfc, !PT ;  /* 0x00000000d1d17212 */ /* 0x000fe200078efcff */
[----:B------:R-:W-:Y:S01]  /*0750*/  IMAD.U32 R0, RZ, RZ, UR5 ;  /* 0x00000005ff007e24 */ /* 0x000fe2000f8e00ff */
[----:B------:R-:W-:Y:S01]  /*0760*/  USHF.R.S32.HI UR5, URZ, 0x1f, UR49 ;  /* 0x0000001f3f057899 */ /* 0x000fe20008011431 */
[----:B------:R-:W-:Y:S01]  /*0770*/  IMAD.IADD R217, R3, 0x1, R2 ;  /* 0x0000000103d97824 */ /* 0x000fe200078e0202 */
[----:B------:R-:W-:Y:S01]  /*0780*/  LEA R229, R229, UR4, 0x1 ;  /* 0x00000004e5e57c11 */ /* 0x000fe2000f8e08ff */
[----:B------:R-:W-:Y:S01]  /*0790*/  IMAD.U32 R2, RZ, RZ, UR6 ;  /* 0x00000006ff027e24 */ /* 0x000fe2000f8e00ff */
[----:B------:R-:W-:Y:S01]  /*07a0*/  USHF.R.S32.HI UR6, URZ, 0x1f, UR56 ;  /* 0x0000001f3f067899 */ /* 0x000fe20008011438 */
[----:B------:R-:W-:Y:S01]  /*07b0*/  IMAD.MOV.U32 R0, RZ, RZ, 0x40 ;  /* 0x00000040ff007424 */ /* 0x000fe200078e00ff */
[----:B------:R-:W-:Y:S01]  /*07c0*/  LEA R213, R213, UR4, 0x1 ;  /* 0x00000004d5d57c11 */ /* 0x000fe2000f8e08ff */
[----:B------:R-:W-:Y:S01]  /*07d0*/  IMAD.U32 R2, RZ, RZ, UR5 ;  /* 0x00000005ff027e24 */ /* 0x000fe2000f8e00ff */
[----:B------:R-:W-:Y:S01]  /*07e0*/  UIADD3 UR5, UR4, 0xc000, URZ ;  /* 0x0000c00004057890 */ /* 0x000fe2000fffe03f */
[----:B------:R-:W-:Y:S01]  /*07f0*/  IMAD.IADD R232, R229, 0x1, R252 ;  /* 0x00000001e5e87824 */ /* 0x000fe200078e02fc */
[C---:B------:R-:W-:Y:S01]  /*0800*/  SEL R215, R0.reuse, 0xffffffc0, !P3 ;  /* 0xffffffc000d77807 */ /* 0x040fe20005800000 */
[----:B------:R-:W-:Y:S01]  /*0810*/  IMAD.U32 R2, RZ, RZ, UR6 ;  /* 0x00000006ff027e24 */ /* 0x000fe2000f8e00ff */
[----:B------:R-:W-:Y:S01]  /*0820*/  SEL R0, R0, 0xffffffc0, !P2 ;  /* 0xffffffc000007807 */ /* 0x000fe20005000000 */
[--C-:B------:R-:W-:Y:S01]  /*0830*/  IMAD.IADD R214, R214, 0x1, R213.reuse ;  /* 0x00000001d6d67824 */ /* 0x100fe200078e02d5 */
[----:B------:R-:W-:Y:S01]  /*0840*/  LEA R249, R249, UR5, 0x1 ;  /* 0x00000005f9f97c11 */ /* 0x000fe2000f8e08ff */
[C---:B------:R-:W-:Y:S01]  /*0850*/  IMAD.IADD R216, R215.reuse, 0x1, R213 ;  /* 0x00000001d7d87824 */ /* 0x040fe200078e02d5 */
[----:B------:R-:W-:Y:S01]  /*0860*/  LOP3.LUT R210, R210, 0x8, R240, 0xf8, !PT ;  /* 0x00000008d2d27812 */ /* 0x000fe200078ef8f0 */
[----:B------:R-:W-:Y:S01]  /*0870*/  IMAD.IADD R215, R215, 0x1, R214 ;  /* 0x00000001d7d77824 */ /* 0x000fe200078e02d6 */
[----:B------:R-:W-:Y:S01]  /*0880*/  SEL R233, R233, 0x10, !P0 ;  /* 0x00000010e9e97807 */ /* 0x000fe20004000000 */
[C---:B------:R-:W-:Y:S01]  /*0890*/  VIADD R2, R249.reuse, 0x420 ;  /* 0x00000420f9027836 */ /* 0x040fe20000000000 */
[----:B------:R-:W-:Y:S01]  /*08a0*/  SHF.R.S32.HI R241, RZ, 0x2, R241 ;  /* 0x00000002fff17819 */ /* 0x000fe200000114f1 */
[----:B------:R-:W-:Y:S01]  /*08b0*/  IMAD.IADD R252, R252, 0x1, R249 ;  /* 0x00000001fcfc7824 */ /* 0x000fe200078e02f9 */
[----:B------:R-:W-:Y:S01]  /*08c0*/  LOP3.LUT R210, R10, R210, R8, 0xf6, !PT ;  /* 0x000000d20ad27212 */ /* 0x000fe200078ef608 */
[C---:B------:R-:W-:Y:S01]  /*08d0*/  @P1 VIADD R2, R249.reuse, 0x3e0 ;  /* 0x000003e0f9021836 */ /* 0x040fe20000000000 */
[----:B------:R-:W-:Y:S01]  /*08e0*/  SHF.R.S32.HI R240, RZ, 0x3, R240 ;  /* 0x00000003fff07819 */ /* 0x000fe200000114f0 */
[--C-:B------:R-:W-:Y:S01]  /*08f0*/  IMAD.IADD R250, R249, 0x1, R0.reuse ;  /* 0x00000001f9fa7824 */ /* 0x100fe200078e0200 */
[----:B------:R-:W-:Y:S01]  /*0900*/  LEA R210, R210, UR4, 0x1 ;  /* 0x00000004d2d27c11 */ /* 0x000fe2000f8e08ff */
[----:B------:R-:W-:Y:S01]  /*0910*/  IMAD.IADD R3, R252, 0x1, R0 ;  /* 0x00000001fc037824 */ /* 0x000fe200078e0200 */
[----:B------:R1:W-:Y:S01]  /*0920*/  STL [R1+0xc], R2 ;  /* 0x00000c0201007387 */ /* 0x0003e20000100800 */
[----:B------:R-:W-:Y:S01]  /*0930*/  IMAD.IADD R0, R0, 0x1, R2 ;  /* 0x0000000100007824 */ /* 0x000fe200078e0202 */
[----:B------:R-:W-:Y:S01]  /*0940*/  LEA R209, R209, UR5, 0x1 ;  /* 0x00000005d1d17c11 */ /* 0x000fe2000f8e08ff */
[----:B------:R-:W-:Y:S01]  /*0950*/  IMAD.IADD R234, R229, 0x1, R233 ;  /* 0x00000001e5ea7824 */ /* 0x000fe200078e02e9 */
[----:B------:R1:W-:Y:S01]  /*0960*/  STL [R1], R3 ;  /* 0x0000000301007387 */ /* 0x0003e20000100800 */
[----:B------:R-:W-:-:S02]  /*0970*/  IMAD R241, R251, 0x10, R241 ;  /* 0x00000010fbf17824 */ /* 0x000fc400078e02f1 */
[----:B------:R-:W-:Y:S01]  /*0980*/  IMAD.IADD R233, R233, 0x1, R232 ;  /* 0x00000001e9e97824 */ /* 0x000fe200078e02e8 */
[----:B------:R1:W-:Y:S06]  /*0990*/  STL [R1+0x4], R0 ;  /* 0x0000040001007387 */ /* 0x0003ec0000100800 */
.L_x_1543:
        /* <DEDUP_REMOVED lines=18> */
[----:B---34-:R-:W-:Y:S01]  /*0ac0*/  IMAD.U32 R4, RZ, RZ, UR10 ;  /* 0x0000000aff047e24 */ /* 0x018fe2000f8e00ff */
[----:B------:R-:W-:Y:S01]  /*0ad0*/  @UP4 UIADD3.X UR11, UR5, UR7, URZ, UP1, !UPT ;  /* 0x00000007050b4290 */ /* 0x000fe20008ffe43f */
[----:B------:R-:W-:Y:S01]  /*0ae0*/  IMAD.U32 R3, RZ, RZ, UR9 ;  /* 0x00000009ff037e24 */ /* 0x000fe2000f8e00ff */
[----:B------:R-:W-:-:S02]  /*0af0*/  UIADD3.X UR12, UR5, UR13, URZ, UP2, !UPT ;  /* 0x0000000d050c7290 */ /* 0x000fc400097fe43f */
[----:B------:R-:W-:Y:S01]  /*0b00*/  UISETP.NE.AND.EX UP0, UPT, UR13, URZ, UPT, UP0 ;  /* 0x0000003f0d00728c */ /* 0x000fe2000bf05300 */
[----:B------:R-:W-:Y:S02]  /*0b10*/  ULDC.64 UR6, c[0x0][0x2f8] ;  /* 0x0000be0000067ab9 */ /* 0x000fe40000000a00 */
[----:B------:R-:W-:Y:S01]  /*0b20*/  ULDC.U8 UR13, c[0x0][0x3c2] ;  /* 0x0000f080000d7ab9 */ /* 0x000fe20000000000 */
[----:B------:R-:W-:Y:S01]  /*0b30*/  IMAD.U32 R5, RZ, RZ, UR11 ;  /* 0x0000000bff057e24 */ /* 0x000fe2000f8e00ff */
[----:B------:R-:W-:Y:S01]  /*0b40*/  UISETP.NE.AND UP2, UPT, UR13, URZ, UPT ;  /* 0x0000003f0d00728c */ /* 0x000fe2000bf45270 */
[----:B------:R-:W-:Y:S01]  /*0b50*/  PLOP3.LUT P3, PT, PT, PT, UP0, 0x80, 0x0 ;  /* 0x000000000000781c */ /* 0x000fe20003f6f008 */
[----:B------:R-:W-:Y:S02]  /*0b60*/  UISETP.EQ.U32.AND UP4, UPT, UR6, URZ, UPT ;  /* 0x0000003f0600728c */ /* 0x000fe4000bf82070 */
[----:B------:R-:W2:Y:S02]  /*0b70*/  @P1 LDG.E R7, desc[UR16][R4.64] ;  /* 0x0000001004071981 */ /* 0x000ea4000c1e1900 */
        /* <DEDUP_REMOVED lines=15> */
[----:B------:R-:W-:Y:S01]  /*0c70*/  UMOV UR5, 0xffffffff ;  /* 0xffffffff00057882 */ /* 0x000fe20000000000 */
[----:B------:R-:W-:Y:S02]  /*0c80*/  UMOV UR38, 0xffffffff ;  /* 0xffffffff00267882 */ /* 0x000fe40000000000 */
[----:B------:R-:W-:Y:S02]  /*0c90*/  @!UP3 UISETP.NE.AND.EX UP1, UPT, UR9, URZ, UPT, UP1 ;  /* 0x0000003f0900b28c */ /* 0x000fe4000bf25310 */
[----:B------:R-:W-:Y:S01]  /*0ca0*/  USHF.L.U32 UR27, UR22, 0x7, URZ ;  /* 0x00000007161b7899 */ /* 0x000fe2000800063f */
[----:B--2---:R-:W-:Y:S02]  /*0cb0*/  @P1 R2UR UR32, R7 ;  /* 0x00000000072012ca */ /* 0x004fe400000e0000 */
[----:B---3--:R-:W-:-:S02]  /*0cc0*/  @P0 R2UR UR12, R5 ;  /* 0x00000000050c02ca */ /* 0x008fc400000e0000 */
[----:B------:R-:W-:Y:S01]  /*0cd0*/  ISETP.NE.U32.AND P0, PT, RZ, UR6, PT ;  /* 0x00000006ff007c0c */ /* 0x000fe2000bf05070 */
[----:B------:R-:W-:-:S03]  /*0ce0*/  @!UP3 ULDC UR6, c[0x0][0x2cc] ;  /* 0x0000b3000006bab9 */ /* 0x000fc60000000800 */
[----:B------:R-:W-:Y:S01]  /*0cf0*/  ISETP.NE.AND.EX P0, PT, RZ, UR7, PT, P0 ;  /* 0x00000007ff007c0c */ /* 0x000fe2000bf05300 */
[----:B------:R-:W-:-:S03]  /*0d00*/  @!UP3 USEL UR7, UR6, URZ, UP1 ;  /* 0x0000003f0607b287 */ /* 0x000fc60008800000 */
[----:B------:R-:W-:-:S03]  /*0d10*/  ULDC UR6, c[0x0][0x2c8] ;  /* 0x0000b20000067ab9 */ /* 0x000fc60000000800 */
        /* <DEDUP_REMOVED lines=11> */
.L_x_1471:
        /* <DEDUP_REMOVED lines=11> */
[----:B------:R-:W-:Y:S01]  /*0e80*/  ULDC.64 UR30, c[0x0][0x240] ;  /* 0x00009000001e7ab9 */ /* 0x000fe20000000a00 */
[----:B------:R-:W-:Y:S02]  /*0e90*/  UIMAD UR10, UR57, UR6, URZ ;  /* 0x00000006390a72a4 */ /* 0x000fe4000f8e023f */
[----:B------:R-:W2:Y:S01]  /*0ea0*/  S2UR UR11, SR_CTAID.X ;  /* 0x00000000000b79c3 */ /* 0x000ea20000002500 */
[----:B------:R-:W-:Y:S02]  /*0eb0*/  UIMAD.WIDE.U32 UR20, UR49, UR6, URZ ;  /* 0x00000006311472a5 */ /* 0x000fe4000f8e003f */
[----:B------:R-:W-:Y:S01]  /*0ec0*/  UIMAD UR26, UR49, UR7, UR10 ;  /* 0x00000007311a72a4 */ /* 0x000fe2000f8e020a */
[----:B------:R-:W-:-:S02]  /*0ed0*/  ULDC UR58, c[0x0][0x2d4] ;  /* 0x0000b500003a7ab9 */ /* 0x000fc40000000800 */
[----:B------:R-:W-:Y:S01]  /*0ee0*/  @!UP2 ULDC.64 UR6, c[0x0][0x418] ;  /* 0x000106000006aab9 */ /* 0x000fe20000000a00 */
[----:B------:R-:W-:Y:S02]  /*0ef0*/  UIMAD.WIDE.U32 UR14, UR5, UR30, URZ ;  /* 0x0000001e050e72a5 */ /* 0x000fe4000f8e003f */
[----:B------:R-:W-:Y:S01]  /*0f00*/  @!UP2 UIMAD.WIDE.U32 UR42, UR49, UR6, URZ ;  /* 0x00000006312aa2a5 */ /* 0x000fe2000f8e003f */
[----:B------:R-:W-:Y:S01]  /*0f10*/  ULDC UR23, c[0x0][0x394] ;  /* 0x0000e50000177ab9 */ /* 0x000fe20000000800 */
[----:B------:R-:W-:Y:S01]  /*0f20*/  ULDC UR46, c[0x0][0x2dc] ;  /* 0x0000b700002e7ab9 */ /* 0x000fe20000000800 */
[----:B------:R-:W-:Y:S01]  /*0f30*/  ULDC UR61, c[0x0][0x270] ;  /* 0x00009c00003d7ab9 */ /* 0x000fe20000000800 */
[----:B------:R-:W-:Y:S01]  /*0f40*/  USHF.L.U64.HI UR13, UR49, 0x7, UR57 ;  /* 0x00000007310d7899 */ /* 0x000fe20008010239 */
[----:B-1----:R-:W-:Y:S01]  /*0f50*/  IABS R5, R6 ;  /* 0x0000000600057213 */ /* 0x002fe20000000000 */
[----:B------:R-:W-:Y:S01]  /*0f60*/  ULDC.U8 UR28, c[0x0][0x3d8] ;  /* 0x0000f600001c7ab9 */ /* 0x000fe20000000000 */
[----:B------:R-:W-:Y:S01]  /*0f70*/  USEL UR55, UR20, UR14, !UP2 ;  /* 0x0000000e14377287 */ /* 0x000fe2000d000000 */
[----:B------:R-:W-:Y:S01]  /*0f80*/  ISETP.NE.AND P3, PT, R6, RZ, PT ;  /* 0x000000ff0600720c */ /* 0x000fe20003f65270 */
[----:B------:R-:W1:Y:S01]  /*0f90*/  I2F.RP R2, R5 ;  /* 0x0000000500027306 */ /* 0x000e620000209400 */
[----:B------:R-:W-:-:S02]  /*0fa0*/  UISETP.NE.AND UP3, UPT, UR28, URZ, UPT ;  /* 0x0000003f1c00728c */ /* 0x000fc4000bf65270 */
[----:B------:R-:W-:Y:S02]  /*0fb0*/  UIMAD UR24, UR5, UR31, URZ ;  /* 0x0000001f051872a4 */ /* 0x000fe4000f8e023f */
[----:B--2---:R-:W-:Y:S02]  /*0fc0*/  UIMAD.WIDE.U32 UR36, UR11, UR8, URZ ;  /* 0x000000080b2472a5 */ /* 0x004fe4000f8e003f */
[----:B------:R-:W-:Y:S02]  /*0fd0*/  USEL UR34, UR13, URZ, UP0 ;  /* 0x0000003f0d227287 */ /* 0x000fe40008000000 */
[----:B------:R-:W-:Y:S02]  /*0fe0*/  UIMAD UR41, UR11, UR9, UR37 ;  /* 0x000000090b2972a4 */ /* 0x000fe4000f8e0225 */
[----:B------:R-:W-:Y:S01]  /*0ff0*/  USHF.L.U32 UR11, UR49, 0x7, URZ ;  /* 0x00000007310b7899 */ /* 0x000fe2000800063f */
[----:B------:R-:W-:Y:S01]  /*1000*/  @UP2 ULDC.64 UR8, c[0x0][0x420] ;  /* 0x0001080000082ab9 */ /* 0x000fe20000000a00 */
[----:B------:R-:W-:Y:S01]  /*1010*/  USHF.R.S32.HI UR37, URZ, 0x1f, UR58 ;  /* 0x0000001f3f257899 */ /* 0x000fe2000801143a */
[----:B-1----:R-:W1:Y:S01]  /*1020*/  MUFU.RCP R2, R2 ;  /* 0x0000000200027308 */ /* 0x002e620000001000 */
[----:B------:R-:W-:-:S02]  /*1030*/  @UP2 UIMAD.WIDE.U32 UR44, UR5, UR8, URZ ;  /* 0x00000008052c22a5 */ /* 0x000fc4000f8e003f */
[----:B------:R-:W-:Y:S02]  /*1040*/  @!UP2 UIMAD UR8, UR57, UR6, URZ ;  /* 0x000000063908a2a4 */ /* 0x000fe4000f8e023f */
[----:B------:R-:W-:Y:S02]  /*1050*/  UIADD3 UR6, UR19, 0x80, UR27 ;  /* 0x0000008013067890 */ /* 0x000fe4000fffe01b */
[----:B------:R-:W-:Y:S02]  /*1060*/  @!UP2 UIMAD UR33, UR49, UR7, UR8 ;  /* 0x000000073121a2a4 */ /* 0x000fe4000f8e0208 */
[----:B------:R-:W-:Y:S02]  /*1070*/  UIADD3 UR7, UR19, 0x3f, URZ ;  /* 0x0000003f13077890 */ /* 0x000fe4000fffe03f */
[----:B------:R-:W-:Y:S02]  /*1080*/  @UP2 UIMAD UR50, UR5, UR9, UR45 ;  /* 0x00000009053222a4 */ /* 0x000fe4000f8e022d */
[----:B------:R-:W-:-:S02]  /*1090*/  USEL UR35, UR11, URZ, UP0 ;  /* 0x0000003f0b237287 */ /* 0x000fc40008000000 */
[----:B------:R-:W-:Y:S01]  /*10a0*/  USHF.R.S32.HI UR18, URZ, 0x1f, UR7 ;  /* 0x0000001f3f127899 */ /* 0x000fe20008011407 */
[----:B-1----:R-:W-:Y:S01]  /*10b0*/  VIADD R2, R2, 0xffffffe ;  /* 0x0ffffffe02027836 */ /* 0x002fe20000000000 */
[----:B------:R-:W-:Y:S02]  /*10c0*/  UIADD3 UR23, UR6, UR23, -UR12 ;  /* 0x0000001706177290 */ /* 0x000fe4000fffe80c */
[----:B------:R-:W-:Y:S01]  /*10d0*/  UIMAD.WIDE UR8, UR46, UR61, URZ ;  /* 0x0000003d2e0872a5 */ /* 0x000fe2000f8e023f */
[----:B------:R-:W1:Y:S01]  /*10e0*/  F2I.FTZ.U32.TRUNC.NTZ R3, R2 ;  /* 0x0000000200037305 */ /* 0x000e62000021f000 */
[----:B------:R-:W-:Y:S02]  /*10f0*/  UIMAD.WIDE.U32 UR10, UR49, UR58, URZ ;  /* 0x0000003a310a72a5 */ /* 0x000fe4000f8e003f */
[----:B------:R-:W-:Y:S02]  /*1100*/  UIMAD UR14, UR37, UR49, URZ ;  /* 0x00000031250e72a4 */ /* 0x000fe4000f8e023f */
[----:B------:R-:W-:-:S02]  /*1110*/  ULEA.HI UR28, UR18, UR7, URZ, 0x6 ;  /* 0x00000007121c7291 */ /* 0x000fc4000f8f303f */
[----:B------:R-:W-:Y:S02]  /*1120*/  UIADD3 UR48, UR21, UR26, URZ ;  /* 0x0000001a15307290 */ /* 0x000fe4000fffe03f */
[----:B------:R-:W-:Y:S02]  /*1130*/  UIADD3 UR13, UR23, 0x3f, URZ ;  /* 0x0000003f170d7890 */ /* 0x000fe4000fffe03f */
[----:B------:R-:W-:Y:S02]  /*1140*/  UIMAD.WIDE.U32 UR20, UR8, UR10, URZ ;  /* 0x0000000a081472a5 */ /* 0x000fe4000f8e003f */
[----:B------:R-:W-:Y:S01]  /*1150*/  UIMAD UR18, UR9, UR10, URZ ;  /* 0x0000000a091272a4 */ /* 0x000fe2000f8e023f */
[----:B-1----:R-:W-:Y:S01]  /*1160*/  IMAD.MOV R0, RZ, RZ, -R3 ;  /* 0x000000ffff007224 */ /* 0x002fe200078e0a03 */
[----:B------:R-:W-:Y:S01]  /*1170*/  UIMAD UR10, UR57, UR58, UR14 ;  /* 0x0000003a390a72a4 */ /* 0x000fe2000f8e020e */
[----:B------:R-:W-:Y:S01]  /*1180*/  IMAD.MOV.U32 R2, RZ, RZ, RZ ;  /* 0x000000ffff027224 */ /* 0x000fe200078e00ff */
[----:B------:R-:W-:Y:S01]  /*1190*/  @UP2 UIADD3 UR48, UR15, UR24, URZ ;  /* 0x000000180f302290 */ /* 0x000fe2000fffe03f */
[----:B------:R-:W-:Y:S01]  /*11a0*/  IMAD R0, R0, R5, RZ ;  /* 0x0000000500007224 */ /* 0x000fe200078e02ff */
[----:B------:R-:W-:-:S02]  /*11b0*/  USHF.R.S32.HI UR15, URZ, 0x1f, UR13 ;  /* 0x0000001f3f0f7899 */ /* 0x000fc4000801140d */
[----:B------:R-:W-:Y:S01]  /*11c0*/  UIADD3 UR14, UR11, UR10, URZ ;  /* 0x0000000a0b0e7290 */ /* 0x000fe2000fffe03f */
[----:B------:R-:W-:Y:S01]  /*11d0*/  IMAD.HI.U32 R0, R3, R0, R2 ;  /* 0x0000000003007227 */ /* 0x000fe200078e0002 */
[----:B------:R-:W-:Y:S01]  /*11e0*/  MOV R2, R4 ;  /* 0x0000000400027202 */ /* 0x000fe20000000f00 */
[----:B------:R-:W-:Y:S02]  /*11f0*/  ULEA.HI UR23, UR15, UR13, URZ, 0x6 ;  /* 0x0000000d0f177291 */ /* 0x000fe4000f8f303f */
[----:B------:R-:W-:Y:S02]  /*1200*/  UIMAD.WIDE.U32 UR10, UR8, UR5, URZ ;  /* 0x00000005080a72a5 */ /* 0x000fe4000f8e003f */
[----:B------:R-:W-:Y:S01]  /*1210*/  IMAD.HI.U32 R0, R0, R2, RZ ;  /* 0x0000000200007227 */ /* 0x000fe200078e00ff */
[----:B------:R-:W-:Y:S02]  /*1220*/  UIMAD UR13, UR8, UR14, UR18 ;  /* 0x0000000e080d72a4 */ /* 0x000fe4000f8e0212 */
[----:B------:R-:W-:Y:S01]  /*1230*/  UIMAD UR47, UR56, UR46, URZ ;  /* 0x0000002e382f72a4 */ /* 0x000fe2000f8e023f */
[----:B------:R-:W-:Y:S01]  /*1240*/  IMAD.MOV R3, RZ, RZ, -R0 ;  /* 0x000000ffff037224 */ /* 0x000fe200078e0a00 */
[----:B------:R-:W-:-:S02]  /*1250*/  USEL UR54, UR20, UR10, !UP2 ;  /* 0x0000000a14367287 */ /* 0x000fc4000d000000 */
[----:B------:R-:W-:Y:S01]  /*1260*/  UIADD3 UR46, UR21, UR13, URZ ;  /* 0x0000000d152e7290 */ /* 0x000fe2000fffe03f */
[C---:B------:R-:W-:Y:S01]  /*1270*/  IMAD R2, R5.reuse, R3, R2 ;  /* 0x0000000305027224 */ /* 0x040fe200078e0202 */
[----:B------:R-:W-:Y:S02]  /*1280*/  USHF.R.S32.HI UR13, URZ, 0x6, UR28 ;  /* 0x000000063f0d7899 */ /* 0x000fe4000801141c */
[----:B------:R-:W-:Y:S02]  /*1290*/  USHF.R.S32.HI UR10, URZ, 0x6, UR23 ;  /* 0x000000063f0a7899 */ /* 0x000fe40008011417 */
[----:B------:R-:W-:Y:S01]  /*12a0*/  ISETP.GT.U32.AND P1, PT, R5, R2, PT ;  /* 0x000000020500720c */ /* 0x000fe20003f24070 */
[----:B------:R-:W-:Y:S02]  /*12b0*/  UIMAD UR18, UR9, UR5, URZ ;  /* 0x00000005091272a4 */ /* 0x000fe4000f8e023f */
[----:B------:R-:W-:Y:S01]  /*12c0*/  UISETP.LT.AND UP0, UPT, UR13, UR10, UPT ;  /* 0x0000000a0d00728c */ /* 0x000fe2000bf01270 */
[----:B------:R-:W-:Y:S01]  /*12d0*/  ULDC.U8 UR40, c[0x0][0x480] ;  /* 0x0001200000287ab9 */ /* 0x000fe20000000000 */
[----:B------:R-:W-:Y:S01]  /*12e0*/  ULDC UR51, c[0x0][0x2c4] ;  /* 0x0000b10000337ab9 */ /* 0x000fe20000000800 */
[----:B------:R-:W-:-:S02]  /*12f0*/  @UP2 UIADD3 UR46, UR11, UR18, URZ ;  /* 0x000000120b2e2290 */ /* 0x000fc4000fffe03f */
[----:B------:R-:W-:Y:S02]  /*1300*/  UISETP.NE.AND UP4, UPT, UR40, URZ, UPT ;  /* 0x0000003f2800728c */ /* 0x000fe4000bf85270 */
[----:B------:R-:W-:-:S03]  /*1310*/  @UP3 UIMAD UR18, UR49, UR51, URZ ;  /* 0x00000033311232a4 */ /* 0x000fc6000f8e023f */
[----:B------:R-:W-:Y:S01]  /*1320*/  @!P1 IMAD.IADD R2, R2, 0x1, -R5 ;  /* 0x0000000102029824 */ /* 0x000fe200078e0a05 */
[----:B------:R-:W-:Y:S01]  /*1330*/  USEL UR40, UR13, UR10, UP0 ;  /* 0x0000000a0d287287 */ /* 0x000fe20008000000 */
[----:B------:R-:W-:Y:S01]  /*1340*/  @!P1 IADD3 R0, R0, 0x1, RZ ;  /* 0x0000000100009810 */ /* 0x000fe20007ffe0ff */
[----:B------:R-:W-:Y:S02]  /*1350*/  UISETP.NE.AND UP1, UPT, UR38, -0x1, UPT ;  /* 0xffffffff2600788c */ /* 0x000fe4000bf25270 */
[----:B------:R-:W-:Y:S01]  /*1360*/  @UP3 USEL UR13, UR18, UR5, !UP2 ;  /* 0x00000005120d3287 */ /* 0x000fe2000d000000 */
[----:B------:R-:W-:Y:S01]  /*1370*/  ISETP.GE.U32.AND P0, PT, R2, R5, PT ;  /* 0x000000050200720c */ /* 0x000fe20003f06070 */
[----:B------:R-:W-:Y:S01]  /*1380*/  ULEA UR10, UR40, 0xffffffc0, 0x6 ;  /* 0xffffffc0280a7891 */ /* 0x000fe2000f8e303f */
[----:B------:R-:W-:Y:S01]  /*1390*/  LOP3.LUT R2, R6, UR56, RZ, 0x3c, !PT ;  /* 0x0000003806027c12 */ /* 0x000fe2000f8e3cff */
[----:B------:R-:W-:Y:S01]  /*13a0*/  @UP3 ULDC UR11, c[0x0][0x2e4] ;  /* 0x0000b900000b3ab9 */ /* 0x000fe20000000800 */
[----:B------:R-:W-:Y:S01]  /*13b0*/  PLOP3.LUT P1, PT, PT, PT, UP1, 0x80, 0x0 ;  /* 0x000000000000781c */ /* 0x000fe20003f2f018 */
[----:B------:R-:W-:Y:S01]  /*13c0*/  @UP3 UIMAD UR24, UR56, UR11, UR13 ;  /* 0x0000000b381832a4 */ /* 0x000fe2000f8e020d */
[----:B------:R-:W-:Y:S01]  /*13d0*/  ISETP.GE.AND P2, PT, R2, RZ, PT ;  /* 0x000000ff0200720c */ /* 0x000fe20003f46270 */
[----:B------:R-:W-:-:S02]  /*13e0*/  USHF.R.S32.HI UR28, URZ, 0x1f, UR10 ;  /* 0x0000001f3f1c7899 */ /* 0x000fc4000801140a */
[----:B------:R-:W-:Y:S02]  /*13f0*/  UIADD3 UR11, UP0, UR10, UR35, URZ ;  /* 0x000000230a0b7290 */ /* 0x000fe4000ff1e03f */
[----:B------:R-:W-:Y:S02]  /*1400*/  @UP1 UIADD3 UR25, UR32, UR38, URZ ;  /* 0x0000002620191290 */ /* 0x000fe4000fffe03f */
[----:B------:R-:W-:Y:S01]  /*1410*/  UIADD3.X UR13, UR28, UR34, URZ, UP0, !UPT ;  /* 0x000000221c0d7290 */ /* 0x000fe200087fe43f */
[----:B------:R-:W-:Y:S01]  /*1420*/  @P0 VIADD R0, R0, 0x1 ;  /* 0x0000000100000836 */ /* 0x000fe20000000000 */
[----:B------:R-:W-:Y:S01]  /*1430*/  UIMAD UR9, UR9, UR11, URZ ;  /* 0x0000000b090972a4 */ /* 0x000fe2000f8e023f */
[----:B------:R-:W-:Y:S01]  /*1440*/  PLOP3.LUT P0, PT, PT, PT, UP3, 0x80, 0x0 ;  /* 0x000000000000781c */ /* 0x000fe20003f0f038 */
[----:B------:R-:W-:Y:S01]  /*1450*/  @UP1 UIADD3 UR29, UR32, UR38, URZ ;  /* 0x00000026201d1290 */ /* 0x000fe2000fffe03f */
[----:B------:R-:W-:Y:S01]  /*1460*/  IMAD.MOV.U32 R13, RZ, RZ, R0 ;  /* 0x000000ffff0d7224 */ /* 0x000fe200078e0000 */
[----:B------:R-:W-:Y:S01]  /*1470*/  @UP1 ULDC.64 UR6, c[0x0][0x248] ;  /* 0x0000920000061ab9 */ /* 0x000fe20000000a00 */
[----:B------:R-:W-:Y:S01]  /*1480*/  @UP1 ULDC.64 UR14, c[0x0][0x250] ;  /* 0x00009400000e1ab9 */ /* 0x000fe20000000a00 */
[----:B------:R-:W-:-:S02]  /*1490*/  UIMAD.WIDE.U32 UR34, UR8, UR11, URZ ;  /* 0x0000000b082272a5 */ /* 0x000fc4000f8e003f */
[----:B------:R-:W-:Y:S01]  /*14a0*/  UIMAD UR11, UR8, UR13, UR9 ;  /* 0x0000000d080b72a4 */ /* 0x000fe2000f8e0209 */
[----:B------:R-:W-:Y:S01]  /*14b0*/  @!P2 IADD3 R13, -R13, RZ, RZ ;  /* 0x000000ff0d0da210 */ /* 0x000fe20007ffe1ff */
[----:B------:R-:W-:Y:S01]  /*14c0*/  @UP1 UIMAD.WIDE.U32 UR20, UR25, UR6, URZ ;  /* 0x00000006191412a5 */ /* 0x000fe2000f8e003f */
[----:B------:R-:W-:Y:S01]  /*14d0*/  @!P3 LOP3.LUT R13, RZ, R6, RZ, 0x33, !PT ;  /* 0x00000006ff0db212 */ /* 0x000fe200078e33ff */
[----:B------:R-:W-:Y:S02]  /*14e0*/  @UP1 UIMAD.WIDE.U32 UR8, UR29, UR14, URZ ;  /* 0x0000000e1d0812a5 */ /* 0x000fe4000f8e003f */
[----:B------:R-:W-:Y:S02]  /*14f0*/  @UP1 UIMAD UR13, UR29, UR15, URZ ;  /* 0x0000000f1d0d12a4 */ /* 0x000fe4000f8e023f */
[----:B------:R-:W-:Y:S02]  /*1500*/  @!UP3 UIMAD UR18, UR49, UR61, UR56 ;  /* 0x0000003d3112b2a4 */ /* 0x000fe4000f8e0238 */
[----:B------:R-:W-:-:S02]  /*1510*/  @UP1 UIMAD UR23, UR25, UR7, URZ ;  /* 0x00000007191712a4 */ /* 0x000fc4000f8e023f */
[----:B------:R-:W-:Y:S02]  /*1520*/  @!UP2 UIADD3 UR50, UR43, UR33, URZ ;  /* 0x000000212b32a290 */ /* 0x000fe4000fffe03f */
[----:B------:R-:W-:Y:S02]  /*1530*/  @!UP3 UIMAD UR24, UR18, UR51, URZ ;  /* 0x000000331218b2a4 */ /* 0x000fe4000f8e023f */
[----:B------:R-:W-:Y:S02]  /*1540*/  @UP1 UIADD3 UR37, UR9, UR13, URZ ;  /* 0x0000000d09251290 */ /* 0x000fe4000fffe03f */
[----:B------:R-:W-:Y:S02]  /*1550*/  USHF.R.S32.HI UR39, URZ, 0x1f, UR27 ;  /* 0x0000001f3f277899 */ /* 0x000fe4000801141b */
[----:B------:R-:W-:Y:S02]  /*1560*/  USHF.R.S32.HI UR53, URZ, 0x1f, UR47 ;  /* 0x0000001f3f357899 */ /* 0x000fe4000801142f */
[----:B------:R-:W-:-:S02]  /*1570*/  USEL UR52, UR36, URZ, UP4 ;  /* 0x0000003f24347287 */ /* 0x000fc4000a000000 */
[----:B------:R-:W-:Y:S02]  /*1580*/  USEL UR51, UR41, URZ, UP4 ;  /* 0x0000003f29337287 */ /* 0x000fe4000a000000 */
        /* <DEDUP_REMOVED lines=17> */
.L_x_1473:
        /* <DEDUP_REMOVED lines=13> */
.L_x_1474:
        /* <DEDUP_REMOVED lines=11> */
.L_x_1475:
[----:B------:R-:W-:-:S04]  /*1820*/  UIMAD UR5, UR49, UR61, UR56 ;  /* 0x0000003d310572a4 */ /* 0x000fc8000f8e0238 */
[----:B------:R-:W-:-:S12]  /*1830*/  UIMAD UR5, UR5, UR58, URZ ;  /* 0x0000003a050572a4 */ /* 0x000fd8000f8e023f */
.L_x_1476:
[----:B------:R-:W1:Y:S01]  /*1840*/  S2R R15, SR_TID.X ;  /* 0x00000000000f7919 */ /* 0x000e620000002100 */
[----:B------:R-:W2:Y:S01]  /*1850*/  LDC.64 R8, c[0x0][0x420] ;  /* 0x00010800ff087b82 */ /* 0x000ea20000000a00 */
[----:B------:R-:W-:Y:S01]  /*1860*/  SHF.R.S32.HI R22, RZ, 0x1f, R240 ;  /* 0x0000001fff167819 */ /* 0x000fe200000114f0 */
[----:B------:R-:W-:Y:S01]  /*1870*/  ULDC UR8, c[0x0][0x2dc] ;  /* 0x0000b70000087ab9 */ /* 0x000fe20000000800 */
[----:B------:R-:W-:Y:S01]  /*1880*/  IADD3 R4, P2, R240, UR10, RZ ;  /* 0x0000000af0047c10 */ /* 0x000fe2000ff5e0ff */
[----:B------:R-:W-:Y:S01]  /*1890*/  UIADD3 UR36, UR27, UR19, URZ ;  /* 0x000000131b247290 */ /* 0x000fe2000fffe03f */
[--C-:B------:R-:W-:Y:S01]  /*18a0*/  SHF.R.S32.HI R231, RZ, 0x1f, R230.reuse ;  /* 0x0000001fffe77819 */ /* 0x100fe200000114e6 */
[----:B------:R-:W-:Y:S01]  /*18b0*/  UIMAD UR9, UR8, UR61, URZ ;  /* 0x0000003d080972a4 */ /* 0x000fe2000f8e023f */
[----:B------:R-:W-:Y:S01]  /*18c0*/  IADD3.X R0, R22, UR28, RZ, P2, !PT ;  /* 0x0000001c16007c10 */ /* 0x000fe200097fe4ff */
[----:B------:R-:W-:Y:S01]  /*18d0*/  ULDC UR43, c[0x0][0x398] ;  /* 0x0000e600002b7ab9 */ /* 0x000fe20000000800 */
[----:B------:R-:W-:Y:S01]  /*18e0*/  IADD3 R2, P0, R230, UR11, RZ ;  /* 0x0000000be6027c10 */ /* 0x000fe2000ff1e0ff */
[----:B------:R-:W-:Y:S01]  /*18f0*/  UIADD3 UR41, UR10, UR5, URZ ;  /* 0x000000050a297290 */ /* 0x000fe2000fffe03f */
[----:B------:R-:W-:Y:S01]  /*1900*/  BSSY B1, `(.L_x_1472) ;  /* 0x0000abd000017945 */ /* 0x000fe20003800000 */
[----:B------:R-:W-:Y:S01]  /*1910*/  USHF.R.S32.HI UR44, URZ, 0x1f, UR56 ;  /* 0x0000001f3f2c7899 */ /* 0x000fe20008011438 */
[----:B------:R-:W-:Y:S01]  /*1920*/  IADD3.X R3, R231, UR50, RZ, P0, !PT ;  /* 0x00000032e7037c10 */ /* 0x000fe200087fe4ff */
[----:B------:R-:W-:Y:S01]  /*1930*/  UIADD3 UR42, UR10, UR24, URZ ;  /* 0x000000180a2a7290 */ /* 0x000fe2000fffe03f */
[----:B------:R-:W-:Y:S01]  /*1940*/  IMAD R5, R0, UR30, RZ ;  /* 0x0000001e00057c24 */ /* 0x000fe2000f8e02ff */
[----:B------:R-:W-:Y:S01]  /*1950*/  UIADD3 UR5, UR36, -UR43, -UR12 ;  /* 0x8000002b24057290 */ /* 0x000fe2000fffe80c */
[----:B------:R-:W-:Y:S01]  /*1960*/  VIADD R12, R230, 0x40 ;  /* 0x00000040e60c7836 */ /* 0x000fe20000000000 */
[----:B------:R-:W-:Y:S01]  /*1970*/  USHF.L.U32 UR8, UR9, 0x6, URZ ;  /* 0x0000000609087899 */ /* 0x000fe2000800063f */
[C---:B------:R-:W-:Y:S01]  /*1980*/  IMAD R7, R4.reuse, UR31, R5 ;  /* 0x0000001f04077c24 */ /* 0x040fe2000f8e0205 */
[----:B------:R-:W-:Y:S01]  /*1990*/  ULDC.64 UR24, c[0x0][0x258] ;  /* 0x0000960000187ab9 */ /* 0x000fe20000000a00 */
[----:B------:R-:W-:Y:S01]  /*19a0*/  IMAD.WIDE.U32 R4, R4, UR30, R230 ;  /* 0x0000001e04047c25 */ /* 0x000fe2000f8e00e6 */
[----:B------:R-:W-:-:S02]  /*19b0*/  UIMAD UR26, UR44, UR24, URZ ;  /* 0x000000182c1a72a4 */ /* 0x000fc4000f8e023f */
[----:B------:R-:W-:Y:S01]  /*19c0*/  UIADD3 UR23, UP2, UP0, UR34, UR8, UR47 ;  /* 0x0000000822177290 */ /* 0x000fe2000f85e02f */
[C---:B--2---:R-:W-:Y:S01]  /*19d0*/  IMAD R0, R8.reuse, UR28, RZ ;  /* 0x0000001c08007c24 */ /* 0x044fe2000f8e02ff */
[----:B------:R-:W-:Y:S01]  /*19e0*/  USHF.R.S32.HI UR28, URZ, 0x1f, UR5 ;  /* 0x0000001f3f1c7899 */ /* 0x000fe20008011405 */
[----:B------:R-:W-:Y:S01]  /*19f0*/  IMAD.WIDE.U32 R2, R8, UR10, R2 ;  /* 0x0000000a08027c25 */ /* 0x000fe2000f8e0002 */
[----:B------:R-:W-:Y:S01]  /*1a00*/  USHF.R.S32.HI UR8, URZ, 0x1f, UR8 ;  /* 0x0000001f3f087899 */ /* 0x000fe20008011408 */
[----:B------:R-:W-:Y:S01]  /*1a10*/  IADD3 R4, P0, R4, UR55, RZ ;  /* 0x0000003704047c10 */ /* 0x000fe2000ff1e0ff */
[----:B------:R-:W-:Y:S01]  /*1a20*/  UIMAD UR25, UR56, UR25, UR26 ;  /* 0x00000019381972a4 */ /* 0x000fe2000f8e021a */
[----:B-1----:R-:W-:Y:S01]  /*1a30*/  SHF.R.S32.HI R6, RZ, 0x1f, R15 ;  /* 0x0000001fff067819 */ /* 0x002fe2000001140f */
[----:B------:R-:W-:Y:S01]  /*1a40*/  IMAD R0, R9, UR10, R0 ;  /* 0x0000000a09007c24 */ /* 0x000fe2000f8e0200 */
[----:B------:R-:W-:Y:S01]  /*1a50*/  ULEA.HI UR26, UR28, UR5, URZ, 0x6 ;  /* 0x000000051c1a7291 */ /* 0x000fe2000f8f303f */
[----:B------:R-:W-:Y:S01]  /*1a60*/  IADD3.X R5, R5, UR48, R7, P0, !PT ;  /* 0x0000003005057c10 */ /* 0x000fe200087fe407 */
[----:B------:R-:W-:Y:S01]  /*1a70*/  UIADD3.X UR8, UR29, UR8, UR53, UP2, UP0 ;  /* 0x000000081d087290 */ /* 0x000fe200097e0435 */
[----:B------:R-:W-:Y:S01]  /*1a80*/  LEA.HI R6, R6, R15, RZ, 0x5 ;  /* 0x0000000f06067211 */ /* 0x000fe200078f28ff */
[----:B------:R-:W-:Y:S01]  /*1a90*/  IMAD.IADD R3, R3, 0x1, R0 ;  /* 0x0000000103037824 */ /* 0x000fe200078e0200 */
[----:B------:R-:W-:Y:S01]  /*1aa0*/  UIADD3 UR10, UP2, UP0, UR52, UR23, UR54 ;  /* 0x00000017340a7290 */ /* 0x000fe2000f85e036 */
[----:B------:R-:W-:Y:S01]  /*1ab0*/  IMAD.U32 R7, RZ, RZ, UR24 ;  /* 0x00000018ff077e24 */ /* 0x000fe2000f8e00ff */
[----:B------:R-:W-:Y:S01]  /*1ac0*/  LOP3.LUT R10, R6, 0xffffffe0, RZ, 0xc0, !PT ;  /* 0xffffffe0060a7812 */ /* 0x000fe200078ec0ff */
[----:B------:R-:W-:Y:S01]  /*1ad0*/  USHF.R.S32.HI UR26, URZ, 0x6, UR26 ;  /* 0x000000063f1a7899 */ /* 0x000fe2000801141a */
[----:B------:R-:W-:Y:S01]  /*1ae0*/  SHF.R.S32.HI R0, RZ, 0x5, R6 ;  /* 0x00000005ff007819 */ /* 0x000fe20000011406 */
[----:B------:R-:W-:Y:S01]  /*1af0*/  ULDC.64 UR20, c[0x0][0x428] ;  /* 0x00010a0000147ab9 */ /* 0x000fe20000000a00 */
[----:B------:R-:W-:Y:S01]  /*1b00*/  UIADD3.X UR8, UR51, UR8, UR46, UP2, UP0 ;  /* 0x0000000833087290 */ /* 0x000fe200097e042e */
[----:B------:R-:W-:Y:S01]  /*1b10*/  IMAD.IADD R15, R15, 0x1, -R10 ;  /* 0x000000010f0f7824 */ /* 0x000fe200078e0a0a */
[----:B------:R-:W-:Y:S01]  /*1b20*/  UISETP.LT.AND UP0, UPT, URZ, UR26, UPT ;  /* 0x0000001a3f00728c */ /* 0x000fe2000bf01270 */
[----:B------:R-:W-:Y:S01]  /*1b30*/  IMAD.U32 R6, RZ, RZ, UR20 ;  /* 0x00000014ff067e24 */ /* 0x000fe2000f8e00ff */
[----:B------:R-:W-:Y:S01]  /*1b40*/  UIMAD UR11, UR44, UR20, URZ ;  /* 0x000000142c0b72a4 */ /* 0x000fe2000f8e023f */
[----:B------:R-:W-:Y:S01]  /*1b50*/  IMAD R0, R0, UR9, R15 ;  /* 0x0000000900007c24 */ /* 0x000fe2000f8e020f */
[----:B------:R-:W-:Y:S01]  /*1b60*/  USEL UR26, URZ, UR26, !UP0 ;  /* 0x0000001a3f1a7287 */ /* 0x000fe2000c000000 */
[----:B------:R-:W-:Y:S01]  /*1b70*/  IMAD.WIDE.U32 R2, R6, UR56, R2 ;  /* 0x0000003806027c25 */ /* 0x000fe2000f8e0002 */
[----:B------:R-:W-:Y:S01]  /*1b80*/  ULDC.64 UR34, c[0x0][0x400] ;  /* 0x0001000000227ab9 */ /* 0x000fe20000000a00 */
[----:B------:R-:W-:Y:S01]  /*1b90*/  UIMAD UR11, UR56, UR21, UR11 ;  /* 0x00000015380b72a4 */ /* 0x000fe2000f8e020b */
[C---:B------:R-:W-:Y:S01]  /*1ba0*/  IADD3 R6, P0, R0.reuse, UR10, RZ ;  /* 0x0000000a00067c10 */ /* 0x040fe2000ff1e0ff */
[----:B------:R-:W-:Y:S01]  /*1bb0*/  UISETP.GT.AND UP0, UPT, UR40, UR26, UPT ;  /* 0x0000001a2800728c */ /* 0x000fe2000bf04270 */
[----:B------:R-:W-:Y:S01]  /*1bc0*/  IMAD.WIDE.U32 R4, R7, UR56, R4 ;  /* 0x0000003807047c25 */ /* 0x000fe2000f8e0004 */
[----:B------:R-:W-:Y:S01]  /*1bd0*/  ULDC.64 UR20, c[0x0][0x478] ;  /* 0x00011e0000147ab9 */ /* 0x000fe20000000a00 */
[----:B------:R-:W-:Y:S01]  /*1be0*/  LEA.HI.X.SX32 R0, R0, UR8, 0x1, P0 ;  /* 0x0000000800007c11 */ /* 0x000fe200080f0eff */
[----:B------:R-:W-:Y:S01]  /*1bf0*/  ULDC.64 UR8, c[0x0][0x210] ;  /* 0x0000840000087ab9 */ /* 0x000fe20000000a00 */
[C---:B------:R-:W-:Y:S01]  /*1c00*/  LEA R220, P0, R6.reuse, UR34, 0x2 ;  /* 0x0000002206dc7c11 */ /* 0x040fe2000f8010ff */
[----:B------:R-:W-:Y:S01]  /*1c10*/  VIADD R3, R3, UR11 ;  /* 0x0000000b03037c36 */ /* 0x000fe20008000000 */
[----:B------:R-:W-:Y:S01]  /*1c20*/  ULDC.64 UR28, c[0x0][0x3e0] ;  /* 0x0000f800001c7ab9 */ /* 0x000fe20000000a00 */
[----:B------:R-:W-:Y:S01]  /*1c30*/  ULDC.64 UR44, c[0x0][0x2b0] ;  /* 0x0000ac00002c7ab9 */ /* 0x000fe20000000a00 */
[----:B------:R-:W-:Y:S01]  /*1c40*/  LEA.HI.X R221, R6, UR35, R0, 0x2, P0 ;  /* 0x0000002306dd7c11 */ /* 0x000fe200080f1400 */
[-C--:B------:R-:W-:Y:S01]  /*1c50*/  IMAD R0, R22, R8.reuse, RZ ;  /* 0x0000000816007224 */ /* 0x080fe200078e02ff */
[----:B------:R-:W-:Y:S01]  /*1c60*/  PLOP3.LUT P0, PT, PT, PT, UP0, 0x80, 0x0 ;  /* 0x000000000000781c */ /* 0x000fe20003f0f008 */
[----:B------:R-:W-:Y:S01]  /*1c70*/  UIMAD.WIDE UR34, UR41, 0x4, UR20 ;  /* 0x00000004292278a5 */ /* 0x000fe2000f8e0214 */
[----:B------:R-:W-:Y:S01]  /*1c80*/  IMAD.WIDE.U32 R2, R240, R8, R2 ;  /* 0x00000008f0027225 */ /* 0x000fe200078e0002 */
[----:B------:R-:W-:Y:S01]  /*1c90*/  LEA R238, P3, R4, UR8, 0x1 ;  /* 0x0000000804ee7c11 */ /* 0x000fe2000f8608ff */
[----:B------:R-:W-:-:S02]  /*1ca0*/  UIADD3 UR11, UR40, -0x1, URZ ;  /* 0xffffffff280b7890 */ /* 0x000fc4000fffe03f */
[----:B------:R-:W-:Y:S01]  /*1cb0*/  IMAD R0, R240, R9, R0 ;  /* 0x00000009f0007224 */ /* 0x000fe200078e0200 */
[----:B------:R-:W-:Y:S01]  /*1cc0*/  LEA R236, P2, R2, UR28, 0x1 ;  /* 0x0000001c02ec7c11 */ /* 0x000fe2000f8408ff */
[----:B------:R-:W-:Y:S01]  /*1cd0*/  VIADD R11, R5, UR25 ;  /* 0x00000019050b7c36 */ /* 0x000fe20008000000 */
[----:B------:R-:W-:Y:S01]  /*1ce0*/  UIMAD.WIDE UR20, UR42, 0x4, UR44 ;  /* 0x000000042a1478a5 */ /* 0x000fe2000f8e022c */
[----:B------:R-:W-:Y:S01]  /*1cf0*/  IMAD.IADD R10, R3, 0x1, R0 ;  /* 0x00000001030a7824 */ /* 0x000fe200078e0200 */
[----:B------:R-:W-:Y:S01]  /*1d00*/  UMOV UR25, UR34 ;  /* 0x0000002200197c82 */ /* 0x000fe20008000000 */
[----:B------:R-:W-:Y:S01]  /*1d10*/  UMOV UR24, UR35 ;  /* 0x0000002300187c82 */ /* 0x000fe20008000000 */
        /* <DEDUP_REMOVED lines=22> */
.L_x_1478:
        /* <DEDUP_REMOVED lines=19> */
.L_x_1479:
        /* <DEDUP_REMOVED lines=38> */
.L_x_1481:
[----:B------:R-:W-:Y:S05]  /*2210*/  BSYNC B0 ;  /* 0x0000000000007941 */ /* 0x000fea0003800000 */
.L_x_1480:
        /* <DEDUP_REMOVED lines=18> */
.L_x_1483:
[----:B------:R-:W-:Y:S05]  /*2340*/  BSYNC B0 ;  /* 0x0000000000007941 */ /* 0x000fea0003800000 */
.L_x_1482:
        /* <DEDUP_REMOVED lines=18> */
.L_x_1485:
[----:B------:R-:W-:Y:S05]  /*2470*/  BSYNC B0 ;  /* 0x0000000000007941 */ /* 0x000fea0003800000 */
.L_x_1484:
        /* <DEDUP_REMOVED lines=18> */
.L_x_1487:
[----:B------:R-:W-:Y:S05]  /*25a0*/  BSYNC B0 ;  /* 0x0000000000007941 */ /* 0x000fea0003800000 */
.L_x_1486:
        /* <DEDUP_REMOVED lines=30> */
.L_x_1489:
[----:B------:R-:W-:Y:S05]  /*2790*/  BSYNC B0 ;  /* 0x0000000000007941 */ /* 0x000fea0003800000 */
.L_x_1488:
        /* <DEDUP_REMOVED lines=18> */
.L_x_1491:
[----:B------:R-:W-:Y:S05]  /*28c0*/  BSYNC B0 ;  /* 0x0000000000007941 */ /* 0x000fea0003800000 */
.L_x_1490:
        /* <DEDUP_REMOVED lines=18> */
.L_x_1493:
[----:B------:R-:W-:Y:S05]  /*29f0*/  BSYNC B0 ;  /* 0x0000000000007941 */ /* 0x000fea0003800000 */
.L_x_1492:
[----:B------:R-:W-:Y:S05]  /*2a00*/  @P2 BRA `(.L_x_1494) ;  /* 0x0000009800b02947 */ /* 0x000fea0003800000 */
[----:B------:R-:W-:Y:S01]  /*2a10*/  IADD3 R0, P0, R240, 0x60, RZ ;  /* 0x00000060f0007810 */ /* 0x000fe20007f1e0ff */
[----:B-1234-:R-:W-:Y:S01]  /*2a20*/  IMAD.MOV.U32 R4, RZ, RZ, R2 ;  /* 0x000000ffff047224 */ /* 0x01efe200078e0002 */
        /* <DEDUP_REMOVED lines=16> */
.L_x_1477:
[----:B------:R-:W-:Y:S01]  /*2b30*/  PLOP3.LUT P0, PT, PT, PT, UP4, 0x80, 0x0 ;  /* 0x000000000000781c */ /* 0x000fe20003f0f048 */
[C---:B------:R-:W-:Y:S01]  /*2b40*/  IMAD.SHL.U32 R0, R240.reuse, 0x40, RZ ;  /* 0x00000040f0007824 */ /* 0x040fe200078e00ff */
[----:B------:R-:W-:Y:S01]  /*2b50*/  UIMAD UR5, UR11, -0x40, UR19 ;  /* 0xffffffc00b0578a4 */ /* 0x000fe2000f8e0213 */
[----:B------:R-:W-:Y:S01]  /*2b60*/  VIADD R17, R240, 0x20 ;  /* 0x00000020f0117836 */ /* 0x000fe20000000000 */
[----:B------:R-:W-:Y:S01]  /*2b70*/  ULEA.HI UR10, UR11, UR11, URZ, 0x1 ;  /* 0x0000000b0b0a7291 */ /* 0x000fe2000f8f083f */
[----:B------:R-:W-:Y:S01]  /*2b80*/  BSSY B0, `(.L_x_1495) ;  /* 0x000001e000007945 */ /* 0x000fe20003800000 */
[----:B------:R-:W-:-:S07]  /*2b90*/  LOP3.LUT R0, R0, 0x1c0, RZ, 0xc0, !PT ;  /* 0x000001c000007812 */ /* 0x000fce00078ec0ff */
[----:B------:R-:W-:Y:S01]  /*2ba0*/  @P0 BAR.SYNC.DEFER_BLOCKING 0x0 ;  /* 0x0000000000000b1d */ /* 0x000fe20000010000 */
[----:B------:R-:W-:Y:S01]  /*2bb0*/  LOP3.LUT R7, R0, 0x38, R230, 0xf8, !PT ;  /* 0x0000003800077812 */ /* 0x000fe200078ef8e6 */
[----:B------:R-:W-:Y:S01]  /*2bc0*/  ULOP3.LUT UR10, UR10, 0xfffffffe, URZ, 0xc0, !UPT ;  /* 0xfffffffe0a0a7892 */ /* 0x000fe2000f8ec03f */
[----:B------:R-:W-:Y:S02]  /*2bd0*/  SHF.R.U32.HI R6, RZ, 0x3, R0 ;  /* 0x00000003ff067819 */ /* 0x000fe40000011600 */
[----:B------:R-:W-:Y:S01]  /*2be0*/  ISETP.GE.AND P4, PT, R240, UR5, PT ;  /* 0x00000005f0007c0c */ /* 0x000fe2000bf86270 */
[----:B------:R-:W-:Y:S01]  /*2bf0*/  UIADD3 UR10, UR11, -UR10, URZ ;  /* 0x8000000a0b0a7290 */ /* 0x000fe2000fffe03f */
[----:B------:R-:W-:Y:S02]  /*2c00*/  LOP3.LUT R6, R7, R6, RZ, 0x3c, !PT ;  /* 0x0000000607067212 */ /* 0x000fe400078e3cff */
[----:B------:R-:W-:Y:S01]  /*2c10*/  ISETP.GE.AND P3, PT, R17, UR5, PT ;  /* 0x0000000511007c0c */ /* 0x000fe2000bf66270 */
[----:B------:R-:W-:-:S02]  /*2c20*/  UISETP.NE.AND UP0, UPT, UR10, 0x1, UPT ;  /* 0x000000010a00788c */ /* 0x000fc4000bf05270 */
[----:B------:R-:W-:-:S05]  /*2c30*/  IMAD R6, R246, 0x200, R6 ;  /* 0x00000200f6067824 */ /* 0x000fca00078e0206 */
        /* <DEDUP_REMOVED lines=18> */
.L_x_1496:
[----:B------:R-:W-:Y:S05]  /*2d60*/  BSYNC B0 ;  /* 0x0000000000007941 */ /* 0x000fea0003800000 */
.L_x_1495:
        /* <DEDUP_REMOVED lines=27> */
.L_x_1498:
[----:B------:R-:W-:Y:S05]  /*2f20*/  BSYNC B0 ;  /* 0x0000000000007941 */ /* 0x000fea0003800000 */
.L_x_1497:
        /* <DEDUP_REMOVED lines=12> */
.L_x_1500:
        /* <DEDUP_REMOVED lines=20> */
.L_x_1501:
[----:B------:R-:W-:Y:S05]  /*3130*/  BSYNC B0 ;  /* 0x0000000000007941 */ /* 0x000fea0003800000 */
.L_x_1499:
        /* <DEDUP_REMOVED lines=13> */
.L_x_1503:
[----:B------:R-:W-:Y:S01]  /*3210*/  ULDC UR23, c[0x0][0x2d0] ;  /* 0x0000b40000177ab9 */ /* 0x000fe20000000800 */
[----:B-1----:R-:W-:Y:S01]  /*3220*/  IMAD.U32 R3, RZ, RZ, UR30 ;  /* 0x0000001eff037e24 */ /* 0x002fe2000f8e00ff */
[----:B------:R-:W-:Y:S01]  /*3230*/  ISETP.GE.AND P2, PT, R230, UR23, PT ;  /* 0x00000017e6007c0c */ /* 0x000fe2000bf46270 */
[----:B------:R-:W-:Y:S01]  /*3240*/  IMAD.U32 R5, RZ, RZ, UR31 ;  /* 0x0000001fff057e24 */ /* 0x000fe2000f8e00ff */
[----:B------:R-:W-:-:S11]  /*3250*/  ISETP.GE.AND P0, PT, R12, UR23, PT ;  /* 0x000000170c007c0c */ /* 0x000fd6000bf06270 */
        /* <DEDUP_REMOVED lines=11> */
[----:B------:R1:W-:Y:S04]  /*3310*/  @P0 STS [R222+0x3000], RZ ;  /* 0x003000ffde000388 */ /* 0x0003e80000000800 */
[----:B------:R1:W-:Y:S04]  /*3320*/  @P0 STS [R222+0x3004], RZ ;  /* 0x003004ffde000388 */ /* 0x0003e80000000800 */
[----:B------:R1:W-:Y:S04]  /*3330*/  @P0 STS [R222+0x3008], RZ ;  /* 0x003008ffde000388 */ /* 0x0003e80000000800 */
[----:B------:R1:W-:Y:S01]  /*3340*/  @P0 STS [R222+0x300c], RZ ;  /* 0x00300cffde000388 */ /* 0x0003e20000000800 */
[----:B-----5:R-:W-:-:S05]  /*3350*/  IMAD.U32 R3, RZ, RZ, UR10 ;  /* 0x0000000aff037e24 */ /* 0x020fca000f8e00ff */
[----:B------:R-:W-:Y:S01]  /*3360*/  IADD3.X R3, R11, UR29, R3, P2, !PT ;  /* 0x0000001d0b037c10 */ /* 0x000fe200097fe403 */
[----:B------:R-:W-:Y:S06]  /*3370*/  @P0 BRA `(.L_x_1504) ;  /* 0x0000000000180947 */ /* 0x000fec0003800000 */
[----:B------:R-:W-:-:S04]  /*3380*/  LEA R2, P0, R4, UR8, 0x1 ;  /* 0x0000000804027c11 */ /* 0x000fc8000f8008ff */
[----:B------:R-:W-:-:S05]  /*3390*/  LEA.HI.X R3, R4, UR9, R3, 0x1, P0 ;  /* 0x0000000904037c11 */ /* 0x000fca00080f0c03 */
[----:B------:R-:W-:Y:S01]  /*33a0*/  @!PT LDS RZ, [RZ] ;  /* 0x00000000fffff984 */ /* 0x000fe20000000800 */
[----:B------:R-:W-:Y:S01]  /*33b0*/  @!PT LDS RZ, [RZ] ;  /* 0x00000000fffff984 */ /* 0x000fe20000000800 */
[----:B------:R-:W-:Y:S01]  /*33c0*/  @!PT LDS RZ, [RZ] ;  /* 0x00000000fffff984 */ /* 0x000fe20000000800 */
[----:B------:R1:W-:Y:S04]  /*33d0*/  LDGSTS.E.BYPASS.LTC128B.128 [R222+0x3000], desc[UR16][R2.64+0x80] ;  /* 0x0300008002de7fae */ /* 0x0003e8000b901d50 */
.L_x_1504:
[----:B------:R-:W-:Y:S05]  /*33e0*/  BSYNC B0 ;  /* 0x0000000000007941 */ /* 0x000fea0003800000 */
.L_x_1502:
        /* <DEDUP_REMOVED lines=14> */
[----:B------:R-:W-:Y:S01]  /*34d0*/  P2R R21, PR, RZ, 0x4 ;  /* 0x00000004ff157803 */ /* 0x000fe20000000000 */
[----:B------:R-:W-:Y:S01]  /*34e0*/  IMAD R2, R14, UR28, RZ ;  /* 0x0000001c0e027c24 */ /* 0x000fe2000f8e02ff */
[----:B------:R-:W-:-:S02]  /*34f0*/  IADD3.X R5, R3, UR18, R5, P0, !PT ;  /* 0x0000001203057c10 */ /* 0x000fc400087fe405 */
[----:B------:R-:W-:Y:S01]  /*3500*/  ISETP.GE.AND P0, PT, R6, UR5, PT ;  /* 0x0000000506007c0c */ /* 0x000fe2000bf06270 */
[----:B------:R-:W-:Y:S01]  /*3510*/  IMAD R2, R13, UR29, R2 ;  /* 0x0000001d0d027c24 */ /* 0x000fe2000f8e0202 */
[----:B------:R-:W-:Y:S01]  /*3520*/  ISETP.GE.AND P2, PT, R241, UR5, PT ;  /* 0x00000005f1007c0c */ /* 0x000fe2000bf46270 */
[----:B------:R-:W-:Y:S01]  /*3530*/  IMAD.WIDE.U32 R4, R13, UR28, R4 ;  /* 0x0000001c0d047c25 */ /* 0x000fe2000f8e0004 */
[----:B------:R-:W-:Y:S02]  /*3540*/  P2R R20, PR, RZ, 0x1 ;  /* 0x00000001ff147803 */ /* 0x000fe40000000000 */
        /* <DEDUP_REMOVED lines=33> */
.L_x_1506:
[----:B------:R-:W-:Y:S05]  /*3760*/  BSYNC B0 ;  /* 0x0000000000007941 */ /* 0x000fea0003800000 */
.L_x_1505:
[----:B------:R-:W-:Y:S01]  /*3770*/  ISETP.GE.AND P4, PT, R17, UR8, PT ;  /* 0x0000000811007c0c */ /* 0x000fe2000bf86270 */
[----:B------:R-:W-:-:S12]  /*3780*/  BSSY B0, `(.L_x_1507) ;  /* 0x0000020000007945 */ /* 0x000fd80003800000 */
[----:B------:R1:W-:Y:S04]  /*3790*/  @P4 STS.128 [R0+0xd000], RZ ;  /* 0x00d000ff00004388 */ /* 0x0003e80000000c00 */
[----:B------:R1:W-:Y:S01]  /*37a0*/  @P4 STS.128 [R0+0x11000], RZ ;  /* 0x011000ff00004388 */ /* 0x0003e20000000c00 */
[----:B------:R-:W-:Y:S05]  /*37b0*/  @P4 BRA `(.L_x_1508) ;  /* 0x0000000000704947 */ /* 0x000fea0003800000 */
[----:B-1----:R-:W-:Y:S01]  /*37c0*/  IADD3 R6, P0, R240, 0x20, RZ ;  /* 0x00000020f0067810 */ /* 0x002fe20007f1e0ff */
[----:B------:R-:W-:Y:S01]  /*37d0*/  ULDC UR5, c[0x0][0x2d0] ;  /* 0x0000b40000057ab9 */ /* 0x000fe20000000800 */
[----:B------:R-:W-:-:S03]  /*37e0*/  MOV R3, R9 ;  /* 0x0000000900037202 */ /* 0x000fc60000000f00 */
[----:B------:R-:W-:Y:S01]  /*37f0*/  IMAD.X R2, RZ, RZ, R22, P0 ;  /* 0x000000ffff027224 */ /* 0x000fe200000e0616 */
[----:B------:R-:W-:-:S03]  /*3800*/  ISETP.GE.AND P0, PT, R230, UR5, PT ;  /* 0x00000005e6007c0c */ /* 0x000fc6000bf06270 */
[----:B------:R-:W-:Y:S02]  /*3810*/  IMAD R8, R2, UR6, RZ ;  /* 0x0000000602087c24 */ /* 0x000fe4000f8e02ff */
[----:B------:R-:W-:Y:S02]  /*3820*/  IMAD.MOV.U32 R2, RZ, RZ, R4 ;  /* 0x000000ffff027224 */ /* 0x000fe400078e0004 */
[C---:B------:R-:W-:Y:S02]  /*3830*/  IMAD R8, R6.reuse, UR7, R8 ;  /* 0x0000000706087c24 */ /* 0x040fe4000f8e0208 */
[----:B------:R-:W-:-:S04]  /*3840*/  IMAD.WIDE.U32 R2, R6, UR6, R2 ;  /* 0x0000000606027c25 */ /* 0x000fc8000f8e0002 */
[----:B------:R-:W1:Y:S01]  /*3850*/  @!P0 LDC.64 R10, c[0x0][0x218] ;  /* 0x00008600ff0a8b82 */ /* 0x000e620000000a00 */
        /* <DEDUP_REMOVED lines=18> */
.L_x_1508:
[----:B------:R-:W-:Y:S05]  /*3980*/  BSYNC B0 ;  /* 0x0000000000007941 */ /* 0x000fea0003800000 */
.L_x_1507:
[----:B------:R-:W-:Y:S01]  /*3990*/  IADD3 R2, R240, 0x40, RZ ;  /* 0x00000040f0027810 */ /* 0x000fe20007ffe0ff */
[----:B------:R-:W-:Y:S03]  /*39a0*/  BSSY B0, `(.L_x_1509) ;  /* 0x0000021000007945 */ /* 0x000fe60003800000 */
[----:B------:R-:W-:-:S13]  /*39b0*/  ISETP.GE.AND P3, PT, R2, UR8, PT ;  /* 0x0000000802007c0c */ /* 0x000fda000bf66270 */
        /* <DEDUP_REMOVED lines=31> */
.L_x_1510:
[----:B------:R-:W-:Y:S05]  /*3bb0*/  BSYNC B0 ;  /* 0x0000000000007941 */ /* 0x000fea0003800000 */
.L_x_1509:
        /* <DEDUP_REMOVED lines=14> */
[----:B------:R-:W5:Y:S01]  /*3ca0*/  @!P0 LDC.64 R10, c[0x0][0x218] ;  /* 0x00008600ff0a8b82 */ /* 0x000f620000000a00 */
[----:B-1----:R-:W-:Y:S01]  /*3cb0*/  IMAD.IADD R6, R5, 0x1, R2 ;  /* 0x0000000105067824 */ /* 0x002fe200078e0202 */
        /* <DEDUP_REMOVED lines=17> */
.L_x_1512:
[----:B------:R-:W-:Y:S05]  /*3dd0*/  BSYNC B0 ;  /* 0x0000000000007941 */ /* 0x000fea0003800000 */
.L_x_1511:
        /* <DEDUP_REMOVED lines=9> */
[----:B------:R-:W-:Y:S01]  /*3e70*/  IADD3 R4, P0, R2, UR33, RZ ;  /* 0x0000002102047c10 */ /* 0x000fe2000ff1e0ff */
[----:B------:R-:W-:-:S03]  /*3e80*/  IMAD R2, R14, UR6, RZ ;  /* 0x000000060e027c24 */ /* 0x000fc6000f8e02ff */
[----:B------:R-:W-:Y:S01]  /*3e90*/  IADD3.X R5, R3, UR37, R5, P0, !PT ;  /* 0x0000002503057c10 */ /* 0x000fe200087fe405 */
[C---:B------:R-:W-:Y:S02]  /*3ea0*/  IMAD R2, R13.reuse, UR7, R2 ;  /* 0x000000070d027c24 */ /* 0x040fe4000f8e0202 */
[----:B------:R-:W-:-:S05]  /*3eb0*/  IMAD.WIDE.U32 R4, R13, UR6, R4 ;  /* 0x000000060d047c25 */ /* 0x000fca000f8e0004 */
[----:B------:R-:W-:Y:S01]  /*3ec0*/  IADD3 R9, R5, R2, RZ ;  /* 0x0000000205097210 */ /* 0x000fe20007ffe0ff */
[----:B------:R-:W-:Y:S06]  /*3ed0*/  @P5 BRA `(.L_x_1514) ;  /* 0x0000000000685947 */ /* 0x000fec0003800000 */
        /* <DEDUP_REMOVED lines=26> */
.L_x_1514:
[----:B------:R-:W-:Y:S05]  /*4080*/  BSYNC B0 ;  /* 0x0000000000007941 */ /* 0x000fea0003800000 */
.L_x_1513:
[----:B------:R1:W-:Y:S01]  /*4090*/  @P4 STS.128 [R0+0x15000], RZ ;  /* 0x015000ff00004388 */ /* 0x0003e20000000c00 */
[----:B------:R-:W-:Y:S03]  /*40a0*/  BSSY B0, `(.L_x_1515) ;  /* 0x000001f000007945 */ /* 0x000fe60003800000 */
        /* <DEDUP_REMOVED lines=30> */
.L_x_1516:
[----:B------:R-:W-:Y:S05]  /*4290*/  BSYNC B0 ;  /* 0x0000000000007941 */ /* 0x000fea0003800000 */
.L_x_1515:
        /* <DEDUP_REMOVED lines=32> */
.L_x_1518:
[----:B------:R-:W-:Y:S05]  /*44a0*/  BSYNC B0 ;  /* 0x0000000000007941 */ /* 0x000fea0003800000 */
.L_x_1517:
[----:B------:R1:W-:Y:S01]  /*44b0*/  @P2 STS.128 [R0+0x17000], RZ ;  /* 0x017000ff00002388 */ /* 0x0003e20000000c00 */
[----:B------:R-:W-:Y:S03]  /*44c0*/  BSSY B0, `(.L_x_1519) ;  /* 0x000001d000007945 */ /* 0x000fe60003800000 */
[----:B------:R1:W-:Y:S01]  /*44d0*/  @P2 STS.128 [R0+0x1b000], RZ ;  /* 0x01b000ff00002388 */ /* 0x0003e20000000c00 */
[----:B------:R-:W-:Y:S05]  /*44e0*/  @P2 BRA `(.L_x_1520) ;  /* 0x0000000000682947 */ /* 0x000fea0003800000 */
[----:B------:R-:W-:Y:S01]  /*44f0*/  ULDC UR5, c[0x0][0x2d0] ;  /* 0x0000b40000057ab9 */ /* 0x000fe20000000800 */
[----:B------:R-:W-:Y:S01]  /*4500*/  IMAD.MOV.U32 R5, RZ, RZ, R9 ;  /* 0x000000ffff057224 */ /* 0x000fe200078e0009 */
[----:B------:R-:W-:Y:S02]  /*4510*/  ISETP.GE.AND P3, PT, R230, UR5, PT ;  /* 0x00000005e6007c0c */ /* 0x000fe4000bf66270 */
[----:B------:R-:W-:Y:S02]  /*4520*/  ISETP.GE.AND P2, PT, R12, UR5, PT ;  /* 0x000000050c007c0c */ /* 0x000fe4000bf46270 */
[----:B------:R-:W-:-:S05]  /*4530*/  IADD3 R2, P0, R240, 0x60, RZ ;  /* 0x00000060f0027810 */ /* 0x000fca0007f1e0ff */
[----:B------:R-:W-:Y:S02]  /*4540*/  IMAD.X R3, RZ, RZ, R22, P0 ;  /* 0x000000ffff037224 */ /* 0x000fe400000e0616 */
[----:B------:R-:W-:Y:S02]  /*4550*/  IMAD.WIDE.U32 R4, R2, UR14, R4 ;  /* 0x0000000e02047c25 */ /* 0x000fe4000f8e0004 */
[----:B-1----:R-:W1:Y:S01]  /*4560*/  @!P3 LDC.64 R6, c[0x0][0x220] ;  /* 0x00008800ff06bb82 */ /* 0x002e620000000a00 */
[----:B------:R1:W-:Y:S01]  /*4570*/  @P3 STS.128 [R0+0x17000], RZ ;  /* 0x017000ff00003388 */ /* 0x0003e20000000c00 */
[----:B------:R-:W-:-:S04]  /*4580*/  IMAD R3, R3, UR14, RZ ;  /* 0x0000000e03037c24 */ /* 0x000fc8000f8e02ff */
[----:B------:R-:W-:Y:S02]  /*4590*/  IMAD R2, R2, UR15, R3 ;  /* 0x0000000f02027c24 */ /* 0x000fe4000f8e0203 */
[----:B------:R-:W5:Y:S02]  /*45a0*/  @!P2 LDC.64 R8, c[0x0][0x220] ;  /* 0x00008800ff08ab82 */ /* 0x000f640000000a00 */
[----:B------:R-:W-:Y:S01]  /*45b0*/  IMAD.IADD R3, R5, 0x1, R2 ;  /* 0x0000000105037824 */ /* 0x000fe200078e0202 */
[----:B-1----:R-:W-:-:S04]  /*45c0*/  @!P3 LEA R6, P0, R4, R6, 0x1 ;  /* 0x000000060406b211 */ /* 0x002fc800078008ff */
[C---:B------:R-:W-:Y:S02]  /*45d0*/  @!P3 LEA.HI.X R7, R4.reuse, R7, R3, 0x1, P0 ;  /* 0x000000070407b211 */ /* 0x040fe400000f0c03 */
[----:B-----5:R-:W-:-:S03]  /*45e0*/  @!P2 LEA R2, P0, R4, R8, 0x1 ;  /* 0x000000080402a211 */ /* 0x020fc600078008ff */
[----:B------:R-:W-:Y:S01]  /*45f0*/  @!PT LDS RZ, [RZ] ;  /* 0x00000000fffff984 */ /* 0x000fe20000000800 */
[----:B------:R-:W-:Y:S01]  /*4600*/  @!PT LDS RZ, [RZ] ;  /* 0x00000000fffff984 */ /* 0x000fe20000000800 */
[----:B------:R-:W-:Y:S01]  /*4610*/  @!PT LDS RZ, [RZ] ;  /* 0x00000000fffff984 */ /* 0x000fe20000000800 */
[----:B------:R1:W-:Y:S01]  /*4620*/  @!P3 LDGSTS.E.BYPASS.LTC128B.128 [R0+0x17000], desc[UR16][R6.64] ;  /* 0x170000000600bfae */ /* 0x0003e2000b901d50 */
[----:B------:R-:W-:-:S03]  /*4630*/  @!P2 LEA.HI.X R3, R4, R9, R3, 0x1, P0 ;  /* 0x000000090403a211 */ /* 0x000fc600000f0c03 */
[----:B------:R1:W-:Y:S04]  /*4640*/  @P2 STS.128 [R0+0x1b000], RZ ;  /* 0x01b000ff00002388 */ /* 0x0003e80000000c00 */
[----:B------:R-:W-:Y:S01]  /*4650*/  @!PT LDS RZ, [RZ] ;  /* 0x00000000fffff984 */ /* 0x000fe20000000800 */
[----:B------:R-:W-:Y:S01]  /*4660*/  @!PT LDS RZ, [RZ] ;  /* 0x00000000fffff984 */ /* 0x000fe20000000800 */
[----:B------:R-:W-:Y:S01]  /*4670*/  @!PT LDS RZ, [RZ] ;  /* 0x00000000fffff984 */ /* 0x000fe20000000800 */
[----:B------:R1:W-:Y:S02]  /*4680*/  @!P2 LDGSTS.E.BYPASS.LTC128B.128 [R0+0x1b000], desc[UR16][R2.64+0x80] ;  /* 0x1b0000800200afae */ /* 0x0003e4000b901d50 */
.L_x_1520:
[----:B------:R-:W-:Y:S05]  /*4690*/  BSYNC B0 ;  /* 0x0000000000007941 */ /* 0x000fea0003800000 */
.L_x_1519:
[----:B------:R-:W2:Y:S01]  /*46a0*/  LDC.64 R8, c[0x0][0x3b8] ;  /* 0x0000ee00ff087b82 */ /* 0x000ea20000000a00 */
[----:B------:R-:W2:Y:S01]  /*46b0*/  LDL R10, [R1+0x8] ;  /* 0x00000800010a7983 */ /* 0x000ea20000100800 */
[----:B------:R-:W-:Y:S02]  /*46c0*/  ISETP.NE.AND P0, PT, R18, RZ, PT ;  /* 0x000000ff1200720c */ /* 0x000fe40003f05270 */
[----:B------:R-:W-:Y:S01]  /*46d0*/  ISETP.NE.AND P2, PT, R20, RZ, PT ;  /* 0x000000ff1400720c */ /* 0x000fe20003f45270 */
[----:B-1----:R-:W-:Y:S01]  /*46e0*/  IMAD.MOV.U32 R2, RZ, RZ, 0x4 ;  /* 0x00000004ff027424 */ /* 0x002fe200078e00ff */
[----:B------:R-:W-:Y:S01]  /*46f0*/  UIMAD UR5, UR49, UR61, UR56 ;  /* 0x0000003d310572a4 */ /* 0x000fe2000f8e0238 */
[----:B------:R-:W-:Y:S01]  /*4700*/  IMAD.MOV.U32 R6, RZ, RZ, 0x4 ;  /* 0x00000004ff067424 */ /* 0x000fe200078e00ff */
[----:B------:R-:W-:Y:S01]  /*4710*/  ISETP.NE.AND P4, PT, R19, RZ, PT ;  /* 0x000000ff1300720c */ /* 0x000fe20003f85270 */
[----:B------:R-:W-:Y:S01]  /*4720*/  IMAD.WIDE R2, R241, R2, UR20 ;  /* 0x00000014f1027e25 */ /* 0x000fe2000f8e0202 */
[----:B------:R-:W-:Y:S01]  /*4730*/  USHF.L.U32 UR5, UR5, 0x5, URZ ;  /* 0x0000000505057899 */ /* 0x000fe2000800063f */
[----:B------:R-:W-:Y:S01]  /*4740*/  ISETP.NE.AND P3, PT, R21, RZ, PT ;  /* 0x000000ff1500720c */ /* 0x000fe20003f65270 */
[----:B------:R-:W0:Y:S01]  /*4750*/  LDGDEPBAR ;  /* 0x00000000000079af */ /* 0x000e220000000000 */
[----:B------:R-:W-:-:S02]  /*4760*/  IMAD.MOV.U32 R243, RZ, RZ, 0x7f800000 ;  /* 0x7f800000fff37424 */ /* 0x000fc400078e00ff */
[----:B------:R-:W-:Y:S02]  /*4770*/  IMAD.MOV.U32 R242, RZ, RZ, 0x7f800000 ;  /* 0x7f800000fff27424 */ /* 0x000fe400078e00ff */
[----:B------:R-:W-:Y:S02]  /*4780*/  IMAD.MOV.U32 R244, RZ, RZ, 0x7f800000 ;  /* 0x7f800000fff47424 */ /* 0x000fe400078e00ff */
[----:B------:R-:W-:Y:S01]  /*4790*/  IMAD.MOV.U32 R245, RZ, RZ, 0x7f800000 ;  /* 0x7f800000fff57424 */ /* 0x000fe200078e00ff */
[----:B--234-:R-:W-:Y:S01]  /*47a0*/  SHF.R.S32.HI R0, RZ, 0x1f, R15 ;  /* 0x0000001fff007819 */ /* 0x01cfe2000001140f */
[----:B------:R-:W-:Y:S01]  /*47b0*/  IMAD.MOV.U32 R218, RZ, RZ, 0x20 ;  /* 0x00000020ffda7424 */ /* 0x000fe200078e00ff */
[----:B------:R-:W-:Y:S01]  /*47c0*/  ULDC UR28, c[0x0][0x2d0] ;  /* 0x0000b400001c7ab9 */ /* 0x000fe20000000800 */
[----:B------:R-:W-:Y:S01]  /*47d0*/  IMAD.MOV.U32 R196, RZ, RZ, 0x40 ;  /* 0x00000040ffc47424 */ /* 0x000fe200078e00ff */
[----:B------:R-:W2:Y:S01]  /*47e0*/  LDG.E.64 R4, desc[UR16][R8.64+0x8] ;  /* 0x0000081008047981 */ /* 0x000ea2000c1e1b00 */
[----:B------:R-:W-:Y:S01]  /*47f0*/  @!P0 IMAD.WIDE R6, R16, R6, UR20 ;  /* 0x0000001410068e25 */ /* 0x000fe2000f8e0206 */
[----:B------:R-:W-:-:S02]  /*4800*/  USHF.R.S32.HI UR6, URZ, 0x1f, UR5 ;  /* 0x0000001f3f067899 */ /* 0x000fc40008011405 */
[----:B------:R-:W5:Y:S01]  /*4810*/  @!P2 LDG.E R242, desc[UR16][R2.64+0x80] ;  /* 0x0000801002f2a981 */ /* 0x000f62000c1e1900 */
[----:B------:R-:W-:Y:S01]  /*4820*/  UIADD3 UR27, -UR12, 0x80, UR36 ;  /* 0x000000800c1b7890 */ /* 0x000fe2000fffe124 */
[----:B------:R-:W-:Y:S01]  /*4830*/  IMAD.MOV.U32 R235, RZ, RZ, R222 ;  /* 0x000000ffffeb7224 */ /* 0x000fe200078e00de */
[----:B------:R-:W-:Y:S01]  /*4840*/  CS2R R158, SRZ ;  /* 0x00000000009e7805 */ /* 0x000fe2000001ff00 */
[----:B------:R-:W5:Y:S01]  /*4850*/  @!P0 LDG.E R243, desc[UR16][R6.64] ;  /* 0x0000001006f38981 */ /* 0x000f62000c1e1900 */
[----:B------:R-:W-:Y:S02]  /*4860*/  CS2R R156, SRZ ;  /* 0x00000000009c7805 */ /* 0x000fe4000001ff00 */
[----:B------:R-:W-:Y:S02]  /*4870*/  CS2R R162, SRZ ;  /* 0x0000000000a27805 */ /* 0x000fe4000001ff00 */
[----:B------:R-:W-:Y:S01]  /*4880*/  CS2R R160, SRZ ;  /* 0x0000000000a07805 */ /* 0x000fe2000001ff00 */
[----:B------:R-:W5:Y:S01]  /*4890*/  @!P4 LDG.E R244, desc[UR16][R2.64] ;  /* 0x0000001002f4c981 */ /* 0x000f62000c1e1900 */
        /* <DEDUP_REMOVED lines=28> */
[----:B-1----:R-:W-:Y:S01]  /*4a60*/  VIADD R2, R219, 0x2000 ;  /* 0x00002000db027836 */ /* 0x002fe20000000000 */
[----:B------:R-:W-:Y:S02]  /*4a70*/  CS2R R102, SRZ ;  /* 0x0000000000667805 */ /* 0x000fe4000001ff00 */
[----:B------:R-:W-:Y:S02]  /*4a80*/  CS2R R100, SRZ ;  /* 0x0000000000647805 */ /* 0x000fe4000001ff00 */
[----:B------:R-:W-:Y:S02]  /*4a90*/  CS2R R94, SRZ ;  /* 0x00000000005e7805 */ /* 0x000fe4000001ff00 */
[----:B------:R-:W-:Y:S02]  /*4aa0*/  CS2R R92, SRZ ;  /* 0x00000000005c7805 */ /* 0x000fe4000001ff00 */
        /* <DEDUP_REMOVED lines=32> */
[----:B------:R-:W-:Y:S01]  /*4cb0*/  ULDC UR7, c[0x0][0x394] ;  /* 0x0000e50000077ab9 */ /* 0x000fe20000000800 */
[----:B------:R-:W-:Y:S01]  /*4cc0*/  ULDC UR31, c[0x0][0x398] ;  /* 0x0000e600001f7ab9 */ /* 0x000fe20000000800 */
[----:B------:R-:W-:Y:S01]  /*4cd0*/  ULDC UR30, c[0x0][0x2dc] ;  /* 0x0000b700001e7ab9 */ /* 0x000fe20000000800 */
[----:B------:R-:W-:Y:S01]  /*4ce0*/  ULDC UR29, c[0x0][0x270] ;  /* 0x00009c00001d7ab9 */ /* 0x000fe20000000800 */
[----:B------:R-:W-:Y:S01]  /*4cf0*/  UIADD3 UR27, UR27, -UR43, URZ ;  /* 0x8000002b1b1b7290 */ /* 0x000fe2000fffe03f */
[----:B------:R-:W-:Y:S01]  /*4d00*/  UMOV UR23, UR7 ;  /* 0x0000000700177c82 */ /* 0x000fe20008000000 */
[----:B------:R-:W-:Y:S01]  /*4d10*/  ULDC.U8 UR18, c[0x0][0x388] ;  /* 0x0000e20000127ab9 */ /* 0x000fe20000000000 */
[----:B------:R-:W-:Y:S01]  /*4d20*/  ULDC UR15, c[0x0][0x2ec] ;  /* 0x0000bb00000f7ab9 */ /* 0x000fe20000000800 */
[----:B------:R-:W-:-:S04]  /*4d30*/  LOP3.LUT P3, RZ, R10, 0x4, RZ, 0xc0, !PT ;  /* 0x000000040aff7812 */ /* 0x000fc8000786c0ff */
[----:B------:R-:W-:Y:S02]  /*4d40*/  SEL R196, R196, 0xffffffc0, !P3 ;  /* 0xffffffc0c4c47807 */ /* 0x000fe40005800000 */
[----:B--2---:R-:W-:-:S04]  /*4d50*/  IADD3 R247, P2, P0, R4, UR5, R15 ;  /* 0x0000000504f77c10 */ /* 0x004fc8000f85e00f */
[----:B------:R-:W-:Y:S01]  /*4d60*/  IADD3.X R248, R5, UR6, R0, P2, P0 ;  /* 0x0000000605f87c10 */ /* 0x000fe200097e0400 */
[----:B------:R-:W-:Y:S01]  /*4d70*/  VIADD R0, R217, 0x2000 ;  /* 0x00002000d9007836 */ /* 0x000fe20000000000 */
[----:B------:R-:W-:-:S04]  /*4d80*/  LOP3.LUT P0, RZ, R10, 0x2, RZ, 0xc0, !PT ;  /* 0x000000020aff7812 */ /* 0x000fc8000780c0ff */
[----:B------:R-:W-:Y:S02]  /*4d90*/  SEL R0, R0, R217, !P1 ;  /* 0x000000d900007207 */ /* 0x000fe40004800000 */
[----:B------:R-:W-:Y:S02]  /*4da0*/  LOP3.LUT P2, RZ, R10, 0x4, RZ, 0xc0, !PT ;  /* 0x000000040aff7812 */ /* 0x000fe4000784c0ff */
[----:B------:R-:W-:Y:S02]  /*4db0*/  SEL R218, R218, 0xffffffe0, !P0 ;  /* 0xffffffe0dada7807 */ /* 0x000fe40004000000 */
[----:B------:R-:W-:Y:S02]  /*4dc0*/  LEA R212, R0, UR4, 0x1 ;  /* 0x0000000400d47c11 */ /* 0x000fe4000f8e08ff */
[----:B---3--:R-:W-:Y:S02]  /*4dd0*/  R2UR UR13, R9 ;  /* 0x00000000090d72ca */ /* 0x008fe400000e0000 */
[----:B------:R-:W-:-:S15]  /*4de0*/  R2UR UR14, R8 ;  /* 0x00000000080e72ca */ /* 0x000fde00000e0000 */
.L_x_1525:
[----:B------:R-:W0:Y:S01]  /*4df0*/  LDGDEPBAR ;  /* 0x00000000000079af */ /* 0x000e220000000000 */
[C---:B------:R-:W-:Y:S01]  /*4e00*/  IADD3 R0, R212.reuse, R218, RZ ;  /* 0x000000dad4007210 */ /* 0x040fe20007ffe0ff */
[----:B------:R-:W-:Y:S01]  /*4e10*/  IMAD.U32 R2, RZ, RZ, UR25 ;  /* 0x00000019ff027e24 */ /* 0x000fe2000f8e00ff */
[----:B------:R-:W-:Y:S01]  /*4e20*/  USHF.L.U32 UR5, UR11, 0x6, URZ ;  /* 0x000000060b057899 */ /* 0x000fe2000800063f */
[----:B------:R-:W-:Y:S01]  /*4e30*/  IMAD.U32 R3, RZ, RZ, UR24 ;  /* 0x00000018ff037e24 */ /* 0x000fe2000f8e00ff */
[----:B------:R-:W-:Y:S02]  /*4e40*/  UMOV UR7, UR59 ;  /* 0x0000003b00077c82 */ /* 0x000fe40008000000 */
[C---:B------:R-:W-:Y:S01]  /*4e50*/  LEA R2, P0, R241.reuse, R2, 0x2 ;  /* 0x00000002f1027211 */ /* 0x040fe200078010ff */
[----:B------:R-:W-:Y:S03]  /*4e60*/  UISETP.GE.AND UP0, UPT, UR5, UR27, UPT ;  /* 0x0000001b0500728c */ /* 0x000fe6000bf06270 */
[----:B------:R-:W-:Y:S03]  /*4e70*/  LEA.HI.X.SX32 R3, R241, R3, 0x2, P0 ;  /* 0x00000003f1037211 */ /* 0x000fe600000f16ff */
[----:B------:R-:W-:Y:S01]  /*4e80*/  PLOP3.LUT P0, PT, PT, PT, UP0, 0x80, 0x0 ;  /* 0x000000000000781c */ /* 0x000fe20003f0f008 */
[----:B------:R-:W-:Y:S04]  /*4e90*/  DEPBAR.LE SB0, 0x0 ;  /* 0x000080000000791a */ /* 0x000fe80000000000 */
[----:B------:R-:W-:Y:S06]  /*4ea0*/  BAR.SYNC.DEFER_BLOCKING 0x0 ;  /* 0x0000000000007b1d */ /* 0x000fec0000010000 */
[----:B------:R-:W-:Y:S04]  /*4eb0*/  LDSM.16.M88.4 R32, [R212] ;  /* 0x00000000d420783b */ /* 0x000fe80000000200 */
[----:B------:R-:W1:Y:S04]  /*4ec0*/  LDSM.16.M88.4 R16, [R213+0xc000] ;  /* 0x00c00000d510783b */ /* 0x000e680000000200 */
[----:B------:R-:W2:Y:S04]  /*4ed0*/  LDSM.16.M88.4 R28, [R212+0x1000] ;  /* 0x00100000d41c783b */ /* 0x000ea80000000200 */
[----:B------:R-:W3:Y:S04]  /*4ee0*/  LDSM.16.M88.4 R164, [R213+0xc800] ;  /* 0x00c80000d5a4783b */ /* 0x000ee80000000200 */
[----:B------:R-:W-:Y:S04]  /*4ef0*/  LDSM.16.M88.4 R168, [R0] ;  /* 0x0000000000a8783b */ /* 0x000fe80000000200 */
[----:B------:R-:W4:Y:S04]  /*4f00*/  LDSM.16.M88.4 R172, [R214+0xc000] ;  /* 0x00c00000d6ac783b */ /* 0x000f280000000200 */
[----:B------:R-:W4:Y:S04]  /*4f10*/  LDSM.16.M88.4 R176, [R0+0x1000] ;  /* 0x0010000000b0783b */ /* 0x000f280000000200 */
[----:B------:R-:W4:Y:S04]  /*4f20*/  LDSM.16.M88.4 R180, [R214+0xc800] ;  /* 0x00c80000d6b4783b */ /* 0x000f280000000200 */
[----:B------:R-:W-:Y:S04]  /*4f30*/  LDSM.16.M88.4 R184, [R216+0xc000] ;  /* 0x00c00000d8b8783b */ /* 0x000fe80000000200 */
        /* <DEDUP_REMOVED lines=108> */
.L_x_1521:
[----:B------:R-:W1:Y:S01]  /*5600*/  S2R R2, SR_TID.X ;  /* 0x0000000000027919 */ /* 0x000e620000002100 */
[----:B------:R-:W-:Y:S01]  /*5610*/  IMAD.SHL.U32 R3, R246, 0x20, RZ ;  /* 0x00000020f6037824 */ /* 0x000fe200078e00ff */
[----:B------:R-:W-:Y:S01]  /*5620*/  UIADD3 UR6, UR12, 0x1, -UR19 ;  /* 0x000000010c067890 */ /* 0x000fe2000fffe813 */
[----:B------:R-:W-:Y:S01]  /*5630*/  IMAD.U32 R0, RZ, RZ, UR22 ;  /* 0x00000016ff007e24 */ /* 0x000fe2000f8e00ff */
[----:B------:R-:W-:Y:S01]  /*5640*/  UMOV UR23, UR7 ;  /* 0x0000000700177c82 */ /* 0x000fe20008000000 */
[----:B-1----:R-:W-:Y:S05]  /*5650*/  IMAD.SHL.U32 R2, R2, 0x2, RZ ;  /* 0x0000000202027824 */ /* 0x002fea00078e00ff */
[----:B------:R-:W-:Y:S01]  /*5660*/  LOP3.LUT R3, R3, 0x6, R2, 0xf8, !PT ;  /* 0x0000000603037812 */ /* 0x000fe200078ef802 */
[----:B------:R-:W-:Y:S01]  /*5670*/  VIADD R2, R241, UR5 ;  /* 0x00000005f1027c36 */ /* 0x000fe20008000000 */
[----:B------:R-:W-:Y:S02]  /*5680*/  UIADD3 UR5, UR6, UR31, URZ ;  /* 0x0000001f06057290 */ /* 0x000fe4000fffe03f */
[----:B------:R-:W-:Y:S01]  /*5690*/  UIADD3 UR6, -UR7, UR12, -UR19 ;  /* 0x0000000c07067290 */ /* 0x000fe2000fffe913 */
[C---:B------:R-:W-:Y:S02]  /*56a0*/  VIADD R167, R2.reuse, 0x8 ;  /* 0x0000000802a77836 */ /* 0x040fe40000000000 */
[C---:B------:R-:W-:Y:S02]  /*56b0*/  VIADD R166, R2.reuse, 0x20 ;  /* 0x0000002002a67836 */ /* 0x040fe40000000000 */
[----:B------:R-:W-:Y:S01]  /*56c0*/  IMAD.U32 R165, RZ, RZ, UR5 ;  /* 0x00000005ffa57e24 */ /* 0x000fe2000f8e00ff */
[----:B------:R-:W-:Y:S01]  /*56d0*/  VIADDMNMX R174, R2, UR6, RZ, !PT ;  /* 0x0000000602ae7c46 */ /* 0x000fe2000f8001ff */
[----:B------:R-:W-:Y:S01]  /*56e0*/  IMAD R0, R0, 0x80, R3 ;  /* 0x0000008000007824 */ /* 0x000fe200078e0203 */
[----:B------:R-:W-:Y:S01]  /*56f0*/  VIADDMNMX R167, R167, UR6, RZ, !PT ;  /* 0x00000006a7a77c46 */ /* 0x000fe2000f8001ff */
[----:B------:R-:W-:Y:S01]  /*5700*/  IMAD.U32 R175, RZ, RZ, UR5 ;  /* 0x00000005ffaf7e24 */ /* 0x000fe2000f8e00ff */
[--C-:B------:R-:W-:Y:S01]  /*5710*/  IADD3 R170, R165, 0x8, R2.reuse ;  /* 0x00000008a5aa7810 */ /* 0x100fe20007ffe002 */
[----:B------:R-:W-:Y:S01]  /*5720*/  IMAD.U32 R3, RZ, RZ, UR5 ;  /* 0x00000005ff037e24 */ /* 0x000fe2000f8e00ff */
[----:B------:R-:W-:Y:S01]  /*5730*/  VIADDMNMX R165, R166, UR6, RZ, !PT ;  /* 0x00000006a6a57c46 */ /* 0x000fe2000f8001ff */
[C---:B------:R-:W-:Y:S01]  /*5740*/  VIADD R169, R2.reuse, 0x28 ;  /* 0x0000002802a97836 */ /* 0x040fe20000000000 */
[----:B------:R-:W-:Y:S01]  /*5750*/  VIADDMNMX R175, R2, R175, UR12, PT ;  /* 0x0000000c02af7e46 */ /* 0x000fe2000b8001af */
[----:B------:R-:W-:Y:S01]  /*5760*/  IMAD.U32 R164, RZ, RZ, UR5 ;  /* 0x00000005ffa47e24 */ /* 0x000fe2000f8e00ff */
[C---:B------:R-:W-:Y:S01]  /*5770*/  ISETP.GE.AND P1, PT, R0.reuse, R174, PT ;  /* 0x000000ae0000720c */ /* 0x040fe20003f26270 */
[----:B------:R-:W-:Y:S01]  /*5780*/  VIADD R173, R0, 0x1 ;  /* 0x0000000100ad7836 */ /* 0x000fe20000000000 */
[----:B------:R-:W-:Y:S01]  /*5790*/  VIMNMX R166, R170, UR12, PT ;  /* 0x0000000caaa67c48 */ /* 0x000fe2000bfe0100 */
[C---:B------:R-:W-:Y:S01]  /*57a0*/  VIADD R172, R0.reuse, 0x8 ;  /* 0x0000000800ac7836 */ /* 0x040fe20000000000 */
[C---:B------:R-:W-:Y:S01]  /*57b0*/  ISETP.GE.AND P0, PT, R0.reuse, R167, PT ;  /* 0x000000a70000720c */ /* 0x040fe20003f06270 */
[C---:B------:R-:W-:Y:S01]  /*57c0*/  VIADD R171, R0.reuse, 0x9 ;  /* 0x0000000900ab7836 */ /* 0x040fe20000000000 */
[--C-:B------:R-:W-:Y:S01]  /*57d0*/  IADD3 R168, R3, 0x28, R2.reuse ;  /* 0x0000002803a87810 */ /* 0x100fe20007ffe002 */
[----:B------:R-:W-:Y:S01]  /*57e0*/  VIADD R170, R0, 0x10 ;  /* 0x0000001000aa7836 */ /* 0x000fe20000000000 */
[----:B------:R-:W-:Y:S02]  /*57f0*/  IADD3 R164, R164, 0x20, R2 ;  /* 0x00000020a4a47810 */ /* 0x000fe40007ffe002 */
[----:B------:R-:W-:Y:S01]  /*5800*/  VIADDMNMX R3, R169, UR6, RZ, !PT ;  /* 0x00000006a9037c46 */ /* 0x000fe2000f8001ff */
[C---:B------:R-:W-:Y:S01]  /*5810*/  VIADD R169, R0.reuse, 0x11 ;  /* 0x0000001100a97836 */ /* 0x040fe20000000000 */
[C---:B------:R-:W-:Y:S02]  /*5820*/  ISETP.GE.OR P1, PT, R0.reuse, R175, !P1 ;  /* 0x000000af0000720c */ /* 0x040fe40004f26670 */
[----:B------:R-:W-:Y:S02]  /*5830*/  ISETP.GE.OR P0, PT, R0, R166, !P0 ;  /* 0x000000a60000720c */ /* 0x000fe40004706670 */
[----:B------:R-:W-:Y:S02]  /*5840*/  VIMNMX R164, R164, UR12, PT ;  /* 0x0000000ca4a47c48 */ /* 0x000fe4000bfe0100 */
[----:B------:R-:W-:Y:S02]  /*5850*/  ISETP.GE.AND P6, PT, R0, R165, PT ;  /* 0x000000a50000720c */ /* 0x000fe40003fc6270 */
[----:B------:R-:W-:Y:S01]  /*5860*/  VIMNMX R2, R168, UR12, PT ;  /* 0x0000000ca8027c48 */ /* 0x000fe2000bfe0100 */
[C---:B------:R-:W-:Y:S01]  /*5870*/  VIADD R168, R0.reuse, 0x18 ;  /* 0x0000001800a87836 */ /* 0x040fe20000000000 */
[----:B------:R-:W-:Y:S02]  /*5880*/  ISETP.GE.AND P5, PT, R0, R3, PT ;  /* 0x000000030000720c */ /* 0x000fe40003fa6270 */
[----:B------:R-:W-:Y:S02]  /*5890*/  FSEL R4, R4, -INF , !P1 ;  /* 0xff80000004047808 */ /* 0x000fe40004800000 */
[----:B------:R-:W-:Y:S02]  /*58a0*/  FSEL R6, R6, -INF , !P0 ;  /* 0xff80000006067808 */ /* 0x000fe40004000000 */
[-C--:B------:R-:W-:Y:S02]  /*58b0*/  ISETP.GE.AND P4, PT, R173, R174.reuse, PT ;  /* 0x000000aead00720c */ /* 0x080fe40003f86270 */
[-C--:B------:R-:W-:Y:S02]  /*58c0*/  ISETP.GE.AND P3, PT, R172, R174.reuse, PT ;  /* 0x000000aeac00720c */ /* 0x080fe40003f66270 */
[-C--:B------:R-:W-:Y:S02]  /*58d0*/  ISETP.GE.AND P1, PT, R171, R174.reuse, PT ;  /* 0x000000aeab00720c */ /* 0x080fe40003f26270 */
[----:B------:R-:W-:Y:S02]  /*58e0*/  ISETP.GE.AND P0, PT, R170, R174, PT ;  /* 0x000000aeaa00720c */ /* 0x000fe40003f06270 */
[C---:B------:R-:W-:Y:S02]  /*58f0*/  ISETP.GE.OR P6, PT, R0.reuse, R164, !P6 ;  /* 0x000000a40000720c */ /* 0x040fe400077c6670 */
[C---:B------:R-:W-:Y:S01]  /*5900*/  ISETP.GE.OR P5, PT, R0.reuse, R2, !P5 ;  /* 0x000000020000720c */ /* 0x040fe20006fa6670 */
[----:B------:R-:W-:Y:S01]  /*5910*/  VIADD R0, R0, 0x19 ;  /* 0x0000001900007836 */ /* 0x000fe20000000000 */
        /* <DEDUP_REMOVED lines=12> */
[----:B------:R-:W-:Y:S02]  /*59e0*/  ISETP.GE.AND P4, PT, R0, R174, PT ;  /* 0x000000ae0000720c */ /* 0x000fe40003f86270 */
[-C--:B------:R-:W-:Y:S02]  /*59f0*/  ISETP.GE.AND P3, PT, R173, R167.reuse, PT ;  /* 0x000000a7ad00720c */ /* 0x080fe40003f66270 */
[-C--:B------:R-:W-:Y:S02]  /*5a00*/  ISETP.GE.AND P1, PT, R172, R167.reuse, PT ;  /* 0x000000a7ac00720c */ /* 0x080fe40003f26270 */
[----:B------:R-:W-:Y:S02]  /*5a10*/  ISETP.GE.AND P0, PT, R171, R167, PT ;  /* 0x000000a7ab00720c */ /* 0x000fe40003f06270 */
[-C--:B------:R-:W-:Y:S02]  /*5a20*/  ISETP.GE.OR P6, PT, R169, R175.reuse, !P6 ;  /* 0x000000afa900720c */ /* 0x080fe400077c6670 */
[-C--:B------:R-:W-:Y:S02]  /*5a30*/  ISETP.GE.OR P5, PT, R168, R175.reuse, !P5 ;  /* 0x000000afa800720c */ /* 0x080fe40006fa6670 */
[----:B------:R-:W-:Y:S02]  /*5a40*/  ISETP.GE.OR P4, PT, R0, R175, !P4 ;  /* 0x000000af0000720c */ /* 0x000fe40006786670 */
[-C--:B------:R-:W-:Y:S02]  /*5a50*/  ISETP.GE.OR P3, PT, R173, R166.reuse, !P3 ;  /* 0x000000a6ad00720c */ /* 0x080fe40005f66670 */
        /* <DEDUP_REMOVED lines=62> */
.L_x_1522:
[C---:B------:R-:W-:Y:S01]  /*5e40*/  FSETP.NEU.FTZ.AND P0, PT, R244.reuse, -INF , PT ;  /* 0xff800000f400780b */ /* 0x040fe20003f1d000 */
[----:B------:R-:W-:Y:S01]  /*5e50*/  FMUL.FTZ R164, R244, 1.4426950216293334961 ;  /* 0x3fb8aa3bf4a47820 */ /* 0x000fe20000410000 */
[----:B------:R-:W-:Y:S01]  /*5e60*/  FSETP.NEU.FTZ.AND P1, PT, R242, -INF , PT ;  /* 0xff800000f200780b */ /* 0x000fe20003f3d000 */
[----:B------:R-:W-:Y:S01]  /*5e70*/  IMAD.WIDE.U32 R166, R247, -0x2daee0ad, RZ ;  /* 0xd2511f53f7a67825 */ /* 0x000fe200078e00ff */
[----:B------:R-:W-:Y:S02]  /*5e80*/  UIADD3 UR5, UR13, -0x4498517b, URZ ;  /* 0xbb67ae850d057890 */ /* 0x000fe4000fffe03f */
[----:B------:R-:W-:Y:S01]  /*5e90*/  FSEL R164, R164, RZ, P0 ;  /* 0x000000ffa4a47208 */ /* 0x000fe20000000000 */
[C---:B------:R-:W-:Y:S01]  /*5ea0*/  FMUL.FTZ R3, R245.reuse, 1.4426950216293334961 ;  /* 0x3fb8aa3bf5037820 */ /* 0x040fe20000410000 */
[----:B------:R-:W-:Y:S01]  /*5eb0*/  FSETP.NEU.FTZ.AND P0, PT, R245, -INF , PT ;  /* 0xff800000f500780b */ /* 0x000fe20003f1d000 */
[----:B------:R-:W-:Y:S01]  /*5ec0*/  FMUL.FTZ R2, R242, 1.4426950216293334961 ;  /* 0x3fb8aa3bf2027820 */ /* 0x000fe20000410000 */
[----:B------:R-:W-:Y:S01]  /*5ed0*/  FMUL.FTZ R0, R243, 1.4426950216293334961 ;  /* 0x3fb8aa3bf3007820 */ /* 0x000fe20000410000 */
[--C-:B------:R-:W-:Y:S01]  /*5ee0*/  FFMA.FTZ R33, R33, UR15, -R164.reuse ;  /* 0x0000000f21217c23 */ /* 0x100fe200080108a4 */
[----:B------:R-:W-:Y:S01]  /*5ef0*/  FSEL R3, R3, RZ, P0 ;  /* 0x000000ff03037208 */ /* 0x000fe20000000000 */
[--C-:B------:R-:W-:Y:S01]  /*5f00*/  FFMA.FTZ R32, R32, UR15, -R164.reuse ;  /* 0x0000000f20207c23 */ /* 0x100fe200080108a4 */
[----:B------:R-:W-:Y:S01]  /*5f10*/  FSETP.NEU.FTZ.AND P0, PT, R243, -INF , PT ;  /* 0xff800000f300780b */ /* 0x000fe20003f1d000 */
[----:B------:R-:W-:Y:S01]  /*5f20*/  MUFU.EX2 R203, R33 ;  /* 0x0000002100cb7308 */ /* 0x000fe20000000800 */
[----:B------:R-:W-:Y:S01]  /*5f30*/  FSEL R2, R2, RZ, P1 ;  /* 0x000000ff02027208 */ /* 0x000fe20000800000 */
[--C-:B------:R-:W-:Y:S01]  /*5f40*/  FFMA.FTZ R35, R35, UR15, -R3.reuse ;  /* 0x0000000f23237c23 */ /* 0x100fe20008010803 */
[----:B------:R-:W-:Y:S01]  /*5f50*/  FSEL R0, R0, RZ, P0 ;  /* 0x000000ff00007208 */ /* 0x000fe20000000000 */
[--C-:B------:R-:W-:Y:S01]  /*5f60*/  FFMA.FTZ R34, R34, UR15, -R3.reuse ;  /* 0x0000000f22227c23 */ /* 0x100fe20008010803 */
[----:B------:R-:W-:Y:S01]  /*5f70*/  FFMA.FTZ R20, R20, UR15, -R164 ;  /* 0x0000000f14147c23 */ /* 0x000fe200080108a4 */
[--C-:B------:R-:W-:Y:S01]  /*5f80*/  FFMA.FTZ R28, R28, UR15, -R2.reuse ;  /* 0x0000000f1c1c7c23 */ /* 0x100fe20008010802 */
[----:B------:R-:W-:Y:S01]  /*5f90*/  FFMA.FTZ R181, R8, UR15, -R2 ;  /* 0x0000000f08b57c23 */ /* 0x000fe20008010802 */
[----:B------:R-:W-:Y:S02]  /*5fa0*/  FFMA.FTZ R31, R31, UR15, -R0 ;  /* 0x0000000f1f1f7c23 */ /* 0x000fe40008010800 */
[----:B------:R1:W2:Y:S01]  /*5fb0*/  MUFU.EX2 R228, R32 ;  /* 0x0000002000e47308 */ /* 0x0002a20000000800 */
[----:B------:R-:W-:Y:S02]  /*5fc0*/  IMAD.U32 R8, RZ, RZ, UR11 ;  /* 0x0000000bff087e24 */ /* 0x000fe4000f8e00ff */
[--C-:B------:R-:W-:Y:S01]  /*5fd0*/  FFMA.FTZ R19, R19, UR15, -R3.reuse ;  /* 0x0000000f13137c23 */ /* 0x100fe20008010803 */
[--C-:B------:R-:W-:Y:S01]  /*5fe0*/  FFMA.FTZ R23, R23, UR15, -R3.reuse ;  /* 0x0000000f17177c23 */ /* 0x100fe20008010803 */
[----:B------:R-:W-:Y:S01]  /*5ff0*/  FFMA.FTZ R201, R22, UR15, -R3 ;  /* 0x0000000f16c97c23 */ /* 0x000fe20008010803 */
[----:B------:R-:W-:Y:S02]  /*6000*/  IMAD R8, R8, 0x4, R251 ;  /* 0x0000000408087824 */ /* 0x000fe400078e02fb */
[--C-:B------:R-:W-:Y:S01]  /*6010*/  FFMA.FTZ R192, R17, UR15, -R164.reuse ;  /* 0x0000000f11c07c23 */ /* 0x100fe200080108a4 */
[----:B------:R-:W-:Y:S01]  /*6020*/  FFMA.FTZ R191, R21, UR15, -R164 ;  /* 0x0000000f15bf7c23 */ /* 0x000fe200080108a4 */
[----:B------:R3:W-:Y:S01]  /*6030*/  MUFU.EX2 R225, R28 ;  /* 0x0000001c00e17308 */ /* 0x0007e20000000800 */
[----:B------:R-:W-:Y:S01]  /*6040*/  FFMA.FTZ R177, R9, UR15, -R2 ;  /* 0x0000000f09b17c23 */ /* 0x000fe20008010802 */
[----:B------:R-:W-:Y:S01]  /*6050*/  FFMA.FTZ R17, R4, UR15, -R164 ;  /* 0x0000000f04117c23 */ /* 0x000fe200080108a4 */
[--C-:B------:R-:W-:Y:S01]  /*6060*/  FFMA.FTZ R21, R12, UR15, -R2.reuse ;  /* 0x0000000f0c157c23 */ /* 0x100fe20008010802 */
[----:B------:R-:W-:Y:S01]  /*6070*/  LOP3.LUT R12, R248, UR14, RZ, 0x3c, !PT ;  /* 0x0000000ef80c7c12 */ /* 0x000fe2000f8e3cff */
[----:B------:R-:W-:Y:S01]  /*6080*/  UIADD3 UR6, UR14, 0x3c6ef372, URZ ;  /* 0x3c6ef3720e067890 */ /* 0x000fe2000fffe03f */
[----:B------:R-:W-:Y:S01]  /*6090*/  FFMA.FTZ R179, R13, UR15, -R2 ;  /* 0x0000000f0db37c23 */ /* 0x000fe20008010802 */
[--C-:B------:R-:W-:Y:S03]  /*60a0*/  FFMA.FTZ R178, R10, UR15, -R0.reuse ;  /* 0x0000000f0ab27c23 */ /* 0x100fe60008010800 */
[----:B------:R4:W-:Y:S01]  /*60b0*/  MUFU.EX2 R226, R31 ;  /* 0x0000001f00e27308 */ /* 0x0009e20000000800 */
[----:B-1----:R-:W-:Y:S01]  /*60c0*/  FFMA.FTZ R32, R18, UR15, -R3 ;  /* 0x0000000f12207c23 */ /* 0x002fe20008010803 */
[--C-:B------:R-:W-:Y:S01]  /*60d0*/  FFMA.FTZ R180, R11, UR15, -R0.reuse ;  /* 0x0000000f0bb47c23 */ /* 0x100fe20008010800 */
[----:B------:R-:W-:Y:S01]  /*60e0*/  FFMA.FTZ R184, R14, UR15, -R0 ;  /* 0x0000000f0eb87c23 */ /* 0x000fe20008010800 */
[--C-:B------:R-:W-:Y:S01]  /*60f0*/  FFMA.FTZ R24, R24, UR15, -R2.reuse ;  /* 0x0000000f18187c23 */ /* 0x100fe20008010802 */
[--C-:B------:R-:W-:Y:S01]  /*6100*/  FFMA.FTZ R25, R25, UR15, -R2.reuse ;  /* 0x0000000f19197c23 */ /* 0x100fe20008010802 */
[----:B------:R-:W-:Y:S01]  /*6110*/  FFMA.FTZ R2, R29, UR15, -R2 ;  /* 0x0000000f1d027c23 */ /* 0x000fe20008010802 */
[--C-:B------:R-:W-:Y:S03]  /*6120*/  FFMA.FTZ R27, R27, UR15, -R0.reuse ;  /* 0x0000000f1b1b7c23 */ /* 0x100fe60008010800 */
[----:B------:R1:W-:Y:S01]  /*6130*/  MUFU.EX2 R207, R20 ;  /* 0x0000001400cf7308 */ /* 0x0003e20000000800 */
[----:B---3--:R-:W-:Y:S02]  /*6140*/  IMAD.U32 R28, RZ, RZ, UR22 ;  /* 0x00000016ff1c7e24 */ /* 0x008fe4000f8e00ff */
[----:B------:R-:W-:Y:S01]  /*6150*/  FFMA.FTZ R26, R26, UR15, -R0 ;  /* 0x0000000f1a1a7c23 */ /* 0x000fe20008010800 */
[----:B------:R-:W-:Y:S06]  /*6160*/  UISETP.GT.AND UP3, UPT, UR11, UR26, UPT ;  /* 0x0000001a0b00728c */ /* 0x000fec000bf64270 */
[----:B------:R-:W-:Y:S01]  /*6170*/  MUFU.EX2 R205, R19 ;  /* 0x0000001300cd7308 */ /* 0x000fe20000000800 */
[----:B----4-:R-:W-:Y:S02]  /*6180*/  IMAD R31, R28, 0x4, R246 ;  /* 0x000000041c1f7824 */ /* 0x010fe400078e02f6 */
[--C-:B------:R-:W-:Y:S01]  /*6190*/  FFMA.FTZ R28, R16, UR15, -R164.reuse ;  /* 0x0000000f101c7c23 */ /* 0x100fe200080108a4 */
[----:B------:R-:W-:Y:S01]  /*61a0*/  LOP3.LUT R16, R166, UR5, RZ, 0x3c, !PT ;  /* 0x00000005a6107c12 */ /* 0x000fe2000f8e3cff */
[----:B------:R-:W-:Y:S01]  /*61b0*/  FFMA.FTZ R164, R5, UR15, -R164 ;  /* 0x0000000f05a47c23 */ /* 0x000fe200080108a4 */
[----:B------:R-:W-:Y:S01]  /*61c0*/  UIADD3 UR5, UR14, -0x61c88647, URZ ;  /* 0x9e3779b90e057890 */ /* 0x000fe2000fffe03f */
[----:B------:R-:W-:Y:S03]  /*61d0*/  LOP3.LUT R31, R167, UR13, R31, 0x96, !PT ;  /* 0x0000000da71f7c12 */ /* 0x000fe6000f8e961f */
[----:B------:R3:W-:Y:S01]  /*61e0*/  MUFU.EX2 R223, R28 ;  /* 0x0000001c00df7308 */ /* 0x0007e20000000800 */
[--C-:B-1----:R-:W-:Y:S01]  /*61f0*/  FFMA.FTZ R20, R15, UR15, -R0.reuse ;  /* 0x0000000f0f147c23 */ /* 0x102fe20008010800 */
[----:B------:R-:W-:Y:S01]  /*6200*/  FFMA.FTZ R0, R30, UR15, -R0 ;  /* 0x0000000f1e007c23 */ /* 0x000fe20008010800 */
[----:B------:R-:W-:Y:S07]  /*6210*/  IMAD.WIDE.U32 R4, R31, -0x326172a9, RZ ;  /* 0xcd9e8d571f047825 */ /* 0x000fee00078e00ff */
[----:B------:R1:W-:Y:S10]  /*6220*/  MUFU.EX2 R190, R17 ;  /* 0x0000001100be7308 */ /* 0x0003f40000000800 */
[----:B------:R4:W-:Y:S01]  /*6230*/  MUFU.EX2 R206, R23 ;  /* 0x0000001700ce7308 */ /* 0x0009e20000000800 */
[--C-:B---3--:R-:W-:Y:S01]  /*6240*/  FFMA.FTZ R28, R7, UR15, -R3.reuse ;  /* 0x0000000f071c7c23 */ /* 0x108fe20008010803 */
[----:B------:R-:W-:Y:S01]  /*6250*/  FFMA.FTZ R3, R6, UR15, -R3 ;  /* 0x0000000f06037c23 */ /* 0x000fe20008010803 */
[C---:B------:R-:W-:Y:S02]  /*6260*/  VIADD R6, R8.reuse, 0x2 ;  /* 0x0000000208067836 */ /* 0x040fe40000000000 */
[----:B------:R-:W-:Y:S05]  /*6270*/  IMAD.WIDE.U32 R8, R8, -0x326172a9, RZ ;  /* 0xcd9e8d5708087825 */ /* 0x000fea00078e00ff */
[----:B------:R-:W3:Y:S01]  /*6280*/  MUFU.EX2 R227, R35 ;  /* 0x0000002300e37308 */ /* 0x000ee20000000800 */
[----:B------:R-:W-:Y:S01]  /*6290*/  IMAD.WIDE.U32 R6, R6, -0x326172a9, RZ ;  /* 0xcd9e8d5706067825 */ /* 0x000fe200078e00ff */
[-C--:B------:R-:W-:Y:S02]  /*62a0*/  LOP3.LUT R9, R9, R12.reuse, RZ, 0x3c, !PT ;  /* 0x0000000c09097212 */ /* 0x080fe400078e3cff */
[----:B------:R-:W-:Y:S02]  /*62b0*/  LOP3.LUT R10, R5, UR5, R8, 0x96, !PT ;  /* 0x00000005050a7c12 */ /* 0x000fe4000f8e9608 */
[----:B------:R-:W-:Y:S02]  /*62c0*/  LOP3.LUT R13, R7, R12, RZ, 0x3c, !PT ;  /* 0x0000000c070d7212 */ /* 0x000fe400078e3cff */
[----:B------:R-:W-:Y:S01]  /*62d0*/  LOP3.LUT R8, R5, UR5, R6, 0x96, !PT ;  /* 0x0000000505087c12 */ /* 0x000fe2000f8e9606 */
[----:B------:R-:W-:Y:S01]  /*62e0*/  IMAD.WIDE.U32 R6, R9, -0x2daee0ad, RZ ;  /* 0xd2511f5309067825 */ /* 0x000fe200078e00ff */
[----:B------:R-:W-:Y:S01]  /*62f0*/  LOP3.LUT R12, R4, UR6, RZ, 0x3c, !PT ;  /* 0x00000006040c7c12 */ /* 0x000fe2000f8e3cff */
[----:B------:R-:W-:Y:S01]  /*6300*/  UIADD3 UR5, UR13, 0x76cf5d0a, URZ ;  /* 0x76cf5d0a0d057890 */ /* 0x000fe2000fffe03f */
[----:B------:R-:W3:Y:S01]  /*6310*/  MUFU.EX2 R224, R34 ;  /* 0x0000002200e07308 */ /* 0x000ee20000000800 */
[----:B------:R-:W-:Y:S01]  /*6320*/  IMAD.WIDE.U32 R4, R13, -0x2daee0ad, RZ ;  /* 0xd2511f530d047825 */ /* 0x000fe200078e00ff */
[----:B------:R-:W-:Y:S01]  /*6330*/  LOP3.LUT R7, R16, R7, RZ, 0x3c, !PT ;  /* 0x0000000710077212 */ /* 0x000fe200078e3cff */
[----:B------:R-:W-:Y:S02]  /*6340*/  UIADD3 UR6, UR13, 0x32370b8f, URZ ;  /* 0x32370b8f0d067890 */ /* 0x000fe4000fffe03f */
[----:B------:R-:W-:Y:S01]  /*6350*/  IMAD.WIDE.U32 R10, R10, -0x2daee0ad, RZ ;  /* 0xd2511f530a0a7825 */ /* 0x000fe200078e00ff */
[----:B------:R-:W-:Y:S04]  /*6360*/  LOP3.LUT R5, R16, R5, RZ, 0x3c, !PT ;  /* 0x0000000510057212 */ /* 0x000fe800078e3cff */
[----:B------:R-:W3:Y:S01]  /*6370*/  MUFU.EX2 R194, R28 ;  /* 0x0000001c00c27308 */ /* 0x000ee20000000800 */
[----:B------:R-:W-:Y:S01]  /*6380*/  IMAD.WIDE.U32 R8, R8, -0x2daee0ad, RZ ;  /* 0xd2511f5308087825 */ /* 0x000fe200078e00ff */
[----:B------:R-:W-:Y:S03]  /*6390*/  LOP3.LUT R18, R11, UR5, R6, 0x96, !PT ;  /* 0x000000050b127c12 */ /* 0x000fe6000f8e9606 */
[----:B------:R-:W-:Y:S01]  /*63a0*/  IMAD.WIDE.U32 R6, R7, -0x326172a9, RZ ;  /* 0xcd9e8d5707067825 */ /* 0x000fe200078e00ff */
[----:B------:R-:W-:Y:S01]  /*63b0*/  LOP3.LUT R16, R9, UR5, R4, 0x96, !PT ;  /* 0x0000000509107c12 */ /* 0x000fe2000f8e9604 */
[----:B------:R-:W-:Y:S03]  /*63c0*/  UIADD3 UR5, UR14, -0x255992d5, URZ ;  /* 0xdaa66d2b0e057890 */ /* 0x000fe6000fffe03f */
[----:B------:R2:W-:Y:S01]  /*63d0*/  MUFU.EX2 R193, R20 ;  /* 0x0000001400c17308 */ /* 0x0005e20000000800 */
[----:B------:R-:W-:Y:S01]  /*63e0*/  IMAD.WIDE.U32 R4, R5, -0x326172a9, RZ ;  /* 0xcd9e8d5705047825 */ /* 0x000fe200078e00ff */
[----:B------:R-:W-:Y:S03]  /*63f0*/  LOP3.LUT R7, R12, R7, RZ, 0x3c, !PT ;  /* 0x000000070c077212 */ /* 0x000fe600078e3cff */
[----:B------:R-:W-:Y:S01]  /*6400*/  IMAD.WIDE.U32 R18, R18, -0x326172a9, RZ ;  /* 0xcd9e8d5712127825 */ /* 0x000fe200078e00ff */
[----:B------:R-:W-:Y:S04]  /*6410*/  LOP3.LUT R5, R12, R5, RZ, 0x3c, !PT ;  /* 0x000000050c057212 */ /* 0x000fe800078e3cff */
[----:B------:R3:W-:Y:S01]  /*6420*/  MUFU.EX2 R195, R21 ;  /* 0x0000001500c37308 */ /* 0x0007e20000000800 */
[----:B-1----:R-:W-:Y:S01]  /*6430*/  IMAD.WIDE.U32 R16, R16, -0x326172a9, RZ ;  /* 0xcd9e8d5710107825 */ /* 0x002fe200078e00ff */
[----:B------:R-:W-:Y:S03]  /*6440*/  LOP3.LUT R22, R19, UR5, R6, 0x96, !PT ;  /* 0x0000000513167c12 */ /* 0x000fe6000f8e9606 */
[----:B------:R-:W-:Y:S01]  /*6450*/  IMAD.WIDE.U32 R6, R7, -0x2daee0ad, RZ ;  /* 0xd2511f5307067825 */ /* 0x000fe200078e00ff */
[----:B------:R-:W-:Y:S01]  /*6460*/  LOP3.LUT R14, R17, UR5, R4, 0x96, !PT ;  /* 0x00000005110e7c12 */ /* 0x000fe2000f8e9604 */
[----:B------:R-:W-:Y:S03]  /*6470*/  UIADD3 UR5, UR13, -0x126145ec, URZ ;  /* 0xed9eba140d057890 */ /* 0x000fe6000fffe03f */
[----:B------:R-:W1:Y:S01]  /*6480*/  MUFU.EX2 R202, R32 ;  /* 0x0000002000ca7308 */ /* 0x000e620000000800 */
[----:B------:R-:W-:Y:S01]  /*6490*/  IMAD.WIDE.U32 R4, R5, -0x2daee0ad, RZ ;  /* 0xd2511f5305047825 */ /* 0x000fe200078e00ff */
[----:B------:R-:W-:Y:S03]  /*64a0*/  LOP3.LUT R7, R7, UR6, R10, 0x96, !PT ;  /* 0x0000000607077c12 */ /* 0x000fe6000f8e960a */
[----:B----4-:R-:W-:Y:S01]  /*64b0*/  IMAD.WIDE.U32 R22, R22, -0x2daee0ad, RZ ;  /* 0xd2511f5316167825 */ /* 0x010fe200078e00ff */
[----:B------:R-:W-:Y:S01]  /*64c0*/  LOP3.LUT R5, R5, UR6, R8, 0x96, !PT ;  /* 0x0000000605057c12 */ /* 0x000fe2000f8e9608 */
[----:B------:R-:W-:Y:S03]  /*64d0*/  UIADD3 UR6, UR14, 0x78dde6e4, URZ ;  /* 0x78dde6e40e067890 */ /* 0x000fe6000fffe03f */
[----:B------:R-:W-:Y:S01]  /*64e0*/  MUFU.EX2 R176, R164 ;  /* 0x000000a400b07308 */ /* 0x000fe20000000800 */
[----:B------:R-:W-:Y:S01]  /*64f0*/  IMAD.WIDE.U32 R14, R14, -0x2daee0ad, RZ ;  /* 0xd2511f530e0e7825 */ /* 0x000fe200078e00ff */
[----:B------:R-:W-:Y:S03]  /*6500*/  LOP3.LUT R12, R23, UR5, R6, 0x96, !PT ;  /* 0x00000005170c7c12 */ /* 0x000fe6000f8e9606 */
[----:B------:R-:W-:Y:S01]  /*6510*/  IMAD.WIDE.U32 R6, R7, -0x326172a9, RZ ;  /* 0xcd9e8d5707067825 */ /* 0x000fe200078e00ff */
[----:B--2---:R-:W-:Y:S01]  /*6520*/  LOP3.LUT R20, R15, UR5, R4, 0x96, !PT ;  /* 0x000000050f147c12 */ /* 0x004fe2000f8e9604 */
[----:B------:R-:W-:Y:S03]  /*6530*/  UIADD3 UR5, UR14, 0x1715609d, URZ ;  /* 0x1715609d0e057890 */ /* 0x000fe6000fffe03f */
[----:B------:R2:W-:Y:S01]  /*6540*/  MUFU.EX2 R185, R3 ;  /* 0x0000000300b97308 */ /* 0x0005e20000000800 */
[----:B------:R-:W-:Y:S01]  /*6550*/  IMAD.WIDE.U32 R4, R5, -0x326172a9, RZ ;  /* 0xcd9e8d5705047825 */ /* 0x000fe200078e00ff */
[----:B------:R-:W-:Y:S03]  /*6560*/  LOP3.LUT R10, R7, UR6, R18, 0x96, !PT ;  /* 0x00000006070a7c12 */ /* 0x000fe6000f8e9612 */
[----:B---3--:R-:W-:Y:S01]  /*6570*/  IMAD.WIDE.U32 R20, R20, -0x326172a9, RZ ;  /* 0xcd9e8d5714147825 */ /* 0x008fe200078e00ff */
[----:B------:R-:W-:Y:S01]  /*6580*/  LOP3.LUT R8, R5, UR6, R16, 0x96, !PT ;  /* 0x0000000605087c12 */ /* 0x000fe2000f8e9610 */
[----:B------:R-:W-:Y:S03]  /*6590*/  UIADD3 UR6, UR13, -0x56f99767, URZ ;  /* 0xa90668990d067890 */ /* 0x000fe6000fffe03f */
[----:B------:R-:W-:Y:S01]  /*65a0*/  MUFU.EX2 R201, R201 ;  /* 0x000000c900c97308 */ /* 0x000fe20000000800 */
[----:B------:R-:W-:Y:S01]  /*65b0*/  IMAD.WIDE.U32 R12, R12, -0x326172a9, RZ ;  /* 0xcd9e8d570c0c7825 */ /* 0x000fe200078e00ff */
[----:B------:R-:W-:Y:S03]  /*65c0*/  LOP3.LUT R4, R21, UR5, R4, 0x96, !PT ;  /* 0x0000000515047c12 */ /* 0x000fe6000f8e9604 */
[----:B------:R-:W-:Y:S01]  /*65d0*/  IMAD.WIDE.U32 R10, R10, -0x2daee0ad, RZ ;  /* 0xd2511f530a0a7825 */ /* 0x000fe200078e00ff */
[----:B------:R-:W-:Y:S01]  /*65e0*/  LOP3.LUT R6, R13, UR5, R6, 0x96, !PT ;  /* 0x000000050d067c12 */ /* 0x000fe2000f8e9606 */
[----:B------:R-:W-:Y:S03]  /*65f0*/  UIADD3 UR5, UR13, 0x646e171e, URZ ;  /* 0x646e171e0d057890 */ /* 0x000fe6000fffe03f */
[----:B------:R-:W-:Y:S01]  /*6600*/  MUFU.EX2 R192, R192 ;  /* 0x000000c000c07308 */ /* 0x000fe20000000800 */
[----:B------:R-:W-:Y:S01]  /*6610*/  IMAD.WIDE.U32 R8, R8, -0x2daee0ad, RZ ;  /* 0xd2511f5308087825 */ /* 0x000fe200078e00ff */
[----:B------:R-:W-:Y:S03]  /*6620*/  LOP3.LUT R22, R11, UR6, R22, 0x96, !PT ;  /* 0x000000060b167c12 */ /* 0x000fe6000f8e9616 */
[----:B------:R-:W-:Y:S01]  /*6630*/  IMAD.WIDE.U32 R6, R6, -0x2daee0ad, RZ ;  /* 0xd2511f5306067825 */ /* 0x000fe200078e00ff */
[----:B------:R-:W-:Y:S04]  /*6640*/  LOP3.LUT R15, R9, UR6, R14, 0x96, !PT ;  /* 0x00000006090f7c12 */ /* 0x000fe8000f8e960e */
[----:B------:R-:W-:Y:S01]  /*6650*/  MUFU.EX2 R181, R181 ;  /* 0x000000b500b57308 */ /* 0x000fe20000000800 */
[----:B------:R-:W-:Y:S01]  /*6660*/  IMAD.WIDE.U32 R4, R4, -0x2daee0ad, RZ ;  /* 0xd2511f5304047825 */ /* 0x000fe200078e00ff */
[C---:B------:R-:W-:Y:S02]  /*6670*/  LOP3.LUT R13, R6.reuse, 0xff, RZ, 0xc0, !PT ;  /* 0x000000ff060d7812 */ /* 0x040fe400078ec0ff */
[----:B------:R-:W-:Y:S02]  /*6680*/  LOP3.LUT R17, R6, 0xffff, RZ, 0xc0, !PT ;  /* 0x0000ffff06117812 */ /* 0x000fe400078ec0ff */
[----:B------:R-:W-:Y:S02]  /*6690*/  LOP3.LUT R9, R5, UR5, R8, 0x96, !PT ;  /* 0x0000000505097c12 */ /* 0x000fe4000f8e9608 */
[----:B------:R-:W-:Y:S01]  /*66a0*/  LOP3.LUT R10, R7, UR5, R10, 0x96, !PT ;  /* 0x00000005070a7c12 */ /* 0x000fe2000f8e960a */
[----:B------:R-:W-:Y:S01]  /*66b0*/  UIADD3 UR5, UR14, -0x4ab325aa, URZ ;  /* 0xb54cda560e057890 */ /* 0x000fe2000fffe03f */
[--C-:B------:R-:W-:Y:S01]  /*66c0*/  SHF.R.U32.HI R8, RZ, 0x18, R6.reuse ;  /* 0x00000018ff087819 */ /* 0x100fe20000011606 */
[----:B------:R-:W-:Y:S01]  /*66d0*/  MUFU.EX2 R180, R180 ;  /* 0x000000b400b47308 */ /* 0x000fe20000000800 */
[----:B------:R-:W-:Y:S01]  /*66e0*/  SHF.R.U32.HI R14, RZ, 0x10, R6 ;  /* 0x00000010ff0e7819 */ /* 0x000fe20000011606 */
[----:B------:R-:W-:Y:S01]  /*66f0*/  IMAD.WIDE.U32 R6, R22, -0x326172a9, RZ ;  /* 0xcd9e8d5716067825 */ /* 0x000fe200078e00ff */
[----:B------:R-:W-:Y:S02]  /*6700*/  ISETP.LE.U32.AND P4, PT, R13, UR18, PT ;  /* 0x000000120d007c0c */ /* 0x000fe4000bf83070 */
[----:B------:R-:W-:Y:S02]  /*6710*/  LOP3.LUT R19, R4, 0xffff, RZ, 0xc0, !PT ;  /* 0x0000ffff04137812 */ /* 0x000fe400078ec0ff */
[----:B------:R-:W-:Y:S03]  /*6720*/  ISETP.LE.U32.AND P3, PT, R8, UR18, PT ;  /* 0x0000001208007c0c */ /* 0x000fe6000bf63070 */
[----:B------:R-:W-:Y:S01]  /*6730*/  MUFU.EX2 R184, R184 ;  /* 0x000000b800b87308 */ /* 0x000fe20000000800 */
[----:B------:R-:W-:Y:S02]  /*6740*/  LOP3.LUT R5, R6, 0xff, RZ, 0xc0, !PT ;  /* 0x000000ff06057812 */ /* 0x000fe400078ec0ff */
[----:B--2---:R-:W-:Y:S02]  /*6750*/  LOP3.LUT R3, R4, 0xff, RZ, 0xc0, !PT ;  /* 0x000000ff04037812 */ /* 0x004fe400078ec0ff */
[--C-:B------:R-:W-:Y:S02]  /*6760*/  SHF.R.U32.HI R18, RZ, 0x10, R4.reuse ;  /* 0x00000010ff127819 */ /* 0x100fe40000011604 */
[----:B------:R-:W-:Y:S03]  /*6770*/  SHF.R.U32.HI R11, RZ, 0x18, R4 ;  /* 0x00000018ff0b7819 */ /* 0x000fe60000011604 */
[----:B------:R-:W-:Y:S01]  /*6780*/  MUFU.EX2 R191, R191 ;  /* 0x000000bf00bf7308 */ /* 0x000fe20000000800 */
[----:B------:R-:W-:Y:S02]  /*6790*/  SHF.R.U32.HI R4, RZ, 0x18, R6 ;  /* 0x00000018ff047819 */ /* 0x000fe40000011606 */
[----:B------:R-:W-:Y:S02]  /*67a0*/  ISETP.LE.U32.AND P6, PT, R5, UR18, PT ;  /* 0x0000001205007c0c */ /* 0x000fe4000bfc3070 */
[----:B------:R-:W-:Y:S02]  /*67b0*/  ISETP.LE.U32.AND P1, PT, R3, UR18, PT ;  /* 0x0000001203007c0c */ /* 0x000fe4000bf23070 */
[----:B------:R-:W-:Y:S03]  /*67c0*/  LOP3.LUT R3, R10, 0xff, RZ, 0xc0, !PT ;  /* 0x000000ff0a037812 */ /* 0x000fe600078ec0ff */
[----:B------:R-:W-:Y:S01]  /*67d0*/  MUFU.EX2 R178, R178 ;  /* 0x000000b200b27308 */ /* 0x000fe20000000800 */
[----:B------:R-:W-:Y:S01]  /*67e0*/  ISETP.LE.U32.AND P5, PT, R4, UR18, PT ;  /* 0x0000001204007c0c */ /* 0x000fe2000bfa3070 */
[----:B------:R-:W-:Y:S01]  /*67f0*/  IMAD.WIDE.U32 R4, R15, -0x326172a9, RZ ;  /* 0xcd9e8d570f047825 */ /* 0x000fe200078e00ff */
[----:B------:R-:W-:Y:S02]  /*6800*/  LOP3.LUT R8, R7, UR5, R12, 0x96, !PT ;  /* 0x0000000507087c12 */ /* 0x000fe4000f8e960c */
[----:B------:R-:W-:Y:S02]  /*6810*/  LOP3.LUT R16, R6, 0xffff, RZ, 0xc0, !PT ;  /* 0x0000ffff06107812 */ /* 0x000fe400078ec0ff */
[----:B------:R-:W-:Y:S03]  /*6820*/  SHF.R.U32.HI R12, RZ, 0x10, R6 ;  /* 0x00000010ff0c7819 */ /* 0x000fe60000011606 */
[----:B------:R-:W-:Y:S01]  /*6830*/  MUFU.EX2 R177, R177 ;  /* 0x000000b100b17308 */ /* 0x000fe20000000800 */
[----:B------:R-:W-:Y:S02]  /*6840*/  SHF.R.U32.HI R6, RZ, 0x18, R10 ;  /* 0x00000018ff067819 */ /* 0x000fe4000001160a */
[----:B------:R-:W-:Y:S02]  /*6850*/  ISETP.LE.U32.AND P0, PT, R11, UR18, PT ;  /* 0x000000120b007c0c */ /* 0x000fe4000bf03070 */
[----:B------:R-:W-:Y:S02]  /*6860*/  LOP3.LUT R11, R4, 0xff, RZ, 0xc0, !PT ;  /* 0x000000ff040b7812 */ /* 0x000fe400078ec0ff */
[--C-:B------:R-:W-:Y:S03]  /*6870*/  SHF.R.U32.HI R7, RZ, 0x18, R4.reuse ;  /* 0x00000018ff077819 */ /* 0x100fe60000011604 */
[----:B------:R-:W-:Y:S01]  /*6880*/  MUFU.EX2 R187, R2 ;  /* 0x0000000200bb7308 */ /* 0x000fe20000000800 */
[----:B------:R-:W-:Y:S09]  /*6890*/  SHF.R.U32.HI R13, RZ, 0x10, R4 ;  /* 0x00000010ff0d7819 */ /* 0x000ff20000011604 */
[----:B------:R-:W-:Y:S10]  /*68a0*/  MUFU.EX2 R179, R179 ;  /* 0x000000b300b37308 */ /* 0x000ff40000000800 */
[----:B------:R-:W-:Y:S10]  /*68b0*/  MUFU.EX2 R182, R0 ;  /* 0x0000000000b67308 */ /* 0x000ff40000000800 */
[----:B------:R-:W-:Y:S10]  /*68c0*/  MUFU.EX2 R189, R24 ;  /* 0x0000001800bd7308 */ /* 0x000ff40000000800 */
[----:B------:R-:W2:Y:S10]  /*68d0*/  MUFU.EX2 R188, R27 ;  /* 0x0000001b00bc7308 */ /* 0x000eb40000000800 */
[----:B------:R-:W-:Y:S10]  /*68e0*/  MUFU.EX2 R186, R25 ;  /* 0x0000001900ba7308 */ /* 0x000ff40000000800 */
[----:B------:R-:W3:Y:S01]  /*68f0*/  MUFU.EX2 R183, R26 ;  /* 0x0000001a00b77308 */ /* 0x000ee20000000800 */
[----:B------:R-:W-:Y:S01]  /*6900*/  @!P4 FADD.FTZ R228, -R228, -RZ ;  /* 0x800000ffe4e4c221 */ /* 0x000fe20000010100 */
[----:B------:R-:W-:Y:S01]  /*6910*/  ISETP.LE.U32.AND P4, PT, R3, UR18, PT ;  /* 0x0000001203007c0c */ /* 0x000fe2000bf83070 */
[----:B------:R-:W-:Y:S01]  /*6920*/  @!P3 FADD.FTZ R227, -R227, -RZ ;  /* 0x800000ffe3e3b221 */ /* 0x000fe20000010100 */
[----:B------:R-:W-:Y:S01]  /*6930*/  LOP3.LUT R3, R14, 0xff, RZ, 0xc0, !PT ;  /* 0x000000ff0e037812 */ /* 0x000fe200078ec0ff */
[----:B------:R-:W-:Y:S01]  /*6940*/  @!P6 FADD.FTZ R223, -R223, -RZ ;  /* 0x800000ffdfdfe221 */ /* 0x000fe20000010100 */
[----:B------:R-:W-:Y:S01]  /*6950*/  LOP3.LUT R14, R4, 0xffff, RZ, 0xc0, !PT ;  /* 0x0000ffff040e7812 */ /* 0x000fe200078ec0ff */
[----:B------:R-:W-:Y:S01]  /*6960*/  @!P1 FADD.FTZ R225, -R225, -RZ ;  /* 0x800000ffe1e19221 */ /* 0x000fe20000010100 */
[----:B------:R-:W-:Y:S01]  /*6970*/  ISETP.LE.U32.AND P3, PT, R6, UR18, PT ;  /* 0x0000001206007c0c */ /* 0x000fe2000bf63070 */
[----:B------:R-:W-:Y:S01]  /*6980*/  @!P5 FADD.FTZ R205, -R205, -RZ ;  /* 0x800000ffcdcdd221 */ /* 0x000fe20000010100 */
[----:B------:R-:W-:Y:S01]  /*6990*/  SHF.R.U32.HI R4, RZ, 0x18, R8 ;  /* 0x00000018ff047819 */ /* 0x000fe20000011608 */
[----:B------:R-:W-:Y:S01]  /*69a0*/  @!P0 FADD.FTZ R226, -R226, -RZ ;  /* 0x800000ffe2e28221 */ /* 0x000fe20000010100 */
[----:B------:R-:W-:Y:S02]  /*69b0*/  ISETP.LE.U32.AND P1, PT, R3, UR18, PT ;  /* 0x0000001203007c0c */ /* 0x000fe4000bf23070 */
[----:B------:R-:W-:Y:S01]  /*69c0*/  ISETP.LE.U32.AND P6, PT, R4, UR18, PT ;  /* 0x0000001204007c0c */ /* 0x000fe2000bfc3070 */
[----:B------:R-:W-:Y:S01]  /*69d0*/  @!P4 FADD.FTZ R207, -R207, -RZ ;  /* 0x800000ffcfcfc221 */ /* 0x000fe20000010100 */
[----:B------:R-:W-:Y:S02]  /*69e0*/  LOP3.LUT R4, R8, 0xff, RZ, 0xc0, !PT ;  /* 0x000000ff08047812 */ /* 0x000fe400078ec0ff */
[----:B------:R-:W-:Y:S02]  /*69f0*/  LOP3.LUT R3, R5, UR5, R20, 0x96, !PT ;  /* 0x0000000505037c12 */ /* 0x000fe4000f8e9614 */
[----:B------:R-:W-:Y:S01]  /*6a00*/  ISETP.LE.U32.AND P5, PT, R4, UR18, PT ;  /* 0x0000001204007c0c */ /* 0x000fe2000bfa3070 */
[----:B------:R-:W-:Y:S01]  /*6a10*/  @!P3 FADD.FTZ R206, -R206, -RZ ;  /* 0x800000ffceceb221 */ /* 0x000fe20000010100 */
[----:B------:R-:W-:Y:S02]  /*6a20*/  LOP3.LUT R4, R12, 0xff, RZ, 0xc0, !PT ;  /* 0x000000ff0c047812 */ /* 0x000fe400078ec0ff */
[----:B------:R-:W-:Y:S01]  /*6a30*/  SHF.R.U32.HI R5, RZ, 0x18, R9 ;  /* 0x00000018ff057819 */ /* 0x000fe20000011609 */
[----:B------:R-:W-:Y:S01]  /*6a40*/  @!P1 FADD.FTZ R224, -R224, -RZ ;  /* 0x800000ffe0e09221 */ /* 0x000fe20000010100 */
[----:B------:R-:W-:Y:S01]  /*6a50*/  ISETP.LE.U32.AND P3, PT, R4, UR18, PT ;  /* 0x0000001204007c0c */ /* 0x000fe2000bf63070 */
[----:B------:R-:W-:Y:S01]  /*6a60*/  @!P6 FADD.FTZ R194, -R194, -RZ ;  /* 0x800000ffc2c2e221 */ /* 0x000fe20000010100 */
[----:B------:R-:W-:Y:S02]  /*6a70*/  SHF.R.U32.HI R4, RZ, 0x10, R10 ;  /* 0x00000010ff047819 */ /* 0x000fe4000001160a */
[----:B------:R-:W-:Y:S02]  /*6a80*/  ISETP.LE.U32.AND P4, PT, R5, UR18, PT ;  /* 0x0000001205007c0c */ /* 0x000fe4000bf83070 */
[----:B------:R-:W-:Y:S01]  /*6a90*/  LOP3.LUT R5, R4, 0xff, RZ, 0xc0, !PT ;  /* 0x000000ff04057812 */ /* 0x000fe200078ec0ff */
[----:B------:R-:W-:Y:S01]  /*6aa0*/  @!P5 FADD.FTZ R190, -R190, -RZ ;  /* 0x800000ffbebed221 */ /* 0x000fe20000010100 */
[----:B------:R-:W-:Y:S02]  /*6ab0*/  ISETP.LE.U32.AND P1, PT, R11, UR18, PT ;  /* 0x000000120b007c0c */ /* 0x000fe4000bf23070 */
[----:B------:R-:W-:Y:S02]  /*6ac0*/  SHF.R.U32.HI R4, RZ, 0x8, R17 ;  /* 0x00000008ff047819 */ /* 0x000fe40000011611 */
[----:B------:R-:W-:Y:S01]  /*6ad0*/  ISETP.LE.U32.AND P6, PT, R7, UR18, PT ;  /* 0x0000001207007c0c */ /* 0x000fe2000bfc3070 */
[----:B-1----:R-:W-:Y:S01]  /*6ae0*/  @!P3 FADD.FTZ R202, -R202, -RZ ;  /* 0x800000ffcacab221 */ /* 0x002fe20000010100 */
[----:B------:R-:W-:Y:S02]  /*6af0*/  ISETP.LE.U32.AND P5, PT, R5, UR18, PT ;  /* 0x0000001205007c0c */ /* 0x000fe4000bfa3070 */
[----:B------:R-:W-:Y:S01]  /*6b00*/  LOP3.LUT R4, R4, 0xffff, RZ, 0xc0, !PT ;  /* 0x0000ffff04047812 */ /* 0x000fe200078ec0ff */
[----:B--2---:R-:W-:Y:S01]  /*6b10*/  @!P4 FADD.FTZ R188, -R188, -RZ ;  /* 0x800000ffbcbcc221 */ /* 0x004fe20000010100 */
[----:B------:R-:W-:Y:S02]  /*6b20*/  LOP3.LUT R6, R9, 0xff, RZ, 0xc0, !PT ;  /* 0x000000ff09067812 */ /* 0x000fe400078ec0ff */
[----:B------:R-:W-:Y:S01]  /*6b30*/  SHF.R.U32.HI R5, RZ, 0x10, R8 ;  /* 0x00000010ff057819 */ /* 0x000fe20000011608 */
[----:B------:R-:W-:Y:S01]  /*6b40*/  @!P1 FADD.FTZ R195, -R195, -RZ ;  /* 0x800000ffc3c39221 */ /* 0x000fe20000010100 */
[----:B------:R-:W-:Y:S02]  /*6b50*/  ISETP.LE.U32.AND P3, PT, R4, UR18, PT ;  /* 0x0000001204007c0c */ /* 0x000fe4000bf63070 */
[----:B------:R-:W-:Y:S01]  /*6b60*/  ISETP.LE.U32.AND P0, PT, R6, UR18, PT ;  /* 0x0000001206007c0c */ /* 0x000fe2000bf03070 */
[----:B------:R-:W-:Y:S01]  /*6b70*/  @!P6 FADD.FTZ R193, -R193, -RZ ;  /* 0x800000ffc1c1e221 */ /* 0x000fe20000010100 */
[----:B------:R-:W-:Y:S01]  /*6b80*/  LOP3.LUT R4, R5, 0xff, RZ, 0xc0, !PT ;  /* 0x000000ff05047812 */ /* 0x000fe200078ec0ff */
[----:B------:R-:W-:Y:S01]  /*6b90*/  @!P5 FADD.FTZ R201, -R201, -RZ ;  /* 0x800000ffc9c9d221 */ /* 0x000fe20000010100 */
[----:B------:R-:W-:Y:S02]  /*6ba0*/  SHF.R.U32.HI R6, RZ, 0x8, R16 ;  /* 0x00000008ff067819 */ /* 0x000fe40000011610 */
[----:B------:R-:W-:Y:S02]  /*6bb0*/  ISETP.LE.U32.AND P1, PT, R4, UR18, PT ;  /* 0x0000001204007c0c */ /* 0x000fe4000bf23070 */
[----:B------:R-:W-:Y:S02]  /*6bc0*/  LOP3.LUT R5, R6, 0xffff, RZ, 0xc0, !PT ;  /* 0x0000ffff06057812 */ /* 0x000fe400078ec0ff */
[----:B------:R-:W-:Y:S01]  /*6bd0*/  LOP3.LUT R4, R3, 0xff, RZ, 0xc0, !PT ;  /* 0x000000ff03047812 */ /* 0x000fe200078ec0ff */
[----:B------:R-:W-:Y:S01]  /*6be0*/  @!P3 FADD.FTZ R203, -R203, -RZ ;  /* 0x800000ffcbcbb221 */ /* 0x000fe20000010100 */
[----:B------:R-:W-:Y:S01]  /*6bf0*/  ISETP.LE.U32.AND P6, PT, R5, UR18, PT ;  /* 0x0000001205007c0c */ /* 0x000fe2000bfc3070 */
[----:B------:R-:W-:Y:S01]  /*6c00*/  @!P0 FADD.FTZ R189, -R189, -RZ ;  /* 0x800000ffbdbd8221 */ /* 0x000fe20000010100 */
[----:B------:R-:W-:Y:S02]  /*6c10*/  ISETP.LE.U32.AND P5, PT, R4, UR18, PT ;  /* 0x0000001204007c0c */ /* 0x000fe4000bfa3070 */
[--C-:B------:R-:W-:Y:S02]  /*6c20*/  SHF.R.U32.HI R5, RZ, 0x18, R3.reuse ;  /* 0x00000018ff057819 */ /* 0x100fe40000011603 */
[----:B------:R-:W-:Y:S01]  /*6c30*/  LOP3.LUT R4, R10, 0xffff, RZ, 0xc0, !PT ;  /* 0x0000ffff0a047812 */ /* 0x000fe200078ec0ff */
[----:B------:R-:W-:Y:S01]  /*6c40*/  @!P1 FADD.FTZ R185, -R185, -RZ ;  /* 0x800000ffb9b99221 */ /* 0x000fe20000010100 */
[----:B------:R-:W-:Y:S02]  /*6c50*/  LOP3.LUT R8, R8, 0xffff, RZ, 0xc0, !PT ;  /* 0x0000ffff08087812 */ /* 0x000fe400078ec0ff */
[----:B------:R-:W-:Y:S02]  /*6c60*/  ISETP.LE.U32.AND P3, PT, R5, UR18, PT ;  /* 0x0000001205007c0c */ /* 0x000fe4000bf63070 */
[----:B------:R-:W-:Y:S01]  /*6c70*/  SHF.R.U32.HI R5, RZ, 0x8, R8 ;  /* 0x00000008ff057819 */ /* 0x000fe20000011608 */
[----:B------:R-:W-:Y:S01]  /*6c80*/  @!P6 FADD.FTZ R192, -R192, -RZ ;  /* 0x800000ffc0c0e221 */ /* 0x000fe20000010100 */
[----:B------:R-:W-:Y:S01]  /*6c90*/  SHF.R.U32.HI R4, RZ, 0x8, R4 ;  /* 0x00000008ff047819 */ /* 0x000fe20000011604 */
[----:B------:R-:W-:Y:S01]  /*6ca0*/  @!P5 FADD.FTZ R181, -R181, -RZ ;  /* 0x800000ffb5b5d221 */ /* 0x000fe20000010100 */
[----:B------:R-:W-:Y:S02]  /*6cb0*/  LOP3.LUT R6, R13, 0xff, RZ, 0xc0, !PT ;  /* 0x000000ff0d067812 */ /* 0x000fe400078ec0ff */
[----:B------:R-:W-:Y:S02]  /*6cc0*/  LOP3.LUT R4, R4, 0xffff, RZ, 0xc0, !PT ;  /* 0x0000ffff04047812 */ /* 0x000fe400078ec0ff */
[----:B------:R-:W-:Y:S02]  /*6cd0*/  LOP3.LUT R5, R5, 0xffff, RZ, 0xc0, !PT ;  /* 0x0000ffff05057812 */ /* 0x000fe400078ec0ff */
[----:B------:R-:W-:Y:S01]  /*6ce0*/  ISETP.LE.U32.AND P1, PT, R6, UR18, PT ;  /* 0x0000001206007c0c */ /* 0x000fe2000bf23070 */
[----:B------:R-:W-:Y:S01]  /*6cf0*/  @!P3 FADD.FTZ R180, -R180, -RZ ;  /* 0x800000ffb4b4b221 */ /* 0x000fe20000010100 */
[----:B------:R-:W-:Y:S02]  /*6d00*/  ISETP.LE.U32.AND P6, PT, R4, UR18, PT ;  /* 0x0000001204007c0c */ /* 0x000fe4000bfc3070 */
[----:B------:R-:W-:Y:S02]  /*6d10*/  ISETP.LE.U32.AND P5, PT, R5, UR18, PT ;  /* 0x0000001205007c0c */ /* 0x000fe4000bfa3070 */
[----:B------:R-:W-:Y:S02]  /*6d20*/  SHF.R.U32.HI R5, RZ, 0x10, R3 ;  /* 0x00000010ff057819 */ /* 0x000fe40000011603 */
[----:B------:R-:W-:Y:S02]  /*6d30*/  LOP3.LUT R3, R3, 0xffff, RZ, 0xc0, !PT ;  /* 0x0000ffff03037812 */ /* 0x000fe400078ec0ff */
[----:B------:R-:W-:Y:S02]  /*6d40*/  LOP3.LUT R6, R5, 0xff, RZ, 0xc0, !PT ;  /* 0x000000ff05067812 */ /* 0x000fe400078ec0ff */
[----:B------:R-:W-:Y:S01]  /*6d50*/  SHF.R.U32.HI R4, RZ, 0x8, R14 ;  /* 0x00000008ff047819 */ /* 0x000fe2000001160e */
[----:B------:R-:W-:Y:S01]  /*6d60*/  @!P1 FADD.FTZ R184, -R184, -RZ ;  /* 0x800000ffb8b89221 */ /* 0x000fe20000010100 */
[----:B------:R-:W-:Y:S01]  /*6d70*/  SHF.R.U32.HI R5, RZ, 0x8, R3 ;  /* 0x00000008ff057819 */ /* 0x000fe20000011603 */
[----:B------:R-:W-:Y:S01]  /*6d80*/  @!P6 FADD.FTZ R191, -R191, -RZ ;  /* 0x800000ffbfbfe221 */ /* 0x000fe20000010100 */
[----:B------:R-:W-:Y:S01]  /*6d90*/  LOP3.LUT R3, R4, 0xffff, RZ, 0xc0, !PT ;  /* 0x0000ffff04037812 */ /* 0x000fe200078ec0ff */
[----:B------:R-:W-:Y:S01]  /*6da0*/  @!P5 FADD.FTZ R176, -R176, -RZ ;  /* 0x800000ffb0b0d221 */ /* 0x000fe20000010100 */
[----:B------:R-:W-:Y:S02]  /*6db0*/  ISETP.LE.U32.AND P3, PT, R6, UR18, PT ;  /* 0x0000001206007c0c */ /* 0x000fe4000bf63070 */
[----:B------:R-:W-:Y:S02]  /*6dc0*/  LOP3.LUT R4, R5, 0xffff, RZ, 0xc0, !PT ;  /* 0x0000ffff05047812 */ /* 0x000fe400078ec0ff */
[----:B------:R-:W-:Y:S02]  /*6dd0*/  ISETP.LE.U32.AND P1, PT, R3, UR18, PT ;  /* 0x0000001203007c0c */ /* 0x000fe4000bf23070 */
[----:B------:R-:W-:Y:S02]  /*6de0*/  ISETP.LE.U32.AND P6, PT, R4, UR18, PT ;  /* 0x0000001204007c0c */ /* 0x000fe4000bfc3070 */
[----:B------:R-:W-:Y:S02]  /*6df0*/  LOP3.LUT R3, R18, 0xff, RZ, 0xc0, !PT ;  /* 0x000000ff12037812 */ /* 0x000fe400078ec0ff */
[----:B------:R-:W-:Y:S02]  /*6e00*/  SHF.R.U32.HI R4, RZ, 0x10, R9 ;  /* 0x00000010ff047819 */ /* 0x000fe40000011609 */
[----:B------:R-:W-:Y:S01]  /*6e10*/  ISETP.LE.U32.AND P5, PT, R3, UR18, PT ;  /* 0x0000001203007c0c */ /* 0x000fe2000bfa3070 */
[----:B------:R-:W-:Y:S01]  /*6e20*/  @!P3 FADD.FTZ R178, -R178, -RZ ;  /* 0x800000ffb2b2b221 */ /* 0x000fe20000010100 */
[----:B------:R-:W-:Y:S02]  /*6e30*/  LOP3.LUT R4, R4, 0xff, RZ, 0xc0, !PT ;  /* 0x000000ff04047812 */ /* 0x000fe400078ec0ff */
[----:B------:R-:W-:Y:S01]  /*6e40*/  SHF.R.U32.HI R3, RZ, 0x8, R19 ;  /* 0x00000008ff037819 */ /* 0x000fe20000011613 */
[----:B------:R-:W-:Y:S01]  /*6e50*/  @!P1 FADD.FTZ R179, -R179, -RZ ;  /* 0x800000ffb3b39221 */ /* 0x000fe20000010100 */
[----:B------:R-:W-:Y:S01]  /*6e60*/  ISETP.LE.U32.AND P3, PT, R4, UR18, PT ;  /* 0x0000001204007c0c */ /* 0x000fe2000bf63070 */
[----:B------:R-:W-:Y:S01]  /*6e70*/  @!P6 FADD.FTZ R177, -R177, -RZ ;  /* 0x800000ffb1b1e221 */ /* 0x000fe20000010100 */
[----:B------:R-:W-:Y:S02]  /*6e80*/  LOP3.LUT R4, R3, 0xffff, RZ, 0xc0, !PT ;  /* 0x0000ffff03047812 */ /* 0x000fe400078ec0ff */
[----:B------:R-:W-:Y:S02]  /*6e90*/  F2FP.RELU.BF16.F32.PACK_AB R3, R194, R185 ;  /* 0x000000b9c203723e */ /* 0x000fe400000018ff */
[----:B------:R-:W-:Y:S01]  /*6ea0*/  LOP3.LUT R5, R9, 0xffff, RZ, 0xc0, !PT ;  /* 0x0000ffff09057812 */ /* 0x000fe200078ec0ff */
[----:B------:R-:W-:Y:S01]  /*6eb0*/  @!P5 FADD.FTZ R182, -R182, -RZ ;  /* 0x800000ffb6b6d221 */ /* 0x000fe20000010100 */
[----:B------:R-:W-:Y:S01]  /*6ec0*/  F2FP.RELU.BF16.F32.PACK_AB R6, R176, R190 ;  /* 0x000000beb006723e */ /* 0x000fe200000018ff */
[----:B------:R1:W-:Y:S01]  /*6ed0*/  STS [R229+0x20400], R3 ;  /* 0x02040003e5007388 */ /* 0x0003e20000000800 */
[----:B------:R-:W-:Y:S02]  /*6ee0*/  SHF.R.U32.HI R5, RZ, 0x8, R5 ;  /* 0x00000008ff057819 */ /* 0x000fe40000011605 */
[----:B------:R-:W-:Y:S01]  /*6ef0*/  F2FP.RELU.BF16.F32.PACK_AB R2, R205, R202 ;  /* 0x000000cacd02723e */ /* 0x000fe200000018ff */
[----:B------:R-:W-:Y:S01]  /*6f00*/  STS [R229+0x20000], R6 ;  /* 0x02000006e5007388 */ /* 0x000fe20000000800 */
[----:B------:R-:W-:Y:S01]  /*6f10*/  LOP3.LUT R5, R5, 0xffff, RZ, 0xc0, !PT ;  /* 0x0000ffff05057812 */ /* 0x000fe200078ec0ff */
[----:B---3--:R-:W-:Y:S01]  /*6f20*/  @!P3 FADD.FTZ R183, -R183, -RZ ;  /* 0x800000ffb7b7b221 */ /* 0x008fe20000010100 */
[----:B------:R-:W-:Y:S01]  /*6f30*/  ISETP.LE.U32.AND P1, PT, R4, UR18, PT ;  /* 0x0000001204007c0c */ /* 0x000fe2000bf23070 */
[----:B------:R2:W-:Y:S01]  /*6f40*/  STS [R234+0x20400], R2 ;  /* 0x02040002ea007388 */ /* 0x0005e20000000800 */
[----:B------:R-:W-:Y:S02]  /*6f50*/  ISETP.LE.U32.AND P6, PT, R5, UR18, PT ;  /* 0x0000001205007c0c */ /* 0x000fe4000bfc3070 */
[----:B------:R-:W-:Y:S02]  /*6f60*/  F2FP.RELU.BF16.F32.PACK_AB R5, R177, R181 ;  /* 0x000000b5b105723e */ /* 0x000fe400000018ff */
[----:B------:R-:W-:Y:S02]  /*6f70*/  F2FP.RELU.BF16.F32.PACK_AB R4, R180, R178 ;  /* 0x000000b2b404723e */ /* 0x000fe400000018ff */
[----:B------:R-:W-:Y:S02]  /*6f80*/  F2FP.RELU.BF16.F32.PACK_AB R0, R203, R228 ;  /* 0x000000e4cb00723e */ /* 0x000fe400000018ff */
[----:B------:R-:W-:Y:S02]  /*6f90*/  FSETP.GE.FTZ.AND P0, PT, R176, RZ, PT ;  /* 0x000000ffb000720b */ /* 0x000fe40003f16000 */
[----:B------:R-:W-:Y:S01]  /*6fa0*/  FSETP.GE.FTZ.AND P4, PT, R181, RZ, PT ;  /* 0x000000ffb500720b */ /* 0x000fe20003f96000 */
[----:B------:R-:W-:Y:S01]  /*6fb0*/  @!P1 FADD.FTZ R187, -R187, -RZ ;  /* 0x800000ffbbbb9221 */ /* 0x000fe20000010100 */
[----:B------:R-:W-:Y:S01]  /*6fc0*/  FSETP.GE.FTZ.AND P1, PT, R190, RZ, PT ;  /* 0x000000ffbe00720b */ /* 0x000fe20003f36000 */
[----:B------:R-:W-:Y:S01]  /*6fd0*/  @!P6 FADD.FTZ R186, -R186, -RZ ;  /* 0x800000ffbabae221 */ /* 0x000fe20000010100 */
[----:B------:R-:W-:Y:S02]  /*6fe0*/  FSETP.GE.FTZ.AND P3, PT, R177, RZ, PT ;  /* 0x000000ffb100720b */ /* 0x000fe40003f76000 */
[----:B-1----:R-:W-:Y:S05]  /*6ff0*/  F2FP.RELU.BF16.F32.PACK_AB R3, R192, R223 ;  /* 0x000000dfc003723e */ /* 0x002fea00000018ff */
[----:B------:R1:W-:Y:S01]  /*7000*/  STS [R234+0x20000], R3 ;  /* 0x02000003ea007388 */ /* 0x0003e20000000800 */
[----:B--2---:R-:W-:Y:S03]  /*7010*/  F2FP.RELU.BF16.F32.PACK_AB R2, R206, R201 ;  /* 0x000000c9ce02723e */ /* 0x004fe600000018ff */
[----:B------:R2:W-:Y:S04]  /*7020*/  STS [R229+0x21000], R5 ;  /* 0x02100005e5007388 */ /* 0x0005e80000000800 */
[----:B------:R3:W-:Y:S01]  /*7030*/  STS [R229+0x21400], R4 ;  /* 0x02140004e5007388 */ /* 0x0007e20000000800 */
[----:B-1----:R-:W-:Y:S02]  /*7040*/  F2FP.RELU.BF16.F32.PACK_AB R3, R191, R207 ;  /* 0x000000cfbf03723e */ /* 0x002fe400000018ff */
[----:B--2---:R-:W-:Y:S02]  /*7050*/  F2FP.RELU.BF16.F32.PACK_AB R5, R179, R195 ;  /* 0x000000c3b305723e */ /* 0x004fe400000018ff */
[----:B---3--:R-:W-:Y:S03]  /*7060*/  F2FP.RELU.BF16.F32.PACK_AB R4, R193, R184 ;  /* 0x000000b8c104723e */ /* 0x008fe600000018ff */
        /* <DEDUP_REMOVED lines=112> */
[C---:B-----5:R-:W-:Y:S01]  /*7770*/  FADD.FTZ R4, -R200.reuse, R4 ;  /* 0x00000004c8047221 */ /* 0x060fe20000010100 */
[----:B------:R-:W-:Y:S01]  /*7780*/  FADD.FTZ R0, -R200, R5 ;  /* 0x00000005c8007221 */ /* 0x000fe20000010100 */
[C---:B------:R-:W-:Y:S03]  /*7790*/  FADD.FTZ R6, -R199.reuse, R6 ;  /* 0x00000006c7067221 */ /* 0x040fe60000010100 */
[----:B------:R-:W-:Y:S01]  /*77a0*/  FADD.FTZ R7, -R199, R7 ;  /* 0x00000007c7077221 */ /* 0x000fe20000010100 */
[-C--:B------:R-:W-:Y:S01]  /*77b0*/  FSEL R4, R4, R200.reuse, P1 ;  /* 0x000000c804047208 */ /* 0x080fe20000800000 */
[----:B------:R-:W-:Y:S01]  /*77c0*/  FADD.FTZ R5, -R198, R9 ;  /* 0x00000009c6057221 */ /* 0x000fe20000010100 */
[----:B------:R-:W-:Y:S02]  /*77d0*/  FSEL R0, R0, R200, P0 ;  /* 0x000000c800007208 */ /* 0x000fe40000000000 */
[----:B------:R-:W-:Y:S01]  /*77e0*/  FSETP.GE.FTZ.AND P1, PT, R185, RZ, PT ;  /* 0x000000ffb900720b */ /* 0x000fe20003f36000 */
[----:B------:R-:W-:Y:S01]  /*77f0*/  FMUL.FTZ R204, R190, R4 ;  /* 0x00000004becc7220 */ /* 0x000fe20000410000 */
[----:B------:R-:W-:Y:S01]  /*7800*/  FSETP.GE.FTZ.AND P0, PT, R194, RZ, PT ;  /* 0x000000ffc200720b */ /* 0x000fe20003f16000 */
[----:B------:R-:W-:Y:S01]  /*7810*/  FMUL.FTZ R190, R176, R0 ;  /* 0x00000000b0be7220 */ /* 0x000fe20000410000 */
[-C--:B------:R-:W-:Y:S01]  /*7820*/  FSEL R176, R6, R199.reuse, P1 ;  /* 0x000000c706b07208 */ /* 0x080fe20000800000 */
[----:B------:R-:W-:Y:S01]  /*7830*/  FADD.FTZ R6, -R198, R8 ;  /* 0x00000008c6067221 */ /* 0x000fe20000010100 */
[----:B------:R-:W-:Y:S01]  /*7840*/  FSEL R7, R7, R199, P0 ;  /* 0x000000c707077208 */ /* 0x000fe20000000000 */
[C---:B------:R-:W-:Y:S01]  /*7850*/  FADD.FTZ R0, -R197.reuse, R11 ;  /* 0x0000000bc5007221 */ /* 0x040fe20000010100 */
[----:B------:R-:W-:Y:S01]  /*7860*/  FSETP.GE.FTZ.AND P0, PT, R180, RZ, PT ;  /* 0x000000ffb400720b */ /* 0x000fe20003f16000 */
[C---:B------:R-:W-:Y:S01]  /*7870*/  FADD.FTZ R15, -R197.reuse, R15 ;  /* 0x0000000fc50f7221 */ /* 0x040fe20000010100 */
[-C--:B------:R-:W-:Y:S01]  /*7880*/  FSEL R6, R6, R198.reuse, P4 ;  /* 0x000000c606067208 */ /* 0x080fe20002000000 */
[----:B------:R-:W-:Y:S01]  /*7890*/  FADD.FTZ R4, -R197, R10 ;  /* 0x0000000ac5047221 */ /* 0x000fe20000010100 */
[----:B------:R-:W-:Y:S01]  /*78a0*/  FSEL R0, R0, R197, P0 ;  /* 0x000000c500007208 */ /* 0x000fe20000000000 */
        /* <DEDUP_REMOVED lines=9> */
[----:B------:R-:W-:Y:S01]  /*7940*/  FSETP.GE.FTZ.AND P3, PT, R179, RZ, PT ;  /* 0x000000ffb300720b */ /* 0x000fe20003f76000 */
[----:B------:R-:W-:Y:S01]  /*7950*/  FMUL.FTZ R181, R177, R5 ;  /* 0x00000005b1b57220 */ /* 0x000fe20000410000 */
[-C--:B------:R-:W-:Y:S01]  /*7960*/  FSEL R0, R15, R197.reuse, P0 ;  /* 0x000000c50f007208 */ /* 0x080fe20000000000 */
[----:B------:R-:W-:Y:S01]  /*7970*/  FADD.FTZ R9, -R199, R19 ;  /* 0x00000013c7097221 */ /* 0x000fe20000010100 */
[----:B------:R-:W-:Y:S01]  /*7980*/  FSEL R4, R4, R197, P1 ;  /* 0x000000c504047208 */ /* 0x000fe20000800000 */
[-C--:B-1----:R-:W-:Y:S03]  /*7990*/  HMMA.16816.F32.BF16 R20, R172, R164.reuse, R20 ;  /* 0x000000a4ac14723c */ /* 0x082fe60000041814 */
[-C--:B------:R-:W-:Y:S01]  /*79a0*/  FSEL R6, R12, R198.reuse, P4 ;  /* 0x000000c60c067208 */ /* 0x080fe20002000000 */
[----:B------:R-:W-:Y:S01]  /*79b0*/  FADD.FTZ R14, -R197, R14 ;  /* 0x0000000ec50e7221 */ /* 0x000fe20000010100 */
[----:B------:R-:W-:Y:S01]  /*79c0*/  FSEL R5, R13, R198, P3 ;  /* 0x000000c60d057208 */ /* 0x000fe20001800000 */
[C---:B------:R-:W-:Y:S04]  /*79d0*/  HMMA.16816.F32.BF16 R24, R168.reuse, R164, R24 ;  /* 0x000000a4a818723c */ /* 0x040fe80000041818 */
[----:B------:R-:W-:Y:S01]  /*79e0*/  FSETP.GE.FTZ.AND P0, PT, R205, RZ, PT ;  /* 0x000000ffcd00720b */ /* 0x000fe20003f16000 */
[----:B------:R-:W-:Y:S01]  /*79f0*/  FADD.FTZ R16, -R200, R16 ;  /* 0x00000010c8107221 */ /* 0x000fe20000010100 */
[----:B------:R-:W-:Y:S01]  /*7a00*/  FSETP.GE.FTZ.AND P1, PT, R184, RZ, PT ;  /* 0x000000ffb800720b */ /* 0x000fe20003f36000 */
[-C--:B------:R-:W-:Y:S03]  /*7a10*/  HMMA.16816.F32.BF16 R28, R168, R166.reuse, R28 ;  /* 0x000000a6a81c723c */ /* 0x080fe6000004181c */
[----:B------:R-:W-:Y:S01]  /*7a20*/  FSETP.GE.FTZ.AND P4, PT, R223, RZ, PT ;  /* 0x000000ffdf00720b */ /* 0x000fe20003f96000 */
[----:B------:R-:W-:Y:S01]  /*7a30*/  FADD.FTZ R17, -R200, R17 ;  /* 0x00000011c8117221 */ /* 0x000fe20000010100 */
[----:B------:R-:W-:Y:S01]  /*7a40*/  FSETP.GE.FTZ.AND P3, PT, R192, RZ, PT ;  /* 0x000000ffc000720b */ /* 0x000fe20003f76000 */
[----:B------:R-:W-:Y:S01]  /*7a50*/  FADD.FTZ R10, -R199, R18 ;  /* 0x00000012c70a7221 */ /* 0x000fe20000010100 */
[----:B------:R-:W-:Y:S01]  /*7a60*/  F2FP.BF16.F32.PACK_AB R177, R190, R204 ;  /* 0x000000ccbeb1723e */ /* 0x000fe200000010ff */
[----:B------:R-:W-:Y:S01]  /*7a70*/  FMUL.FTZ R18, R193, R0 ;  /* 0x00000000c1127220 */ /* 0x000fe20000410000 */
[----:B------:R-:W-:Y:S04]  /*7a80*/  HMMA.16816.F32.BF16 R32, R172, R166, R32 ;  /* 0x000000a6ac20723c */ /* 0x000fe80000041820 */
[----:B------:R-:W-:Y:S01]  /*7a90*/  FSEL R0, R9, R199, P0 ;  /* 0x000000c709007208 */ /* 0x000fe20000000000 */
[----:B------:R-:W-:Y:S01]  /*7aa0*/  FMUL.FTZ R7, R194, R7 ;  /* 0x00000007c2077220 */ /* 0x000fe20000410000 */
[----:B------:R-:W-:Y:S01]  /*7ab0*/  FSETP.GE.FTZ.AND P0, PT, R206, RZ, PT ;  /* 0x000000ffce00720b */ /* 0x000fe20003f16000 */
[----:B------:R-:W-:Y:S01]  /*7ac0*/  FMUL.FTZ R178, R178, R4 ;  /* 0x00000004b2b27220 */ /* 0x000fe20000410000 */
[----:B------:R-:W-:Y:S02]  /*7ad0*/  FSEL R4, R14, R197, P1 ;  /* 0x000000c50e047208 */ /* 0x000fe40000800000 */
[----:B------:R-:W-:Y:S01]  /*7ae0*/  FSETP.GE.FTZ.AND P1, PT, R202, RZ, PT ;  /* 0x000000ffca00720b */ /* 0x000fe20003f36000 */
[----:B------:R-:W-:Y:S01]  /*7af0*/  FMUL.FTZ R11, R195, R6 ;  /* 0x00000006c30b7220 */ /* 0x000fe20000410000 */
[-C--:B------:R-:W-:Y:S01]  /*7b00*/  FSEL R6, R16, R200.reuse, P4 ;  /* 0x000000c810067208 */ /* 0x080fe20002000000 */
[----:B------:R-:W-:Y:S01]  /*7b10*/  FMUL.FTZ R19, R179, R5 ;  /* 0x00000005b3137220 */ /* 0x000fe20000410000 */
[----:B------:R-:W-:Y:S01]  /*7b20*/  FSEL R5, R17, R200, P3 ;  /* 0x000000c811057208 */ /* 0x000fe20001800000 */
[C---:B------:R-:W-:Y:S01]  /*7b30*/  FADD.FTZ R20, -R200.reuse, R20 ;  /* 0x00000014c8147221 */ /* 0x040fe20000010100 */
[----:B------:R-:W-:Y:S01]  /*7b40*/  FSETP.GE.FTZ.AND P4, PT, R207, RZ, PT ;  /* 0x000000ffcf00720b */ /* 0x000fe20003f96000 */
[----:B------:R-:W-:Y:S01]  /*7b50*/  FADD.FTZ R15, -R200, R21 ;  /* 0x00000015c80f7221 */ /* 0x000fe20000010100 */
[----:B------:R-:W-:Y:S01]  /*7b60*/  FSETP.GE.FTZ.AND P3, PT, R191, RZ, PT ;  /* 0x000000ffbf00720b */ /* 0x000fe20003f76000 */
[----:B------:R-:W-:Y:S01]  /*7b70*/  FMUL.FTZ R16, R205, R0 ;  /* 0x00000000cd107220 */ /* 0x000fe20000410000 */
[----:B------:R-:W-:Y:S01]  /*7b80*/  F2FP.BF16.F32.PACK_AB R176, R7, R176 ;  /* 0x000000b007b0723e */ /* 0x000fe200000010ff */
[----:B------:R-:W-:Y:S01]  /*7b90*/  FMUL.FTZ R7, R184, R4 ;  /* 0x00000004b8077220 */ /* 0x000fe20000410000 */
[----:B------:R-:W-:Y:S01]  /*7ba0*/  F2FP.BF16.F32.PACK_AB R164, R8, R178 ;  /* 0x000000b208a4723e */ /* 0x000fe200000010ff */
[C---:B------:R-:W-:Y:S01]  /*7bb0*/  FADD.FTZ R8, -R199.reuse, R22 ;  /* 0x00000016c7087221 */ /* 0x040fe20000010100 */
[-C--:B------:R-:W-:Y:S01]  /*7bc0*/  FSEL R0, R20, R200.reuse, P4 ;  /* 0x000000c814007208 */ /* 0x080fe20002000000 */
[----:B------:R-:W-:Y:S01]  /*7bd0*/  FADD.FTZ R14, -R199, R23 ;  /* 0x00000017c70e7221 */ /* 0x000fe20000010100 */
[----:B------:R-:W-:Y:S01]  /*7be0*/  FSEL R15, R15, R200, P3 ;  /* 0x000000c80f0f7208 */ /* 0x000fe20001800000 */
[----:B------:R-:W-:Y:S01]  /*7bf0*/  FMUL.FTZ R17, R192, R5 ;  /* 0x00000005c0117220 */ /* 0x000fe20000410000 */
[----:B------:R-:W-:Y:S01]  /*7c00*/  FSEL R4, R10, R199, P1 ;  /* 0x000000c70a047208 */ /* 0x000fe20000800000 */
[----:B------:R-:W-:Y:S01]  /*7c10*/  FMUL.FTZ R0, R207, R0 ;  /* 0x00000000cf007220 */ /* 0x000fe20000410000 */
[----:B------:R-:W-:Y:S01]  /*7c20*/  FSETP.GE.FTZ.AND P1, PT, R201, RZ, PT ;  /* 0x000000ffc900720b */ /* 0x000fe20003f36000 */
[----:B------:R-:W-:Y:S01]  /*7c30*/  FMUL.FTZ R15, R191, R15 ;  /* 0x0000000fbf0f7220 */ /* 0x000fe20000410000 */
[-C--:B------:R-:W-:Y:S01]  /*7c40*/  FSEL R14, R14, R199.reuse, P0 ;  /* 0x000000c70e0e7208 */ /* 0x080fe20000000000 */
[----:B------:R-:W-:Y:S01]  /*7c50*/  FADD.FTZ R5, -R197, R26 ;  /* 0x0000001ac5057221 */ /* 0x000fe20000010100 */
[----:B------:R-:W-:Y:S01]  /*7c60*/  FSEL R8, R8, R199, P1 ;  /* 0x000000c708087208 */ /* 0x000fe20000800000 */
[----:B------:R-:W-:Y:S01]  /*7c70*/  FMUL.FTZ R9, R202, R4 ;  /* 0x00000004ca097220 */ /* 0x000fe20000410000 */
[----:B------:R-:W-:Y:S01]  /*7c80*/  FSETP.GE.FTZ.AND P1, PT, R183, RZ, PT ;  /* 0x000000ffb700720b */ /* 0x000fe20003f36000 */
[----:B------:R-:W-:Y:S01]  /*7c90*/  FADD.FTZ R4, -R197, R27 ;  /* 0x0000001bc5047221 */ /* 0x000fe20000010100 */
[----:B------:R-:W-:Y:S01]  /*7ca0*/  FSETP.GE.FTZ.AND P0, PT, R188, RZ, PT ;  /* 0x000000ffbc00720b */ /* 0x000fe20003f16000 */
[----:B------:R-:W-:Y:S01]  /*7cb0*/  FMUL.FTZ R10, R223, R6 ;  /* 0x00000006df0a7220 */ /* 0x000fe20000410000 */
[----:B------:R-:W-:Y:S01]  /*7cc0*/  F2FP.BF16.F32.PACK_AB R15, R15, R0 ;  /* 0x000000000f0f723e */ /* 0x000fe200000010ff */
[----:B------:R-:W-:Y:S01]  /*7cd0*/  FADD.FTZ R0, -R197, R30 ;  /* 0x0000001ec5007221 */ /* 0x000fe20000010100 */
[----:B------:R-:W-:Y:S01]  /*7ce0*/  FSEL R5, R5, R197, P1 ;  /* 0x000000c505057208 */ /* 0x000fe20000800000 */
[----:B------:R-:W-:Y:S01]  /*7cf0*/  FADD.FTZ R6, -R198, R25 ;  /* 0x00000019c6067221 */ /* 0x000fe20000010100 */
[----:B------:R-:W-:Y:S01]  /*7d00*/  FSETP.GE.FTZ.AND P1, PT, R182, RZ, PT ;  /* 0x000000ffb600720b */ /* 0x000fe20003f36000 */
[----:B------:R-:W-:Y:S01]  /*7d10*/  FADD.FTZ R32, -R200, R32 ;  /* 0x00000020c8207221 */ /* 0x000fe20000010100 */
[----:B------:R-:W-:Y:S01]  /*7d20*/  F2FP.BF16.F32.PACK_AB R18, R18, R7 ;  /* 0x000000071212723e */ /* 0x000fe200000010ff */
[----:B------:R-:W-:Y:S01]  /*7d30*/  FADD.FTZ R7, -R198, R24 ;  /* 0x00000018c6077221 */ /* 0x000fe20000010100 */
[-C--:B------:R-:W-:Y:S01]  /*7d40*/  FSEL R4, R4, R197.reuse, P0 ;  /* 0x000000c504047208 */ /* 0x080fe20000000000 */
[----:B------:R-:W-:Y:S01]  /*7d50*/  FADD.FTZ R34, -R199, R34 ;  /* 0x00000022c7227221 */ /* 0x000fe20000010100 */
[----:B------:R-:W-:Y:S01]  /*7d60*/  FSETP.GE.FTZ.AND P4, PT, R189, RZ, PT ;  /* 0x000000ffbd00720b */ /* 0x000fe20003f96000 */
[----:B------:R-:W-:Y:S01]  /*7d70*/  FMUL.FTZ R8, R201, R8 ;  /* 0x00000008c9087220 */ /* 0x000fe20000410000 */
        /* <DEDUP_REMOVED lines=8> */
[----:B------:R-:W-:Y:S01]  /*7e00*/  FSEL R7, R7, R198, P4 ;  /* 0x000000c607077208 */ /* 0x000fe20002000000 */
[----:B------:R-:W-:Y:S01]  /*7e10*/  FMUL.FTZ R0, R182, R0 ;  /* 0x00000000b6007220 */ /* 0x000fe20000410000 */
[----:B------:R-:W-:Y:S02]  /*7e20*/  FSETP.GE.FTZ.AND P4, PT, R225, RZ, PT ;  /* 0x000000ffe100720b */ /* 0x000fe40003f96000 */
[-C--:B------:R-:W-:Y:S01]  /*7e30*/  FSEL R6, R6, R198.reuse, P3 ;  /* 0x000000c606067208 */ /* 0x080fe20001800000 */
[----:B------:R-:W-:Y:S01]  /*7e40*/  @P0 FADD.FTZ R197, -R197, R31 ;  /* 0x0000001fc5c50221 */ /* 0x000fe20000010100 */
        /* <DEDUP_REMOVED lines=8> */
[----:B------:R-:W-:Y:S01]  /*7ed0*/  @P1 FADD.FTZ R200, -R200, R33 ;  /* 0x00000021c8c81221 */ /* 0x000fe20000010100 */
[----:B------:R-:W-:Y:S02]  /*7ee0*/  PLOP3.LUT P1, PT, PT, PT, UP3, 0x80, 0x0 ;  /* 0x000000000000781c */ /* 0x000fe40003f2f038 */
[----:B------:R-:W-:Y:S01]  /*7ef0*/  F2FP.BF16.F32.PACK_AB R19, R19, R11 ;  /* 0x0000000b1313723e */ /* 0x000fe200000010ff */
[----:B------:R-:W-:Y:S01]  /*7f00*/  @P3 FADD.FTZ R198, -R198, R29 ;  /* 0x0000001dc6c63221 */ /* 0x000fe20000010100 */
[----:B------:R-:W-:Y:S01]  /*7f10*/  FSETP.GE.FTZ.AND P3, PT, R224, RZ, PT ;  /* 0x000000ffe000720b */ /* 0x000fe20003f76000 */
[----:B------:R-:W-:Y:S01]  /*7f20*/  FMUL.FTZ R32, R228, R32 ;  /* 0x00000020e4207220 */ /* 0x000fe20000410000 */
[----:B------:R-:W-:Y:S01]  /*7f30*/  F2FP.BF16.F32.PACK_AB R17, R17, R10 ;  /* 0x0000000a1111723e */ /* 0x000fe200000010ff */
[----:B------:R-:W-:Y:S01]  /*7f40*/  FMUL.FTZ R11, R187, R198 ;  /* 0x000000c6bb0b7220 */ /* 0x000fe20000410000 */
[----:B------:R-:W-:Y:S01]  /*7f50*/  FSEL R34, R34, R199, P3 ;  /* 0x000000c722227208 */ /* 0x000fe20001800000 */
[----:B------:R-:W-:Y:S01]  /*7f60*/  FMUL.FTZ R10, R226, R197 ;  /* 0x000000c5e20a7220 */ /* 0x000fe20000410000 */
        /* <DEDUP_REMOVED lines=8> */
[----:B------:R-:W-:Y:S02]  /*7ff0*/  F2FP.BF16.F32.PACK_AB R12, R12, R5 ;  /* 0x000000050c0c723e */ /* 0x000fe400000010ff */
[----:B------:R-:W-:Y:S02]  /*8000*/  F2FP.BF16.F32.PACK_AB R11, R11, R4 ;  /* 0x000000040b0b723e */ /* 0x000fe400000010ff */
        /* <DEDUP_REMOVED lines=18> */
[----:B------:R-:W-:Y:S02]  /*8130*/  LEA R4, P0, R5, R238, 0x1 ;  /* 0x000000ee05047211 */ /* 0x000fe400078008ff */
[----:B------:R-:W-:Y:S02]  /*8140*/  LEA R0, P6, R9, R5, 0x5 ;  /* 0x0000000509007211 */ /* 0x000fe400078c28ff */
[----:B------:R-:W-:Y:S02]  /*8150*/  SHF.R.S32.HI R7, RZ, 0x1f, R5 ;  /* 0x0000001fff077819 */ /* 0x000fe40000011405 */
[----:B------:R-:W-:Y:S02]  /*8160*/  LEA.HI.X.SX32 R5, R5, R239, 0x1, P0 ;  /* 0x000000ef05057211 */ /* 0x000fe400000f0eff */
[C---:B------:R-:W-:Y:S02]  /*8170*/  @!P4 LEA R8, P0, R9.reuse, R4, 0x6 ;  /* 0x000000040908c211 */ /* 0x040fe400078030ff */
[C---:B------:R-:W-:Y:S01]  /*8180*/  @!P3 LEA R6, P5, R0.reuse, R238, 0x1 ;  /* 0x000000ee0006b211 */ /* 0x040fe200078a08ff */
[----:B------:R-:W-:Y:S01]  /*8190*/  @!PT LDS RZ, [RZ] ;  /* 0x00000000fffff984 */ /* 0x000fe20000000800 */
[----:B------:R-:W-:Y:S01]  /*81a0*/  @!PT LDS RZ, [RZ] ;  /* 0x00000000fffff984 */ /* 0x000fe20000000800 */
[----:B------:R-:W-:Y:S01]  /*81b0*/  @!PT LDS RZ, [RZ] ;  /* 0x00000000fffff984 */ /* 0x000fe20000000800 */
[----:B------:R3:W-:Y:S01]  /*81c0*/  @!P4 LDGSTS.E.BYPASS.LTC128B.128 [R235], desc[UR16][R4.64] ;  /* 0x0000000004ebcfae */ /* 0x0007e2000b901d50 */
[C---:B--2---:R-:W-:Y:S01]  /*81d0*/  LEA.HI.X R7, R9.reuse, R7, R20, 0x5, P6 ;  /* 0x0000000709077211 */ /* 0x044fe200030f2c14 */
[----:B------:R-:W-:Y:S01]  /*81e0*/  IMAD.MOV.U32 R238, RZ, RZ, R4 ;  /* 0x000000ffffee7224 */ /* 0x000fe200078e0004 */
        /* <DEDUP_REMOVED lines=28> */
.L_x_1523:
[----:B------:R-:W-:Y:S01]  /*83b0*/  STS [R229+0x1c000], R177 ;  /* 0x01c000b1e5007388 */ /* 0x000fe20000000800 */
[----:B------:R-:W-:Y:S01]  /*83c0*/  F2FP.BF16.F32.PACK_AB R0, R200, R32 ;  /* 0x00000020c800723e */ /* 0x000fe200000010ff */
[----:B------:R-:W-:Y:S01]  /*83d0*/  UIMAD UR6, UR30, UR29, URZ ;  /* 0x0000001d1e0672a4 */ /* 0x000fe2000f8e023f */
[----:B---3--:R-:W-:Y:S01]  /*83e0*/  F2FP.BF16.F32.PACK_AB R4, R199, R34 ;  /* 0x00000022c704723e */ /* 0x008fe200000010ff */
[----:B------:R1:W-:Y:S01]  /*83f0*/  STS [R229+0x1c400], R176 ;  /* 0x01c400b0e5007388 */ /* 0x0003e20000000800 */
[----:B------:R-:W-:Y:S01]  /*8400*/  LEA R172, R219, UR4, 0x1 ;  /* 0x00000004dbac7c11 */ /* 0x000fe2000f8e08ff */
[----:B------:R-:W-:Y:S02]  /*8410*/  ULEA UR5, -UR6, URZ, 0x6 ;  /* 0x0000003f06057291 */ /* 0x000fe4000f8e313f */
        /* <DEDUP_REMOVED lines=9> */
[----:B------:R1:W-:Y:S04]  /*84b0*/  STS [R233+0x1c000], R0 ;  /* 0x01c00000e9007388 */ /* 0x0003e80000000800 */
[----:B------:R-:W-:Y:S04]  /*84c0*/  STS [R233+0x1c400], R4 ;  /* 0x01c40004e9007388 */ /* 0x000fe80000000800 */
[----:B------:R-:W-:Y:S04]  /*84d0*/  STS [R232+0x1d000], R13 ;  /* 0x01d0000de8007388 */ /* 0x000fe80000000800 */
[----:B------:R-:W-:Y:S04]  /*84e0*/  STS [R232+0x1d400], R12 ;  /* 0x01d4000ce8007388 */ /* 0x000fe80000000800 */
[----:B------:R-:W-:Y:S04]  /*84f0*/  STS [R233+0x1d000], R11 ;  /* 0x01d0000be9007388 */ /* 0x000fe80000000800 */
[----:B------:R-:W-:Y:S01]  /*8500*/  STS [R233+0x1d400], R10 ;  /* 0x01d4000ae9007388 */ /* 0x000fe20000000800 */
[----:B------:R-:W-:Y:S01]  /*8510*/  BAR.SYNC.DEFER_BLOCKING 0x0 ;  /* 0x0000000000007b1d */ /* 0x000fe20000010000 */
[----:B-1----:R-:W-:Y:S05]  /*8520*/  IMAD.U32 R0, RZ, RZ, UR5 ;  /* 0x00000005ff007e24 */ /* 0x002fea000f8e00ff */
[----:B------:R-:W-:Y:S04]  /*8530*/  LDSM.16.MT88.4 R4, [R210+0x20000] ;  /* 0x02000000d204783b */ /* 0x000fe80000004200 */
[----:B------:R-:W1:Y:S04]  /*8540*/  LDSM.16.MT88.4 R8, [R172+0x8000] ;  /* 0x00800000ac08783b */ /* 0x000e680000004200 */
[----:B------:R-:W2:Y:S04]  /*8550*/  LDSM.16.MT88.4 R12, [R210+0x22000] ;  /* 0x02200000d20c783b */ /* 0x000ea80000004200 */
[----:B------:R-:W3:Y:S04]  /*8560*/  LDSM.16.MT88.4 R16, [R176+0x8000] ;  /* 0x00800000b010783b */ /* 0x000ee80000004200 */
[----:B------:R-:W4:Y:S04]  /*8570*/  LDSM.16.MT88.4 R20, [R172+0xa000] ;  /* 0x00a00000ac14783b */ /* 0x000f280000004200 */
[----:B------:R-:W5:Y:S04]  /*8580*/  LDSM.16.MT88.4 R24, [R176+0xa000] ;  /* 0x00a00000b018783b */ /* 0x000f680000004200 */
[----:B------:R-:W-:Y:S04]  /*8590*/  LDSM.16.MT88.4 R28, [R210+0x20800] ;  /* 0x02080000d21c783b */ /* 0x000fe80000004200 */
[----:B------:R-:W5:Y:S04]  /*85a0*/  LDSM.16.MT88.4 R32, [R172+0x8800] ;  /* 0x00880000ac20783b */ /* 0x000f680000004200 */
[----:B------:R-:W5:Y:S04]  /*85b0*/  LDSM.16.MT88.4 R164, [R210+0x22800] ;  /* 0x02280000d2a4783b */ /* 0x000f680000004200 */
        /* <DEDUP_REMOVED lines=19> */
[----:B------:R-:W-:Y:S05]  /*86f0*/  LDSM.16.MT88.4 R12, [R172+0x9000] ;  /* 0x00900000ac0c783b */ /* 0x000fea0000004200 */
[----:B------:R-:W-:Y:S01]  /*8700*/  HMMA.16816.F32.BF16 R96, R4, R26, R96 ;  /* 0x0000001a0460723c */ /* 0x000fe20000041860 */
[----:B------:R-:W4:Y:S04]  /*8710*/  LDSM.16.MT88.4 R4, [R210+0x21000] ;  /* 0x02100000d204783b */ /* 0x000f280000004200 */
[----:B------:R-:W5:Y:S01]  /*8720*/  LDSM.16.MT88.4 R24, [R210+0x23000] ;  /* 0x02300000d218783b */ /* 0x000f620000004200 */
        /* <DEDUP_REMOVED lines=25> */
[C---:B-----5:R-:W-:Y:S01]  /*88c0*/  HMMA.16816.F32.BF16 R40, R24.reuse, R12, R40 ;  /* 0x0000000c1828723c */ /* 0x060fe20000041828 */
        /* <DEDUP_REMOVED lines=16> */
[----:B------:R-:W-:Y:S05]  /*89d0*/  IMAD.U32 R4, RZ, RZ, UR5 ;  /* 0x00000005ff047e24 */ /* 0x000fea000f8e00ff */
        /* <DEDUP_REMOVED lines=23> */
[----:B------:R-:W-:Y:S01]  /*8b50*/  ISETP.GE.AND P3, PT, R0, UR28, PT ;  /* 0x0000001c00007c0c */ /* 0x000fe2000bf66270 */
[----:B------:R-:W-:Y:S05]  /*8b60*/  IMAD.SHL.U32 R0, R240, 0x40, RZ ;  /* 0x00000040f0007824 */ /* 0x000fea00078e00ff */
[----:B------:R-:W-:Y:S04]  /*8b70*/  LOP3.LUT R0, R0, 0x1c0, RZ, 0xc0, !PT ;  /* 0x000001c000007812 */ /* 0x000fe800078ec0ff */
[----:B------:R-:W-:Y:S01]  /*8b80*/  SHF.R.U32.HI R5, RZ, 0x3, R0 ;  /* 0x00000003ff057819 */ /* 0x000fe20000011600 */
[----:B------:R-:W2:Y:S01]  /*8b90*/  @!P4 LDC R11, c[0x0][0x424] ;  /* 0x00010900ff0bcb82 */ /* 0x000ea20000000800 */
[----:B------:R-:W-:Y:S04]  /*8ba0*/  LOP3.LUT R7, R0, 0x38, R230, 0xf8, !PT ;  /* 0x0000003800077812 */ /* 0x000fe800078ef8e6 */
[----:B------:R-:W-:Y:S03]  /*8bb0*/  LOP3.LUT R7, R7, R5, RZ, 0x3c, !PT ;  /* 0x0000000507077212 */ /* 0x000fe600078e3cff */
[----:B------:R-:W3:Y:S02]  /*8bc0*/  @!P3 LDC R6, c[0x0][0x424] ;  /* 0x00010900ff06bb82 */ /* 0x000ee40000000800 */
[----:B------:R-:W-:Y:S02]  /*8bd0*/  IMAD R9, R246, 0x200, R7 ;  /* 0x00000200f6097824 */ /* 0x000fe400078e0207 */
[----:B-1----:R-:W-:Y:S05]  /*8be0*/  IMAD.U32 R8, R12, -0x40, RZ ;  /* 0xffffffc00c087824 */ /* 0x002fea00078e00ff */
[----:B------:R-:W-:Y:S02]  /*8bf0*/  LEA R4, P0, R8, R236, 0x1 ;  /* 0x000000ec08047211 */ /* 0x000fe400078008ff */
[----:B------:R-:W-:Y:S02]  /*8c00*/  SHF.R.S32.HI R10, RZ, 0x1f, R8 ;  /* 0x0000001fff0a7819 */ /* 0x000fe40000011408 */
[----:B------:R-:W-:Y:S02]  /*8c10*/  @!P3 LEA R0, P5, R12, R8, 0x5 ;  /* 0x000000080c00b211 */ /* 0x000fe400078a28ff */
[-C--:B------:R-:W-:Y:S02]  /*8c20*/  LEA.HI.X.SX32 R5, R8, R237.reuse, 0x1, P0 ;  /* 0x000000ed08057211 */ /* 0x080fe400000f0eff */
[----:B---3--:R-:W-:Y:S02]  /*8c30*/  @!P3 LEA.HI.X R10, R12, R10, R6, 0x5, P5 ;  /* 0x0000000a0c0ab211 */ /* 0x008fe400028f2c06 */
[----:B------:R-:W-:Y:S01]  /*8c40*/  @!P3 LEA R6, P0, R0, R236, 0x1 ;  /* 0x000000ec0006b211 */ /* 0x000fe200078008ff */
[----:B------:R-:W-:Y:S01]  /*8c50*/  IMAD.MOV.U32 R236, RZ, RZ, R4 ;  /* 0x000000ffffec7224 */ /* 0x000fe200078e0004 */
[----:B------:R-:W-:Y:S02]  /*8c60*/  @!P4 LEA R8, P5, R12, R4, 0x6 ;  /* 0x000000040c08c211 */ /* 0x000fe400078a30ff */
[----:B------:R-:W-:Y:S01]  /*8c70*/  @!P3 LEA.HI.X R7, R0, R237, R10, 0x1, P0 ;  /* 0x000000ed0007b211 */ /* 0x000fe200000f0c0a */
[----:B------:R-:W-:Y:S01]  /*8c80*/  IMAD.MOV.U32 R237, RZ, RZ, R5 ;  /* 0x000000ffffed7224 */ /* 0x000fe200078e0005 */
[----:B------:R-:W-:Y:S02]  /*8c90*/  LEA R0, R9, UR4, 0x1 ;  /* 0x0000000409007c11 */ /* 0x000fe4000f8e08ff */
[----:B--2---:R-:W-:Y:S03]  /*8ca0*/  @!P4 LEA.HI.X R9, R12, R5, R11, 0x6, P5 ;  /* 0x000000050c09c211 */ /* 0x004fe600028f340b */
        /* <DEDUP_REMOVED lines=21> */
.L_x_1524:
[----:B-1----:R-:W-:Y:S01]  /*8e00*/  LEA R0, R217, UR4, 0x1 ;  /* 0x00000004d9007c11 */ /* 0x002fe2000f8e08ff */
[----:B------:R-:W-:Y:S01]  /*8e10*/  LDSM.16.MT88.4 R16, [R209] ;  /* 0x00000000d110783b */ /* 0x000fe20000004200 */
[----:B------:R-:W-:Y:S01]  /*8e20*/  IMAD.MOV.U32 R223, RZ, RZ, 0x4 ;  /* 0x00000004ffdf7424 */ /* 0x000fe200078e00ff */
[----:B------:R-:W-:Y:S02]  /*8e30*/  USHF.L.U32 UR5, UR6, 0x3, URZ ;  /* 0x0000000306057899 */ /* 0x000fe4000800063f */
[----:B------:R-:W1:Y:S01]  /*8e40*/  LDSM.16.M88.4 R32, [R0+0x1c000] ;  /* 0x01c000000020783b */ /* 0x000e620000000200 */
[----:B------:R-:W-:Y:S02]  /*8e50*/  USHF.L.U32 UR10, UR6, 0x4, URZ ;  /* 0x00000004060a7899 */ /* 0x000fe4000800063f */
[----:B------:R-:W-:Y:S01]  /*8e60*/  UIMAD UR7, UR6, 0x18, URZ ;  /* 0x00000018060778a4 */ /* 0x000fe2000f8e023f */
[----:B------:R-:W2:Y:S01]  /*8e70*/  LDSM.16.M88.4 R28, [R0+0x1d000] ;  /* 0x01d00000001c783b */ /* 0x000ea20000000200 */
        /* <DEDUP_REMOVED lines=39> */
[----:B------:R-:W3:Y:S01]  /*90f0*/  LDSM.16.MT88.4 R188, [R209+0x6000] ;  /* 0x00600000d1bc783b */ /* 0x000ee20000004200 */
[----:B----4-:R-:W-:Y:S04]  /*9100*/  IMAD.U32 R0, RZ, RZ, UR5 ;  /* 0x00000005ff007e24 */ /* 0x010fe8000f8e00ff */
        /* <DEDUP_REMOVED lines=35> */
[----:B------:R1:W4:Y:S05]  /*9340*/  LDSM.16.M88.4 R184, [R2+0x1f000] ;  /* 0x01f0000002b8783b */ /* 0x00032a0000000200 */
[-C--:B------:R-:W-:Y:S06]  /*9350*/  HMMA.16816.F32.BF16 R20, R172, R196.reuse, R20 ;  /* 0x000000c4ac14723c */ /* 0x080fec0000041814 */
[C---:B------:R-:W-:Y:S06]  /*9360*/  HMMA.16816.F32.BF16 R24, R192.reuse, R196, R24 ;  /* 0x000000c4c018723c */ /* 0x040fec0000041818 */
[-C--:B------:R-:W-:Y:S06]  /*9370*/  HMMA.16816.F32.BF16 R28, R192, R198.reuse, R28 ;  /* 0x000000c6c01c723c */ /* 0x080fec000004181c */
[----:B------:R-:W-:Y:S05]  /*9380*/  HMMA.16816.F32.BF16 R32, R172, R198, R32 ;  /* 0x000000c6ac20723c */ /* 0x000fea0000041820 */
[----:B-1----:R-:W-:Y:S01]  /*9390*/  @P1 VIADD R2, R241, 0xffffffc0 ;  /* 0xffffffc0f1021836 */ /* 0x002fe20000000000 */
[-C--:B--2---:R-:W-:Y:S01]  /*93a0*/  HMMA.16816.F32.BF16 R4, R164, R176.reuse, R4 ;  /* 0x000000b0a404723c */ /* 0x084fe20000041804 */
[----:B------:R-:W-:Y:S04]  /*93b0*/  IMAD.MOV.U32 R172, RZ, RZ, 0x40 ;  /* 0x00000040ffac7424 */ /* 0x000fe800078e00ff */
[----:B------:R-:W-:Y:S01]  /*93c0*/  @P1 IMAD.WIDE R2, R2, R223, UR20 ;  /* 0x0000001402021e25 */ /* 0x000fe2000f8e02df */
[C---:B------:R-:W-:Y:S04]  /*93d0*/  HMMA.16816.F32.BF16 R8, R200.reuse, R176, R8 ;  /* 0x000000b0c808723c */ /* 0x040fe80000041808 */
[----:B------:R-:W5:Y:S01]  /*93e0*/  @P1 LDG.E R244, desc[UR16][R2.64] ;  /* 0x0000001002f41981 */ /* 0x000f62000c1e1900 */
[----:B------:R-:W-:Y:S01]  /*93f0*/  SEL R196, R172, 0xffffffc0, !P2 ;  /* 0xffffffc0acc47807 */ /* 0x000fe20005000000 */
[-C--:B------:R-:W-:Y:S02]  /*9400*/  HMMA.16816.F32.BF16 R12, R200, R178.reuse, R12 ;  /* 0x000000b2c80c723c */ /* 0x080fe4000004180c */
[----:B------:R-:W-:Y:S03]  /*9410*/  LDSM.16.MT88.4 R172, [R211+0x3800] ;  /* 0x00380000d3ac783b */ /* 0x000fe60000004200 */
[----:B------:R-:W-:Y:S01]  /*9420*/  IMAD.IADD R176, R196, 0x1, R211 ;  /* 0x00000001c4b07824 */ /* 0x000fe200078e02d3 */
[C---:B------:R-:W-:Y:S01]  /*9430*/  HMMA.16816.F32.BF16 R16, R164.reuse, R178, R16 ;  /* 0x000000b2a410723c */ /* 0x040fe20000041810 */
[----:B------:R-:W5:Y:S04]  /*9440*/  @P1 LDG.E R245, desc[UR16][R2.64+0x20] ;  /* 0x0000201002f51981 */ /* 0x000f68000c1e1900 */
[----:B------:R-:W5:Y:S01]  /*9450*/  @P1 LDG.E R242, desc[UR16][R2.64+0x80] ;  /* 0x0000801002f21981 */ /* 0x000f62000c1e1900 */
[-C--:B------:R-:W-:Y:S03]  /*9460*/  HMMA.16816.F32.BF16 R20, R164, R204.reuse, R20 ;  /* 0x000000cca414723c */ /* 0x080fe60000041814 */
[----:B------:R1:W5:Y:S03]  /*9470*/  @P1 LDG.E R243, desc[UR16][R2.64+0xa0] ;  /* 0x0000a01002f31981 */ /* 0x000366000c1e1900 */
[C---:B------:R-:W-:Y:S06]  /*9480*/  HMMA.16816.F32.BF16 R24, R200.reuse, R204, R24 ;  /* 0x000000ccc818723c */ /* 0x040fec0000041818 */
[-C--:B------:R-:W-:Y:S06]  /*9490*/  HMMA.16816.F32.BF16 R28, R200, R206.reuse, R28 ;  /* 0x000000cec81c723c */ /* 0x080fec000004181c */
[----:B------:R-:W-:Y:S06]  /*94a0*/  HMMA.16816.F32.BF16 R32, R164, R206, R32 ;  /* 0x000000cea420723c */ /* 0x000fec0000041820 */
[-C--:B---3--:R-:W-:Y:S01]  /*94b0*/  HMMA.16816.F32.BF16 R4, R168, R180.reuse, R4 ;  /* 0x000000b4a804723c */ /* 0x088fe20000041804 */
[----:B------:R-:W-:Y:S04]  /*94c0*/  IMAD.U32 R164, RZ, RZ, UR10 ;  /* 0x0000000affa47e24 */ /* 0x000fe8000f8e00ff */
[----:B-1----:R-:W-:Y:S01]  /*94d0*/  IMAD.U32 R2, RZ, RZ, UR5 ;  /* 0x00000005ff027e24 */ /* 0x002fe2000f8e00ff */
[C---:B----4-:R-:W-:Y:S01]  /*94e0*/  HMMA.16816.F32.BF16 R8, R184.reuse, R180, R8 ;  /* 0x000000b4b808723c */ /* 0x050fe20000041808 */
[----:B------:R-:W-:Y:S04]  /*94f0*/  IMAD.U32 R165, RZ, RZ, UR10 ;  /* 0x0000000affa57e24 */ /* 0x000fe8000f8e00ff */
[-C--:B------:R-:W-:Y:S01]  /*9500*/  LEA R2, P0, R2, R220.reuse, 0x2 ;  /* 0x000000dc02027211 */ /* 0x080fe200078010ff */
[-C--:B------:R-:W-:Y:S01]  /*9510*/  HMMA.16816.F32.BF16 R12, R184, R182.reuse, R12 ;  /* 0x000000b6b80c723c */ /* 0x080fe2000004180c */
[----:B------:R-:W-:Y:S04]  /*9520*/  IMAD.U32 R166, RZ, RZ, UR9 ;  /* 0x00000009ffa67e24 */ /* 0x000fe8000f8e00ff */
[-C--:B------:R-:W-:Y:S01]  /*9530*/  LEA.HI.X.SX32 R3, R0, R221.reuse, 0x2, P0 ;  /* 0x000000dd00037211 */ /* 0x080fe200000f16ff */
[C---:B------:R-:W-:Y:S01]  /*9540*/  HMMA.16816.F32.BF16 R16, R168.reuse, R182, R16 ;  /* 0x000000b6a810723c */ /* 0x040fe20000041810 */
[----:B------:R-:W-:Y:S04]  /*9550*/  IMAD.U32 R0, RZ, RZ, UR7 ;  /* 0x00000007ff007e24 */ /* 0x000fe8000f8e00ff */
[----:B------:R1:W-:Y:S01]  /*9560*/  REDG.E.ADD.F32.FTZ.RN.STRONG.GPU desc[UR16][R220.64], R4 ;  /* 0x00000004dc0079a6 */ /* 0x0003e2000c10f390 */
[-C--:B------:R-:W-:Y:S03]  /*9570*/  HMMA.16816.F32.BF16 R20, R168, R188.reuse, R20 ;  /* 0x000000bca814723c */ /* 0x080fe60000041814 */
[----:B------:R2:W-:Y:S02]  /*9580*/  REDG.E.ADD.F32.FTZ.RN.STRONG.GPU desc[UR16][R2.64], R5 ;  /* 0x00000005020079a6 */ /* 0x0005e4000c10f390 */
[-C--:B------:R-:W-:Y:S01]  /*9590*/  LEA R164, P1, R164, R220.reuse, 0x2 ;  /* 0x000000dca4a47211 */ /* 0x080fe200078210ff */
[C---:B------:R-:W-:Y:S05]  /*95a0*/  HMMA.16816.F32.BF16 R24, R184.reuse, R188, R24 ;  /* 0x000000bcb818723c */ /* 0x040fea0000041818 */
[-C--:B------:R-:W-:Y:S01]  /*95b0*/  LEA.HI.X.SX32 R165, R165, R221.reuse, 0x2, P1 ;  /* 0x000000dda5a57211 */ /* 0x080fe200008f16ff */
[-C--:B------:R-:W-:Y:S04]  /*95c0*/  HMMA.16816.F32.BF16 R28, R184, R190.reuse, R28 ;  /* 0x000000beb81c723c */ /* 0x080fe8000004181c */
[----:B------:R3:W-:Y:S02]  /*95d0*/  REDG.E.ADD.F32.FTZ.RN.STRONG.GPU desc[UR16][R164.64], R6 ;  /* 0x00000006a40079a6 */ /* 0x0007e4000c10f390 */
[----:B------:R-:W-:Y:S02]  /*95e0*/  HMMA.16816.F32.BF16 R32, R168, R190, R32 ;  /* 0x000000bea820723c */ /* 0x000fe40000041820 */
[----:B------:R-:W-:Y:S03]  /*95f0*/  LDSM.16.MT88.4 R168, [R176+0x3000] ;  /* 0x00300000b0a8783b */ /* 0x000fe60000004200 */
[----:B-1----:R-:W-:Y:S01]  /*9600*/  IMAD.U32 R4, RZ, RZ, UR7 ;  /* 0x00000007ff047e24 */ /* 0x002fe2000f8e00ff */
[----:B------:R-:W-:Y:S02]  /*9610*/  UIMAD UR7, UR6, 0x30, URZ ;  /* 0x00000030060778a4 */ /* 0x000fe4000f8e023f */
[----:B------:R-:W-:Y:S03]  /*9620*/  UIMAD UR6, UR6, 0x38, URZ ;  /* 0x00000038060678a4 */ /* 0x000fe6000f8e023f */
[-C--:B------:R-:W-:Y:S04]  /*9630*/  LEA R4, P0, R4, R220.reuse, 0x2 ;  /* 0x000000dc04047211 */ /* 0x080fe800078010ff */
[-C--:B--2---:R-:W-:Y:S01]  /*9640*/  LEA.HI.X.SX32 R5, R0, R221.reuse, 0x2, P0 ;  /* 0x000000dd00057211 */ /* 0x084fe200000f16ff */
[----:B------:R-:W-:Y:S01]  /*9650*/  IMAD.U32 R0, RZ, RZ, UR9 ;  /* 0x00000009ff007e24 */ /* 0x000fe2000f8e00ff */
[-C--:B------:R-:W-:Y:S03]  /*9660*/  LEA R166, P0, R166, R220.reuse, 0x2 ;  /* 0x000000dca6a67211 */ /* 0x080fe600078010ff */
[----:B------:R1:W-:Y:S01]  /*9670*/  REDG.E.ADD.F32.FTZ.RN.STRONG.GPU desc[UR16][R4.64], R7 ;  /* 0x00000007040079a6 */ /* 0x0003e2000c10f390 */
[-C--:B------:R-:W-:Y:S01]  /*9680*/  LEA.HI.X.SX32 R167, R0, R221.reuse, 0x2, P0 ;  /* 0x000000dd00a77211 */ /* 0x080fe200000f16ff */
[----:B------:R-:W-:Y:S02]  /*9690*/  IMAD.U32 R0, RZ, RZ, UR6 ;  /* 0x00000006ff007e24 */ /* 0x000fe4000f8e00ff */
[----:B---3--:R-:W-:Y:S02]  /*96a0*/  IMAD.U32 R164, RZ, RZ, UR8 ;  /* 0x00000008ffa47e24 */ /* 0x008fe4000f8e00ff */
[----:B------:R-:W-:Y:S01]  /*96b0*/  IMAD.U32 R6, RZ, RZ, UR7 ;  /* 0x00000007ff067e24 */ /* 0x000fe2000f8e00ff */
[----:B------:R2:W-:Y:S02]  /*96c0*/  REDG.E.ADD.F32.FTZ.RN.STRONG.GPU desc[UR16][R166.64], R8 ;  /* 0x00000008a60079a6 */ /* 0x0005e4000c10f390 */
[-C--:B------:R-:W-:Y:S02]  /*96d0*/  LEA R164, P3, R164, R220.reuse, 0x2 ;  /* 0x000000dca4a47211 */ /* 0x080fe400078610ff */
[-C--:B------:R-:W-:Y:S01]  /*96e0*/  LEA R6, P1, R6, R220.reuse, 0x2 ;  /* 0x000000dc06067211 */ /* 0x080fe200078210ff */
        /* <DEDUP_REMOVED lines=63> */
[-C--:B------:R-:W-:Y:S01]  /*9ae0*/  LEA R4, P0, R4, R220.reuse, 0x2 ;  /* 0x000000dc04047211 */ /* 0x080fe200078010ff */
[----:B------:R-:W-:Y:S02]  /*9af0*/  UIADD3 UR7, UR5, UR6, URZ ;  /* 0x0000000605077290 */ /* 0x000fe4000fffe03f */
[----:B------:R1:W-:Y:S01]  /*9b00*/  REDG.E.ADD.F32.FTZ.RN.STRONG.GPU desc[UR16][R6.64], R22 ;  /* 0x00000016060079a6 */ /* 0x0003e2000c10f390 */
[-C--:B------:R-:W-:Y:S01]  /*9b10*/  LEA.HI.X.SX32 R5, R0, R221.reuse, 0x2, P0 ;  /* 0x000000dd00057211 */ /* 0x080fe200000f16ff */
[----:B------:R-:W-:Y:S01]  /*9b20*/  IMAD.U32 R0, RZ, RZ, UR6 ;  /* 0x00000006ff007e24 */ /* 0x000fe2000f8e00ff */
[----:B------:R-:W-:Y:S01]  /*9b30*/  UIADD3 UR6, UR5, UR7, URZ ;  /* 0x0000000705067290 */ /* 0x000fe2000fffe03f */
[-C--:B------:R-:W-:Y:S01]  /*9b40*/  LEA R10, P0, R10, R220.reuse, 0x2 ;  /* 0x000000dc0a0a7211 */ /* 0x080fe200078010ff */
[----:B------:R-:W-:Y:S01]  /*9b50*/  IMAD.U32 R8, RZ, RZ, UR7 ;  /* 0x00000007ff087e24 */ /* 0x000fe2000f8e00ff */
[----:B------:R2:W-:Y:S01]  /*9b60*/  REDG.E.ADD.F32.FTZ.RN.STRONG.GPU desc[UR16][R4.64], R23 ;  /* 0x00000017040079a6 */ /* 0x0005e2000c10f390 */
[----:B------:R-:W-:Y:S01]  /*9b70*/  UIADD3 UR8, UR5, UR6, URZ ;  /* 0x0000000605087290 */ /* 0x000fe2000fffe03f */
[-C--:B------:R-:W-:Y:S01]  /*9b80*/  LEA.HI.X.SX32 R11, R0, R221.reuse, 0x2, P0 ;  /* 0x000000dd000b7211 */ /* 0x080fe200000f16ff */
[----:B------:R-:W-:Y:S01]  /*9b90*/  IMAD.U32 R0, RZ, RZ, UR6 ;  /* 0x00000006ff007e24 */ /* 0x000fe2000f8e00ff */
[-C--:B------:R-:W-:Y:S01]  /*9ba0*/  LEA R8, P1, R8, R220.reuse, 0x2 ;  /* 0x000000dc08087211 */ /* 0x080fe200078210ff */
[----:B------:R-:W-:Y:S04]  /*9bb0*/  LDSM.16.MT88.4 R20, [R211+0x2000] ;  /* 0x00200000d314783b */ /* 0x000fe80000004200 */
[----:B------:R-:W-:Y:S01]  /*9bc0*/  REDG.E.ADD.F32.FTZ.RN.STRONG.GPU desc[UR16][R10.64], R24 ;  /* 0x000000180a0079a6 */ /* 0x000fe2000c10f390 */
[CC--:B-1----:R-:W-:Y:S04]  /*9bd0*/  LEA R6, P0, R0.reuse, R220.reuse, 0x2 ;  /* 0x000000dc00067211 */ /* 0x0c2fe800078010ff */
[-C--:B------:R-:W-:Y:S01]  /*9be0*/  LEA.HI.X.SX32 R7, R0, R221.reuse, 0x2, P0 ;  /* 0x000000dd00077211 */ /* 0x080fe200000f16ff */
[----:B--2---:R-:W-:Y:S01]  /*9bf0*/  IMAD.U32 R4, RZ, RZ, UR7 ;  /* 0x00000007ff047e24 */ /* 0x004fe2000f8e00ff */
[----:B------:R-:W-:Y:S01]  /*9c00*/  UIADD3 UR7, UR10, 0x60, URZ ;  /* 0x000000600a077890 */ /* 0x000fe2000fffe03f */
[----:B------:R-:W-:Y:S03]  /*9c10*/  IMAD.U32 R5, RZ, RZ, UR8 ;  /* 0x00000008ff057e24 */ /* 0x000fe6000f8e00ff */
[-C--:B------:R-:W-:Y:S01]  /*9c20*/  LEA.HI.X.SX32 R9, R4, R221.reuse, 0x2, P1 ;  /* 0x000000dd04097211 */ /* 0x080fe200008f16ff */
[----:B------:R-:W-:Y:S01]  /*9c30*/  UIADD3 UR6, UR5, UR7, URZ ;  /* 0x0000000705067290 */ /* 0x000fe2000fffe03f */
[CC--:B------:R-:W-:Y:S01]  /*9c40*/  LEA R4, P0, R5.reuse, R220.reuse, 0x2 ;  /* 0x000000dc05047211 */ /* 0x0c0fe200078010ff */
[----:B------:R-:W-:Y:S02]  /*9c50*/  IMAD.U32 R0, RZ, RZ, UR7 ;  /* 0x00000007ff007e24 */ /* 0x000fe4000f8e00ff */
[----:B------:R-:W-:Y:S01]  /*9c60*/  REDG.E.ADD.F32.FTZ.RN.STRONG.GPU desc[UR16][R8.64], R25 ;  /* 0x00000019080079a6 */ /* 0x000fe2000c10f390 */
[-C--:B------:R-:W-:Y:S01]  /*9c70*/  LEA.HI.X.SX32 R5, R5, R221.reuse, 0x2, P0 ;  /* 0x000000dd05057211 */ /* 0x080fe200000f16ff */
[----:B------:R-:W-:Y:S02]  /*9c80*/  UIADD3 UR8, UR5, UR6, URZ ;  /* 0x0000000605087290 */ /* 0x000fe4000fffe03f */
[----:B------:R1:W-:Y:S02]  /*9c90*/  REDG.E.ADD.F32.FTZ.RN.STRONG.GPU desc[UR16][R6.64], R26 ;  /* 0x0000001a060079a6 */ /* 0x0003e4000c10f390 */
[----:B------:R-:W-:Y:S02]  /*9ca0*/  UIADD3 UR7, UR5, UR8, URZ ;  /* 0x0000000805077290 */ /* 0x000fe4000fffe03f */
[----:B------:R2:W-:Y:S04]  /*9cb0*/  REDG.E.ADD.F32.FTZ.RN.STRONG.GPU desc[UR16][R4.64], R27 ;  /* 0x0000001b040079a6 */ /* 0x0005e8000c10f390 */
[----:B------:R-:W-:Y:S04]  /*9cc0*/  REDG.E.ADD.F32.FTZ.RN.STRONG.GPU desc[UR16][R220.64+0x180], R32 ;  /* 0x00018020dc0079a6 */ /* 0x000fe8000c10f390 */
[----:B------:R3:W-:Y:S04]  /*9cd0*/  REDG.E.ADD.F32.FTZ.RN.STRONG.GPU desc[UR16][R2.64+0x180], R33 ;  /* 0x00018021020079a6 */ /* 0x0007e8000c10f390 */
[----:B------:R-:W-:Y:S01]  /*9ce0*/  LDSM.16.MT88.4 R24, [R176+0x2000] ;  /* 0x00200000b018783b */ /* 0x000fe20000004200 */
[----:B-1----:R-:W-:Y:S01]  /*9cf0*/  IMAD.U32 R6, RZ, RZ, UR6 ;  /* 0x00000006ff067e24 */ /* 0x002fe2000f8e00ff */
[----:B------:R-:W-:Y:S01]  /*9d00*/  UIADD3 UR6, UR5, UR7, URZ ;  /* 0x0000000705067290 */ /* 0x000fe2000fffe03f */
[----:B------:R-:W-:Y:S01]  /*9d10*/  IMAD.U32 R7, RZ, RZ, UR7 ;  /* 0x00000007ff077e24 */ /* 0x000fe2000f8e00ff */
[----:B------:R-:W-:Y:S01]  /*9d20*/  UIADD3 UR7, UR11, -0x1, URZ ;  /* 0xffffffff0b077890 */ /* 0x000fe2000fffe03f */
[CC--:B--2---:R-:W-:Y:S01]  /*9d30*/  LEA R4, P0, R0.reuse, R220.reuse, 0x2 ;  /* 0x000000dc00047211 */ /* 0x0c4fe200078010ff */
[----:B------:R-:W-:Y:S03]  /*9d40*/  UIADD3 UR5, UR5, UR6, URZ ;  /* 0x0000000605057290 */ /* 0x000fe6000fffe03f */
        /* <DEDUP_REMOVED lines=18> */
[----:B------:R-:W-:Y:S01]  /*9e70*/  UMOV UR11, UR7 ;  /* 0x00000007000b7c82 */ /* 0x000fe20008000000 */
[----:B------:R-:W-:Y:S01]  /*9e80*/  PLOP3.LUT P0, PT, PT, PT, UP2, 0x80, 0x0 ;  /* 0x000000000000781c */ /* 0x000fe20003f0f028 */
[----:B------:R-:W-:Y:S04]  /*9e90*/  REDG.E.ADD.F32.FTZ.RN.STRONG.GPU desc[UR16][R6.64], R29 ;  /* 0x0000001d060079a6 */ /* 0x000fe8000c10f390 */
[----:B------:R-:W-:Y:S01]  /*9ea0*/  LDSM.16.MT88.4 R8, [R211] ;  /* 0x00000000d308783b */ /* 0x000fe20000004200 */
[----:B-1----:R-:W-:Y:S01]  /*9eb0*/  IMAD.U32 R5, RZ, RZ, UR6 ;  /* 0x00000006ff057e24 */ /* 0x002fe2000f8e00ff */
[----:B------:R-:W-:Y:S04]  /*9ec0*/  @UP3 UIADD3 UR6, UP1, UR20, -0x100, URZ ;  /* 0xffffff0014063890 */ /* 0x000fe8000ff3e03f */
[C---:B------:R-:W-:Y:S01]  /*9ed0*/  LEA R4, P1, R5.reuse, R220, 0x2 ;  /* 0x000000dc05047211 */ /* 0x040fe200078210ff */
[----:B------:R-:W-:Y:S02]  /*9ee0*/  @UP3 UIADD3.X UR5, UR21, -0x1, URZ, UP1, !UPT ;  /* 0xffffffff15053890 */ /* 0x000fe40008ffe43f */
[----:B------:R-:W-:Y:S01]  /*9ef0*/  @UP3 UMOV UR20, UR6 ;  /* 0x0000000600143c82 */ /* 0x000fe20008000000 */
[----:B------:R-:W-:Y:S02]  /*9f00*/  LEA.HI.X.SX32 R5, R5, R221, 0x2, P1 ;  /* 0x000000dd05057211 */ /* 0x000fe400008f16ff */
[----:B------:R-:W-:Y:S01]  /*9f10*/  PLOP3.LUT P1, PT, PT, PT, UP0, 0x80, 0x0 ;  /* 0x000000000000781c */ /* 0x000fe20003f2f008 */
[----:B------:R-:W-:Y:S02]  /*9f20*/  @UP3 UIADD3 UR25, UP0, UR25, -0x100, URZ ;  /* 0xffffff0019193890 */ /* 0x000fe4000ff1e03f */
[----:B------:R-:W-:Y:S01]  /*9f30*/  REDG.E.ADD.F32.FTZ.RN.STRONG.GPU desc[UR16][R4.64], R30 ;  /* 0x0000001e040079a6 */ /* 0x000fe2000c10f390 */
[----:B------:R-:W-:Y:S01]  /*9f40*/  @UP3 UMOV UR21, UR5 ;  /* 0x0000000500153c82 */ /* 0x000fe20008000000 */
        /* <DEDUP_REMOVED lines=87> */
[----:B------:R-:W-:Y:S01]  /*a4c0*/  ULDC UR6, c[0x0][0x38c] ;  /* 0x0000e30000067ab9 */ /* 0x000fe20000000800 */
[----:B------:R-:W-:Y:S02]  /*a4d0*/  ULDC UR5, c[0x0][0x390] ;  /* 0x0000e40000057ab9 */ /* 0x000fe40000000800 */
[----:B------:R-:W3:Y:S04]  /*a4e0*/  LDL R180, [R1] ;  /* 0x0000000001b47983 */ /* 0x000ee80000100800 */
        /* <DEDUP_REMOVED lines=127> */
[----:B------:R-:W-:Y:S01]  /*ace0*/  FMUL.FTZ R20, R65, UR6 ;  /* 0x0000000641147c20 */ /* 0x000fe20008410000 */
[----:B------:R-:W-:Y:S02]  /*acf0*/  F2FP.BF16.F32.PACK_AB R32, R32, R176 ;  /* 0x000000b02020723e */ /* 0x000fe400000010ff */
[----:B------:R-:W-:Y:S01]  /*ad00*/  F2FP.BF16.F32.PACK_AB R31, R31, R175 ;  /* 0x000000af1f1f723e */ /* 0x000fe200000010ff */
[----:B------:R-:W-:Y:S01]  /*ad10*/  FMUL.FTZ R66, R66, UR6 ;  /* 0x0000000642427c20 */ /* 0x000fe20008410000 */
[----:B------:R-:W-:Y:S01]  /*ad20*/  F2FP.BF16.F32.PACK_AB R28, R28, R172 ;  /* 0x000000ac1c1c723e */ /* 0x000fe200000010ff */
[----:B------:R-:W-:Y:S01]  /*ad30*/  FMUL.FTZ R19, R67, UR6 ;  /* 0x0000000643137c20 */ /* 0x000fe20008410000 */
[----:B------:R-:W-:Y:S01]  /*ad40*/  F2FP.BF16.F32.PACK_AB R27, R27, R171 ;  /* 0x000000ab1b1b723e */ /* 0x000fe200000010ff */
[----:B------:R-:W-:Y:S01]  /*ad50*/  FMUL.FTZ R18, R61, UR6 ;  /* 0x000000063d127c20 */ /* 0x000fe20008410000 */
[----:B------:R-:W-:-:S02]  /*ad60*/  F2FP.BF16.F32.PACK_AB R30, R30, R174 ;  /* 0x000000ae1e1e723e */ /* 0x000fc400000010ff */
        /* <DEDUP_REMOVED lines=33> */
[----:B------:R-:W-:Y:S01]  /*af80*/  UISETP.NE.AND UP0, UPT, UR38, -0x1, UPT ;  /* 0xffffffff2600788c */ /* 0x000fe2000bf05270 */
        /* <DEDUP_REMOVED lines=22> */
[----:B------:R-:W-:Y:S01]  /*b0f0*/  @UP0 UIADD3 UR5, UR32, UR38, URZ ;  /* 0x0000002620050290 */ /* 0x000fe2000fffe03f */
[----:B------:R-:W-:Y:S01]  /*b100*/  F2FP.BF16.F32.PACK_AB R4, R4, R96 ;  /* 0x000000600404723e */ /* 0x000fe200000010ff */
[----:B------:R-:W-:Y:S01]  /*b110*/  @UP0 ULDC.64 UR6, c[0x0][0x450] ;  /* 0x0001140000060ab9 */ /* 0x000fe20000000a00 */
[----:B------:R-:W-:Y:S02]  /*b120*/  F2FP.BF16.F32.PACK_AB R3, R3, R98 ;  /* 0x000000620303723e */ /* 0x000fe400000010ff */
[----:B------:R-:W-:Y:S02]  /*b130*/  F2FP.BF16.F32.PACK_AB R6, R6, R88 ;  /* 0x000000580606723e */ /* 0x000fe400000010ff */
[----:B------:R-:W-:Y:S02]  /*b140*/  F2FP.BF16.F32.PACK_AB R5, R5, R90 ;  /* 0x0000005a0505723e */ /* 0x000fe400000010ff */
[----:B------:R-:W-:-:S02]  /*b150*/  F2FP.BF16.F32.PACK_AB R2, R2, R92 ;  /* 0x0000005c0202723e */ /* 0x000fc400000010ff */
[----:B------:R-:W-:Y:S02]  /*b160*/  F2FP.BF16.F32.PACK_AB R0, R0, R94 ;  /* 0x0000005e0000723e */ /* 0x000fe400000010ff */
[----:B------:R-:W-:Y:S01]  /*b170*/  PLOP3.LUT P0, PT, PT, PT, UP0, 0x80, 0x0 ;  /* 0x000000000000781c */ /* 0x000fe20003f0f008 */
[----:B------:R-:W-:Y:S02]  /*b180*/  @UP0 UIMAD.WIDE.U32 UR8, UR5, UR6, URZ ;  /* 0x00000006050802a5 */ /* 0x000fe4000f8e003f */
[----:B------:R-:W-:-:S04]  /*b190*/  @UP0 UIMAD UR5, UR5, UR7, URZ ;  /* 0x00000007050502a4 */ /* 0x000fc8000f8e023f */
[----:B------:R-:W-:Y:S01]  /*b1a0*/  @UP0 UIADD3 UR21, UR9, UR5, URZ ;  /* 0x0000000509150290 */ /* 0x000fe2000fffe03f */
[----:B------:R-:W-:Y:S01]  /*b1b0*/  @UP0 UMOV UR20, UR8 ;  /* 0x0000000800140c82 */ /* 0x000fe20008000000 */
[----:B--2---:R-:W-:Y:S04]  /*b1c0*/  STS [R182], R55 ;  /* 0x00000037b6007388 */ /* 0x004fe80000000800 */
[----:B------:R-:W-:Y:S04]  /*b1d0*/  STS [R249+0x2000], R58 ;  /* 0x0020003af9007388 */ /* 0x000fe80000000800 */
[----:B------:R-:W-:Y:S04]  /*b1e0*/  STS [R249+0x2400], R57 ;  /* 0x00240039f9007388 */ /* 0x000fe80000000800 */
[----:B------:R-:W-:Y:S04]  /*b1f0*/  STS [R252+0x2000], R54 ;  /* 0x00200036fc007388 */ /* 0x000fe80000000800 */
[----:B------:R-:W-:Y:S04]  /*b200*/  STS [R252+0x2400], R53 ;  /* 0x00240035fc007388 */ /* 0x000fe80000000800 */
[----:B------:R-:W-:Y:S04]  /*b210*/  STS [R250], R52 ;  /* 0x00000034fa007388 */ /* 0x000fe80000000800 */
[----:B------:R-:W-:Y:S04]  /*b220*/  STS [R250+0x400], R51 ;  /* 0x00040033fa007388 */ /* 0x000fe80000000800 */
[----:B---3--:R-:W-:Y:S04]  /*b230*/  STS [R180], R48 ;  /* 0x00000030b4007388 */ /* 0x008fe80000000800 */
[----:B----4-:R-:W-:Y:S04]  /*b240*/  STS [R181], R47 ;  /* 0x0000002fb5007388 */ /* 0x010fe80000000800 */
        /* <DEDUP_REMOVED lines=51> */
[----:B------:R1:W-:Y:S02]  /*b580*/  STS [R180+0xe400], R0 ;  /* 0x00e40000b4007388 */ /* 0x0003e40000000800 */
[----:B-1----:R-:W-:-:S04]  /*b590*/  SHF.L.U32 R0, R240, 0x6, RZ ;  /* 0x00000006f0007819 */ /* 0x002fc800000006ff */
        /* <DEDUP_REMOVED lines=17> */
.L_x_1526:
        /* <DEDUP_REMOVED lines=24> */
.L_x_1527:
        /* <DEDUP_REMOVED lines=12> */
[----:B------:R-:W-:Y:S01]  /*b8f0*/  ULDC.64 UR14, c[0x0][0x468] ;  /* 0x00011a00000e7ab9 */ /* 0x000fe20000000a00 */
[----:B------:R-:W-:Y:S01]  /*b900*/  ISETP.GE.AND P4, PT, R4, UR12, PT ;  /* 0x0000000c04007c0c */ /* 0x000fe2000bf86270 */
[----:B------:R-:W-:Y:S01]  /*b910*/  BSSY B0, `(.L_x_1528) ;  /* 0x0000028000007945 */ /* 0x000fe20003800000 */
[----:B------:R-:W-:Y:S01]  /*b920*/  IADD3 R2, P0, R2, UR20, RZ ;  /* 0x0000001402027c10 */ /* 0x000fe2000ff1e0ff */
[----:B------:R-:W-:Y:S01]  /*b930*/  IMAD.U32 R4, RZ, RZ, UR11 ;  /* 0x0000000bff047e24 */ /* 0x000fe2000f8e00ff */
[----:B------:R-:W-:Y:S01]  /*b940*/  UIMAD UR11, UR13, UR14, URZ ;  /* 0x0000000e0d0b72a4 */ /* 0x000fe2000f8e023f */
[----:B------:R-:W-:Y:S01]  /*b950*/  IADD3 R5, R240, 0x40, RZ ;  /* 0x00000040f0057810 */ /* 0x000fe20007ffe0ff */
[----:B------:R-:W-:Y:S01]  /*b960*/  VIADD R20, R230, 0x40 ;  /* 0x00000040e6147836 */ /* 0x000fe20000000000 */
[----:B------:R-:W-:Y:S01]  /*b970*/  SHF.R.S32.HI R21, RZ, 0x1f, R240 ;  /* 0x0000001fff157819 */ /* 0x000fe200000114f0 */
[----:B------:R-:W-:Y:S01]  /*b980*/  UIMAD UR15, UR56, UR15, UR11 ;  /* 0x0000000f380f72a4 */ /* 0x000fe2000f8e020b */
[----:B------:R-:W-:Y:S01]  /*b990*/  IADD3.X R3, R3, UR21, R4, P0, !PT ;  /* 0x0000001503037c10 */ /* 0x000fe200087fe404 */
[----:B------:R1:W2:Y:S01]  /*b9a0*/  LDS.128 R28, [R0+0xd000] ;  /* 0x00d00000001c7984 */ /* 0x0002a20000000c00 */
[----:B------:R-:W-:-:S02]  /*b9b0*/  MOV R4, UR14 ;  /* 0x0000000e00047c02 */ /* 0x000fc40008000f00 */
[----:B------:R-:W-:Y:S01]  /*b9c0*/  ISETP.GE.AND P3, PT, R5, UR12, PT ;  /* 0x0000000c05007c0c */ /* 0x000fe2000bf66270 */
[----:B------:R1:W3:Y:S01]  /*b9d0*/  LDS.128 R24, [R0+0x11000] ;  /* 0x0110000000187984 */ /* 0x0002e20000000c00 */
[----:B------:R-:W-:Y:S02]  /*b9e0*/  VIADD R5, R240, 0x60 ;  /* 0x00000060f0057836 */ /* 0x000fe40000000000 */
[----:B------:R-:W-:Y:S01]  /*b9f0*/  IMAD.WIDE.U32 R2, R4, UR56, R2 ;  /* 0x0000003804027c25 */ /* 0x000fe2000f8e0002 */
[----:B------:R1:W4:Y:S02]  /*ba00*/  LDS.128 R36, [R0+0x15000] ;  /* 0x0150000000247984 */ /* 0x0003240000000c00 */
[----:B------:R-:W-:Y:S02]  /*ba10*/  ISETP.GE.AND P2, PT, R5, UR12, PT ;  /* 0x0000000c05007c0c */ /* 0x000fe4000bf46270 */
[----:B------:R1:W1:Y:S01]  /*ba20*/  LDS.128 R44, [R0+0x16000] ;  /* 0x01600000002c7984 */ /* 0x0002620000000c00 */
[----:B------:R-:W-:-:S03]  /*ba30*/  IADD3 R10, R3, UR15, RZ ;  /* 0x0000000f030a7c10 */ /* 0x000fc6000fffe0ff */
        /* <DEDUP_REMOVED lines=21> */
.L_x_1529:
[----:B------:R-:W-:Y:S05]  /*bb90*/  BSYNC B0 ;  /* 0x0000000000007941 */ /* 0x000fea0003800000 */
.L_x_1528:
        /* <DEDUP_REMOVED lines=17> */
[----:B---3--:R2:W-:Y:S02]  /*bcb0*/  @!P0 STG.E.128 desc[UR16][R4.64+0x80], R24 ;  /* 0x0000801804008986 */ /* 0x0085e4000c101d10 */
.L_x_1531:
[----:B------:R-:W-:Y:S05]  /*bcc0*/  BSYNC B0 ;  /* 0x0000000000007941 */ /* 0x000fea0003800000 */
.L_x_1530:
[----:B--2---:R2:W1:Y:S01]  /*bcd0*/  LDS.128 R16, [R0+0xe000] ;  /* 0x00e0000000107984 */ /* 0x0044620000000c00 */
        /* <DEDUP_REMOVED lines=17> */
[----:B-1----:R1:W-:Y:S04]  /*bdf0*/  @!P1 STG.E.128 desc[UR16][R4.64], R16 ;  /* 0x0000001004009986 */ /* 0x0023e8000c101d10 */
[----:B------:R1:W-:Y:S02]  /*be00*/  @!P0 STG.E.128 desc[UR16][R4.64+0x80], R12 ;  /* 0x0000800c04008986 */ /* 0x0003e4000c101d10 */
.L_x_1533:
[----:B------:R-:W-:Y:S05]  /*be10*/  BSYNC B0 ;  /* 0x0000000000007941 */ /* 0x000fea0003800000 */
.L_x_1532:
[----:B-1----:R1:W1:Y:S01]  /*be20*/  LDS.128 R16, [R0+0xf000] ;  /* 0x00f0000000107984 */ /* 0x0022620000000c00 */
[----:B------:R-:W-:Y:S03]  /*be30*/  BSSY B0, `(.L_x_1534) ;  /* 0x0000012000007945 */ /* 0x000fe60003800000 */
[----:B------:R1:W1:Y:S01]  /*be40*/  LDS.128 R12, [R0+0x13000] ;  /* 0x01300000000c7984 */ /* 0x0002620000000c00 */
        /* <DEDUP_REMOVED lines=9> */
[----:B------:R-:W-:-:S04]  /*bee0*/  IMAD.WIDE.U32 R4, R6, UR6, R2 ;  /* 0x0000000606047c25 */ /* 0x000fc8000f8e0002 */
[----:B------:R-:W-:Y:S01]  /*bef0*/  IMAD R3, R6, UR7, R7 ;  /* 0x0000000706037c24 */ /* 0x000fe2000f8e0207 */
[----:B------:R-:W-:-:S03]  /*bf00*/  LEA R2, P6, R4, UR12, 0x1 ;  /* 0x0000000c04027c11 */ /* 0x000fc6000f8c08ff */
[----:B------:R-:W-:-:S05]  /*bf10*/  IMAD.IADD R3, R3, 0x1, R5 ;  /* 0x0000000103037824 */ /* 0x000fca00078e0205 */
[----:B------:R-:W-:-:S05]  /*bf20*/  LEA.HI.X R3, R4, UR13, R3, 0x1, P6 ;  /* 0x0000000d04037c11 */ /* 0x000fca000b0f0c03 */
[----:B-1----:R1:W-:Y:S04]  /*bf30*/  @!P1 STG.E.128 desc[UR16][R2.64], R16 ;  /* 0x0000001002009986 */ /* 0x0023e8000c101d10 */
[----:B------:R1:W-:Y:S02]  /*bf40*/  @!P0 STG.E.128 desc[UR16][R2.64+0x80], R12 ;  /* 0x0000800c02008986 */ /* 0x0003e4000c101d10 */
.L_x_1535:
[----:B------:R-:W-:Y:S05]  /*bf50*/  BSYNC B0 ;  /* 0x0000000000007941 */ /* 0x000fea0003800000 */
.L_x_1534:
        /* <DEDUP_REMOVED lines=30> */
[----:B-1----:R2:W-:Y:S04]  /*c140*/  @!P1 STG.E.128 desc[UR16][R4.64], R16 ;  /* 0x0000001004009986 */ /* 0x0025e8000c101d10 */
[----:B------:R2:W-:Y:S02]  /*c150*/  @!P0 STG.E.128 desc[UR16][R4.64+0x80], R12 ;  /* 0x0000800c04008986 */ /* 0x0005e4000c101d10 */
.L_x_1537:
[----:B------:R-:W-:Y:S05]  /*c160*/  BSYNC B0 ;  /* 0x0000000000007941 */ /* 0x000fea0003800000 */
.L_x_1536:
        /* <DEDUP_REMOVED lines=16> */
[----:B----4-:R2:W-:Y:S04]  /*c270*/  @!P1 STG.E.128 desc[UR16][R4.64], R36 ;  /* 0x0000002404009986 */ /* 0x0105e8000c101d10 */
[----:B------:R2:W-:Y:S02]  /*c280*/  @!P0 STG.E.128 desc[UR16][R4.64+0x80], R32 ;  /* 0x0000802004008986 */ /* 0x0005e4000c101d10 */
.L_x_1539:
[----:B------:R-:W-:Y:S05]  /*c290*/  BSYNC B0 ;  /* 0x0000000000007941 */ /* 0x000fea0003800000 */
.L_x_1538:
        /* <DEDUP_REMOVED lines=17> */
[----:B------:R2:W-:Y:S02]  /*c3b0*/  @!P0 STG.E.128 desc[UR16][R4.64+0x80], R40 ;  /* 0x0000802804008986 */ /* 0x0005e4000c101d10 */
.L_x_1541:
[----:B------:R-:W-:Y:S05]  /*c3c0*/  BSYNC B0 ;  /* 0x0000000000007941 */ /* 0x000fea0003800000 */
.L_x_1540:
        /* <DEDUP_REMOVED lines=16> */
.L_x_1494:
[----:B------:R-:W-:Y:S05]  /*c4d0*/  BSYNC B1 ;  /* 0x0000000000017941 */ /* 0x000fea0003800000 */
.L_x_1472:
        /* <DEDUP_REMOVED lines=11> */
.L_x_1542:
[----:B------:R-:W-:Y:S05]  /*c590*/  EXIT ;  /* 0x000000000000794d */ /* 0x000fea0003800000 */
.L_x_1544:
        /* <DEDUP_REMOVED lines=14> */
.L_x_2086:


//--------------------- .text._ZN5flash44flash_bwd_dq_dk_dv_loop_seqk_parallel_kernelI23Flash_bwd_kernel_traitsILi128ELi64ELi128ELi8ELi2ELi4ELi2ELb0ELb0EN7cutlass10bfloat16_tE19Flash_kernel_traitsILi128ELi64ELi128ELi8ES3_EELb0ELb0ELb1ELb0ELb0ELb0ELb1EEEvNS_16Flash_bwd_paramsE --------------------------
	.section	.text._ZN5flash44flash_bwd_dq_dk_dv_loop_seqk_parallel_kernelI23Flash_bwd_kernel_traitsILi128ELi64ELi128ELi8ELi2ELi4ELi2ELb0ELb0EN7cutlass10bfloat16_tE19Flash_kernel_traitsILi128ELi64ELi128ELi8ES3_EELb0ELb0ELb1ELb0ELb0ELb0ELb1EEEvNS_16Flash_bwd_paramsE,"ax",@progbits
	.align	128
        .global         _ZN5flash44flash_bwd_dq_dk_dv_loop_seqk_parallel_kernelI23Flash_bwd_kernel_traitsILi128ELi64ELi128ELi8ELi2ELi4ELi2ELb0ELb0EN7cutlass10bfloat16_tE19Flash_kernel_traitsILi128ELi64ELi128ELi8ES3_EELb0ELb0ELb1ELb0ELb0ELb0ELb1EEEvNS_16Flash_bwd_paramsE
        .type           _ZN5flash44flash_bwd_dq_dk_dv_loop_seqk_parallel_kernelI23Flash_bwd_kernel_traitsILi128ELi64ELi128ELi8ELi2ELi4ELi2ELb0ELb0EN7cutlass10bfloat16_tE19Flash_kernel_traitsILi128ELi64ELi128ELi8ES3_EELb0ELb0ELb1ELb0ELb0ELb0ELb1EEEvNS_16Flash_bwd_paramsE,@function
        .size           _ZN5flash44flash_bwd_dq_dk_dv_loop_seqk_parallel_kernelI23Flash_bwd_kernel_traitsILi128ELi64ELi128ELi8ELi2ELi4ELi2ELb0ELb0EN7cutlass10bfloat16_tE19Flash_kernel_traitsILi128ELi64ELi128ELi8ES3_EELb0ELb0ELb1ELb0ELb0ELb0ELb1EEEvNS_16Flash_bwd_paramsE,(.L_x_2087 - _ZN5flash44flash_bwd_dq_dk_dv_loop_seqk_parallel_kernelI23Flash_bwd_kernel_traitsILi128ELi64ELi128ELi8ELi2ELi4ELi2ELb0ELb0EN7cutlass10bfloat16_tE19Flash_kernel_traitsILi128ELi64ELi128ELi8ES3_EELb0ELb0ELb1ELb0ELb0ELb0ELb1EEEvNS_16Flash_bwd_paramsE)
        .other          _ZN5flash44flash_bwd_dq_dk_dv_loop_seqk_parallel_kernelI23Flash_bwd_kernel_traitsILi128ELi64ELi128ELi8ELi2ELi4ELi2ELb0ELb0EN7cutlass10bfloat16_tE19Flash_kernel_traitsILi128ELi64ELi128ELi8ES3_EELb0ELb0ELb1ELb0ELb0ELb0ELb1EEEvNS_16Flash_bwd_paramsE,@"STO_CUDA_ENTRY STV_DEFAULT"
_ZN5flash44flash_bwd_dq_dk_dv_loop_seqk_parallel_kernelI23Flash_bwd_kernel_traitsILi128ELi64ELi128ELi8ELi2ELi4ELi2ELb0ELb0EN7cutlass10bfloat16_tE19Flash_kernel_traitsILi128ELi64ELi128ELi8ES3_EELb0ELb0ELb1ELb0ELb0ELb0ELb1EEEvNS_16Flash_bwd_paramsE:
.text._ZN5flash44flash_bwd_dq_dk_dv_loop_seqk_parallel_kernelI23Flash_bwd_kernel_traitsILi128ELi64ELi128ELi8ELi2ELi4ELi2ELb0ELb0EN7cutlass10bfloat16_tE19Flash_kernel_traitsILi128ELi64ELi128ELi8ES3_EELb0ELb0ELb1ELb0ELb0ELb0ELb1EEEvNS_16Flash_bwd_paramsE:
        /* <DEDUP_REMOVED lines=20> */
[----:B--2---:R-:W-:Y:S01]  /*0140*/  ULEA UR4, UR4, UR5, 0x18 ;  /* 0x0000000504047291 */ /* 0x004fe2000f8ec03f */
        /* <DEDUP_REMOVED lines=50> */
[----:B------:R-:W-:Y:S02]  /*0470*/  LEA.HI R19, R10, R4, RZ, 0x2 ;  /* 0x000000040a137211 */ /* 0x000fe400078f10ff */
[----:B------:R-:W-:-:S02]  /*0480*/  LOP3.LUT R10, R2, 0x8, R215, 0xf8, !PT ;  /* 0x00000008020a7812 */ /* 0x000fc400078ef8d7 */
[----:B------:R-:W-:Y:S02]  /*0490*/  SHF.R.S32.HI R0, RZ, 0x6, R5 ;  /* 0x00000006ff007819 */ /* 0x000fe40000011405 */
[----:B------:R-:W-:Y:S02]  /*04a0*/  LOP3.LUT R215, R3, 0x8, R215, 0xf8, !PT ;  /* 0x0000000803d77812 */ /* 0x000fe400078ef8d7 */
[----:B------:R-:W-:Y:S01]  /*04b0*/  SHF.R.U32.HI R211, RZ, 0x3, R3 ;  /* 0x00000003ffd37819 */ /* 0x000fe20000011603 */
[----:B------:R-:W-:Y:S01]  /*04c0*/  IMAD R3, R0, 0x800, R6 ;  /* 0x0000080000037824 */ /* 0x000fe200078e0206 */
[----:B------:R-:W-:Y:S01]  /*04d0*/  LOP3.LUT R2, R18, 0x7ffffffc, RZ, 0xc0, !PT ;  /* 0x7ffffffc12027812 */ /* 0x000fe200078ec0ff */
[----:B------:R-:W-:Y:S01]  /*04e0*/  IMAD.SHL.U32 R5, R0, 0x8, RZ ;  /* 0x0000000800057824 */ /* 0x000fe200078e00ff */
[----:B------:R-:W-:Y:S02]  /*04f0*/  LOP3.LUT R4, R7, 0x1, RZ, 0xc0, !PT ;  /* 0x0000000107047812 */ /* 0x000fe400078ec0ff */
[----:B------:R-:W-:Y:S01]  /*0500*/  LOP3.LUT R215, R215, R211, RZ, 0x3c, !PT ;  /* 0x000000d3d7d77212 */ /* 0x000fe200078e3cff */
[----:B------:R-:W-:Y:S01]  /*0510*/  IMAD.IADD R2, R16, 0x1, -R2 ;  /* 0x0000000110027824 */ /* 0x000fe200078e0a02 */
[----:B------:R-:W-:Y:S01]  /*0520*/  ISETP.NE.U32.AND P0, PT, R4, 0x1, PT ;  /* 0x000000010400780c */ /* 0x000fe20003f05070 */
[----:B------:R-:W-:Y:S01]  /*0530*/  IMAD.SHL.U32 R4, R9, 0x20, RZ ;  /* 0x0000002009047824 */ /* 0x000fe200078e00ff */
[----:B------:R-:W-:Y:S01]  /*0540*/  LEA.HI R17, R17, R16, RZ, 0x7 ;  /* 0x0000001011117211 */ /* 0x000fe200078f38ff */
[----:B------:R-:W-:Y:S01]  /*0550*/  IMAD.IADD R215, R3, 0x1, R215 ;  /* 0x0000000103d77824 */ /* 0x000fe200078e02d7 */
[----:B------:R-:W-:Y:S01]  /*0560*/  LOP3.LUT R211, R6, R10, R211, 0xf6, !PT ;  /* 0x0000000a06d37212 */ /* 0x000fe200078ef6d3 */
[----:B------:R-:W-:Y:S01]  /*0570*/  IMAD.SHL.U32 R3, R2, 0x2, RZ ;  /* 0x0000000202037824 */ /* 0x000fe200078e00ff */
[----:B------:R-:W-:Y:S01]  /*0580*/  SHF.R.S32.HI R2, RZ, 0x7, R17 ;  /* 0x00000007ff027819 */ /* 0x000fe20000011411 */
[----:B------:R-:W-:Y:S01]  /*0590*/  IMAD.SHL.U32 R16, R16, 0x2, RZ ;  /* 0x0000000210107824 */ /* 0x000fe200078e00ff */
[----:B------:R-:W-:Y:S01]  /*05a0*/  LOP3.LUT R4, R4, 0x20, RZ, 0xc0, !PT ;  /* 0x0000002004047812 */ /* 0x000fe200078ec0ff */
[--C-:B------:R-:W-:Y:S01]  /*05b0*/  IMAD R11, R11, 0x400, R3.reuse ;  /* 0x000004000b0b7824 */ /* 0x100fe200078e0203 */
[C---:B------:R-:W-:Y:S01]  /*05c0*/  R2P PR, R7.reuse, 0x6 ;  /* 0x0000000607007804 */ /* 0x040fe20000000000 */
[----:B------:R-:W-:Y:S01]  /*05d0*/  IMAD R8, R2, 0x1000, R3 ;  /* 0x0000100002087824 */ /* 0x000fe200078e0203 */
[----:B------:R-:W-:Y:S01]  /*05e0*/  LOP3.LUT R210, R4, 0x18, R5, 0xf8, !PT ;  /* 0x0000001804d27812 */ /* 0x000fe200078ef805 */
[----:B------:R-:W-:Y:S01]  /*05f0*/  IMAD.SHL.U32 R3, R7, 0x40, RZ ;  /* 0x0000004007037824 */ /* 0x000fe200078e00ff */
[----:B------:R-:W-:Y:S01]  /*0600*/  SEL R237, R237, 0x10, !P0 ;  /* 0x00000010eded7807 */ /* 0x000fe20004000000 */
[----:B------:R-:W-:Y:S01]  /*0610*/  IMAD R5, R0, 0x200, R12 ;  /* 0x0000020000057824 */ /* 0x000fe200078e020c */
[----:B------:R-:W-:Y:S01]  /*0620*/  LEA R211, R211, UR4, 0x1 ;  /* 0x00000004d3d37c11 */ /* 0x000fe2000f8e08ff */
[----:B------:R-:W-:-:S02]  /*0630*/  IMAD.SHL.U32 R2, R2, 0x8, RZ ;  /* 0x0000000802027824 */ /* 0x000fc400078e00ff */
[----:B------:R-:W-:Y:S01]  /*0640*/  IMAD.SHL.U32 R4, R0, 0x20, RZ ;  /* 0x0000002000047824 */ /* 0x000fe200078e00ff */
[----:B------:R-:W-:Y:S01]  /*0650*/  LOP3.LUT R0, R3, 0x1c0, RZ, 0xc0, !PT ;  /* 0x000001c003007812 */ /* 0x000fe200078ec0ff */
[----:B------:R1:W-:Y:S01]  /*0660*/  STL [R1+0x14], R5 ;  /* 0x0000140501007387 */ /* 0x0003e20000100800 */
[----:B------:R-:W-:Y:S01]  /*0670*/  LOP3.LUT R2, R2, 0x8, RZ, 0xc0, !PT ;  /* 0x0000000802027812 */ /* 0x000fe200078ec0ff */
[----:B------:R-:W-:Y:S01]  /*0680*/  IMAD.SHL.U32 R215, R215, 0x2, RZ ;  /* 0x00000002d7d77824 */ /* 0x000fe200078e00ff */
[----:B------:R-:W-:Y:S02]  /*0690*/  SHF.R.U32.HI R3, RZ, 0x3, R0 ;  /* 0x00000003ff037819 */ /* 0x000fe40000011600 */
[----:B------:R-:W-:Y:S02]  /*06a0*/  LOP3.LUT R6, R4, 0x6, R16, 0xf8, !PT ;  /* 0x0000000604067812 */ /* 0x000fe400078ef810 */
[----:B------:R-:W-:-:S03]  /*06b0*/  LOP3.LUT R4, R0, 0x20, R4, 0xf8, !PT ;  /* 0x0000002000047812 */ /* 0x000fc600078ef804 */
[----:B------:R2:W-:Y:S01]  /*06c0*/  STL [R1+0x30], R6 ;  /* 0x0000300601007387 */ /* 0x0005e20000100800 */
[----:B-1----:R-:W-:-:S05]  /*06d0*/  IMAD.SHL.U32 R5, R9, 0x10, RZ ;  /* 0x0000001009057824 */ /* 0x002fca00078e00ff */
        /* <DEDUP_REMOVED lines=8> */
[----:B------:R-:W-:Y:S02]  /*0760*/  IMAD.IADD R238, R3, 0x1, R2 ;  /* 0x0000000103ee7824 */ /* 0x000fe400078e0202 */
[----:B------:R-:W-:Y:S01]  /*0770*/  IMAD.SHL.U32 R2, R9, 0x8, RZ ;  /* 0x0000000809027824 */ /* 0x000fe200078e00ff */
[----:B------:R-:W-:Y:S01]  /*0780*/  SHF.R.U32.HI R3, RZ, 0x3, R0 ;  /* 0x00000003ff037819 */ /* 0x000fe20000011600 */
[----:B------:R-:W-:Y:S01]  /*0790*/  IMAD.SHL.U32 R5, R13, 0x40, RZ ;  /* 0x000000400d057824 */ /* 0x000fe200078e00ff */
[----:B------:R-:W-:-:S02]  /*07a0*/  LEA R238, R238, UR4, 0x1 ;  /* 0x00000004eeee7c11 */ /* 0x000fc4000f8e08ff */
[----:B--2---:R-:W-:Y:S02]  /*07b0*/  LOP3.LUT R6, R0, 0x8, R2, 0xf8, !PT ;  /* 0x0000000800067812 */ /* 0x004fe400078ef802 */
[C-C-:B------:R-:W-:Y:S01]  /*07c0*/  LOP3.LUT R2, R3.reuse, R7, R0.reuse, 0x1e, !PT ;  /* 0x0000000703027212 */ /* 0x140fe200078e1e00 */
[----:B------:R-:W-:Y:S01]  /*07d0*/  IMAD.IADD R239, R238, 0x1, R237 ;  /* 0x00000001eeef7824 */ /* 0x000fe200078e02ed */
[----:B------:R-:W-:Y:S02]  /*07e0*/  LOP3.LUT R210, R3, R210, R0, 0x1e, !PT ;  /* 0x000000d203d27212 */ /* 0x000fe400078e1e00 */
[----:B------:R-:W-:Y:S01]  /*07f0*/  LOP3.LUT R0, R5, 0xfffffe00, RZ, 0xc0, !PT ;  /* 0xfffffe0005007812 */ /* 0x000fe200078ec0ff */
[----:B------:R-:W-:Y:S01]  /*0800*/  IMAD R5, R14, 0x10, R4 ;  /* 0x000000100e057824 */ /* 0x000fe200078e0204 */
[----:B------:R-:W-:Y:S02]  /*0810*/  LOP3.LUT R3, R6, R3, RZ, 0x3c, !PT ;  /* 0x0000000306037212 */ /* 0x000fe400078e3cff */
[-C--:B------:R-:W-:Y:S01]  /*0820*/  LOP3.LUT R220, R2, R0.reuse, RZ, 0xfc, !PT ;  /* 0x0000000002dc7212 */ /* 0x080fe200078efcff */
[----:B------:R-:W-:Y:S01]  /*0830*/  IMAD R4, R14, 0x400, R0 ;  /* 0x000004000e047824 */ /* 0x000fe200078e0200 */
[----:B------:R-:W-:Y:S01]  /*0840*/  LOP3.LUT R210, R210, R0, RZ, 0xfc, !PT ;  /* 0x00000000d2d27212 */ /* 0x000fe200078efcff */
[----:B------:R-:W-:Y:S01]  /*0850*/  IMAD.U32 R0, RZ, RZ, UR6 ;  /* 0x00000006ff007e24 */ /* 0x000fe2000f8e00ff */
[----:B------:R-:W-:Y:S01]  /*0860*/  USHF.R.S32.HI UR6, URZ, 0x1f, UR47 ;  /* 0x0000001f3f067899 */ /* 0x000fe2000801142f */
[----:B------:R-:W-:Y:S01]  /*0870*/  IMAD.IADD R221, R4, 0x1, R3 ;  /* 0x0000000104dd7824 */ /* 0x000fe200078e0203 */
[----:B------:R1:W-:Y:S01]  /*0880*/  STL [R1+0x10], R5 ;  /* 0x0000100501007387 */ /* 0x0003e20000100800 */
[----:B------:R-:W-:Y:S01]  /*0890*/  IMAD.U32 R3, RZ, RZ, UR5 ;  /* 0x00000005ff037e24 */ /* 0x000fe2000f8e00ff */
[----:B------:R-:W-:Y:S01]  /*08a0*/  UIADD3 UR5, UR4, 0xc000, URZ ;  /* 0x0000c00004057890 */ /* 0x000fe2000fffe03f */
[----:B------:R-:W-:-:S02]  /*08b0*/  IMAD.MOV.U32 R2, RZ, RZ, 0x20 ;  /* 0x00000020ff027424 */ /* 0x000fc400078e00ff */
[----:B------:R-:W-:Y:S02]  /*08c0*/  IMAD.MOV.U32 R0, RZ, RZ, 0x40 ;  /* 0x00000040ff007424 */ /* 0x000fe400078e00ff */
[----:B------:R-:W-:Y:S01]  /*08d0*/  IMAD.U32 R3, RZ, RZ, UR6 ;  /* 0x00000006ff037e24 */ /* 0x000fe2000f8e00ff */
[----:B------:R-:W-:Y:S01]  /*08e0*/  SEL R214, R2, 0xffffffe0, !P4 ;  /* 0xffffffe002d67807 */ /* 0x000fe20006000000 */
[----:B------:R-:W-:Y:S01]  /*08f0*/  USHF.R.S32.HI UR6, URZ, 0x1f, UR55 ;  /* 0x0000001f3f067899 */ /* 0x000fe20008011437 */
[----:B------:R-:W-:Y:S01]  /*0900*/  SEL R216, R0, 0xffffffc0, !P3 ;  /* 0xffffffc000d87807 */ /* 0x000fe20005800000 */
[----:B------:R-:W-:Y:S01]  /*0910*/  VIADD R217, R215, UR5 ;  /* 0x00000005d7d97c36 */ /* 0x000fe20008000000 */
[----:B------:R-:W-:Y:S02]  /*0920*/  SEL R2, R2, 0xffffffe0, !P1 ;  /* 0xffffffe002027807 */ /* 0x000fe40004800000 */
[----:B------:R-:W-:Y:S01]  /*0930*/  SEL R0, R0, 0xffffffc0, !P2 ;  /* 0xffffffc000007807 */ /* 0x000fe20005000000 */
[----:B------:R-:W-:Y:S01]  /*0940*/  IMAD.U32 R3, RZ, RZ, UR6 ;  /* 0x00000006ff037e24 */ /* 0x000fe2000f8e00ff */
[----:B------:R-:W-:Y:S01]  /*0950*/  LEA R210, R210, UR5, 0x1 ;  /* 0x00000005d2d27c11 */ /* 0x000fe2000f8e08ff */
[----:B------:R-:W-:-:S02]  /*0960*/  IMAD.IADD R236, R238, 0x1, R2 ;  /* 0x00000001eeec7824 */ /* 0x000fc400078e0202 */
[C---:B------:R-:W-:Y:S02]  /*0970*/  IMAD.IADD R214, R217.reuse, 0x1, R214 ;  /* 0x00000001d9d67824 */ /* 0x040fe400078e02d6 */
[--C-:B------:R-:W-:Y:S02]  /*0980*/  IMAD.IADD R217, R217, 0x1, R216.reuse ;  /* 0x00000001d9d97824 */ /* 0x100fe400078e02d8 */
[----:B------:R-:W-:Y:S01]  /*0990*/  IMAD.IADD R216, R214, 0x1, R216 ;  /* 0x00000001d6d87824 */ /* 0x000fe200078e02d8 */
[----:B-1----:R-:W-:Y:S01]  /*09a0*/  LEA R5, R8, UR5, 0x1 ;  /* 0x0000000508057c11 */ /* 0x002fe2000f8e08ff */
[----:B------:R-:W-:-:S04]  /*09b0*/  IMAD.IADD R237, R237, 0x1, R236 ;  /* 0x00000001eded7824 */ /* 0x000fc800078e02ec */
[----:B------:R-:W-:Y:S01]  /*09c0*/  IMAD.IADD R4, R2, 0x1, R5 ;  /* 0x0000000102047824 */ /* 0x000fe200078e0205 */
[----:B------:R-:W-:Y:S01]  /*09d0*/  STL [R1+0x28], R5 ;  /* 0x0000280501007387 */ /* 0x000fe20000100800 */
[C---:B------:R-:W-:Y:S02]  /*09e0*/  IMAD.IADD R2, R5.reuse, 0x1, R0 ;  /* 0x0000000105027824 */ /* 0x040fe400078e0200 */
[C---:B------:R-:W-:Y:S01]  /*09f0*/  VIADD R3, R5.reuse, 0x420 ;  /* 0x0000042005037836 */ /* 0x040fe20000000000 */
[----:B------:R-:W-:Y:S01]  /*0a00*/  STL [R1+0x34], R4 ;  /* 0x0000340401007387 */ /* 0x000fe20000100800 */
[----:B------:R-:W-:-:S03]  /*0a10*/  @P1 VIADD R3, R5, 0x3e0 ;  /* 0x000003e005031836 */ /* 0x000fc60000000000 */
[----:B------:R1:W-:Y:S04]  /*0a20*/  STL [R1+0x2c], R2 ;  /* 0x00002c0201007387 */ /* 0x0003e80000100800 */
[----:B------:R2:W-:Y:S01]  /*0a30*/  STL [R1+0x40], R3 ;  /* 0x0000400301007387 */ /* 0x0005e20000100800 */
[----:B-1----:R-:W-:Y:S02]  /*0a40*/  IMAD.IADD R2, R4, 0x1, R0 ;  /* 0x0000000104027824 */ /* 0x002fe400078e0200 */
[----:B------:R-:W-:-:S03]  /*0a50*/  IMAD.IADD R0, R0, 0x1, R3 ;  /* 0x0000000100007824 */ /* 0x000fc600078e0203 */
[----:B------:R2:W-:Y:S04]  /*0a60*/  STL [R1+0x38], R2 ;  /* 0x0000380201007387 */ /* 0x0005e80000100800 */
[----:B------:R2:W-:Y:S02]  /*0a70*/  STL [R1+0x3c], R0 ;  /* 0x00003c0001007387 */ /* 0x0005e40000100800 */
.L_x_1617:
        /* <DEDUP_REMOVED lines=67> */
.L_x_1545:
        /* <DEDUP_REMOVED lines=18> */
[----:B------:R-:W-:Y:S02]  /*0fd0*/  USHF.R.S32.HI UR28, URZ, 0x1f, UR57 ;  /* 0x0000001f3f1c7899 */ /* 0x000fe40008011439 */
[----:B------:R-:W-:Y:S02]  /*0fe0*/  @!UP2 UIMAD UR7, UR56, UR10, URZ ;  /* 0x0000000a3807a2a4 */ /* 0x000fe4000f8e023f */
[----:B------:R-:W-:Y:S02]  /*0ff0*/  @!UP2 UIMAD.WIDE.U32 UR42, UR47, UR10, URZ ;  /* 0x0000000a2f2aa2a5 */ /* 0x000fe4000f8e003f */
[----:B------:R-:W-:Y:S01]  /*1000*/  UISETP.NE.AND UP4, UPT, UR31, URZ, UPT ;  /* 0x0000003f1f00728c */ /* 0x000fe2000bf85270 */
[----:B------:R-:W-:Y:S01]  /*1010*/  ULDC UR10, c[0x0][0x394] ;  /* 0x0000e500000a7ab9 */ /* 0x000fe20000000800 */
[----:B-1----:R-:W-:Y:S01]  /*1020*/  IABS R5, R6 ;  /* 0x0000000600057213 */ /* 0x002fe20000000000 */
[----:B------:R-:W-:Y:S01]  /*1030*/  ULDC.64 UR26, c[0x0][0x240] ;  /* 0x00009000001a7ab9 */ /* 0x000fe20000000a00 */
[----:B------:R-:W-:Y:S01]  /*1040*/  ULDC UR61, c[0x0][0x2dc] ;  /* 0x0000b700003d7ab9 */ /* 0x000fe20000000800 */
[----:B------:R-:W-:Y:S01]  /*1050*/  ULDC UR60, c[0x0][0x270] ;  /* 0x00009c00003c7ab9 */ /* 0x000fe20000000800 */
[----:B------:R-:W1:Y:S01]  /*1060*/  I2F.RP R2, R5 ;  /* 0x0000000500027306 */ /* 0x000e620000209400 */
[----:B------:R-:W-:Y:S01]  /*1070*/  UIMAD.WIDE.U32 UR18, UR5, UR26, URZ ;  /* 0x0000001a051272a5 */ /* 0x000fe2000f8e003f */
[----:B------:R-:W-:Y:S01]  /*1080*/  ISETP.NE.AND P3, PT, R6, RZ, PT ;  /* 0x000000ff0600720c */ /* 0x000fe20003f65270 */
[----:B------:R-:W-:-:S02]  /*1090*/  UIMAD UR21, UR5, UR27, URZ ;  /* 0x0000001b051572a4 */ /* 0x000fc4000f8e023f */
[----:B--2---:R-:W-:Y:S02]  /*10a0*/  UIMAD.WIDE.U32 UR34, UR15, UR12, URZ ;  /* 0x0000000c0f2272a5 */ /* 0x004fe4000f8e003f */
[----:B------:R-:W-:Y:S02]  /*10b0*/  UIMAD.WIDE.U32 UR16, UR47, UR57, URZ ;  /* 0x000000392f1072a5 */ /* 0x000fe4000f8e003f */
[----:B------:R-:W-:Y:S02]  /*10c0*/  UIMAD UR39, UR15, UR13, UR35 ;  /* 0x0000000d0f2772a4 */ /* 0x000fe4000f8e0223 */
[----:B------:R-:W-:Y:S01]  /*10d0*/  USHF.L.U32 UR15, UR47, 0x7, URZ ;  /* 0x000000072f0f7899 */ /* 0x000fe2000800063f */
[----:B------:R-:W-:Y:S01]  /*10e0*/  @UP2 ULDC.64 UR12, c[0x0][0x420] ;  /* 0x00010800000c2ab9 */ /* 0x000fe20000000a00 */
[----:B------:R-:W-:Y:S01]  /*10f0*/  @!UP2 UIMAD UR35, UR47, UR11, UR7 ;  /* 0x0000000b2f23a2a4 */ /* 0x000fe2000f8e0207 */
[----:B-1----:R-:W1:Y:S01]  /*1100*/  MUFU.RCP R2, R2 ;  /* 0x0000000200027308 */ /* 0x002e620000001000 */
[----:B------:R-:W-:-:S02]  /*1110*/  @UP2 UIMAD.WIDE.U32 UR44, UR5, UR12, URZ ;  /* 0x0000000c052c22a5 */ /* 0x000fc4000f8e003f */
[----:B------:R-:W-:Y:S02]  /*1120*/  UIADD3 UR12, UR14, 0x3f, URZ ;  /* 0x0000003f0e0c7890 */ /* 0x000fe4000fffe03f */
[----:B------:R-:W-:Y:S02]  /*1130*/  USEL UR38, UR15, URZ, UP0 ;  /* 0x0000003f0f267287 */ /* 0x000fe40008000000 */
[----:B------:R-:W-:Y:S02]  /*1140*/  USHF.R.S32.HI UR15, URZ, 0x1f, UR12 ;  /* 0x0000001f3f0f7899 */ /* 0x000fe4000801140c */
[----:B------:R-:W-:Y:S02]  /*1150*/  UIADD3 UR7, UR14, 0x80, UR33 ;  /* 0x000000800e077890 */ /* 0x000fe4000fffe021 */
[----:B------:R-:W-:Y:S02]  /*1160*/  ULEA.HI UR31, UR15, UR12, URZ, 0x6 ;  /* 0x0000000c0f1f7291 */ /* 0x000fe4000f8f303f */
[----:B------:R-:W-:-:S02]  /*1170*/  UIMAD UR15, UR28, UR47, URZ ;  /* 0x0000002f1c0f72a4 */ /* 0x000fc4000f8e023f */
[----:B------:R-:W-:Y:S01]  /*1180*/  UIADD3 UR7, UR7, UR10, -UR6 ;  /* 0x0000000a07077290 */ /* 0x000fe2000fffe806 */
[----:B-1----:R-:W-:Y:S01]  /*1190*/  VIADD R2, R2, 0xffffffe ;  /* 0x0ffffffe02027836 */ /* 0x002fe20000000000 */
[----:B------:R-:W-:Y:S02]  /*11a0*/  UIMAD.WIDE UR10, UR61, UR60, URZ ;  /* 0x0000003c3d0a72a5 */ /* 0x000fe4000f8e023f */
[----:B------:R-:W-:Y:S01]  /*11b0*/  UIMAD UR15, UR56, UR57, UR15 ;  /* 0x00000039380f72a4 */ /* 0x000fe2000f8e020f */
[----:B------:R-:W1:Y:S01]  /*11c0*/  F2I.FTZ.U32.TRUNC.NTZ R3, R2 ;  /* 0x0000000200037305 */ /* 0x000e62000021f000 */
[----:B------:R-:W-:Y:S02]  /*11d0*/  UIADD3 UR7, UR7, 0x3f, URZ ;  /* 0x0000003f07077890 */ /* 0x000fe4000fffe03f */
[----:B------:R-:W-:Y:S02]  /*11e0*/  UIADD3 UR50, UR23, UR25, URZ ;  /* 0x0000001917327290 */ /* 0x000fe4000fffe03f */
[----:B------:R-:W-:-:S02]  /*11f0*/  @UP2 UIADD3 UR50, UR19, UR21, URZ ;  /* 0x0000001513322290 */ /* 0x000fc4000fffe03f */
[----:B------:R-:W-:Y:S02]  /*1200*/  USEL UR54, UR22, UR18, !UP2 ;  /* 0x0000001216367287 */ /* 0x000fe4000d000000 */
[----:B------:R-:W-:Y:S02]  /*1210*/  UIMAD UR19, UR11, UR16, URZ ;  /* 0x000000100b1372a4 */ /* 0x000fe4000f8e023f */
[----:B------:R-:W-:Y:S01]  /*1220*/  UIADD3 UR15, UR17, UR15, URZ ;  /* 0x0000000f110f7290 */ /* 0x000fe2000fffe03f */
[----:B------:R-:W-:Y:S01]  /*1230*/  ULDC.U8 UR29, c[0x0][0x3d8] ;  /* 0x0000f600001d7ab9 */ /* 0x000fe20000000000 */
[----:B------:R-:W-:Y:S01]  /*1240*/  USHF.R.S32.HI UR18, URZ, 0x1f, UR7 ;  /* 0x0000001f3f127899 */ /* 0x000fe20008011407 */
[----:B-1----:R-:W-:Y:S01]  /*1250*/  IMAD.MOV R0, RZ, RZ, -R3 ;  /* 0x000000ffff007224 */ /* 0x002fe200078e0a03 */
[----:B------:R-:W-:Y:S01]  /*1260*/  UISETP.NE.AND UP3, UPT, UR29, URZ, UPT ;  /* 0x0000003f1d00728c */ /* 0x000fe2000bf65270 */
[----:B------:R-:W-:Y:S01]  /*1270*/  IMAD.MOV.U32 R2, RZ, RZ, RZ ;  /* 0x000000ffff027224 */ /* 0x000fe200078e00ff */
[----:B------:R-:W-:Y:S01]  /*1280*/  UIMAD.WIDE.U32 UR28, UR10, UR16, URZ ;  /* 0x000000100a1c72a5 */ /* 0x000fe2000f8e003f */
[----:B------:R-:W-:Y:S01]  /*1290*/  IMAD R0, R0, R5, RZ ;  /* 0x0000000500007224 */ /* 0x000fe200078e02ff */
[----:B------:R-:W-:-:S02]  /*12a0*/  UIMAD UR15, UR10, UR15, UR19 ;  /* 0x0000000f0a0f72a4 */ /* 0x000fc4000f8e0213 */
[----:B------:R-:W-:Y:S01]  /*12b0*/  ULEA.HI UR7, UR18, UR7, URZ, 0x6 ;  /* 0x0000000712077291 */ /* 0x000fe2000f8f303f */
[----:B------:R-:W-:Y:S01]  /*12c0*/  IMAD.HI.U32 R0, R3, R0, R2 ;  /* 0x0000000003007227 */ /* 0x000fe200078e0002 */
[----:B------:R-:W-:Y:S01]  /*12d0*/  MOV R2, R4 ;  /* 0x0000000400027202 */ /* 0x000fe20000000f00 */
[----:B------:R-:W-:Y:S02]  /*12e0*/  @UP2 UIMAD UR49, UR5, UR13, UR45 ;  /* 0x0000000d053122a4 */ /* 0x000fe4000f8e022d */
[----:B------:R-:W-:Y:S02]  /*12f0*/  USHF.L.U64.HI UR13, UR47, 0x7, UR56 ;  /* 0x000000072f0d7899 */ /* 0x000fe40008010238 */
[----:B------:R-:W-:Y:S01]  /*1300*/  IMAD.HI.U32 R0, R0, R2, RZ ;  /* 0x0000000200007227 */ /* 0x000fe200078e00ff */
[----:B------:R-:W-:Y:S02]  /*1310*/  UIADD3 UR46, UR29, UR15, URZ ;  /* 0x0000000f1d2e7290 */ /* 0x000fe4000fffe03f */
[----:B------:R-:W-:Y:S01]  /*1320*/  USHF.R.S32.HI UR15, URZ, 0x6, UR31 ;  /* 0x000000063f0f7899 */ /* 0x000fe2000801141f */
[----:B------:R-:W-:Y:S01]  /*1330*/  IMAD.MOV R3, RZ, RZ, -R0 ;  /* 0x000000ffff037224 */ /* 0x000fe200078e0a00 */
[----:B------:R-:W-:-:S02]  /*1340*/  USHF.R.S32.HI UR7, URZ, 0x6, UR7 ;  /* 0x000000063f077899 */ /* 0x000fc40008011407 */
[----:B------:R-:W-:Y:S01]  /*1350*/  USEL UR37, UR13, URZ, UP0 ;  /* 0x0000003f0d257287 */ /* 0x000fe20008000000 */
[C---:B------:R-:W-:Y:S01]  /*1360*/  IMAD R2, R5.reuse, R3, R2 ;  /* 0x0000000305027224 */ /* 0x040fe200078e0202 */
[----:B------:R-:W-:Y:S01]  /*1370*/  UISETP.LT.AND UP0, UPT, UR15, UR7, UPT ;  /* 0x000000070f00728c */ /* 0x000fe2000bf01270 */
[----:B------:R-:W-:Y:S01]  /*1380*/  ULDC UR51, c[0x0][0x2c4] ;  /* 0x0000b10000337ab9 */ /* 0x000fe20000000800 */
[----:B------:R-:W-:Y:S02]  /*1390*/  UISETP.NE.AND UP1, UPT, UR36, -0x1, UPT ;  /* 0xffffffff2400788c */ /* 0x000fe4000bf25270 */
[----:B------:R-:W-:Y:S01]  /*13a0*/  ISETP.GT.U32.AND P1, PT, R5, R2, PT ;  /* 0x000000020500720c */ /* 0x000fe20003f24070 */
[----:B------:R-:W-:Y:S02]  /*13b0*/  @UP3 UIMAD UR18, UR47, UR51, URZ ;  /* 0x000000332f1232a4 */ /* 0x000fe4000f8e023f */
[----:B------:R-:W-:Y:S02]  /*13c0*/  USEL UR41, UR15, UR7, UP0 ;  /* 0x000000070f297287 */ /* 0x000fe40008000000 */
[----:B------:R-:W-:-:S02]  /*13d0*/  @UP3 USEL UR18, UR18, UR5, !UP2 ;  /* 0x0000000512123287 */ /* 0x000fc4000d000000 */
[----:B------:R-:W-:Y:S01]  /*13e0*/  ULEA UR15, UR41, 0xffffffc0, 0x6 ;  /* 0xffffffc0290f7891 */ /* 0x000fe2000f8e303f */
[----:B------:R-:W-:Y:S01]  /*13f0*/  @UP3 ULDC UR7, c[0x0][0x2e4] ;  /* 0x0000b90000073ab9 */ /* 0x000fe20000000800 */
[----:B------:R-:W-:Y:S02]  /*1400*/  UIMAD.WIDE.U32 UR16, UR10, UR5, URZ ;  /* 0x000000050a1072a5 */ /* 0x000fe4000f8e003f */
[----:B------:R-:W-:Y:S02]  /*1410*/  @UP3 UIMAD UR31, UR55, UR7, UR18 ;  /* 0x00000007371f32a4 */ /* 0x000fe4000f8e0212 */
[----:B------:R-:W-:Y:S01]  /*1420*/  @!P1 IMAD.IADD R2, R2, 0x1, -R5 ;  /* 0x0000000102029824 */ /* 0x000fe200078e0a05 */
[----:B------:R-:W-:Y:S01]  /*1430*/  USHF.R.S32.HI UR21, URZ, 0x1f, UR15 ;  /* 0x0000001f3f157899 */ /* 0x000fe2000801140f */
[----:B------:R-:W-:Y:S01]  /*1440*/  @!P1 IADD3 R0, R0, 0x1, RZ ;  /* 0x0000000100009810 */ /* 0x000fe20007ffe0ff */
[----:B------:R-:W-:Y:S01]  /*1450*/  UIADD3 UR7, UP0, UR15, UR38, URZ ;  /* 0x000000260f077290 */ /* 0x000fe2000ff1e03f */
[----:B------:R-:W-:Y:S01]  /*1460*/  PLOP3.LUT P1, PT, PT, PT, UP1, 0x80, 0x0 ;  /* 0x000000000000781c */ /* 0x000fe20003f2f018 */
[----:B------:R-:W-:Y:S01]  /*1470*/  USEL UR53, UR28, UR16, !UP2 ;  /* 0x000000101c357287 */ /* 0x000fe2000d000000 */
[----:B------:R-:W-:Y:S01]  /*1480*/  ISETP.GE.U32.AND P0, PT, R2, R5, PT ;  /* 0x000000050200720c */ /* 0x000fe20003f06070 */
[----:B------:R-:W-:Y:S01]  /*1490*/  UIMAD UR16, UR11, UR5, URZ ;  /* 0x000000050b1072a4 */ /* 0x000fe2000f8e023f */
[----:B------:R-:W-:Y:S01]  /*14a0*/  LOP3.LUT R2, R6, UR55, RZ, 0x3c, !PT ;  /* 0x0000003706027c12 */ /* 0x000fe2000f8e3cff */
[----:B------:R-:W-:-:S02]  /*14b0*/  UIADD3.X UR18, UR21, UR37, URZ, UP0, !UPT ;  /* 0x0000002515127290 */ /* 0x000fc400087fe43f */
[----:B------:R-:W-:Y:S01]  /*14c0*/  UIMAD UR11, UR11, UR7, URZ ;  /* 0x000000070b0b72a4 */ /* 0x000fe2000f8e023f */
[----:B------:R-:W-:Y:S01]  /*14d0*/  ISETP.GE.AND P2, PT, R2, RZ, PT ;  /* 0x000000ff0200720c */ /* 0x000fe20003f46270 */
[----:B------:R-:W-:Y:S02]  /*14e0*/  @UP1 UIADD3 UR32, UR24, UR36, URZ ;  /* 0x0000002418201290 */ /* 0x000fe4000fffe03f */
[----:B------:R-:W-:Y:S01]  /*14f0*/  @UP1 UIADD3 UR30, UR24, UR36, URZ ;  /* 0x00000024181e1290 */ /* 0x000fe2000fffe03f */
[----:B------:R-:W-:Y:S01]  /*1500*/  @UP1 ULDC.64 UR12, c[0x0][0x248] ;  /* 0x00009200000c1ab9 */ /* 0x000fe20000000a00 */
[----:B------:R-:W-:Y:S01]  /*1510*/  @UP1 ULDC.64 UR22, c[0x0][0x250] ;  /* 0x0000940000161ab9 */ /* 0x000fe20000000a00 */
[----:B------:R-:W-:Y:S01]  /*1520*/  UIMAD.WIDE.U32 UR28, UR10, UR7, URZ ;  /* 0x000000070a1c72a5 */ /* 0x000fe2000f8e003f */
[----:B------:R-:W-:Y:S01]  /*1530*/  @P0 VIADD R0, R0, 0x1 ;  /* 0x0000000100000836 */ /* 0x000fe20000000000 */
[----:B------:R-:W-:Y:S01]  /*1540*/  @UP2 UIADD3 UR46, UR17, UR16, URZ ;  /* 0x00000010112e2290 */ /* 0x000fe2000fffe03f */
[----:B------:R-:W-:Y:S01]  /*1550*/  PLOP3.LUT P0, PT, PT, PT, UP3, 0x80, 0x0 ;  /* 0x000000000000781c */ /* 0x000fe20003f0f038 */
[----:B------:R-:W-:Y:S01]  /*1560*/  UIMAD UR7, UR10, UR18, UR11 ;  /* 0x000000120a0772a4 */ /* 0x000fe2000f8e020b */
[----:B------:R-:W-:Y:S01]  /*1570*/  IMAD.MOV.U32 R16, RZ, RZ, R0 ;  /* 0x000000ffff107224 */ /* 0x000fe200078e0000 */
[----:B------:R-:W-:-:S02]  /*1580*/  @UP1 UIMAD.WIDE.U32 UR16, UR32, UR12, URZ ;  /* 0x0000000c201012a5 */ /* 0x000fc4000f8e003f */
[----:B------:R-:W-:Y:S02]  /*1590*/  @UP1 UIMAD.WIDE.U32 UR10, UR30, UR22, URZ ;  /* 0x000000161e0a12a5 */ /* 0x000fe4000f8e003f */
[----:B------:R-:W-:Y:S01]  /*15a0*/  @!UP3 UIMAD UR19, UR47, UR60, UR55 ;  /* 0x0000003c2f13b2a4 */ /* 0x000fe2000f8e0237 */
[----:B------:R-:W-:Y:S01]  /*15b0*/  @!P2 IADD3 R16, -R16, RZ, RZ ;  /* 0x000000ff1010a210 */ /* 0x000fe20007ffe1ff */
[----:B------:R-:W-:Y:S01]  /*15c0*/  UIMAD UR48, UR55, UR61, URZ ;  /* 0x0000003d373072a4 */ /* 0x000fe2000f8e023f */
[----:B------:R-:W-:Y:S01]  /*15d0*/  @!P3 LOP3.LUT R16, RZ, R6, RZ, 0x33, !PT ;  /* 0x00000006ff10b212 */ /* 0x000fe200078e33ff */
[----:B------:R-:W-:Y:S02]  /*15e0*/  @UP1 UIMAD UR32, UR32, UR13, URZ ;  /* 0x0000000d202012a4 */ /* 0x000fe4000f8e023f */
[----:B------:R-:W-:Y:S02]  /*15f0*/  @UP1 UIMAD UR18, UR30, UR23, URZ ;  /* 0x000000171e1212a4 */ /* 0x000fe4000f8e023f */
[----:B------:R-:W-:-:S02]  /*1600*/  @!UP2 UIADD3 UR49, UR43, UR35, URZ ;  /* 0x000000232b31a290 */ /* 0x000fc4000fffe03f */
        /* <DEDUP_REMOVED lines=23> */
.L_x_1547:
        /* <DEDUP_REMOVED lines=13> */
.L_x_1548:
        /* <DEDUP_REMOVED lines=11> */
.L_x_1549:
[----:B------:R-:W-:-:S04]  /*1900*/  UIMAD UR5, UR47, UR60, UR55 ;  /* 0x0000003c2f0572a4 */ /* 0x000fc8000f8e0237 */
[----:B------:R-:W-:-:S12]  /*1910*/  UIMAD UR5, UR5, UR57, URZ ;  /* 0x00000039050572a4 */ /* 0x000fd8000f8e023f */
.L_x_1550:
[----:B------:R-:W1:Y:S01]  /*1920*/  S2R R27, SR_TID.X ;  /* 0x00000000001b7919 */ /* 0x000e620000002100 */
[----:B------:R-:W2:Y:S01]  /*1930*/  LDC.64 R4, c[0x0][0x420] ;  /* 0x00010800ff047b82 */ /* 0x000ea20000000a00 */
[----:B------:R-:W-:Y:S01]  /*1940*/  UIADD3 UR42, UR15, UR5, URZ ;  /* 0x000000050f2a7290 */ /* 0x000fe2000fffe03f */
[----:B------:R-:W-:Y:S01]  /*1950*/  SHF.R.S32.HI R241, RZ, 0x1f, R240 ;  /* 0x0000001ffff17819 */ /* 0x000fe200000114f0 */
[----:B------:R-:W-:Y:S01]  /*1960*/  UIMAD UR5, UR61, UR60, URZ ;  /* 0x0000003c3d0572a4 */ /* 0x000fe2000f8e023f */
[C---:B------:R-:W-:Y:S01]  /*1970*/  IADD3 R6, P0, R240.reuse, UR10, RZ ;  /* 0x0000000af0067c10 */ /* 0x040fe2000ff1e0ff */
[----:B------:R-:W-:Y:S01]  /*1980*/  USHF.R.S32.HI UR57, URZ, 0x1f, UR55 ;  /* 0x0000001f3f397899 */ /* 0x000fe20008011437 */
[----:B------:R-:W-:Y:S01]  /*1990*/  BSSY B1, `(.L_x_1546) ;  /* 0x0000a55000017945 */ /* 0x000fe20003800000 */
[----:B------:R-:W-:Y:S01]  /*19a0*/  ULDC.64 UR16, c[0x0][0x428] ;  /* 0x00010a0000107ab9 */ /* 0x000fe20000000a00 */
[----:B------:R-:W-:Y:S01]  /*19b0*/  IADD3.X R7, R241, UR49, RZ, P0, !PT ;  /* 0x00000031f1077c10 */ /* 0x000fe200087fe4ff */
[----:B------:R-:W-:Y:S01]  /*19c0*/  UIMAD UR7, UR57, UR16, URZ ;  /* 0x00000010390772a4 */ /* 0x000fe2000f8e023f */
[----:B------:R-:W-:Y:S01]  /*19d0*/  IMAD.U32 R11, RZ, RZ, UR16 ;  /* 0x00000010ff0b7e24 */ /* 0x000fe2000f8e00ff */
[----:B------:R-:W-:Y:S01]  /*19e0*/  UIADD3 UR18, UR15, UR31, URZ ;  /* 0x0000001f0f127290 */ /* 0x000fe2000fffe03f */
[----:B------:R-:W-:Y:S01]  /*19f0*/  VIADD R13, R240, 0x40 ;  /* 0x00000040f00d7836 */ /* 0x000fe20000000000 */
[----:B------:R-:W-:-:S02]  /*1a00*/  UIMAD UR39, UR55, UR17, UR7 ;  /* 0x00000011372772a4 */ /* 0x000fc4000f8e0207 */
[----:B------:R-:W-:Y:S01]  /*1a10*/  UIADD3 UR17, -UR6, UR14, UR33 ;  /* 0x0000000e06117290 */ /* 0x000fe2000fffe121 */
[----:B------:R-:W-:Y:S01]  /*1a20*/  ULDC UR43, c[0x0][0x398] ;  /* 0x0000e600002b7ab9 */ /* 0x000fe20000000800 */
[----:B------:R-:W-:Y:S01]  /*1a30*/  ULDC.64 UR30, c[0x0][0x258] ;  /* 0x00009600001e7ab9 */ /* 0x000fe20000000a00 */
[----:B------:R-:W-:Y:S01]  /*1a40*/  ULDC.64 UR44, c[0x0][0x2b0] ;  /* 0x0000ac00002c7ab9 */ /* 0x000fe20000000a00 */
[----:B------:R-:W-:Y:S01]  /*1a50*/  ULDC.64 UR60, c[0x0][0x478] ;  /* 0x00011e00003c7ab9 */ /* 0x000fe20000000a00 */
[----:B------:R-:W-:Y:S01]  /*1a60*/  ULDC.64 UR10, c[0x0][0x210] ;  /* 0x00008400000a7ab9 */ /* 0x000fe20000000a00 */
[----:B------:R-:W-:Y:S01]  /*1a70*/  UIADD3 UR7, UR41, -0x1, URZ ;  /* 0xffffffff29077890 */ /* 0x000fe2000fffe03f */
[----:B--2---:R-:W-:Y:S01]  /*1a80*/  IMAD.WIDE.U32 R6, R4, UR15, R6 ;  /* 0x0000000f04067c25 */ /* 0x004fe2000f8e0006 */
[----:B-1----:R-:W-:-:S04]  /*1a90*/  SHF.R.S32.HI R26, RZ, 0x1f, R27 ;  /* 0x0000001fff1a7819 */ /* 0x002fc8000001141b */
[----:B------:R-:W-:-:S04]  /*1aa0*/  LEA.HI R2, R26, R27, RZ, 0x5 ;  /* 0x0000001b1a027211 */ /* 0x000fc800078f28ff */
[----:B------:R-:W-:Y:S02]  /*1ab0*/  LOP3.LUT R0, R2, 0xffffffe0, RZ, 0xc0, !PT ;  /* 0xffffffe002007812 */ /* 0x000fe400078ec0ff */
[----:B------:R-:W-:-:S03]  /*1ac0*/  SHF.R.S32.HI R2, RZ, 0x5, R2 ;  /* 0x00000005ff027819 */ /* 0x000fc60000011402 */
[----:B------:R-:W-:-:S04]  /*1ad0*/  IMAD.IADD R0, R27, 0x1, -R0 ;  /* 0x000000011b007824 */ /* 0x000fc800078e0a00 */
[----:B------:R-:W-:Y:S01]  /*1ae0*/  IMAD R3, R2, UR5, R0 ;  /* 0x0000000502037c24 */ /* 0x000fe2000f8e0200 */
[----:B------:R-:W-:Y:S01]  /*1af0*/  USHF.L.U32 UR5, UR5, 0x6, URZ ;  /* 0x0000000605057899 */ /* 0x000fe2000800063f */
[----:B------:R-:W-:Y:S01]  /*1b00*/  LEA.HI R2, R26, R27, RZ, 0x3 ;  /* 0x0000001b1a027211 */ /* 0x000fe200078f18ff */
[----:B------:R-:W-:Y:S02]  /*1b10*/  IMAD R0, R4, UR21, RZ ;  /* 0x0000001504007c24 */ /* 0x000fe4000f8e02ff */
[----:B------:R-:W-:Y:S01]  /*1b20*/  UIADD3 UR16, UP2, UP0, UR28, UR5, UR48 ;  /* 0x000000051c107290 */ /* 0x000fe2000f85e030 */
[----:B------:R-:W-:Y:S01]  /*1b30*/  SHF.R.S32.HI R2, RZ, 0x3, R2 ;  /* 0x00000003ff027819 */ /* 0x000fe20000011402 */
[----:B------:R-:W-:Y:S01]  /*1b40*/  USHF.R.S32.HI UR5, URZ, 0x1f, UR5 ;  /* 0x0000001f3f057899 */ /* 0x000fe20008011405 */
[----:B------:R-:W-:Y:S01]  /*1b50*/  IMAD R0, R5, UR15, R0 ;  /* 0x0000000f05007c24 */ /* 0x000fe2000f8e0200 */
[----:B------:R-:W-:Y:S01]  /*1b60*/  ULDC.64 UR28, c[0x0][0x3e0] ;  /* 0x0000f800001c7ab9 */ /* 0x000fe20000000a00 */
[----:B------:R-:W-:Y:S01]  /*1b70*/  IADD3 R8, P0, R2, UR15, RZ ;  /* 0x0000000f02087c10 */ /* 0x000fe2000ff1e0ff */
        /* <DEDUP_REMOVED lines=15> */
[C---:B------:R-:W-:Y:S01]  /*1c70*/  IMAD R10, R8.reuse, UR27, R0 ;  /* 0x0000001b080a7c24 */ /* 0x040fe2000f8e0200 */
[C---:B------:R-:W-:Y:S01]  /*1c80*/  IADD3 R0, P0, R3.reuse, UR16, RZ ;  /* 0x0000001003007c10 */ /* 0x040fe2000ff1e0ff */
[----:B------:R-:W-:Y:S01]  /*1c90*/  IMAD.WIDE.U32 R8, R8, UR26, R240 ;  /* 0x0000001a08087c25 */ /* 0x000fe2000f8e00f0 */
[----:B------:R-:W-:Y:S02]  /*1ca0*/  UISETP.LT.AND UP0, UPT, URZ, UR21, UPT ;  /* 0x000000153f00728c */ /* 0x000fe4000bf01270 */
[----:B------:R-:W-:Y:S01]  /*1cb0*/  LEA.HI.X.SX32 R3, R3, UR15, 0x1, P0 ;  /* 0x0000000f03037c11 */ /* 0x000fe200080f0eff */
[----:B------:R-:W-:Y:S01]  /*1cc0*/  UIMAD.WIDE UR18, UR18, 0x4, UR44 ;  /* 0x00000004121278a5 */ /* 0x000fe2000f8e022c */
[----:B------:R-:W-:Y:S01]  /*1cd0*/  LEA R209, P0, R0, UR34, 0x2 ;  /* 0x0000002200d17c11 */ /* 0x000fe2000f8010ff */
[----:B------:R-:W-:Y:S01]  /*1ce0*/  USEL UR21, URZ, UR21, !UP0 ;  /* 0x000000153f157287 */ /* 0x000fe2000c000000 */
[----:B------:R-:W-:Y:S01]  /*1cf0*/  IADD3 R8, P2, R8, UR54, RZ ;  /* 0x0000003608087c10 */ /* 0x000fe2000ff5e0ff */
[----:B------:R-:W-:Y:S01]  /*1d00*/  UIMAD UR5, UR55, UR31, UR5 ;  /* 0x0000001f370572a4 */ /* 0x000fe2000f8e0205 */
[----:B------:R-:W-:Y:S01]  /*1d10*/  LEA.HI.X R208, R0, UR35, R3, 0x2, P0 ;  /* 0x0000002300d07c11 */ /* 0x000fe200080f1403 */
[----:B------:R-:W-:Y:S01]  /*1d20*/  UISETP.GT.AND UP0, UPT, UR41, UR21, UPT ;  /* 0x000000152900728c */ /* 0x000fe2000bf04270 */
[----:B------:R-:W-:Y:S01]  /*1d30*/  IADD3.X R9, R9, UR50, R10, P2, !PT ;  /* 0x0000003209097c10 */ /* 0x000fe200097fe40a */
[-C--:B------:R-:W-:Y:S01]  /*1d40*/  IMAD R0, R25, R4.reuse, RZ ;  /* 0x0000000419007224 */ /* 0x080fe200078e02ff */
[----:B------:R-:W-:Y:S01]  /*1d50*/  UMOV UR17, UR18 ;  /* 0x0000001200117c82 */ /* 0x000fe20008000000 */
[----:B------:R-:W-:Y:S01]  /*1d60*/  IMAD.U32 R3, RZ, RZ, UR30 ;  /* 0x0000001eff037e24 */ /* 0x000fe2000f8e00ff */
[----:B------:R-:W-:Y:S01]  /*1d70*/  UIMAD.WIDE UR30, UR42, 0x4, UR60 ;  /* 0x000000042a1e78a5 */ /* 0x000fe2000f8e023c */
[----:B------:R-:W-:Y:S01]  /*1d80*/  PLOP3.LUT P0, PT, PT, PT, UP0, 0x80, 0x0 ;  /* 0x000000000000781c */ /* 0x000fe20003f0f008 */
[C---:B------:R-:W-:Y:S01]  /*1d90*/  IMAD R0, R2.reuse, R5, R0 ;  /* 0x0000000502007224 */ /* 0x040fe200078e0200 */
[----:B------:R-:W-:Y:S01]  /*1da0*/  UMOV UR16, UR19 ;  /* 0x0000001300107c82 */ /* 0x000fe20008000000 */
[----:B------:R-:W-:-:S03]  /*1db0*/  IMAD.WIDE.U32 R6, R2, R4, R6 ;  /* 0x0000000402067225 */ /* 0x000fc600078e0006 */
        /* <DEDUP_REMOVED lines=29> */
.L_x_1552:
        /* <DEDUP_REMOVED lines=19> */
.L_x_1553:
        /* <DEDUP_REMOVED lines=38> */
.L_x_1555:
[----:B------:R-:W-:Y:S05]  /*2320*/  BSYNC B0 ;  /* 0x0000000000007941 */ /* 0x000fea0003800000 */
.L_x_1554:
        /* <DEDUP_REMOVED lines=18> */
.L_x_1557:
[----:B------:R-:W-:Y:S05]  /*2450*/  BSYNC B0 ;  /* 0x0000000000007941 */ /* 0x000fea0003800000 */
.L_x_1556:
        /* <DEDUP_REMOVED lines=18> */
.L_x_1559:
[----:B------:R-:W-:Y:S05]  /*2580*/  BSYNC B0 ;  /* 0x0000000000007941 */ /* 0x000fea0003800000 */
.L_x_1558:
        /* <DEDUP_REMOVED lines=18> */
.L_x_1561:
[----:B------:R-:W-:Y:S05]  /*26b0*/  BSYNC B0 ;  /* 0x0000000000007941 */ /* 0x000fea0003800000 */
.L_x_1560:
        /* <DEDUP_REMOVED lines=30> */
.L_x_1563:
[----:B------:R-:W-:Y:S05]  /*28a0*/  BSYNC B0 ;  /* 0x0000000000007941 */ /* 0x000fea0003800000 */
.L_x_1562:
        /* <DEDUP_REMOVED lines=18> */
.L_x_1565:
[----:B------:R-:W-:Y:S05]  /*29d0*/  BSYNC B0 ;  /* 0x0000000000007941 */ /* 0x000fea0003800000 */
.L_x_1564:
        /* <DEDUP_REMOVED lines=18> */
.L_x_1567:
[----:B------:R-:W-:Y:S05]  /*2b00*/  BSYNC B0 ;  /* 0x0000000000007941 */ /* 0x000fea0003800000 */
.L_x_1566:
        /* <DEDUP_REMOVED lines=18> */
.L_x_1551:
[----:B------:R-:W2:Y:S01]  /*2c30*/  LDL R11, [R1+0x14] ;  /* 0x00001400010b7983 */ /* 0x000ea20000100800 */
[----:B------:R-:W-:Y:S01]  /*2c40*/  PLOP3.LUT P0, PT, PT, PT, UP4, 0x80, 0x0 ;  /* 0x000000000000781c */ /* 0x000fe20003f0f048 */
[----:B------:R-:W-:Y:S01]  /*2c50*/  UIMAD UR5, UR7, -0x40, UR14 ;  /* 0xffffffc0070578a4 */ /* 0x000fe2000f8e020e */
[C---:B------:R-:W-:Y:S01]  /*2c60*/  VIADD R14, R2.reuse, 0x20 ;  /* 0x00000020020e7836 */ /* 0x040fe20000000000 */
[----:B------:R-:W-:Y:S01]  /*2c70*/  ULEA.HI UR15, UR7, UR7, URZ, 0x1 ;  /* 0x00000007070f7291 */ /* 0x000fe2000f8f083f */
[----:B------:R-:W-:Y:S09]  /*2c80*/  BSSY B0, `(.L_x_1569) ;  /* 0x0000019000007945 */ /* 0x000ff20003800000 */
[----:B------:R-:W-:Y:S01]  /*2c90*/  @P0 BAR.SYNC.DEFER_BLOCKING 0x0 ;  /* 0x0000000000000b1d */ /* 0x000fe20000010000 */
[----:B------:R-:W-:Y:S01]  /*2ca0*/  ISETP.GE.AND P4, PT, R2, UR5, PT ;  /* 0x0000000502007c0c */ /* 0x000fe2000bf86270 */
[----:B------:R-:W-:Y:S01]  /*2cb0*/  ULOP3.LUT UR15, UR15, 0xfffffffe, URZ, 0xc0, !UPT ;  /* 0xfffffffe0f0f7892 */ /* 0x000fe2000f8ec03f */
[----:B------:R-:W-:-:S03]  /*2cc0*/  ISETP.GE.AND P3, PT, R14, UR5, PT ;  /* 0x000000050e007c0c */ /* 0x000fc6000bf66270 */
[----:B------:R-:W-:-:S04]  /*2cd0*/  UIADD3 UR15, UR7, -UR15, URZ ;  /* 0x8000000f070f7290 */ /* 0x000fc8000fffe03f */
        /* <DEDUP_REMOVED lines=19> */
.L_x_1570:
[----:B------:R-:W-:Y:S05]  /*2e10*/  BSYNC B0 ;  /* 0x0000000000007941 */ /* 0x000fea0003800000 */
.L_x_1569:
        /* <DEDUP_REMOVED lines=27> */
.L_x_1572:
[----:B------:R-:W-:Y:S05]  /*2fd0*/  BSYNC B0 ;  /* 0x0000000000007941 */ /* 0x000fea0003800000 */
.L_x_1571:
        /* <DEDUP_REMOVED lines=12> */
.L_x_1574:
        /* <DEDUP_REMOVED lines=20> */
.L_x_1575:
[----:B------:R-:W-:Y:S05]  /*31e0*/  BSYNC B0 ;  /* 0x0000000000007941 */ /* 0x000fea0003800000 */
.L_x_1573:
        /* <DEDUP_REMOVED lines=13> */
.L_x_1577:
        /* <DEDUP_REMOVED lines=29> */
.L_x_1578:
[----:B------:R-:W-:Y:S05]  /*3490*/  BSYNC B0 ;  /* 0x0000000000007941 */ /* 0x000fea0003800000 */
.L_x_1576:
        /* <DEDUP_REMOVED lines=31> */
[----:B------:R-:W-:Y:S02]  /*3690*/  IADD3 R18, P0, R8, UR17, RZ ;  /* 0x0000001108127c10 */ /* 0x000fe4000ff1e0ff */
        /* <DEDUP_REMOVED lines=32> */
.L_x_1580:
[----:B------:R-:W-:Y:S05]  /*38a0*/  BSYNC B0 ;  /* 0x0000000000007941 */ /* 0x000fea0003800000 */
.L_x_1579:
        /* <DEDUP_REMOVED lines=33> */
.L_x_1582:
[----:B------:R-:W-:Y:S05]  /*3ac0*/  BSYNC B0 ;  /* 0x0000000000007941 */ /* 0x000fea0003800000 */
.L_x_1581:
        /* <DEDUP_REMOVED lines=34> */
.L_x_1584:
[----:B------:R-:W-:Y:S05]  /*3cf0*/  BSYNC B0 ;  /* 0x0000000000007941 */ /* 0x000fea0003800000 */
.L_x_1583:
        /* <DEDUP_REMOVED lines=33> */
.L_x_1586:
[----:B------:R-:W-:Y:S05]  /*3f10*/  BSYNC B0 ;  /* 0x0000000000007941 */ /* 0x000fea0003800000 */
.L_x_1585:
        /* <DEDUP_REMOVED lines=42> */
.L_x_1588:
[----:B------:R-:W-:Y:S05]  /*41c0*/  BSYNC B0 ;  /* 0x0000000000007941 */ /* 0x000fea0003800000 */
.L_x_1587:
        /* <DEDUP_REMOVED lines=32> */
.L_x_1590:
[----:B------:R-:W-:Y:S05]  /*43d0*/  BSYNC B0 ;  /* 0x0000000000007941 */ /* 0x000fea0003800000 */
.L_x_1589:
        /* <DEDUP_REMOVED lines=32> */
.L_x_1592:
[----:B------:R-:W-:Y:S05]  /*45e0*/  BSYNC B0 ;  /* 0x0000000000007941 */ /* 0x000fea0003800000 */
.L_x_1591:
        /* <DEDUP_REMOVED lines=32> */
.L_x_1594:
[----:B------:R-:W-:Y:S05]  /*47f0*/  BSYNC B0 ;  /* 0x0000000000007941 */ /* 0x000fea0003800000 */
.L_x_1593:
        /* <DEDUP_REMOVED lines=9> */
[----:B------:R-:W-:Y:S01]  /*4890*/  UIADD3 UR5, UR33, UR14, URZ ;  /* 0x0000000e21057290 */ /* 0x000fe2000fffe03f */
[----:B------:R-:W-:Y:S01]  /*48a0*/  IMAD.MOV.U32 R219, RZ, RZ, 0x20 ;  /* 0x00000020ffdb7424 */ /* 0x000fe200078e00ff */
[----:B------:R-:W-:Y:S01]  /*48b0*/  ULDC UR23, c[0x0][0x2d0] ;  /* 0x0000b40000177ab9 */ /* 0x000fe20000000800 */
[----:B------:R-:W-:Y:S01]  /*48c0*/  IMAD.MOV.U32 R218, RZ, RZ, 0x40 ;  /* 0x00000040ffda7424 */ /* 0x000fe200078e00ff */
        /* <DEDUP_REMOVED lines=13> */
[----:B------:R-:W-:Y:S01]  /*49a0*/  UIADD3 UR5, -UR6, 0x80, UR5 ;  /* 0x0000008006057890 */ /* 0x000fe2000fffe105 */
        /* <DEDUP_REMOVED lines=55> */
[----:B------:R-:W-:Y:S01]  /*4d20*/  CS2R R36, SRZ ;  /* 0x0000000000247805 */ /* 0x000fe2000001ff00 */
[----:B------:R-:W-:Y:S01]  /*4d30*/  ULDC UR10, c[0x0][0x394] ;  /* 0x0000e500000a7ab9 */ /* 0x000fe20000000800 */
[----:B------:R-:W-:Y:S01]  /*4d40*/  UIADD3 UR22, UR5, -UR43, URZ ;  /* 0x8000002b05167290 */ /* 0x000fe2000fffe03f */
[----:B------:R-:W-:Y:S01]  /*4d50*/  ULDC UR26, c[0x0][0x398] ;  /* 0x0000e600001a7ab9 */ /* 0x000fe20000000800 */
[----:B------:R-:W-:Y:S01]  /*4d60*/  ULDC UR25, c[0x0][0x2dc] ;  /* 0x0000b70000197ab9 */ /* 0x000fe20000000800 */
[----:B------:R-:W-:Y:S01]  /*4d70*/  UMOV UR15, UR10 ;  /* 0x0000000a000f7c82 */ /* 0x000fe20008000000 */
[----:B------:R-:W-:Y:S01]  /*4d80*/  ULDC UR5, c[0x0][0x39c] ;  /* 0x0000e70000057ab9 */ /* 0x000fe20000000800 */
[----:B------:R-:W-:Y:S01]  /*4d90*/  ULDC UR13, c[0x0][0x2ec] ;  /* 0x0000bb00000d7ab9 */ /* 0x000fe20000000800 */
[----:B--2---:R1:W-:Y:S04]  /*4da0*/  STL [R1+0x4], R0 ;  /* 0x0000040001007387 */ /* 0x0043e80000100800 */
[----:B---3--:R2:W-:Y:S01]  /*4db0*/  STL [R1], R2 ;  /* 0x0000000201007387 */ /* 0x0085e20000100800 */
        /* <DEDUP_REMOVED lines=29> */
.L_x_1599:
[----:B------:R-:W2:Y:S01]  /*4f90*/  LDL R201, [R1+0x24] ;  /* 0x0000240001c97983 */ /* 0x000ea20000100800 */
[C---:B-1----:R-:W-:Y:S01]  /*4fa0*/  IADD3 R0, R213.reuse, R219, RZ ;  /* 0x000000dbd5007210 */ /* 0x042fe20007ffe0ff */
[----:B------:R-:W-:Y:S01]  /*4fb0*/  USHF.L.U32 UR10, UR7, 0x6, URZ ;  /* 0x00000006070a7899 */ /* 0x000fe2000800063f */
[-C--:B------:R-:W-:Y:S01]  /*4fc0*/  IADD3 R3, R213, R218.reuse, RZ ;  /* 0x000000dad5037210 */ /* 0x080fe20007ffe0ff */
[----:B------:R-:W3:Y:S01]  /*4fd0*/  LDL R200, [R1+0x20] ;  /* 0x0000200001c87983 */ /* 0x000ee20000100800 */
[----:B------:R-:W-:Y:S01]  /*4fe0*/  IADD3 R2, R0, R218, RZ ;  /* 0x000000da00027210 */ /* 0x000fe20007ffe0ff */
[----:B------:R-:W-:Y:S01]  /*4ff0*/  UISETP.GE.AND UP0, UPT, UR10, UR22, UPT ;  /* 0x000000160a00728c */ /* 0x000fe2000bf06270 */
[----:B------:R-:W-:Y:S01]  /*5000*/  MOV R248, R209 ;  /* 0x000000d100f87202 */ /* 0x000fe20000000f00 */
[----:B------:R-:W0:Y:S01]  /*5010*/  LDGDEPBAR ;  /* 0x00000000000079af */ /* 0x000e220000000000 */
[----:B------:R-:W-:Y:S01]  /*5020*/  UMOV UR12, UR58 ;  /* 0x0000003a000c7c82 */ /* 0x000fe20008000000 */
[----:B------:R-:W-:Y:S01]  /*5030*/  MOV R249, R208 ;  /* 0x000000d000f97202 */ /* 0x000fe20000000f00 */
[----:B------:R-:W-:Y:S04]  /*5040*/  DEPBAR.LE SB0, 0x0 ;  /* 0x000080000000791a */ /* 0x000fe80000000000 */
[----:B------:R-:W-:Y:S06]  /*5050*/  BAR.SYNC.DEFER_BLOCKING 0x0 ;  /* 0x0000000000007b1d */ /* 0x000fec0000010000 */
[----:B------:R-:W-:Y:S08]  /*5060*/  LDSM.16.M88.4 R32, [R213] ;  /* 0x00000000d520783b */ /* 0x000ff00000000200 */
[----:B------:R-:W1:Y:S08]  /*5070*/  LDSM.16.M88.4 R16, [R215+UR4+0xc000] ;  /* 0x00c00004d710783b */ /* 0x000e700008000200 */
[----:B------:R-:W4:Y:S08]  /*5080*/  LDSM.16.M88.4 R28, [R213+0x1000] ;  /* 0x00100000d51c783b */ /* 0x000f300000000200 */
[----:B------:R-:W4:Y:S08]  /*5090*/  LDSM.16.M88.4 R164, [R215+UR4+0xc800] ;  /* 0x00c80004d7a4783b */ /* 0x000f300008000200 */
[----:B------:R-:W-:Y:S08]  /*50a0*/  LDSM.16.M88.4 R168, [R0] ;  /* 0x0000000000a8783b */ /* 0x000ff00000000200 */
[----:B------:R-:W4:Y:S01]  /*50b0*/  LDSM.16.M88.4 R172, [R214] ;  /* 0x00000000d6ac783b */ /* 0x000f220000000200 */
[-C--:B-1----:R-:W-:Y:S07]  /*50c0*/  HMMA.16816.F32.BF16 R4, R32, R16.reuse, RZ ;  /* 0x000000102004723c */ /* 0x082fee00000418ff */
[----:B------:R-:W1:Y:S01]  /*50d0*/  LDSM.16.M88.4 R176, [R0+0x1000] ;  /* 0x0010000000b0783b */ /* 0x000e620000000200 */
[C---:B----4-:R-:W-:Y:S07]  /*50e0*/  HMMA.16816.F32.BF16 R8, R28.reuse, R16, RZ ;  /* 0x000000101c08723c */ /* 0x050fee00000418ff */
[----:B------:R-:W4:Y:S01]  /*50f0*/  LDSM.16.M88.4 R180, [R214+0x800] ;  /* 0x00080000d6b4783b */ /* 0x000f220000000200 */
[-C--:B------:R-:W-:Y:S07]  /*5100*/  HMMA.16816.F32.BF16 R12, R28, R18.reuse, RZ ;  /* 0x000000121c0c723c */ /* 0x080fee00000418ff */
[----:B------:R-:W-:Y:S01]  /*5110*/  LDSM.16.M88.4 R184, [R3] ;  /* 0x0000000003b8783b */ /* 0x000fe20000000200 */
[C---:B------:R-:W-:Y:S07]  /*5120*/  HMMA.16816.F32.BF16 R16, R32.reuse, R18, RZ ;  /* 0x000000122010723c */ /* 0x040fee00000418ff */
[----:B------:R-:W4:Y:S01]  /*5130*/  LDSM.16.M88.4 R188, [R217] ;  /* 0x00000000d9bc783b */ /* 0x000f220000000200 */
[-C--:B------:R-:W-:Y:S06]  /*5140*/  HMMA.16816.F32.BF16 R20, R32, R164.reuse, RZ ;  /* 0x000000a42014723c */ /* 0x080fec00000418ff */
[C---:B------:R-:W-:Y:S01]  /*5150*/  HMMA.16816.F32.BF16 R24, R28.reuse, R164, RZ ;  /* 0x000000a41c18723c */ /* 0x040fe200000418ff */
[----:B------:R-:W4:Y:S05]  /*5160*/  LDSM.16.M88.4 R192, [R3+0x1000] ;  /* 0x0010000003c0783b */ /* 0x000f2a0000000200 */
[-C--:B------:R-:W-:Y:S03]  /*5170*/  HMMA.16816.F32.BF16 R28, R28, R166.reuse, RZ ;  /* 0x000000a61c1c723c */ /* 0x080fe600000418ff */
[----:B------:R-:W4:Y:S03]  /*5180*/  LDSM.16.M88.4 R196, [R217+0x800] ;  /* 0x00080000d9c4783b */ /* 0x000f260000000200 */
[----:B------:R-:W-:Y:S05]  /*5190*/  HMMA.16816.F32.BF16 R32, R32, R166, RZ ;  /* 0x000000a62020723c */ /* 0x000fea00000418ff */
[----:B------:R-:W-:Y:S01]  /*51a0*/  LDSM.16.M88.4 R164, [R2] ;  /* 0x0000000002a4783b */ /* 0x000fe20000000200 */
[-C--:B------:R-:W-:Y:S06]  /*51b0*/  HMMA.16816.F32.BF16 R4, R168, R172.reuse, R4 ;  /* 0x000000aca804723c */ /* 0x080fec0000041804 */
[C---:B-1----:R-:W-:Y:S06]  /*51c0*/  HMMA.16816.F32.BF16 R8, R176.reuse, R172, R8 ;  /* 0x000000acb008723c */ /* 0x042fec0000041808 */
[-C--:B------:R-:W-:Y:S06]  /*51d0*/  HMMA.16816.F32.BF16 R12, R176, R174.reuse, R12 ;  /* 0x000000aeb00c723c */ /* 0x080fec000004180c */
[C---:B------:R-:W-:Y:S01]  /*51e0*/  HMMA.16816.F32.BF16 R16, R168.reuse, R174, R16 ;  /* 0x000000aea810723c */ /* 0x040fe20000041810 */
[----:B------:R-:W1:Y:S05]  /*51f0*/  LDSM.16.M88.4 R172, [R216] ;  /* 0x00000000d8ac783b */ /* 0x000e6a0000000200 */
[-C--:B----4-:R-:W-:Y:S06]  /*5200*/  HMMA.16816.F32.BF16 R20, R168, R180.reuse, R20 ;  /* 0x000000b4a814723c */ /* 0x090fec0000041814 */
[C---:B------:R-:W-:Y:S06]  /*5210*/  HMMA.16816.F32.BF16 R24, R176.reuse, R180, R24 ;  /* 0x000000b4b018723c */ /* 0x040fec0000041818 */
[-C--:B------:R-:W-:Y:S01]  /*5220*/  HMMA.16816.F32.BF16 R28, R176, R182.reuse, R28 ;  /* 0x000000b6b01c723c */ /* 0x080fe2000004181c */
[----:B------:R-:W-:Y:S05]  /*5230*/  LDSM.16.M88.4 R176, [R216+0x800] ;  /* 0x00080000d8b0783b */ /* 0x000fea0000000200 */
[----:B------:R-:W-:Y:S03]  /*5240*/  HMMA.16816.F32.BF16 R32, R168, R182, R32 ;  /* 0x000000b6a820723c */ /* 0x000fe60000041820 */
[----:B------:R-:W4:Y:S03]  /*5250*/  LDSM.16.M88.4 R168, [R2+0x1000] ;  /* 0x0010000002a8783b */ /* 0x000f260000000200 */
[-C--:B------:R-:W-:Y:S05]  /*5260*/  HMMA.16816.F32.BF16 R4, R184, R188.reuse, R4 ;  /* 0x000000bcb804723c */ /* 0x080fea0000041804 */
[----:B------:R-:W-:Y:S01]  /*5270*/  LDSM.16.M88.4 R180, [R213+0x2000] ;  /* 0x00200000d5b4783b */ /* 0x000fe20000000200 */
[C---:B------:R-:W-:Y:S06]  /*5280*/  HMMA.16816.F32.BF16 R8, R192.reuse, R188, R8 ;  /* 0x000000bcc008723c */ /* 0x040fec0000041808 */
[-C--:B------:R-:W-:Y:S06]  /*5290*/  HMMA.16816.F32.BF16 R12, R192, R190.reuse, R12 ;  /* 0x000000bec00c723c */ /* 0x080fec000004180c */
[C---:B------:R-:W-:Y:S01]  /*52a0*/  HMMA.16816.F32.BF16 R16, R184.reuse, R190, R16 ;  /* 0x000000beb810723c */ /* 0x040fe20000041810 */
[----:B------:R-:W2:Y:S05]  /*52b0*/  LDSM.16.M88.4 R188, [R215+UR4+0x10000] ;  /* 0x01000004d7bc783b */ /* 0x000eaa0008000200 */
[-C--:B------:R-:W-:Y:S06]  /*52c0*/  HMMA.16816.F32.BF16 R20, R184, R196.reuse, R20 ;  /* 0x000000c4b814723c */ /* 0x080fec0000041814 */
[C---:B------:R-:W-:Y:S06]  /*52d0*/  HMMA.16816.F32.BF16 R24, R192.reuse, R196, R24 ;  /* 0x000000c4c018723c */ /* 0x040fec0000041818 */
[-C--:B------:R-:W-:Y:S01]  /*52e0*/  HMMA.16816.F32.BF16 R28, R192, R198.reuse, R28 ;  /* 0x000000c6c01c723c */ /* 0x080fe2000004181c */
[----:B------:R-:W-:Y:S05]  /*52f0*/  LDSM.16.M88.4 R192, [R215+UR4+0x10800] ;  /* 0x01080004d7c0783b */ /* 0x000fea0008000200 */
[----:B------:R-:W-:Y:S03]  /*5300*/  HMMA.16816.F32.BF16 R32, R184, R198, R32 ;  /* 0x000000c6b820723c */ /* 0x000fe60000041820 */
[----:B------:R-:W3:Y:S03]  /*5310*/  LDSM.16.M88.4 R184, [R213+0x3000] ;  /* 0x00300000d5b8783b */ /* 0x000ee60000000200 */
[-C--:B-1----:R-:W-:Y:S06]  /*5320*/  HMMA.16816.F32.BF16 R4, R164, R172.reuse, R4 ;  /* 0x000000aca404723c */ /* 0x082fec0000041804 */
        /* <DEDUP_REMOVED lines=9> */
[----:B------:R-:W-:Y:S02]  /*53c0*/  LDSM.16.M88.4 R164, [R0+0x3000] ;  /* 0x0030000000a4783b */ /* 0x000fe40000000200 */
[----:B--2---:R-:W-:Y:S01]  /*53d0*/  IADD3 R196, P0, R201, UR19, RZ ;  /* 0x00000013c9c47c10 */ /* 0x004fe2000ff1e0ff */
[-C--:B------:R-:W-:Y:S05]  /*53e0*/  HMMA.16816.F32.BF16 R4, R180, R188.reuse, R4 ;  /* 0x000000bcb404723c */ /* 0x080fea0000041804 */
[----:B---3--:R-:W-:Y:S01]  /*53f0*/  IADD3.X R197, R200, UR18, RZ, P0, !PT ;  /* 0x00000012c8c57c10 */ /* 0x008fe200087fe4ff */
[C---:B------:R-:W-:Y:S01]  /*5400*/  HMMA.16816.F32.BF16 R8, R184.reuse, R188, R8 ;  /* 0x000000bcb808723c */ /* 0x040fe20000041808 */
[----:B------:R-:W-:Y:S01]  /*5410*/  LDSM.16.M88.4 R200, [R214+0x4000] ;  /* 0x00400000d6c8783b */ /* 0x000fe20000000200 */
[----:B------:R-:W-:Y:S04]  /*5420*/  PLOP3.LUT P0, PT, PT, PT, UP0, 0x80, 0x0 ;  /* 0x000000000000781c */ /* 0x000fe80003f0f008 */
[-C--:B------:R-:W-:Y:S03]  /*5430*/  HMMA.16816.F32.BF16 R12, R184, R190.reuse, R12 ;  /* 0x000000beb80c723c */ /* 0x080fe6000004180c */
[----:B-----5:R-:W5:Y:S03]  /*5440*/  LDG.E R206, desc[UR8][R196.64] ;  /* 0x00000008c4ce7981 */ /* 0x020f66000c1e1900 */
[C---:B------:R-:W-:Y:S01]  /*5450*/  HMMA.16816.F32.BF16 R16, R180.reuse, R190, R16 ;  /* 0x000000beb410723c */ /* 0x040fe20000041810 */
[----:B------:R-:W5:Y:S04]  /*5460*/  LDG.E R207, desc[UR8][R196.64+0x20] ;  /* 0x00002008c4cf7981 */ /* 0x000f68000c1e1900 */
[----:B------:R-:W5:Y:S01]  /*5470*/  LDG.E R205, desc[UR8][R196.64+0x80] ;  /* 0x00008008c4cd7981 */ /* 0x000f62000c1e1900 */
[-C--:B------:R-:W-:Y:S03]  /*5480*/  HMMA.16816.F32.BF16 R20, R180, R192.reuse, R20 ;  /* 0x000000c0b414723c */ /* 0x080fe60000041814 */
[----:B------:R1:W5:Y:S03]  /*5490*/  LDG.E R204, desc[UR8][R196.64+0xa0] ;  /* 0x0000a008c4cc7981 */ /* 0x000366000c1e1900 */
[C---:B------:R-:W-:Y:S01]  /*54a0*/  HMMA.16816.F32.BF16 R24, R184.reuse, R192, R24 ;  /* 0x000000c0b818723c */ /* 0x040fe20000041818 */
[----:B------:R-:W-:Y:S05]  /*54b0*/  LDSM.16.M88.4 R176, [R217+0x4000] ;  /* 0x00400000d9b0783b */ /* 0x000fea0000000200 */
[-C--:B------:R-:W-:Y:S03]  /*54c0*/  HMMA.16816.F32.BF16 R28, R184, R194.reuse, R28 ;  /* 0x000000c2b81c723c */ /* 0x080fe6000004181c */
[----:B------:R-:W-:Y:S03]  /*54d0*/  LDSM.16.M88.4 R184, [R217+0x4800] ;  /* 0x00480000d9b8783b */ /* 0x000fe60000000200 */
[----:B------:R-:W-:Y:S05]  /*54e0*/  HMMA.16816.F32.BF16 R32, R180, R194, R32 ;  /* 0x000000c2b420723c */ /* 0x000fea0000041820 */
[----:B------:R-:W-:Y:S08]  /*54f0*/  LDSM.16.M88.4 R180, [R3+0x3000] ;  /* 0x0030000003b4783b */ /* 0x000ff00000000200 */
[----:B-1----:R-:W1:Y:S08]  /*5500*/  LDSM.16.M88.4 R196, [R0+0x2000] ;  /* 0x0020000000c4783b */ /* 0x002e700000000200 */
[----:B------:R-:W-:Y:S08]  /*5510*/  LDSM.16.M88.4 R188, [R2+0x2000] ;  /* 0x0020000002bc783b */ /* 0x000ff00000000200 */
[----:B------:R-:W2:Y:S01]  /*5520*/  LDSM.16.M88.4 R192, [R216+0x4000] ;  /* 0x00400000d8c0783b */ /* 0x000ea20000000200 */
[-C--:B-1----:R-:W-:Y:S06]  /*5530*/  HMMA.16816.F32.BF16 R4, R196, R200.reuse, R4 ;  /* 0x000000c8c404723c */ /* 0x082fec0000041804 */
[C---:B------:R-:W-:Y:S06]  /*5540*/  HMMA.16816.F32.BF16 R8, R164.reuse, R200, R8 ;  /* 0x000000c8a408723c */ /* 0x040fec0000041808 */
[-C--:B------:R-:W-:Y:S06]  /*5550*/  HMMA.16816.F32.BF16 R12, R164, R202.reuse, R12 ;  /* 0x000000caa40c723c */ /* 0x080fec000004180c */
[C---:B------:R-:W-:Y:S06]  /*5560*/  HMMA.16816.F32.BF16 R16, R196.reuse, R202, R16 ;  /* 0x000000cac410723c */ /* 0x040fec0000041810 */
[-C--:B------:R-:W-:Y:S06]  /*5570*/  HMMA.16816.F32.BF16 R20, R196, R168.reuse, R20 ;  /* 0x000000a8c414723c */ /* 0x080fec0000041814 */
[C---:B------:R-:W-:Y:S06]  /*5580*/  HMMA.16816.F32.BF16 R24, R164.reuse, R168, R24 ;  /* 0x000000a8a418723c */ /* 0x040fec0000041818 */
[-C--:B------:R-:W-:Y:S01]  /*5590*/  HMMA.16816.F32.BF16 R28, R164, R170.reuse, R28 ;  /* 0x000000aaa41c723c */ /* 0x080fe2000004181c */
[----:B------:R-:W1:Y:S05]  /*55a0*/  LDSM.16.M88.4 R164, [R2+0x3000] ;  /* 0x0030000002a4783b */ /* 0x000e6a0000000200 */
[----:B------:R-:W-:Y:S06]  /*55b0*/  HMMA.16816.F32.BF16 R32, R196, R170, R32 ;  /* 0x000000aac420723c */ /* 0x000fec0000041820 */
        /* <DEDUP_REMOVED lines=9> */
[C---:B-1----:R-:W-:Y:S06]  /*5650*/  HMMA.16816.F32.BF16 R8, R164.reuse, R192, R8 ;  /* 0x000000c0a408723c */ /* 0x042fec0000041808 */
        /* <DEDUP_REMOVED lines=11> */
[----:B------:R-:W2:Y:S01]  /*5710*/  MUFU.TANH R192, R5 ;  /* 0x0000000500c07308 */ /* 0x000ea20000002400 */
[----:B------:R-:W-:Y:S01]  /*5720*/  FMUL.FTZ R12, R12, UR5 ;  /* 0x000000050c0c7c20 */ /* 0x000fe20008410000 */
[----:B------:R-:W-:Y:S01]  /*5730*/  FMUL.FTZ R13, R13, UR5 ;  /* 0x000000050d0d7c20 */ /* 0x000fe20008410000 */
[----:B------:R-:W-:Y:S01]  /*5740*/  FMUL.FTZ R14, R14, UR5 ;  /* 0x000000050e0e7c20 */ /* 0x000fe20008410000 */
[----:B------:R-:W-:Y:S01]  /*5750*/  FMUL.FTZ R15, R15, UR5 ;  /* 0x000000050f0f7c20 */ /* 0x000fe20008410000 */
[----:B------:R-:W-:Y:S01]  /*5760*/  FMUL.FTZ R16, R16, UR5 ;  /* 0x0000000510107c20 */ /* 0x000fe20008410000 */
[----:B------:R-:W-:Y:S04]  /*5770*/  FMUL.FTZ R17, R17, UR5 ;  /* 0x0000000511117c20 */ /* 0x000fe80008410000 */
[----:B------:R3:W4:Y:S01]  /*5780*/  MUFU.TANH R186, R6 ;  /* 0x0000000600ba7308 */ /* 0x0007220000002400 */
[----:B------:R-:W-:Y:S01]  /*5790*/  FMUL.FTZ R18, R18, UR5 ;  /* 0x0000000512127c20 */ /* 0x000fe20008410000 */
[----:B------:R-:W-:Y:S08]  /*57a0*/  FMUL.FTZ R19, R19, UR5 ;  /* 0x0000000513137c20 */ /* 0x000ff00008410000 */
[----:B------:R1:W1:Y:S10]  /*57b0*/  MUFU.TANH R185, R0 ;  /* 0x0000000000b97308 */ /* 0x0002740000002400 */
[----:B------:R1:W1:Y:S01]  /*57c0*/  MUFU.TANH R198, R8 ;  /* 0x0000000800c67308 */ /* 0x0002620000002400 */
[----:B---3--:R-:W3:Y:S09]  /*57d0*/  LDSM.16.M88.4 R4, [R216+0x4800] ;  /* 0x00480000d804783b */ /* 0x008ef20000000200 */
[----:B------:R1:W1:Y:S10]  /*57e0*/  MUFU.TANH R197, R9 ;  /* 0x0000000900c57308 */ /* 0x0002740000002400 */
[----:B------:R1:W1:Y:S10]  /*57f0*/  MUFU.TANH R196, R10 ;  /* 0x0000000a00c47308 */ /* 0x0002740000002400 */
[----:B------:R1:W1:Y:S10]  /*5800*/  MUFU.TANH R187, R11 ;  /* 0x0000000b00bb7308 */ /* 0x0002740000002400 */
[----:B------:R1:W1:Y:S10]  /*5810*/  MUFU.TANH R200, R12 ;  /* 0x0000000c00c87308 */ /* 0x0002740000002400 */
[----:B------:R1:W1:Y:S01]  /*5820*/  MUFU.TANH R199, R13 ;  /* 0x0000000d00c77308 */ /* 0x0002620000002400 */
[-C--:B---3--:R-:W-:Y:S06]  /*5830*/  HMMA.16816.F32.BF16 R20, R188, R4.reuse, R20 ;  /* 0x00000004bc14723c */ /* 0x088fec0000041814 */
[C---:B------:R-:W-:Y:S03]  /*5840*/  HMMA.16816.F32.BF16 R24, R164.reuse, R4, R24 ;  /* 0x00000004a418723c */ /* 0x040fe60000041818 */
[----:B------:R3:W1:Y:S03]  /*5850*/  MUFU.TANH R195, R14 ;  /* 0x0000000e00c37308 */ /* 0x0006660000002400 */
[-C--:B------:R-:W-:Y:S07]  /*5860*/  HMMA.16816.F32.BF16 R28, R164, R6.reuse, R28 ;  /* 0x00000006a41c723c */ /* 0x080fee000004181c */
[----:B------:R3:W1:Y:S01]  /*5870*/  MUFU.TANH R194, R15 ;  /* 0x0000000f00c27308 */ /* 0x0006620000002400 */
[----:B------:R-:W-:Y:S09]  /*5880*/  HMMA.16816.F32.BF16 R32, R188, R6, R32 ;  /* 0x00000006bc20723c */ /* 0x000ff20000041820 */
[----:B------:R3:W1:Y:S02]  /*5890*/  MUFU.TANH R223, R16 ;  /* 0x0000001000df7308 */ /* 0x0006640000002400 */
[----:B------:R-:W-:Y:S01]  /*58a0*/  FMUL.FTZ R20, R20, UR5 ;  /* 0x0000000514147c20 */ /* 0x000fe20008410000 */
[----:B------:R-:W-:Y:S01]  /*58b0*/  FMUL.FTZ R21, R21, UR5 ;  /* 0x0000000515157c20 */ /* 0x000fe20008410000 */
[----:B------:R-:W-:Y:S01]  /*58c0*/  FMUL.FTZ R22, R22, UR5 ;  /* 0x0000000516167c20 */ /* 0x000fe20008410000 */
[----:B------:R-:W-:Y:S01]  /*58d0*/  FMUL.FTZ R23, R23, UR5 ;  /* 0x0000000517177c20 */ /* 0x000fe20008410000 */
[----:B------:R-:W-:Y:S04]  /*58e0*/  FMUL.FTZ R24, R24, UR5 ;  /* 0x0000000518187c20 */ /* 0x000fe80008410000 */
[----:B------:R3:W1:Y:S01]  /*58f0*/  MUFU.TANH R203, R17 ;  /* 0x0000001100cb7308 */ /* 0x0006620000002400 */
[----:B------:R-:W-:Y:S01]  /*5900*/  FMUL.FTZ R25, R25, UR5 ;  /* 0x0000000519197c20 */ /* 0x000fe20008410000 */
        /* <DEDUP_REMOVED lines=10> */
[----:B------:R-:W-:Y:S05]  /*59b0*/  FMUL.FTZ R35, R35, UR5 ;  /* 0x0000000523237c20 */ /* 0x000fea0008410000 */
[----:B------:R3:W1:Y:S10]  /*59c0*/  MUFU.TANH R201, R19 ;  /* 0x0000001300c97308 */ /* 0x0006740000002400 */
        /* <DEDUP_REMOVED lines=16> */
[----:B--2-4-:R-:W-:Y:S05]  /*5ad0*/  @!P0 BRA `(.L_x_1595) ;  /* 0x0000000000b08947 */ /* 0x014fea0003800000 */
[----:B-1----:R-:W-:Y:S01]  /*5ae0*/  MOV R10, R189 ;  /* 0x000000bd000a7202 */ /* 0x002fe20000000f00 */
[----:B------:R-:W-:Y:S01]  /*5af0*/  USHF.L.U32 UR11, UR20, 0x7, URZ ;  /* 0x00000007140b7899 */ /* 0x000fe2000800063f */
[----:B---3--:R-:W-:Y:S01]  /*5b00*/  MOV R17, R191 ;  /* 0x000000bf00117202 */ /* 0x008fe20000000f00 */
[----:B------:R-:W-:Y:S01]  /*5b10*/  IMAD.MOV.U32 R9, RZ, RZ, R190 ;  /* 0x000000ffff097224 */ /* 0x000fe200078e00be */
[----:B------:R-:W-:Y:S01]  /*5b20*/  MOV R27, R232 ;  /* 0x000000e8001b7202 */ /* 0x000fe20000000f00 */
        /* <DEDUP_REMOVED lines=21> */
[----:B------:R-:W-:Y:S01]  /*5c80*/  UIADD3 UR12, UR11, 0x80, URZ ;  /* 0x000000800b0c7890 */ /* 0x000fe2000fffe03f */
[----:B------:R-:W-:Y:S01]  /*5c90*/  MOV R23, R197 ;  /* 0x000000c500177202 */ /* 0x000fe20000000f00 */
[----:B------:R-:W-:Y:S01]  /*5ca0*/  IMAD.MOV.U32 R12, RZ, RZ, R196 ;  /* 0x000000ffff0c7224 */ /* 0x000fe200078e00c4 */
[----:B------:R-:W-:Y:S01]  /*5cb0*/  UIADD3 UR11, UR11, UR14, URZ ;  /* 0x0000000e0b0b7290 */ /* 0x000fe2000fffe03f */
[----:B------:R-:W-:Y:S01]  /*5cc0*/  MOV R29, R185 ;  /* 0x000000b9001d7202 */ /* 0x000fe20000000f00 */
[----:B------:R-:W-:Y:S01]  /*5cd0*/  IMAD.MOV.U32 R20, RZ, RZ, R198 ;  /* 0x000000ffff147224 */ /* 0x000fe200078e00c6 */
[----:B------:R-:W-:Y:S01]  /*5ce0*/  MOV R33, R192 ;  /* 0x000000c000217202 */ /* 0x000fe20000000f00 */
[----:B------:R-:W-:Y:S01]  /*5cf0*/  UIADD3 UR11, UR15, UR11, -UR6 ;  /* 0x0000000b0f0b7290 */ /* 0x000fe2000fffe806 */
[----:B------:R-:W-:Y:S01]  /*5d00*/  IMAD.U32 R0, RZ, RZ, UR12 ;  /* 0x0000000cff007e24 */ /* 0x000fe2000f8e00ff */
[----:B------:R-:W-:Y:S01]  /*5d10*/  UIADD3 UR12, UR10, 0x40, URZ ;  /* 0x000000400a0c7890 */ /* 0x000fe2000fffe03f */
[----:B------:R-:W-:Y:S02]  /*5d20*/  IMAD.MOV.U32 R28, RZ, RZ, R186 ;  /* 0x000000ffff1c7224 */ /* 0x000fe400078e00ba */
[----:B------:R-:W-:Y:S01]  /*5d30*/  IMAD.MOV.U32 R32, RZ, RZ, R193 ;  /* 0x000000ffff207224 */ /* 0x000fe200078e00c1 */
[----:B------:R-:W-:Y:S01]  /*5d40*/  ISETP.LT.AND P0, PT, R0, UR6, PT ;  /* 0x0000000600007c0c */ /* 0x000fe2000bf01270 */
[----:B------:R-:W-:Y:S03]  /*5d50*/  UISETP.GE.AND UP0, UPT, UR12, UR11, UPT ;  /* 0x0000000b0c00728c */ /* 0x000fe6000bf06270 */
[----:B------:R-:W-:Y:S03]  /*5d60*/  UMOV UR12, UR15 ;  /* 0x0000000f000c7c82 */ /* 0x000fe60008000000 */
[----:B------:R-:W-:Y:S11]  /*5d70*/  PLOP3.LUT P1, PT, PT, PT, UP0, 0x80, 0x0 ;  /* 0x000000000000781c */ /* 0x000ff60003f2f008 */
[----:B------:R-:W-:Y:S02]  /*5d80*/  @!UPT UIADD3 URZ, URZ, URZ, URZ ;  /* 0x0000003f3f3ff290 */ /* 0x000fe4000fffe03f */
[----:B------:R-:W-:Y:S05]  /*5d90*/  @!P1 BRA P0, `(.L_x_1596) ;  /* 0x0000000800089947 */ /* 0x000fea0000000000 */
.L_x_1595:
[----:B------:R-:W2:Y:S01]  /*5da0*/  LDL R3, [R1+0x10] ;  /* 0x0000100001037983 */ /* 0x000ea20000100800 */
[----:B------:R-:W-:Y:S01]  /*5db0*/  UIADD3 UR15, UR6, 0x1, -UR14 ;  /* 0x00000001060f7890 */ /* 0x000fe2000fffe80e */
[----:B-1----:R-:W-:Y:S01]  /*5dc0*/  IMAD.U32 R0, RZ, RZ, UR20 ;  /* 0x00000014ff007e24 */ /* 0x002fe2000f8e00ff */
[----:B------:R-:W-:Y:S01]  /*5dd0*/  UIADD3 UR11, -UR12, UR6, -UR14 ;  /* 0x000000060c0b7290 */ /* 0x000fe2000fffe90e */
[----:B------:R-:W4:Y:S02]  /*5de0*/  LDL R2, [R1+0x30] ;  /* 0x0000300001027983 */ /* 0x000f240000100800 */
[----:B----4-:R-:W-:Y:S02]  /*5df0*/  IMAD R0, R0, 0x80, R2 ;  /* 0x0000008000007824 */ /* 0x010fe400078e0202 */
[----:B--2---:R-:W-:Y:S01]  /*5e00*/  VIADD R4, R3, UR10 ;  /* 0x0000000a03047c36 */ /* 0x004fe20008000000 */
[----:B------:R-:W-:Y:S01]  /*5e10*/  UIADD3 UR10, UR15, UR26, URZ ;  /* 0x0000001a0f0a7290 */ /* 0x000fe2000fffe03f */
[C---:B------:R-:W-:Y:S02]  /*5e20*/  VIADD R12, R0.reuse, 0x1 ;  /* 0x00000001000c7836 */ /* 0x040fe40000000000 */
[----:B------:R-:W-:Y:S01]  /*5e30*/  VIADD R11, R0, 0x8 ;  /* 0x00000008000b7836 */ /* 0x000fe20000000000 */
[----:B------:R-:W-:Y:S01]  /*5e40*/  VIADDMNMX R3, R4, UR11, RZ, !PT ;  /* 0x0000000b04037c46 */ /* 0x000fe2000f8001ff */
[C---:B------:R-:W-:Y:S01]  /*5e50*/  VIADD R10, R0.reuse, 0x9 ;  /* 0x00000009000a7836 */ /* 0x040fe20000000000 */
[----:B------:R-:W-:Y:S01]  /*5e60*/  UMOV UR15, UR12 ;  /* 0x0000000c000f7c82 */ /* 0x000fe20008000000 */
        /* <DEDUP_REMOVED lines=9> */
[-C--:B------:R-:W-:Y:S01]  /*5f00*/  ISETP.GE.OR P1, PT, R0, R2.reuse, !P1 ;  /* 0x000000020000720c */ /* 0x080fe20004f26670 */
[----:B---3--:R-:W-:Y:S01]  /*5f10*/  IMAD.U32 R14, RZ, RZ, UR10 ;  /* 0x0000000aff0e7e24 */ /* 0x008fe2000f8e00ff */
[-C--:B------:R-:W-:Y:S01]  /*5f20*/  ISETP.GE.OR P0, PT, R12, R2.reuse, !P0 ;  /* 0x000000020c00720c */ /* 0x080fe20004706670 */
[----:B------:R-:W-:Y:S01]  /*5f30*/  VIADD R5, R4, 0x20 ;  /* 0x0000002004057836 */ /* 0x000fe20000000000 */
[----:B------:R-:W-:Y:S01]  /*5f40*/  FSEL R32, R193, -INF , !P1 ;  /* 0xff800000c1207808 */ /* 0x000fe20004800000 */
[----:B------:R-:W-:Y:S01]  /*5f50*/  IMAD.U32 R13, RZ, RZ, UR10 ;  /* 0x0000000aff0d7e24 */ /* 0x000fe2000f8e00ff */
        /* <DEDUP_REMOVED lines=102> */
.L_x_1596:
[----:B------:R-:W2:Y:S01]  /*65c0*/  LDL R0, [R1+0x8] ;  /* 0x0000080001007983 */ /* 0x000ea20000100800 */
[----:B------:R-:W-:Y:S01]  /*65d0*/  MOV R218, 0x40 ;  /* 0x0000004000da7802 */ /* 0x000fe20000000f00 */
[----:B------:R-:W-:Y:S02]  /*65e0*/  UISETP.GT.AND UP3, UPT, UR7, UR21, UPT ;  /* 0x000000150700728c */ /* 0x000fe4000bf64270 */
[----:B------:R-:W3:Y:S01]  /*65f0*/  LDL R2, [R1+0xc] ;  /* 0x00000c0001027983 */ /* 0x000ee20000100800 */
[----:B------:R-:W-:Y:S03]  /*6600*/  SEL R218, R218, 0xffffffc0, !P2 ;  /* 0xffffffc0dada7807 */ /* 0x000fe60005000000 */
[----:B------:R-:W4:Y:S01]  /*6610*/  LDL R11, [R1] ;  /* 0x00000000010b7983 */ /* 0x000f220000100800 */
[----:B------:R-:W-:Y:S03]  /*6620*/  PLOP3.LUT P1, PT, PT, PT, UP3, 0x80, 0x0 ;  /* 0x000000000000781c */ /* 0x000fe60003f2f038 */
[----:B------:R-:W4:Y:S04]  /*6630*/  LDL R166, [R1+0x4] ;  /* 0x0000040001a67983 */ /* 0x000f280000100800 */
[----:B------:R1:W-:Y:S04]  /*6640*/  STL [R1+0x8c], R54 ;  /* 0x00008c3601007387 */ /* 0x0003e80000100800 */
[----:B------:R1:W-:Y:S04]  /*6650*/  STL [R1+0x88], R53 ;  /* 0x0000883501007387 */ /* 0x0003e80000100800 */
[----:B------:R1:W-:Y:S04]  /*6660*/  STL [R1+0x84], R52 ;  /* 0x0000843401007387 */ /* 0x0003e80000100800 */
[----:B------:R1:W-:Y:S04]  /*6670*/  STL [R1+0x80], R51 ;  /* 0x0000803301007387 */ /* 0x0003e80000100800 */
[----:B------:R1:W-:Y:S04]  /*6680*/  STL [R1+0x7c], R50 ;  /* 0x00007c3201007387 */ /* 0x0003e80000100800 */
[----:B------:R1:W-:Y:S04]  /*6690*/  STL [R1+0x78], R49 ;  /* 0x0000783101007387 */ /* 0x0003e80000100800 */
[----:B------:R1:W-:Y:S04]  /*66a0*/  STL [R1+0x74], R48 ;  /* 0x0000743001007387 */ /* 0x0003e80000100800 */
        /* <DEDUP_REMOVED lines=8> */
[----:B------:R1:W-:Y:S04]  /*6730*/  STL [R1+0x50], R39 ;  /* 0x0000502701007387 */ /* 0x0003e80000100800 */
[----:B------:R1:W-:Y:S04]  /*6740*/  STL [R1+0x4c], R38 ;  /* 0x00004c2601007387 */ /* 0x0003e80000100800 */
[----:B------:R1:W-:Y:S04]  /*6750*/  STL [R1+0x48], R37 ;  /* 0x0000482501007387 */ /* 0x0003e80000100800 */
[----:B------:R1:W-:Y:S01]  /*6760*/  STL [R1+0x44], R36 ;  /* 0x0000442401007387 */ /* 0x0003e20000100800 */
[C---:B--2---:R-:W-:Y:S01]  /*6770*/  FMUL.FTZ R4, R0.reuse, 1.4426950216293334961 ;  /* 0x3fb8aa3b00047820 */ /* 0x044fe20000410000 */
[----:B------:R-:W-:Y:S01]  /*6780*/  FSETP.NEU.FTZ.AND P0, PT, R0, -INF , PT ;  /* 0xff8000000000780b */ /* 0x000fe20003f1d000 */
[----:B---3--:R-:W-:Y:S03]  /*6790*/  FMUL.FTZ R3, R2, 1.4426950216293334961 ;  /* 0x3fb8aa3b02037820 */ /* 0x008fe60000410000 */
[----:B------:R-:W-:Y:S02]  /*67a0*/  FSEL R4, R4, RZ, P0 ;  /* 0x000000ff04047208 */ /* 0x000fe40000000000 */
[----:B------:R-:W-:Y:S01]  /*67b0*/  FSETP.NEU.FTZ.AND P0, PT, R2, -INF , PT ;  /* 0xff8000000200780b */ /* 0x000fe20003f1d000 */
[----:B----4-:R-:W-:Y:S02]  /*67c0*/  FMUL.FTZ R2, R11, 1.4426950216293334961 ;  /* 0x3fb8aa3b0b027820 */ /* 0x010fe40000410000 */
[--C-:B------:R-:W-:Y:S01]  /*67d0*/  FFMA.FTZ R0, R32, UR13, -R4.reuse ;  /* 0x0000000d20007c23 */ /* 0x100fe20008010804 */
[----:B------:R-:W-:Y:S02]  /*67e0*/  FSEL R3, R3, RZ, P0 ;  /* 0x000000ff03037208 */ /* 0x000fe40000000000 */
[----:B------:R-:W-:Y:S01]  /*67f0*/  FSETP.NEU.FTZ.AND P0, PT, R11, -INF , PT ;  /* 0xff8000000b00780b */ /* 0x000fe20003f1d000 */
[----:B------:R2:W-:Y:S01]  /*6800*/  MUFU.EX2 R184, R0 ;  /* 0x0000000000b87308 */ /* 0x0005e20000000800 */
[----:B------:R-:W-:Y:S02]  /*6810*/  FMUL.FTZ R11, R166, 1.4426950216293334961 ;  /* 0x3fb8aa3ba60b7820 */ /* 0x000fe40000410000 */
[----:B------:R-:W-:Y:S02]  /*6820*/  FSEL R2, R2, RZ, P0 ;  /* 0x000000ff02027208 */ /* 0x000fe40000000000 */
[----:B------:R-:W-:Y:S01]  /*6830*/  FSETP.NEU.FTZ.AND P0, PT, R166, -INF , PT ;  /* 0xff800000a600780b */ /* 0x000fe20003f1d000 */
[--C-:B--2---:R-:W-:Y:S04]  /*6840*/  FFMA.FTZ R0, R33, UR13, -R4.reuse ;  /* 0x0000000d21007c23 */ /* 0x104fe80008010804 */
[----:B------:R2:W3:Y:S02]  /*6850*/  MUFU.EX2 R183, R0 ;  /* 0x0000000000b77308 */ /* 0x0004e40000000800 */
[--C-:B--2---:R-:W-:Y:S08]  /*6860*/  FFMA.FTZ R0, R28, UR13, -R3.reuse ;  /* 0x0000000d1c007c23 */ /* 0x104ff00008010803 */
[----:B------:R2:W-:Y:S02]  /*6870*/  MUFU.EX2 R182, R0 ;  /* 0x0000000000b67308 */ /* 0x0005e40000000800 */
[--C-:B--2---:R-:W-:Y:S08]  /*6880*/  FFMA.FTZ R0, R29, UR13, -R3.reuse ;  /* 0x0000000d1d007c23 */ /* 0x104ff00008010803 */
[----:B------:R2:W-:Y:S02]  /*6890*/  MUFU.EX2 R177, R0 ;  /* 0x0000000000b17308 */ /* 0x0005e40000000800 */
[--C-:B--2---:R-:W-:Y:S08]  /*68a0*/  FFMA.FTZ R0, R30, UR13, -R4.reuse ;  /* 0x0000000d1e007c23 */ /* 0x104ff00008010804 */
[----:B------:R2:W-:Y:S02]  /*68b0*/  MUFU.EX2 R176, R0 ;  /* 0x0000000000b07308 */ /* 0x0005e40000000800 */
[----:B--2---:R-:W-:Y:S08]  /*68c0*/  FFMA.FTZ R0, R31, UR13, -R4 ;  /* 0x0000000d1f007c23 */ /* 0x004ff00008010804 */
[----:B-1----:R1:W-:Y:S02]  /*68d0*/  MUFU.EX2 R54, R0 ;  /* 0x0000000000367308 */ /* 0x0023e40000000800 */
[--C-:B-1----:R-:W-:Y:S08]  /*68e0*/  FFMA.FTZ R0, R18, UR13, -R3.reuse ;  /* 0x0000000d12007c23 */ /* 0x102ff00008010803 */
[----:B------:R1:W-:Y:S02]  /*68f0*/  MUFU.EX2 R53, R0 ;  /* 0x0000000000357308 */ /* 0x0003e40000000800 */
[--C-:B-1----:R-:W-:Y:S08]  /*6900*/  FFMA.FTZ R0, R19, UR13, -R3.reuse ;  /* 0x0000000d13007c23 */ /* 0x102ff00008010803 */
[----:B------:R1:W2:Y:S02]  /*6910*/  MUFU.EX2 R52, R0 ;  /* 0x0000000000347308 */ /* 0x0002a40000000800 */
[--C-:B-1----:R-:W-:Y:S08]  /*6920*/  FFMA.FTZ R0, R20, UR13, -R2.reuse ;  /* 0x0000000d14007c23 */ /* 0x102ff00008010802 */
[----:B------:R1:W-:Y:S02]  /*6930*/  MUFU.EX2 R181, R0 ;  /* 0x0000000000b57308 */ /* 0x0003e40000000800 */
[----:B-1----:R-:W-:Y:S01]  /*6940*/  FSEL R0, R11, RZ, P0 ;  /* 0x000000ff0b007208 */ /* 0x002fe20000000000 */
[----:B------:R-:W-:Y:S04]  /*6950*/  FFMA.FTZ R11, R23, UR13, -R2 ;  /* 0x0000000d170b7c23 */ /* 0x000fe80008010802 */
[--C-:B------:R-:W-:Y:S03]  /*6960*/  FFMA.FTZ R5, R5, UR13, -R0.reuse ;  /* 0x0000000d05057c23 */ /* 0x100fe60008010800 */
[----:B------:R1:W4:Y:S10]  /*6970*/  MUFU.EX2 R180, R11 ;  /* 0x0000000b00b47308 */ /* 0x0003340000000800 */
[----:B------:R3:W-:Y:S01]  /*6980*/  MUFU.EX2 R250, R5 ;  /* 0x0000000500fa7308 */ /* 0x0007e20000000800 */
[--C-:B-1----:R-:W-:Y:S09]  /*6990*/  FFMA.FTZ R11, R12, UR13, -R0.reuse ;  /* 0x0000000d0c0b7c23 */ /* 0x102ff20008010800 */
[----:B------:R1:W-:Y:S01]  /*69a0*/  MUFU.EX2 R178, R11 ;  /* 0x0000000b00b27308 */ /* 0x0003e20000000800 */
[--C-:B---3--:R-:W-:Y:S09]  /*69b0*/  FFMA.FTZ R5, R6, UR13, -R0.reuse ;  /* 0x0000000d06057c23 */ /* 0x108ff20008010800 */
[----:B------:R3:W-:Y:S01]  /*69c0*/  MUFU.EX2 R243, R5 ;  /* 0x0000000500f37308 */ /* 0x0007e20000000800 */
[----:B-1----:R-:W-:Y:S09]  /*69d0*/  FFMA.FTZ R11, R13, UR13, -R0 ;  /* 0x0000000d0d0b7c23 */ /* 0x002ff20008010800 */
[----:B------:R1:W-:Y:S01]  /*69e0*/  MUFU.EX2 R179, R11 ;  /* 0x0000000b00b37308 */ /* 0x0003e20000000800 */
[----:B---3--:R-:W-:Y:S09]  /*69f0*/  FFMA.FTZ R5, R34, UR13, -R4 ;  /* 0x0000000d22057c23 */ /* 0x008ff20008010804 */
[----:B------:R3:W-:Y:S01]  /*6a00*/  MUFU.EX2 R51, R5 ;  /* 0x0000000500337308 */ /* 0x0007e20000000800 */
[----:B-1----:R-:W-:Y:S09]  /*6a10*/  FFMA.FTZ R11, R21, UR13, -R2 ;  /* 0x0000000d150b7c23 */ /* 0x002ff20008010802 */
[----:B------:R1:W-:Y:S01]  /*6a20*/  MUFU.EX2 R252, R11 ;  /* 0x0000000b00fc7308 */ /* 0x0003e20000000800 */
[----:B---3--:R-:W-:Y:S09]  /*6a30*/  FFMA.FTZ R5, R35, UR13, -R4 ;  /* 0x0000000d23057c23 */ /* 0x008ff20008010804 */
[----:B------:R3:W-:Y:S01]  /*6a40*/  MUFU.EX2 R50, R5 ;  /* 0x0000000500327308 */ /* 0x0007e20000000800 */
[----:B-1----:R-:W-:Y:S09]  /*6a50*/  FFMA.FTZ R11, R22, UR13, -R2 ;  /* 0x0000000d160b7c23 */ /* 0x002ff20008010802 */
[----:B------:R-:W-:Y:S01]  /*6a60*/  MUFU.EX2 R251, R11 ;  /* 0x0000000b00fb7308 */ /* 0x000fe20000000800 */
[--C-:B---3--:R-:W-:Y:S09]  /*6a70*/  FFMA.FTZ R5, R24, UR13, -R3.reuse ;  /* 0x0000000d18057c23 */ /* 0x108ff20008010803 */
[----:B------:R1:W-:Y:S02]  /*6a80*/  MUFU.EX2 R49, R5 ;  /* 0x0000000500317308 */ /* 0x0003e40000000800 */
[--C-:B-1----:R-:W-:Y:S08]  /*6a90*/  FFMA.FTZ R5, R25, UR13, -R3.reuse ;  /* 0x0000000d19057c23 */ /* 0x102ff00008010803 */
[----:B------:R1:W-:Y:S02]  /*6aa0*/  MUFU.EX2 R48, R5 ;  /* 0x0000000500307308 */ /* 0x0003e40000000800 */
[--C-:B-1----:R-:W-:Y:S01]  /*6ab0*/  FFMA.FTZ R5, R164, UR13, -R4.reuse ;  /* 0x0000000da4057c23 */ /* 0x102fe20008010804 */
[----:B------:R-:W-:Y:S07]  /*6ac0*/  FFMA.FTZ R4, R165, UR13, -R4 ;  /* 0x0000000da5047c23 */ /* 0x000fee0008010804 */
[----:B------:R1:W-:Y:S10]  /*6ad0*/  MUFU.EX2 R39, R5 ;  /* 0x0000000500277308 */ /* 0x0003f40000000800 */
[----:B------:R3:W-:Y:S01]  /*6ae0*/  MUFU.EX2 R38, R4 ;  /* 0x0000000400267308 */ /* 0x0007e20000000800 */
[----:B-1----:R-:W-:Y:S09]  /*6af0*/  FFMA.FTZ R5, R14, UR13, -R2 ;  /* 0x0000000d0e057c23 */ /* 0x002ff20008010802 */
[----:B------:R1:W-:Y:S01]  /*6b00*/  MUFU.EX2 R47, R5 ;  /* 0x00000005002f7308 */ /* 0x0003e20000000800 */
[--C-:B---3--:R-:W-:Y:S01]  /*6b10*/  FFMA.FTZ R4, R26, UR13, -R3.reuse ;  /* 0x0000000d1a047c23 */ /* 0x108fe20008010803 */
[----:B------:R-:W-:Y:S08]  /*6b20*/  FFMA.FTZ R3, R27, UR13, -R3 ;  /* 0x0000000d1b037c23 */ /* 0x000ff00008010803 */
[----:B------:R3:W-:Y:S10]  /*6b30*/  MUFU.EX2 R37, R4 ;  /* 0x0000000400257308 */ /* 0x0007f40000000800 */
[----:B------:R2:W4:Y:S01]  /*6b40*/  MUFU.EX2 R36, R3 ;  /* 0x0000000300247308 */ /* 0x0005220000000800 */
[----:B-1----:R-:W-:Y:S09]  /*6b50*/  FFMA.FTZ R5, R9, UR13, -R0 ;  /* 0x0000000d09057c23 */ /* 0x002ff20008010800 */
[----:B------:R1:W-:Y:S01]  /*6b60*/  MUFU.EX2 R41, R5 ;  /* 0x0000000500297308 */ /* 0x0003e20000000800 */
[----:B---3--:R-:W-:Y:S05]  /*6b70*/  F2FP.BF16.F32.PACK_AB R4, R183, R184 ;  /* 0x000000b8b704723e */ /* 0x008fea00000010ff */
[----:B------:R4:W-:Y:S01]  /*6b80*/  STS [R238+0x20000], R4 ;  /* 0x02000004ee007388 */ /* 0x0009e20000000800 */
[----:B--2---:R-:W-:Y:S04]  /*6b90*/  FFMA.FTZ R3, R15, UR13, -R2 ;  /* 0x0000000d0f037c23 */ /* 0x004fe80008010802 */
[----:B------:R2:W3:Y:S01]  /*6ba0*/  MUFU.EX2 R46, R3 ;  /* 0x00000003002e7308 */ /* 0x0004e20000000800 */
[----:B-1----:R-:W-:Y:S01]  /*6bb0*/  F2FP.BF16.F32.PACK_AB R5, R52, R53 ;  /* 0x000000353405723e */ /* 0x002fe200000010ff */
[--C-:B--2---:R-:W-:Y:S01]  /*6bc0*/  FFMA.FTZ R3, R7, UR13, -R0.reuse ;  /* 0x0000000d07037c23 */ /* 0x104fe20008010800 */
[----:B----4-:R-:W-:Y:S07]  /*6bd0*/  F2FP.BF16.F32.PACK_AB R4, R180, R181 ;  /* 0x000000b5b404723e */ /* 0x010fee00000010ff */
[----:B------:R1:W-:Y:S02]  /*6be0*/  MUFU.EX2 R45, R3 ;  /* 0x00000003002d7308 */ /* 0x0003e40000000800 */
[--C-:B-1----:R-:W-:Y:S01]  /*6bf0*/  FFMA.FTZ R3, R8, UR13, -R0.reuse ;  /* 0x0000000d08037c23 */ /* 0x102fe20008010800 */
[----:B------:R-:W-:Y:S07]  /*6c00*/  FFMA.FTZ R0, R10, UR13, -R0 ;  /* 0x0000000d0a007c23 */ /* 0x000fee0008010800 */
[----:B------:R1:W2:Y:S10]  /*6c10*/  MUFU.EX2 R44, R3 ;  /* 0x00000003002c7308 */ /* 0x0002b40000000800 */
[----:B------:R4:W-:Y:S01]  /*6c20*/  MUFU.EX2 R40, R0 ;  /* 0x0000000000287308 */ /* 0x0009e20000000800 */
[--C-:B-1----:R-:W-:Y:S01]  /*6c30*/  FFMA.FTZ R3, R16, UR13, -R2.reuse ;  /* 0x0000000d10037c23 */ /* 0x102fe20008010802 */
[----:B------:R-:W-:Y:S08]  /*6c40*/  FFMA.FTZ R2, R17, UR13, -R2 ;  /* 0x0000000d11027c23 */ /* 0x000ff00008010802 */
[----:B------:R1:W-:Y:S01]  /*6c50*/  MUFU.EX2 R43, R3 ;  /* 0x00000003002b7308 */ /* 0x0003e20000000800 */
[----:B----4-:R-:W-:Y:S09]  /*6c60*/  F2FP.BF16.F32.PACK_AB R0, R36, R37 ;  /* 0x000000252400723e */ /* 0x010ff200000010ff */
[----:B------:R4:W2:Y:S01]  /*6c70*/  MUFU.EX2 R42, R2 ;  /* 0x00000002002a7308 */ /* 0x0008a20000000800 */
[----:B-1----:R-:W-:Y:S05]  /*6c80*/  F2FP.BF16.F32.PACK_AB R3, R177, R182 ;  /* 0x000000b6b103723e */ /* 0x002fea00000010ff */
[----:B------:R1:W-:Y:S01]  /*6c90*/  STS [R238+0x20400], R3 ;  /* 0x02040003ee007388 */ /* 0x0003e20000000800 */
[----:B----4-:R-:W-:Y:S03]  /*6ca0*/  F2FP.BF16.F32.PACK_AB R2, R54, R176 ;  /* 0x000000b03602723e */ /* 0x010fe600000010ff */
[----:B------:R4:W-:Y:S04]  /*6cb0*/  STS [R239+0x20400], R5 ;  /* 0x02040005ef007388 */ /* 0x0009e80000000800 */
[----:B------:R3:W-:Y:S04]  /*6cc0*/  STS [R239+0x20000], R2 ;  /* 0x02000002ef007388 */ /* 0x0007e80000000800 */
[----:B------:R2:W-:Y:S01]  /*6cd0*/  STS [R238+0x21000], R4 ;  /* 0x02100004ee007388 */ /* 0x0005e20000000800 */
[----:B-1----:R-:W-:Y:S02]  /*6ce0*/  F2FP.BF16.F32.PACK_AB R3, R179, R178 ;  /* 0x000000b2b303723e */ /* 0x002fe400000010ff */
[----:B----4-:R-:W-:Y:S03]  /*6cf0*/  F2FP.BF16.F32.PACK_AB R5, R243, R250 ;  /* 0x000000faf305723e */ /* 0x010fe600000010ff */
[----:B------:R1:W-:Y:S01]  /*6d00*/  STS [R238+0x21400], R3 ;  /* 0x02140003ee007388 */ /* 0x0003e20000000800 */
[----:B---3--:R-:W-:Y:S03]  /*6d10*/  F2FP.BF16.F32.PACK_AB R2, R251, R252 ;  /* 0x000000fcfb02723e */ /* 0x008fe600000010ff */
[----:B------:R3:W-:Y:S01]  /*6d20*/  STS [R239+0x21400], R5 ;  /* 0x02140005ef007388 */ /* 0x0007e20000000800 */
[----:B--2---:R-:W-:Y:S03]  /*6d30*/  F2FP.BF16.F32.PACK_AB R4, R50, R51 ;  /* 0x000000333204723e */ /* 0x004fe600000010ff */
[----:B------:R2:W-:Y:S04]  /*6d40*/  STS [R239+0x21000], R2 ;  /* 0x02100002ef007388 */ /* 0x0005e80000000800 */
[----:B------:R4:W-:Y:S01]  /*6d50*/  STS [R236+0x20000], R4 ;  /* 0x02000004ec007388 */ /* 0x0009e20000000800 */
[----:B-1----:R-:W-:Y:S02]  /*6d60*/  F2FP.BF16.F32.PACK_AB R3, R48, R49 ;  /* 0x000000313003723e */ /* 0x002fe400000010ff */
[----:B---3--:R-:W-:Y:S03]  /*6d70*/  F2FP.BF16.F32.PACK_AB R5, R46, R47 ;  /* 0x0000002f2e05723e */ /* 0x008fe600000010ff */
[----:B------:R1:W-:Y:S01]  /*6d80*/  STS [R236+0x20400], R3 ;  /* 0x02040003ec007388 */ /* 0x0003e20000000800 */
[----:B--2---:R-:W-:Y:S03]  /*6d90*/  F2FP.BF16.F32.PACK_AB R2, R38, R39 ;  /* 0x000000272602723e */ /* 0x004fe600000010ff */
[----:B------:R2:W-:Y:S01]  /*6da0*/  STS [R237+0x20400], R0 ;  /* 0x02040000ed007388 */ /* 0x0005e20000000800 */
[----:B----4-:R-:W-:Y:S03]  /*6db0*/  F2FP.BF16.F32.PACK_AB R4, R44, R45 ;  /* 0x0000002d2c04723e */ /* 0x010fe600000010ff */
[----:B------:R3:W-:Y:S04]  /*6dc0*/  STS [R237+0x20000], R2 ;  /* 0x02000002ed007388 */ /* 0x0007e80000000800 */
[----:B------:R-:W-:Y:S04]  /*6dd0*/  STS [R236+0x21000], R5 ;  /* 0x02100005ec007388 */ /* 0x000fe80000000800 */
[----:B------:R-:W-:Y:S01]  /*6de0*/  STS [R236+0x21400], R4 ;  /* 0x02140004ec007388 */ /* 0x000fe20000000800 */
[----:B-1----:R-:W-:Y:S02]  /*6df0*/  F2FP.BF16.F32.PACK_AB R3, R42, R43 ;  /* 0x0000002b2a03723e */ /* 0x002fe400000010ff */
[----:B--2---:R-:W-:Y:S03]  /*6e00*/  F2FP.BF16.F32.PACK_AB R0, R40, R41 ;  /* 0x000000292800723e */ /* 0x004fe600000010ff */
[----:B------:R1:W-:Y:S01]  /*6e10*/  STS [R237+0x21000], R3 ;  /* 0x02100003ed007388 */ /* 0x0003e20000000800 */
[----:B---3--:R-:W-:Y:S03]  /*6e20*/  LEA R2, R221, UR4, 0x1 ;  /* 0x00000004dd027c11 */ /* 0x008fe6000f8e08ff */
[----:B------:R2:W-:Y:S01]  /*6e30*/  STS [R237+0x21400], R0 ;  /* 0x02140000ed007388 */ /* 0x0005e20000000800 */
[CC--:B------:R-:W-:Y:S03]  /*6e40*/  IADD3 R209, R218.reuse, R2.reuse, RZ ;  /* 0x00000002dad17210 */ /* 0x0c0fe60007ffe0ff */
[----:B------:R-:W-:Y:S04]  /*6e50*/  LDSM.16.M88.4 R32, [R2+0x8000] ;  /* 0x008000000220783b */ /* 0x000fe80000000200 */
[----:B------:R-:W3:Y:S04]  /*6e60*/  LDSM.16.M88.4 R16, [R215+UR4+0x14000] ;  /* 0x01400004d710783b */ /* 0x000ee80008000200 */
[----:B------:R-:W4:Y:S04]  /*6e70*/  LDSM.16.M88.4 R28, [R2+0x9000] ;  /* 0x00900000021c783b */ /* 0x000f280000000200 */
[----:B------:R-:W4:Y:S04]  /*6e80*/  LDSM.16.M88.4 R164, [R215+UR4+0x14800] ;  /* 0x01480004d7a4783b */ /* 0x000f280008000200 */
[----:B------:R-:W-:Y:S01]  /*6e90*/  LDSM.16.M88.4 R172, [R214+0x8000] ;  /* 0x00800000d6ac783b */ /* 0x000fe20000000200 */
[----:B-1----:R-:W-:Y:S04]  /*6ea0*/  IADD3 R3, R219, R2, RZ ;  /* 0x00000002db037210 */ /* 0x002fe80007ffe0ff */
[----:B------:R-:W-:Y:S01]  /*6eb0*/  IADD3 R208, R218, R3, RZ ;  /* 0x00000003dad07210 */ /* 0x000fe20007ffe0ff */
[----:B------:R-:W1:Y:S01]  /*6ec0*/  LDSM.16.M88.4 R168, [R3+0x8000] ;  /* 0x0080000003a8783b */ /* 0x000e620000000200 */
[----:B--2---:R-:W-:Y:S01]  /*6ed0*/  SHF.L.U32 R0, R220, 0x1, RZ ;  /* 0x00000001dc007819 */ /* 0x004fe200000006ff */
[-C--:B---3--:R-:W-:Y:S06]  /*6ee0*/  HMMA.16816.F32.BF16 R4, R32, R16.reuse, RZ ;  /* 0x000000102004723c */ /* 0x088fec00000418ff */
[C---:B----4-:R-:W-:Y:S06]  /*6ef0*/  HMMA.16816.F32.BF16 R8, R28.reuse, R16, RZ ;  /* 0x000000101c08723c */ /* 0x050fec00000418ff */
[-C--:B------:R-:W-:Y:S06]  /*6f00*/  HMMA.16816.F32.BF16 R12, R28, R18.reuse, RZ ;  /* 0x000000121c0c723c */ /* 0x080fec00000418ff */
[C---:B------:R-:W-:Y:S06]  /*6f10*/  HMMA.16816.F32.BF16 R16, R32.reuse, R18, RZ ;  /* 0x000000122010723c */ /* 0x040fec00000418ff */
[-C--:B------:R-:W-:Y:S06]  /*6f20*/  HMMA.16816.F32.BF16 R20, R32, R164.reuse, RZ ;  /* 0x000000a42014723c */ /* 0x080fec00000418ff */
        /* <DEDUP_REMOVED lines=14> */
[----:B------:R-:W1:Y:S04]  /*7010*/  LDSM.16.M88.4 R168, [R217+0x8000] ;  /* 0x00800000d9a8783b */ /* 0x000e680000000200 */
        /* <DEDUP_REMOVED lines=11> */
[----:B------:R-:W-:Y:S04]  /*70d0*/  LDSM.16.M88.4 R164, [R208+0x8000] ;  /* 0x00800000d0a4783b */ /* 0x000fe80000000200 */
        /* <DEDUP_REMOVED lines=51> */
[-C--:B------:R-:W-:Y:S05]  /*7410*/  HMMA.16816.F32.BF16 R12, R172, R170.reuse, R12 ;  /* 0x000000aaac0c723c */ /* 0x080fea000004180c */
[----:B------:R-:W-:Y:S01]  /*7420*/  MOV R169, R176 ;  /* 0x000000b000a97202 */ /* 0x000fe20000000f00 */
[C---:B------:R-:W-:Y:S06]  /*7430*/  HMMA.16816.F32.BF16 R16, R164.reuse, R170, R16 ;  /* 0x000000aaa410723c */ /* 0x040fec0000041810 */
[C---:B-----5:R-:W-:Y:S01]  /*7440*/  FADD.FTZ R6, -R207.reuse, R6 ;  /* 0x00000006cf067221 */ /* 0x060fe20000010100 */
[----:B------:R-:W-:Y:S01]  /*7450*/  FADD.FTZ R7, -R207, R7 ;  /* 0x00000007cf077221 */ /* 0x000fe20000010100 */
[----:B------:R-:W-:Y:S03]  /*7460*/  FADD.FTZ R4, -R206, R4 ;  /* 0x00000004ce047221 */ /* 0x000fe60000010100 */
[----:B------:R-:W-:Y:S01]  /*7470*/  FMUL.FTZ R182, R182, R6 ;  /* 0x00000006b6b67220 */ /* 0x000fe20000410000 */
[----:B------:R-:W-:Y:S01]  /*7480*/  FMUL.FTZ R177, R177, R7 ;  /* 0x00000007b1b17220 */ /* 0x000fe20000410000 */
[----:B------:R-:W-:Y:S01]  /*7490*/  FADD.FTZ R5, -R206, R5 ;  /* 0x00000005ce057221 */ /* 0x000fe20000010100 */
[----:B------:R-:W-:Y:S01]  /*74a0*/  FMUL.FTZ R184, R184, R4 ;  /* 0x00000004b8b87220 */ /* 0x000fe20000410000 */
[----:B------:R-:W-:Y:S01]  /*74b0*/  FADD.FTZ R4, -R205, R8 ;  /* 0x00000008cd047221 */ /* 0x000fe20000010100 */
[C---:B------:R-:W-:Y:S01]  /*74c0*/  FADD.FTZ R11, -R204.reuse, R11 ;  /* 0x0000000bcc0b7221 */ /* 0x040fe20000010100 */
[----:B------:R-:W-:Y:S01]  /*74d0*/  FMUL.FTZ R183, R183, R5 ;  /* 0x00000005b7b77220 */ /* 0x000fe20000410000 */
[----:B------:R-:W-:Y:S01]  /*74e0*/  MOV R5, UR4 ;  /* 0x0000000400057c02 */ /* 0x000fe20008000f00 */
[----:B------:R-:W-:Y:S01]  /*74f0*/  FMUL.FTZ R181, R181, R4 ;  /* 0x00000004b5b57220 */ /* 0x000fe20000410000 */
[----:B------:R-:W-:Y:S01]  /*7500*/  FMUL.FTZ R179, R179, R11 ;  /* 0x0000000bb3b37220 */ /* 0x000fe20000410000 */
[----:B------:R-:W-:Y:S01]  /*7510*/  FADD.FTZ R15, -R204, R15 ;  /* 0x0000000fcc0f7221 */ /* 0x000fe20000010100 */
[----:B------:R-:W-:Y:S01]  /*7520*/  IADD3 R8, R0, 0x8000, R5 ;  /* 0x0000800000087810 */ /* 0x000fe20007ffe005 */
[----:B------:R-:W-:Y:S01]  /*7530*/  FFMA.FTZ R11, -R193, R193, 1 ;  /* 0x3f800000c10b7423 */ /* 0x000fe200000101c1 */
[----:B------:R-:W1:Y:S01]  /*7540*/  LDSM.16.M88.4 R4, [R216+0xc800] ;  /* 0x00c80000d804783b */ /* 0x000e620000000200 */
[----:B------:R-:W-:Y:S01]  /*7550*/  FADD.FTZ R17, -R206, R17 ;  /* 0x00000011ce117221 */ /* 0x000fe20000010100 */
[----:B------:R-:W-:Y:S01]  /*7560*/  IADD3 R176, R8, 0x40, RZ ;  /* 0x0000004008b07810 */ /* 0x000fe20007ffe0ff */
[----:B------:R-:W-:Y:S01]  /*7570*/  FADD.FTZ R16, -R206, R16 ;  /* 0x00000010ce107221 */ /* 0x000fe20000010100 */
[----:B------:R-:W-:Y:S01]  /*7580*/  @P2 IADD3 R176, R8, -0x40, RZ ;  /* 0xffffffc008b02810 */ /* 0x000fe20007ffe0ff */
[----:B------:R-:W-:Y:S01]  /*7590*/  FMUL.FTZ R17, R54, R17 ;  /* 0x0000001136117220 */ /* 0x000fe20000410000 */
[C---:B------:R-:W-:Y:S01]  /*75a0*/  FADD.FTZ R18, -R207.reuse, R18 ;  /* 0x00000012cf127221 */ /* 0x040fe20000010100 */
[----:B------:R2:W5:Y:S01]  /*75b0*/  LDL.LU R54, [R1+0x8c] ;  /* 0x00008c0001367983 */ /* 0x0005620000300800 */
[----:B------:R-:W-:Y:S01]  /*75c0*/  FADD.FTZ R19, -R207, R19 ;  /* 0x00000013cf137221 */ /* 0x000fe20000010100 */
[----:B------:R-:W-:Y:S01]  /*75d0*/  MOV R193, R169 ;  /* 0x000000a900c17202 */ /* 0x000fe20000000f00 */
[C---:B------:R-:W-:Y:S01]  /*75e0*/  FADD.FTZ R12, -R205.reuse, R12 ;  /* 0x0000000ccd0c7221 */ /* 0x040fe20000010100 */
[----:B------:R-:W-:Y:S01]  /*75f0*/  FADD.FTZ R14, -R204, R14 ;  /* 0x0000000ecc0e7221 */ /* 0x000fe20000010100 */
[----:B------:R-:W-:Y:S01]  /*7600*/  FADD.FTZ R9, -R205, R9 ;  /* 0x00000009cd097221 */ /* 0x000fe20000010100 */
[----:B------:R-:W-:Y:S01]  /*7610*/  FMUL.FTZ R11, R11, UR5 ;  /* 0x000000050b0b7c20 */ /* 0x000fe20008410000 */
[----:B------:R-:W-:Y:S01]  /*7620*/  FADD.FTZ R13, -R205, R13 ;  /* 0x0000000dcd0d7221 */ /* 0x000fe20000010100 */
[----:B------:R-:W-:Y:S01]  /*7630*/  FFMA.FTZ R8, -R185, R185, 1 ;  /* 0x3f800000b9087423 */ /* 0x000fe200000101b9 */
[----:B------:R-:W-:Y:S01]  /*7640*/  FMUL.FTZ R180, R180, R9 ;  /* 0x00000009b4b47220 */ /* 0x000fe20000410000 */
[----:B------:R-:W-:Y:S01]  /*7650*/  FFMA.FTZ R9, -R186, R186, 1 ;  /* 0x3f800000ba097423 */ /* 0x000fe200000101ba */
[----:B------:R-:W-:Y:S01]  /*7660*/  FMUL.FTZ R168, R184, R11 ;  /* 0x0000000bb8a87220 */ /* 0x000fe20000410000 */
[----:B------:R-:W-:Y:S01]  /*7670*/  FFMA.FTZ R11, -R198, R198, 1 ;  /* 0x3f800000c60b7423 */ /* 0x000fe200000101c6 */
[----:B------:R-:W-:Y:S01]  /*7680*/  FMUL.FTZ R8, R8, UR5 ;  /* 0x0000000508087c20 */ /* 0x000fe20008410000 */
[----:B------:R-:W-:Y:S01]  /*7690*/  FMUL.FTZ R9, R9, UR5 ;  /* 0x0000000509097c20 */ /* 0x000fe20008410000 */
[----:B------:R-:W-:Y:S01]  /*76a0*/  FADD.FTZ R10, -R204, R10 ;  /* 0x0000000acc0a7221 */ /* 0x000fe20000010100 */
[----:B------:R-:W-:Y:S01]  /*76b0*/  FMUL.FTZ R11, R11, UR5 ;  /* 0x000000050b0b7c20 */ /* 0x000fe20008410000 */
[----:B------:R-:W-:Y:S01]  /*76c0*/  FMUL.FTZ R170, R177, R8 ;  /* 0x00000008b1aa7220 */ /* 0x000fe20000410000 */
[----:B------:R-:W-:Y:S01]  /*76d0*/  FMUL.FTZ R169, R182, R9 ;  /* 0x00000009b6a97220 */ /* 0x000fe20000410000 */
[----:B------:R-:W-:Y:S01]  /*76e0*/  FMUL.FTZ R182, R251, R13 ;  /* 0x0000000dfbb67220 */ /* 0x000fe20000410000 */
[----:B------:R-:W-:Y:S01]  /*76f0*/  FMUL.FTZ R13, R250, R14 ;  /* 0x0000000efa0d7220 */ /* 0x000fe20000410000 */
[----:B------:R-:W-:Y:S01]  /*7700*/  FFMA.FTZ R8, -R187, R187, 1 ;  /* 0x3f800000bb087423 */ /* 0x000fe200000101bb */
[----:B------:R-:W-:Y:S01]  /*7710*/  FMUL.FTZ R178, R178, R10 ;  /* 0x0000000ab2b27220 */ /* 0x000fe20000410000 */
[----:B------:R-:W-:Y:S01]  /*7720*/  F2FP.BF16.F32.PACK_AB R170, R170, R169 ;  /* 0x000000a9aaaa723e */ /* 0x000fe200000010ff */
[----:B------:R-:W-:Y:S01]  /*7730*/  FFMA.FTZ R10, -R192, R192, 1 ;  /* 0x3f800000c00a7423 */ /* 0x000fe200000101c0 */
[----:B------:R-:W-:Y:S01]  /*7740*/  FMUL.FTZ R8, R8, UR5 ;  /* 0x0000000508087c20 */ /* 0x000fe20008410000 */
[----:B------:R-:W-:Y:S02]  /*7750*/  FFMA.FTZ R9, -R196, R196, 1 ;  /* 0x3f800000c4097423 */ /* 0x000fe400000101c4 */
[----:B------:R-:W-:Y:S01]  /*7760*/  FMUL.FTZ R10, R10, UR5 ;  /* 0x000000050a0a7c20 */ /* 0x000fe20008410000 */
[----:B------:R-:W-:Y:S01]  /*7770*/  FMUL.FTZ R177, R179, R8 ;  /* 0x00000008b3b17220 */ /* 0x000fe20000410000 */
[----:B------:R-:W-:Y:S01]  /*7780*/  FMUL.FTZ R179, R193, R16 ;  /* 0x00000010c1b37220 */ /* 0x000fe20000410000 */
[----:B------:R-:W-:Y:S01]  /*7790*/  FMUL.FTZ R16, R53, R18 ;  /* 0x0000001235107220 */ /* 0x000fe20000410000 */
[----:B------:R-:W-:Y:S01]  /*77a0*/  FMUL.FTZ R18, R52, R19 ;  /* 0x0000001334127220 */ /* 0x000fe20000410000 */
[-C--:B-1----:R-:W-:Y:S01]  /*77b0*/  HMMA.16816.F32.BF16 R20, R164, R4.reuse, R20 ;  /* 0x00000004a414723c */ /* 0x082fe20000041814 */
[----:B------:R2:W5:Y:S02]  /*77c0*/  LDL.LU R53, [R1+0x88] ;  /* 0x0000880001357983 */ /* 0x0005640000300800 */
[----:B------:R-:W-:Y:S01]  /*77d0*/  FMUL.FTZ R171, R183, R10 ;  /* 0x0000000ab7ab7220 */ /* 0x000fe20000410000 */
[----:B------:R-:W-:Y:S01]  /*77e0*/  FMUL.FTZ R183, R252, R12 ;  /* 0x0000000cfcb77220 */ /* 0x000fe20000410000 */
[----:B------:R2:W5:Y:S01]  /*77f0*/  LDL.LU R52, [R1+0x84] ;  /* 0x0000840001347983 */ /* 0x0005620000300800 */
[C---:B------:R-:W-:Y:S05]  /*7800*/  HMMA.16816.F32.BF16 R24, R172.reuse, R4, R24 ;  /* 0x00000004ac18723c */ /* 0x040fea0000041818 */
[----:B------:R-:W-:Y:S01]  /*7810*/  FMUL.FTZ R12, R243, R15 ;  /* 0x0000000ff30c7220 */ /* 0x000fe20000410000 */
[-C--:B------:R-:W-:Y:S05]  /*7820*/  HMMA.16816.F32.BF16 R28, R172, R6.reuse, R28 ;  /* 0x00000006ac1c723c */ /* 0x080fea000004181c */
[----:B------:R-:W-:Y:S01]  /*7830*/  FMUL.FTZ R15, R181, R11 ;  /* 0x0000000bb50f7220 */ /* 0x000fe20000410000 */
[----:B------:R-:W-:Y:S05]  /*7840*/  HMMA.16816.F32.BF16 R32, R164, R6, R32 ;  /* 0x00000006a420723c */ /* 0x000fea0000041820 */
[----:B------:R-:W-:Y:S01]  /*7850*/  FFMA.FTZ R10, -R197, R197, 1 ;  /* 0x3f800000c50a7423 */ /* 0x000fe200000101c5 */
[C---:B------:R-:W-:Y:S01]  /*7860*/  FADD.FTZ R20, -R206.reuse, R20 ;  /* 0x00000014ce147221 */ /* 0x040fe20000010100 */
[----:B------:R-:W-:Y:S01]  /*7870*/  FADD.FTZ R21, -R206, R21 ;  /* 0x00000015ce157221 */ /* 0x000fe20000010100 */
[----:B------:R-:W-:Y:S03]  /*7880*/  FADD.FTZ R22, -R207, R22 ;  /* 0x00000016cf167221 */ /* 0x000fe60000010100 */
[----:B------:R-:W-:Y:S01]  /*7890*/  FMUL.FTZ R174, R51, R20 ;  /* 0x0000001433ae7220 */ /* 0x000fe20000410000 */
[----:B------:R-:W-:Y:S01]  /*78a0*/  FMUL.FTZ R173, R50, R21 ;  /* 0x0000001532ad7220 */ /* 0x000fe20000410000 */
[----:B------:R2:W5:Y:S01]  /*78b0*/  LDL.LU R51, [R1+0x80] ;  /* 0x0000800001337983 */ /* 0x0005620000300800 */
[----:B------:R-:W-:Y:S01]  /*78c0*/  FMUL.FTZ R172, R49, R22 ;  /* 0x0000001631ac7220 */ /* 0x000fe20000410000 */
[----:B------:R-:W-:Y:S01]  /*78d0*/  FADD.FTZ R23, -R207, R23 ;  /* 0x00000017cf177221 */ /* 0x000fe20000010100 */
[C---:B------:R-:W-:Y:S01]  /*78e0*/  FADD.FTZ R24, -R205.reuse, R24 ;  /* 0x00000018cd187221 */ /* 0x040fe20000010100 */
[----:B------:R2:W5:Y:S01]  /*78f0*/  LDL.LU R50, [R1+0x7c] ;  /* 0x00007c0001327983 */ /* 0x0005620000300800 */
[----:B------:R-:W-:Y:S01]  /*7900*/  FADD.FTZ R25, -R205, R25 ;  /* 0x00000019cd197221 */ /* 0x000fe20000010100 */
[----:B------:R-:W-:Y:S01]  /*7910*/  FMUL.FTZ R23, R48, R23 ;  /* 0x0000001730177220 */ /* 0x000fe20000410000 */
[----:B------:R-:W-:Y:S01]  /*7920*/  FMUL.FTZ R24, R47, R24 ;  /* 0x000000182f187220 */ /* 0x000fe20000410000 */
[----:B------:R2:W5:Y:S01]  /*7930*/  LDL.LU R49, [R1+0x78] ;  /* 0x0000780001317983 */ /* 0x0005620000300800 */
[C---:B------:R-:W-:Y:S01]  /*7940*/  FADD.FTZ R26, -R204.reuse, R26 ;  /* 0x0000001acc1a7221 */ /* 0x040fe20000010100 */
[----:B------:R-:W-:Y:S01]  /*7950*/  FADD.FTZ R27, -R204, R27 ;  /* 0x0000001bcc1b7221 */ /* 0x000fe20000010100 */
[----:B------:R-:W-:Y:S01]  /*7960*/  FADD.FTZ R28, -R205, R28 ;  /* 0x0000001ccd1c7221 */ /* 0x000fe20000010100 */
[----:B------:R2:W5:Y:S01]  /*7970*/  LDL.LU R48, [R1+0x74] ;  /* 0x0000740001307983 */ /* 0x0005620000300800 */
[----:B------:R-:W-:Y:S01]  /*7980*/  FMUL.FTZ R22, R45, R26 ;  /* 0x0000001a2d167220 */ /* 0x000fe20000410000 */
[----:B------:R-:W-:Y:S01]  /*7990*/  FMUL.FTZ R27, R44, R27 ;  /* 0x0000001b2c1b7220 */ /* 0x000fe20000410000 */
[----:B------:R-:W-:Y:S01]  /*79a0*/  FMUL.FTZ R28, R43, R28 ;  /* 0x0000001c2b1c7220 */ /* 0x000fe20000410000 */
[----:B------:R2:W5:Y:S01]  /*79b0*/  LDL.LU R47, [R1+0x70] ;  /* 0x00007000012f7983 */ /* 0x0005620000300800 */
[----:B------:R-:W-:Y:S01]  /*79c0*/  FADD.FTZ R29, -R205, R29 ;  /* 0x0000001dcd1d7221 */ /* 0x000fe20000010100 */
        /* <DEDUP_REMOVED lines=10> */
[----:B------:R-:W-:Y:S01]  /*7a70*/  FMUL.FTZ R10, R10, UR5 ;  /* 0x000000050a0a7c20 */ /* 0x000fe20008410000 */
[----:B------:R-:W-:Y:S01]  /*7a80*/  FMUL.FTZ R9, R9, UR5 ;  /* 0x0000000509097c20 */ /* 0x000fe20008410000 */
[----:B------:R-:W-:Y:S01]  /*7a90*/  FMUL.FTZ R34, R37, R34 ;  /* 0x0000002225227220 */ /* 0x000fe20000410000 */
[----:B------:R-:W-:Y:S01]  /*7aa0*/  FMUL.FTZ R35, R36, R35 ;  /* 0x0000002324237220 */ /* 0x000fe20000410000 */
[----:B------:R-:W-:Y:S01]  /*7ab0*/  FMUL.FTZ R14, R180, R10 ;  /* 0x0000000ab40e7220 */ /* 0x000fe20000410000 */
[----:B------:R-:W-:Y:S01]  /*7ac0*/  FMUL.FTZ R178, R178, R9 ;  /* 0x00000009b2b27220 */ /* 0x000fe20000410000 */
[----:B------:R-:W-:Y:S01]  /*7ad0*/  FFMA.FTZ R9, -R200, R200, 1 ;  /* 0x3f800000c8097423 */ /* 0x000fe200000101c8 */
[----:B------:R-:W-:Y:S01]  /*7ae0*/  FFMA.FTZ R8, -R199, R199, 1 ;  /* 0x3f800000c7087423 */ /* 0x000fe200000101c7 */
[----:B------:R-:W-:Y:S01]  /*7af0*/  FFMA.FTZ R4, -R194, R194, 1 ;  /* 0x3f800000c2047423 */ /* 0x000fe200000101c2 */
[----:B------:R-:W-:Y:S01]  /*7b00*/  F2FP.BF16.F32.PACK_AB R169, R14, R15 ;  /* 0x0000000f0ea9723e */ /* 0x000fe200000010ff */
[----:B------:R-:W-:Y:S01]  /*7b10*/  FMUL.FTZ R15, R46, R25 ;  /* 0x000000192e0f7220 */ /* 0x000fe20000410000 */
[----:B------:R-:W-:Y:S01]  /*7b20*/  FMUL.FTZ R9, R9, UR5 ;  /* 0x0000000509097c20 */ /* 0x000fe20008410000 */
[----:B------:R2:W5:Y:S01]  /*7b30*/  LDL.LU R46, [R1+0x6c] ;  /* 0x00006c00012e7983 */ /* 0x0005620000300800 */
[----:B------:R-:W-:Y:S01]  /*7b40*/  FMUL.FTZ R8, R8, UR5 ;  /* 0x0000000508087c20 */ /* 0x000fe20008410000 */
[----:B------:R-:W-:Y:S01]  /*7b50*/  FMUL.FTZ R4, R4, UR5 ;  /* 0x0000000504047c20 */ /* 0x000fe20008410000 */
[----:B------:R-:W-:Y:S01]  /*7b60*/  FMUL.FTZ R11, R183, R9 ;  /* 0x00000009b70b7220 */ /* 0x000fe20000410000 */
[----:B------:R2:W5:Y:S01]  /*7b70*/  LDL.LU R45, [R1+0x68] ;  /* 0x00006800012d7983 */ /* 0x0005620000300800 */
[----:B------:R-:W-:Y:S01]  /*7b80*/  FMUL.FTZ R10, R182, R8 ;  /* 0x00000008b60a7220 */ /* 0x000fe20000410000 */
[----:B------:R-:W-:Y:S01]  /*7b90*/  FFMA.FTZ R5, -R195, R195, 1 ;  /* 0x3f800000c3057423 */ /* 0x000fe200000101c3 */
[----:B------:R-:W-:Y:S01]  /*7ba0*/  FMUL.FTZ R12, R12, R4 ;  /* 0x000000040c0c7220 */ /* 0x000fe20000410000 */
[----:B------:R2:W5:Y:S01]  /*7bb0*/  LDL.LU R44, [R1+0x64] ;  /* 0x00006400012c7983 */ /* 0x0005620000300800 */
[----:B------:R-:W-:Y:S01]  /*7bc0*/  FFMA.FTZ R4, -R201, R201, 1 ;  /* 0x3f800000c9047423 */ /* 0x000fe200000101c9 */
[----:B------:R-:W-:Y:S01]  /*7bd0*/  F2FP.BF16.F32.PACK_AB R21, R10, R11 ;  /* 0x0000000b0a15723e */ /* 0x000fe200000010ff */
[----:B------:R-:W-:Y:S01]  /*7be0*/  FMUL.FTZ R11, R42, R29 ;  /* 0x0000001d2a0b7220 */ /* 0x000fe20000410000 */
[----:B------:R2:W5:Y:S01]  /*7bf0*/  LDL.LU R43, [R1+0x60] ;  /* 0x00006000012b7983 */ /* 0x0005620000300800 */
[----:B------:R-:W-:Y:S01]  /*7c00*/  FMUL.FTZ R5, R5, UR5 ;  /* 0x0000000505057c20 */ /* 0x000fe20008410000 */
[----:B------:R-:W-:Y:S01]  /*7c10*/  FMUL.FTZ R4, R4, UR5 ;  /* 0x0000000504047c20 */ /* 0x000fe20008410000 */
[----:B------:R-:W-:Y:S01]  /*7c20*/  FFMA.FTZ R8, -R203, R203, 1 ;  /* 0x3f800000cb087423 */ /* 0x000fe200000101cb */
[----:B------:R2:W5:Y:S01]  /*7c30*/  LDL.LU R42, [R1+0x5c] ;  /* 0x00005c00012a7983 */ /* 0x0005620000300800 */
[----:B------:R-:W-:Y:S01]  /*7c40*/  FMUL.FTZ R13, R13, R5 ;  /* 0x000000050d0d7220 */ /* 0x000fe20000410000 */
[----:B------:R-:W-:Y:S01]  /*7c50*/  FFMA.FTZ R5, -R202, R202, 1 ;  /* 0x3f800000ca057423 */ /* 0x000fe200000101ca */
[----:B------:R-:W-:Y:S01]  /*7c60*/  FMUL.FTZ R18, R18, R4 ;  /* 0x0000000412127220 */ /* 0x000fe20000410000 */
[----:B------:R2:W5:Y:S01]  /*7c70*/  LDL.LU R41, [R1+0x58] ;  /* 0x0000580001297983 */ /* 0x0005620000300800 */
[----:B------:R-:W-:Y:S01]  /*7c80*/  FFMA.FTZ R4, -R224, R224, 1 ;  /* 0x3f800000e0047423 */ /* 0x000fe200000101e0 */
[----:B------:R-:W-:Y:S01]  /*7c90*/  FMUL.FTZ R5, R5, UR5 ;  /* 0x0000000505057c20 */ /* 0x000fe20008410000 */
[----:B------:R-:W-:Y:S01]  /*7ca0*/  FFMA.FTZ R6, -R226, R226, 1 ;  /* 0x3f800000e2067423 */ /* 0x000fe200000101e2 */
[----:B------:R2:W5:Y:S01]  /*7cb0*/  LDL.LU R40, [R1+0x54] ;  /* 0x0000540001287983 */ /* 0x0005620000300800 */
[----:B------:R-:W-:Y:S01]  /*7cc0*/  FMUL.FTZ R4, R4, UR5 ;  /* 0x0000000504047c20 */ /* 0x000fe20008410000 */
[----:B------:R-:W-:Y:S01]  /*7cd0*/  FMUL.FTZ R14, R16, R5 ;  /* 0x00000005100e7220 */ /* 0x000fe20000410000 */
[----:B------:R-:W-:Y:S01]  /*7ce0*/  FFMA.FTZ R5, -R225, R225, 1 ;  /* 0x3f800000e1057423 */ /* 0x000fe200000101e1 */
[----:B------:R2:W5:Y:S01]  /*7cf0*/  LDL.LU R39, [R1+0x50] ;  /* 0x0000500001277983 */ /* 0x0005620000300800 */
[----:B------:R-:W-:Y:S01]  /*7d00*/  FFMA.FTZ R9, -R223, R223, 1 ;  /* 0x3f800000df097423 */ /* 0x000fe200000101df */
[----:B------:R-:W-:Y:S01]  /*7d10*/  FMUL.FTZ R19, R8, UR5 ;  /* 0x0000000508137c20 */ /* 0x000fe20008410000 */
[----:B------:R-:W-:Y:S01]  /*7d20*/  FFMA.FTZ R7, -R227, R227, 1 ;  /* 0x3f800000e3077423 */ /* 0x000fe200000101e3 */
[----:B------:R2:W5:Y:S01]  /*7d30*/  LDL.LU R38, [R1+0x4c] ;  /* 0x00004c0001267983 */ /* 0x0005620000300800 */
[----:B------:R-:W-:Y:S01]  /*7d40*/  FMUL.FTZ R16, R23, R4 ;  /* 0x0000000417107220 */ /* 0x000fe20000410000 */
[----:B------:R-:W-:Y:S01]  /*7d50*/  FMUL.FTZ R6, R6, UR5 ;  /* 0x0000000506067c20 */ /* 0x000fe20008410000 */
[----:B------:R-:W-:Y:S01]  /*7d60*/  FMUL.FTZ R5, R5, UR5 ;  /* 0x0000000505057c20 */ /* 0x000fe20008410000 */
[----:B------:R2:W5:Y:S01]  /*7d70*/  LDL.LU R37, [R1+0x48] ;  /* 0x0000480001257983 */ /* 0x0005620000300800 */
[----:B------:R-:W-:Y:S01]  /*7d80*/  FFMA.FTZ R4, -R188, R188, 1 ;  /* 0x3f800000bc047423 */ /* 0x000fe200000101bc */
[----:B------:R-:W-:Y:S01]  /*7d90*/  FMUL.FTZ R9, R9, UR5 ;  /* 0x0000000509097c20 */ /* 0x000fe20008410000 */
[----:B------:R-:W-:Y:S01]  /*7da0*/  FMUL.FTZ R19, R17, R19 ;  /* 0x0000001311137220 */ /* 0x000fe20000410000 */
[----:B------:R2:W5:Y:S01]  /*7db0*/  LDL.LU R36, [R1+0x44] ;  /* 0x0000440001247983 */ /* 0x0005620000300800 */
[----:B------:R-:W-:Y:S01]  /*7dc0*/  FMUL.FTZ R7, R7, UR5 ;  /* 0x0000000507077c20 */ /* 0x000fe20008410000 */
[----:B------:R-:W-:Y:S01]  /*7dd0*/  FMUL.FTZ R17, R173, R6 ;  /* 0x00000006ad117220 */ /* 0x000fe20000410000 */
[----:B------:R-:W-:Y:S01]  /*7de0*/  FMUL.FTZ R10, R172, R5 ;  /* 0x00000005ac0a7220 */ /* 0x000fe20000410000 */
[----:B------:R-:W-:Y:S01]  /*7df0*/  FMUL.FTZ R4, R4, UR5 ;  /* 0x0000000504047c20 */ /* 0x000fe20008410000 */
[----:B------:R-:W-:Y:S01]  /*7e00*/  FFMA.FTZ R6, -R229, R229, 1 ;  /* 0x3f800000e5067423 */ /* 0x000fe200000101e5 */
[----:B------:R-:W-:Y:S01]  /*7e10*/  FFMA.FTZ R5, -R228, R228, 1 ;  /* 0x3f800000e4057423 */ /* 0x000fe200000101e4 */
[----:B------:R-:W-:Y:S01]  /*7e20*/  FMUL.FTZ R8, R179, R9 ;  /* 0x00000009b3087220 */ /* 0x000fe20000410000 */
[----:B------:R-:W-:Y:S01]  /*7e30*/  FMUL.FTZ R9, R174, R7 ;  /* 0x00000007ae097220 */ /* 0x000fe20000410000 */
[----:B------:R-:W-:Y:S01]  /*7e40*/  F2FP.BF16.F32.PACK_AB R18, R18, R14 ;  /* 0x0000000e1212723e */ /* 0x000fe200000010ff */
[----:B------:R-:W-:Y:S01]  /*7e50*/  FFMA.FTZ R7, -R231, R231, 1 ;  /* 0x3f800000e7077423 */ /* 0x000fe200000101e7 */
[----:B------:R-:W-:Y:S01]  /*7e60*/  FMUL.FTZ R14, R27, R4 ;  /* 0x000000041b0e7220 */ /* 0x000fe20000410000 */
[----:B------:R-:W-:Y:S01]  /*7e70*/  FMUL.FTZ R6, R6, UR5 ;  /* 0x0000000506067c20 */ /* 0x000fe20008410000 */
[----:B------:R-:W-:Y:S01]  /*7e80*/  FMUL.FTZ R5, R5, UR5 ;  /* 0x0000000505057c20 */ /* 0x000fe20008410000 */
[----:B------:R-:W-:Y:S01]  /*7e90*/  FFMA.FTZ R4, -R189, R189, 1 ;  /* 0x3f800000bd047423 */ /* 0x000fe200000101bd */
[----:B------:R-:W-:Y:S01]  /*7ea0*/  FMUL.FTZ R7, R7, UR5 ;  /* 0x0000000507077c20 */ /* 0x000fe20008410000 */
[----:B------:R-:W-:Y:S01]  /*7eb0*/  FMUL.FTZ R15, R15, R6 ;  /* 0x000000060f0f7220 */ /* 0x000fe20000410000 */
[----:B------:R-:W-:Y:S01]  /*7ec0*/  FMUL.FTZ R22, R22, R5 ;  /* 0x0000000516167220 */ /* 0x000fe20000410000 */
[----:B------:R-:W-:Y:S01]  /*7ed0*/  FMUL.FTZ R4, R4, UR5 ;  /* 0x0000000504047c20 */ /* 0x000fe20008410000 */
[----:B------:R-:W-:Y:S01]  /*7ee0*/  F2FP.BF16.F32.PACK_AB R19, R19, R8 ;  /* 0x000000081313723e */ /* 0x000fe200000010ff */
[----:B------:R-:W-:Y:S01]  /*7ef0*/  FFMA.FTZ R6, -R191, R191, 1 ;  /* 0x3f800000bf067423 */ /* 0x000fe200000101bf */
[----:B------:R-:W-:Y:S01]  /*7f00*/  FFMA.FTZ R5, -R190, R190, 1 ;  /* 0x3f800000be057423 */ /* 0x000fe200000101be */
[----:B------:R-:W-:Y:S01]  /*7f10*/  F2FP.BF16.F32.PACK_AB R16, R16, R10 ;  /* 0x0000000a1010723e */ /* 0x000fe200000010ff */
[----:B------:R-:W-:Y:S01]  /*7f20*/  FMUL.FTZ R8, R24, R7 ;  /* 0x0000000718087220 */ /* 0x000fe20000410000 */
[----:B------:R-:W-:Y:S01]  /*7f30*/  FMUL.FTZ R10, R31, R4 ;  /* 0x000000041f0a7220 */ /* 0x000fe20000410000 */
[----:B------:R-:W-:Y:S01]  /*7f40*/  F2FP.BF16.F32.PACK_AB R17, R17, R9 ;  /* 0x000000091111723e */ /* 0x000fe200000010ff */
[----:B------:R-:W-:Y:S01]  /*7f50*/  FMUL.FTZ R6, R6, UR5 ;  /* 0x0000000506067c20 */ /* 0x000fe20008410000 */
[----:B------:R-:W-:Y:S01]  /*7f60*/  FMUL.FTZ R5, R5, UR5 ;  /* 0x0000000505057c20 */ /* 0x000fe20008410000 */
[----:B------:R-:W-:Y:S01]  /*7f70*/  F2FP.BF16.F32.PACK_AB R15, R15, R8 ;  /* 0x000000080f0f723e */ /* 0x000fe200000010ff */
[----:B------:R-:W-:Y:S01]  /*7f80*/  FFMA.FTZ R4, -R235, R235, 1 ;  /* 0x3f800000eb047423 */ /* 0x000fe200000101eb */
[----:B------:R-:W-:Y:S01]  /*7f90*/  FMUL.FTZ R11, R11, R6 ;  /* 0x000000060b0b7220 */ /* 0x000fe20000410000 */
[----:B------:R-:W-:Y:S01]  /*7fa0*/  F2FP.BF16.F32.PACK_AB R20, R12, R13 ;  /* 0x0000000d0c14723e */ /* 0x000fe200000010ff */
[----:B------:R-:W-:Y:S01]  /*7fb0*/  FMUL.FTZ R9, R30, R5 ;  /* 0x000000051e097220 */ /* 0x000fe20000410000 */
[----:B------:R-:W-:Y:S01]  /*7fc0*/  FMUL.FTZ R8, R4, UR5 ;  /* 0x0000000504087c20 */ /* 0x000fe20008410000 */
[----:B------:R-:W-:Y:S01]  /*7fd0*/  F2FP.BF16.F32.PACK_AB R171, R171, R168 ;  /* 0x000000a8abab723e */ /* 0x000fe200000010ff */
[----:B------:R-:W-:Y:S01]  /*7fe0*/  FFMA.FTZ R7, -R230, R230, 1 ;  /* 0x3f800000e6077423 */ /* 0x000fe200000101e6 */
[----:B------:R-:W-:Y:S01]  /*7ff0*/  FFMA.FTZ R6, -R234, R234, 1 ;  /* 0x3f800000ea067423 */ /* 0x000fe200000101ea */
[----:B------:R-:W-:Y:S01]  /*8000*/  F2FP.BF16.F32.PACK_AB R168, R177, R178 ;  /* 0x000000b2b1a8723e */ /* 0x000fe200000010ff */
[----:B------:R-:W-:Y:S01]  /*8010*/  FFMA.FTZ R5, -R233, R233, 1 ;  /* 0x3f800000e9057423 */ /* 0x000fe200000101e9 */
[----:B------:R-:W-:Y:S01]  /*8020*/  FFMA.FTZ R4, -R232, R232, 1 ;  /* 0x3f800000e8047423 */ /* 0x000fe200000101e8 */
[----:B------:R-:W-:Y:S01]  /*8030*/  F2FP.BF16.F32.PACK_AB R14, R14, R22 ;  /* 0x000000160e0e723e */ /* 0x000fe200000010ff */
[----:B------:R-:W-:Y:S01]  /*8040*/  FMUL.FTZ R7, R7, UR5 ;  /* 0x0000000507077c20 */ /* 0x000fe20008410000 */
        /* <DEDUP_REMOVED lines=12> */
[----:B--2---:R-:W-:Y:S06]  /*8110*/  @!P1 BRA `(.L_x_1597) ;  /* 0x0000000000e09947 */ /* 0x004fec0003800000 */
        /* <DEDUP_REMOVED lines=56> */
.L_x_1597:
        /* <DEDUP_REMOVED lines=27> */
[----:B------:R-:W-:Y:S01]  /*8650*/  LDSM.16.MT88.4 R172, [R0+UR4+0xb800] ;  /* 0x00b8000400ac783b */ /* 0x000fe20008004200 */
[-C--:B-1---5:R-:W-:Y:S03]  /*8660*/  HMMA.16816.F32.BF16 R36, R4, R8.reuse, R36 ;  /* 0x000000080424723c */ /* 0x0a2fe60000041824 */
[----:B------:R1:W5:Y:S03]  /*8670*/  LDL R223, [R1+0x14] ;  /* 0x0000140001df7983 */ /* 0x0003660000100800 */
[C---:B--2---:R-:W-:Y:S06]  /*8680*/  HMMA.16816.F32.BF16 R40, R12.reuse, R8, R40 ;  /* 0x000000080c28723c */ /* 0x044fec0000041828 */
[-C--:B------:R-:W-:Y:S06]  /*8690*/  HMMA.16816.F32.BF16 R44, R12, R10.reuse, R44 ;  /* 0x0000000a0c2c723c */ /* 0x080fec000004182c */
[C---:B------:R-:W-:Y:S01]  /*86a0*/  HMMA.16816.F32.BF16 R48, R4.reuse, R10, R48 ;  /* 0x0000000a0430723c */ /* 0x040fe20000041830 */
[----:B------:R-:W2:Y:S05]  /*86b0*/  LDSM.16.MT88.4 R8, [R176+0x800] ;  /* 0x00080000b008783b */ /* 0x000eaa0000004200 */
[-C--:B---3--:R-:W-:Y:S06]  /*86c0*/  HMMA.16816.F32.BF16 R52, R4, R16.reuse, R52 ;  /* 0x000000100434723c */ /* 0x088fec0000041834 */
[C---:B------:R-:W-:Y:S06]  /*86d0*/  HMMA.16816.F32.BF16 R56, R12.reuse, R16, R56 ;  /* 0x000000100c38723c */ /* 0x040fec0000041838 */
[-C--:B------:R-:W-:Y:S06]  /*86e0*/  HMMA.16816.F32.BF16 R60, R12, R18.reuse, R60 ;  /* 0x000000120c3c723c */ /* 0x080fec000004183c */
[C---:B------:R-:W-:Y:S01]  /*86f0*/  HMMA.16816.F32.BF16 R64, R4.reuse, R18, R64 ;  /* 0x000000120440723c */ /* 0x040fe20000041840 */
[----:B------:R-:W3:Y:S05]  /*8700*/  LDSM.16.MT88.4 R16, [R0+UR4+0xa800] ;  /* 0x00a800040010783b */ /* 0x000eea0008004200 */
[-C--:B----4-:R-:W-:Y:S06]  /*8710*/  HMMA.16816.F32.BF16 R68, R4, R20.reuse, R68 ;  /* 0x000000140444723c */ /* 0x090fec0000041844 */
[C---:B------:R-:W-:Y:S06]  /*8720*/  HMMA.16816.F32.BF16 R72, R12.reuse, R20, R72 ;  /* 0x000000140c48723c */ /* 0x040fec0000041848 */
[-C--:B------:R-:W-:Y:S06]  /*8730*/  HMMA.16816.F32.BF16 R76, R12, R22.reuse, R76 ;  /* 0x000000160c4c723c */ /* 0x080fec000004184c */
[C---:B------:R-:W-:Y:S01]  /*8740*/  HMMA.16816.F32.BF16 R80, R4.reuse, R22, R80 ;  /* 0x000000160450723c */ /* 0x040fe20000041850 */
[----:B------:R-:W4:Y:S05]  /*8750*/  LDSM.16.MT88.4 R20, [R176+0x2800] ;  /* 0x00280000b014783b */ /* 0x000f2a0000004200 */
[-C--:B------:R-:W-:Y:S06]  /*8760*/  HMMA.16816.F32.BF16 R84, R4, R24.reuse, R84 ;  /* 0x000000180454723c */ /* 0x080fec0000041854 */
[C---:B------:R-:W-:Y:S06]  /*8770*/  HMMA.16816.F32.BF16 R88, R12.reuse, R24, R88 ;  /* 0x000000180c58723c */ /* 0x040fec0000041858 */
[-C--:B------:R-:W-:Y:S01]  /*8780*/  HMMA.16816.F32.BF16 R92, R12, R26.reuse, R92 ;  /* 0x0000001a0c5c723c */ /* 0x080fe2000004185c */
[----:B------:R-:W-:Y:S05]  /*8790*/  LDSM.16.MT88.4 R12, [R0+UR4+0x9000] ;  /* 0x00900004000c783b */ /* 0x000fea0008004200 */
[----:B------:R-:W-:Y:S01]  /*87a0*/  HMMA.16816.F32.BF16 R96, R4, R26, R96 ;  /* 0x0000001a0460723c */ /* 0x000fe20000041860 */
[----:B------:R-:W1:Y:S04]  /*87b0*/  LDSM.16.MT88.4 R4, [R211+0x21000] ;  /* 0x02100000d304783b */ /* 0x000e680000004200 */
[----:B------:R-:W1:Y:S01]  /*87c0*/  LDSM.16.MT88.4 R24, [R211+0x23000] ;  /* 0x02300000d318783b */ /* 0x000e620000004200 */
        /* <DEDUP_REMOVED lines=21> */
[----:B------:R-:W3:Y:S03]  /*8920*/  LDSM.16.MT88.4 R20, [R0+UR4+0x9800] ;  /* 0x009800040014783b */ /* 0x000ee60008004200 */
[-C--:B-1----:R-:W-:Y:S01]  /*8930*/  HMMA.16816.F32.BF16 R36, R4, R12.reuse, R36 ;  /* 0x0000000c0424723c */ /* 0x082fe20000041824 */
[----:B------:R-:W1:Y:S01]  /*8940*/  LDSM.16.MT88.4 R28, [R211+0x23800] ;  /* 0x02380000d31c783b */ /* 0x000e620000004200 */
[----:B------:R-:W-:Y:S04]  /*8950*/  BAR.SYNC.DEFER_BLOCKING 0x0 ;  /* 0x0000000000007b1d */ /* 0x000fe80000010000 */
[C---:B------:R-:W-:Y:S06]  /*8960*/  HMMA.16816.F32.BF16 R40, R24.reuse, R12, R40 ;  /* 0x0000000c1828723c */ /* 0x040fec0000041828 */
        /* <DEDUP_REMOVED lines=15> */
[C---:B-1----:R-:W-:Y:S06]  /*8a60*/  HMMA.16816.F32.BF16 R40, R28.reuse, R20, R40 ;  /* 0x000000141c28723c */ /* 0x042fec0000041828 */
        /* <DEDUP_REMOVED lines=31> */
[----:B-----5:R-:W-:Y:S02]  /*8c60*/  LEA R0, R223, UR4, 0x1 ;  /* 0x00000004df007c11 */ /* 0x020fe4000f8e08ff */
        /* <DEDUP_REMOVED lines=25> */
.L_x_1598:
[----:B------:R-:W-:Y:S01]  /*8e00*/  LDSM.16.M88.4 R32, [R2+0x1c000] ;  /* 0x01c000000220783b */ /* 0x000fe20000000200 */
[----:B------:R-:W-:Y:S02]  /*8e10*/  ULOP3.LUT UR10, UR7, 0x1, URZ, 0xc0, !UPT ;  /* 0x00000001070a7892 */ /* 0x000fe4000f8ec03f */
[----:B------:R-:W-:Y:S01]  /*8e20*/  UISETP.GT.AND UP2, UPT, UR7, UR21, UPT ;  /* 0x000000150700728c */ /* 0x000fe2000bf44270 */
[----:B------:R-:W2:Y:S01]  /*8e30*/  LDSM.16.MT88.4 R16, [R210] ;  /* 0x00000000d210783b */ /* 0x000ea20000004200 */
[----:B------:R-:W-:Y:S02]  /*8e40*/  UISETP.NE.U32.AND UP0, UPT, UR10, 0x1, UPT ;  /* 0x000000010a00788c */ /* 0x000fe4000bf05070 */
[----:B------:R-:W-:Y:S01]  /*8e50*/  UIADD3 UR7, UR7, -0x1, URZ ;  /* 0xffffffff07077890 */ /* 0x000fe2000fffe03f */
[----:B------:R-:W3:Y:S04]  /*8e60*/  LDSM.16.M88.4 R28, [R2+0x1d000] ;  /* 0x01d00000021c783b */ /* 0x000ee80000000200 */
[----:B------:R-:W4:Y:S04]  /*8e70*/  LDSM.16.MT88.4 R164, [R210+0x4000] ;  /* 0x00400000d2a4783b */ /* 0x000f280000004200 */
[----:B-1----:R-:W4:Y:S04]  /*8e80*/  LDL R0, [R1+0x18] ;  /* 0x0000180001007983 */ /* 0x002f280000100800 */
[----:B------:R-:W-:Y:S04]  /*8e90*/  LDSM.16.M88.4 R168, [R3+0x1c000] ;  /* 0x01c0000003a8783b */ /* 0x000fe80000000200 */
[----:B------:R-:W4:Y:S04]  /*8ea0*/  LDL R228, [R1+0x1c] ;  /* 0x00001c0001e47983 */ /* 0x000f280000100800 */
[----:B------:R-:W1:Y:S04]  /*8eb0*/  LDSM.16.MT88.4 R172, [R210+0x800] ;  /* 0x00080000d2ac783b */ /* 0x000e680000004200 */
[----:B------:R1:W4:Y:S04]  /*8ec0*/  LDL R224, [R1+0x4] ;  /* 0x0000040001e07983 */ /* 0x0003280000100800 */
[----:B------:R-:W1:Y:S04]  /*8ed0*/  LDSM.16.M88.4 R176, [R3+0x1d000] ;  /* 0x01d0000003b0783b */ /* 0x000e680000000200 */
[----:B------:R1:W4:Y:S01]  /*8ee0*/  LDL R225, [R1] ;  /* 0x0000000001e17983 */ /* 0x0003220000100800 */
[-C--:B--2---:R-:W-:Y:S03]  /*8ef0*/  HMMA.16816.F32.BF16 R4, R32, R16.reuse, RZ ;  /* 0x000000102004723c */ /* 0x084fe600000418ff */
[----:B------:R-:W2:Y:S04]  /*8f00*/  LDSM.16.MT88.4 R180, [R210+0x4800] ;  /* 0x00480000d2b4783b */ /* 0x000ea80000004200 */
[----:B------:R1:W2:Y:S01]  /*8f10*/  LDL R226, [R1+0xc] ;  /* 0x00000c0001e27983 */ /* 0x0002a20000100800 */
[C---:B---3--:R-:W-:Y:S03]  /*8f20*/  HMMA.16816.F32.BF16 R8, R28.reuse, R16, RZ ;  /* 0x000000101c08723c */ /* 0x048fe600000418ff */
[----:B------:R-:W-:Y:S03]  /*8f30*/  LDSM.16.M88.4 R184, [R209+0x1c000] ;  /* 0x01c00000d1b8783b */ /* 0x000fe60000000200 */
[-C--:B------:R-:W-:Y:S01]  /*8f40*/  HMMA.16816.F32.BF16 R12, R28, R18.reuse, RZ ;  /* 0x000000121c0c723c */ /* 0x080fe200000418ff */
[----:B------:R3:W3:Y:S04]  /*8f50*/  LDL R227, [R1+0x8] ;  /* 0x0000080001e37983 */ /* 0x0006e80000100800 */
[----:B------:R-:W2:Y:S01]  /*8f60*/  LDSM.16.MT88.4 R188, [R210+0x1000] ;  /* 0x00100000d2bc783b */ /* 0x000ea20000004200 */
[C---:B------:R-:W-:Y:S03]  /*8f70*/  HMMA.16816.F32.BF16 R16, R32.reuse, R18, RZ ;  /* 0x000000122010723c */ /* 0x040fe600000418ff */
[----:B------:R-:W2:Y:S03]  /*8f80*/  LDSM.16.M88.4 R192, [R209+0x1d000] ;  /* 0x01d00000d1c0783b */ /* 0x000ea60000000200 */
[-C--:B----4-:R-:W-:Y:S01]  /*8f90*/  HMMA.16816.F32.BF16 R20, R32, R164.reuse, RZ ;  /* 0x000000a42014723c */ /* 0x090fe200000418ff */
[----:B------:R-:W4:Y:S04]  /*8fa0*/  LDSM.16.MT88.4 R196, [R210+0x5000] ;  /* 0x00500000d2c4783b */ /* 0x000f280000004200 */
[----:B------:R-:W-:Y:S01]  /*8fb0*/  LDSM.16.M88.4 R200, [R208+0x1d000] ;  /* 0x01d00000d0c8783b */ /* 0x000fe20000000200 */
[C---:B------:R-:W-:Y:S03]  /*8fc0*/  HMMA.16816.F32.BF16 R24, R28.reuse, R164, RZ ;  /* 0x000000a41c18723c */ /* 0x040fe600000418ff */
[----:B------:R-:W-:Y:S03]  /*8fd0*/  LDSM.16.MT88.4 R204, [R210+0x5800] ;  /* 0x00580000d2cc783b */ /* 0x000fe60000004200 */
[-C--:B------:R-:W-:Y:S06]  /*8fe0*/  HMMA.16816.F32.BF16 R28, R28, R166.reuse, RZ ;  /* 0x000000a61c1c723c */ /* 0x080fec00000418ff */
[----:B------:R-:W-:Y:S01]  /*8ff0*/  HMMA.16816.F32.BF16 R32, R32, R166, RZ ;  /* 0x000000a62020723c */ /* 0x000fe200000418ff */
[----:B------:R-:W-:Y:S05]  /*9000*/  LDSM.16.M88.4 R164, [R208+0x1c000] ;  /* 0x01c00000d0a4783b */ /* 0x000fea0000000200 */
[-C--:B-1----:R-:W-:Y:S06]  /*9010*/  HMMA.16816.F32.BF16 R4, R168, R172.reuse, R4 ;  /* 0x000000aca804723c */ /* 0x082fec0000041804 */
[C---:B------:R-:W-:Y:S06]  /*9020*/  HMMA.16816.F32.BF16 R8, R176.reuse, R172, R8 ;  /* 0x000000acb008723c */ /* 0x040fec0000041808 */
[-C--:B------:R-:W-:Y:S06]  /*9030*/  HMMA.16816.F32.BF16 R12, R176, R174.reuse, R12 ;  /* 0x000000aeb00c723c */ /* 0x080fec000004180c */
[C---:B------:R-:W-:Y:S01]  /*9040*/  HMMA.16816.F32.BF16 R16, R168.reuse, R174, R16 ;  /* 0x000000aea810723c */ /* 0x040fe20000041810 */
[----:B------:R-:W1:Y:S05]  /*9050*/  LDSM.16.MT88.4 R172, [R210+0x1800] ;  /* 0x00180000d2ac783b */ /* 0x000e6a0000004200 */
[-C--:B--2---:R-:W-:Y:S06]  /*9060*/  HMMA.16816.F32.BF16 R20, R168, R180.reuse, R20 ;  /* 0x000000b4a814723c */ /* 0x084fec0000041814 */
[C---:B------:R-:W-:Y:S06]  /*9070*/  HMMA.16816.F32.BF16 R24, R176.reuse, R180, R24 ;  /* 0x000000b4b018723c */ /* 0x040fec0000041818 */
[-C--:B------:R-:W-:Y:S01]  /*9080*/  HMMA.16816.F32.BF16 R28, R176, R182.reuse, R28 ;  /* 0x000000b6b01c723c */ /* 0x080fe2000004181c */
[----:B------:R-:W-:Y:S05]  /*9090*/  LDSM.16.MT88.4 R176, [R210+0x2000] ;  /* 0x00200000d2b0783b */ /* 0x000fea0000004200 */
[----:B------:R-:W-:Y:S01]  /*90a0*/  HMMA.16816.F32.BF16 R32, R168, R182, R32 ;  /* 0x000000b6a820723c */ /* 0x000fe20000041820 */
[----:B------:R-:W2:Y:S04]  /*90b0*/  LDSM.16.M88.4 R168, [R2+0x1e000] ;  /* 0x01e0000002a8783b */ /* 0x000ea80000000200 */
[----:B------:R-:W2:Y:S01]  /*90c0*/  LDSM.16.M88.4 R180, [R2+0x1f000] ;  /* 0x01f0000002b4783b */ /* 0x000ea20000000200 */
[-C--:B------:R-:W-:Y:S06]  /*90d0*/  HMMA.16816.F32.BF16 R4, R184, R188.reuse, R4 ;  /* 0x000000bcb804723c */ /* 0x080fec0000041804 */
[C---:B------:R-:W-:Y:S06]  /*90e0*/  HMMA.16816.F32.BF16 R8, R192.reuse, R188, R8 ;  /* 0x000000bcc008723c */ /* 0x040fec0000041808 */
[-C--:B------:R-:W-:Y:S06]  /*90f0*/  HMMA.16816.F32.BF16 R12, R192, R190.reuse, R12 ;  /* 0x000000bec00c723c */ /* 0x080fec000004180c */
[C---:B------:R-:W-:Y:S01]  /*9100*/  HMMA.16816.F32.BF16 R16, R184.reuse, R190, R16 ;  /* 0x000000beb810723c */ /* 0x040fe20000041810 */
[----:B------:R-:W2:Y:S05]  /*9110*/  LDSM.16.MT88.4 R188, [R210+0x6000] ;  /* 0x00600000d2bc783b */ /* 0x000eaa0000004200 */
[-C--:B----4-:R-:W-:Y:S06]  /*9120*/  HMMA.16816.F32.BF16 R20, R184, R196.reuse, R20 ;  /* 0x000000c4b814723c */ /* 0x090fec0000041814 */
[C---:B------:R-:W-:Y:S06]  /*9130*/  HMMA.16816.F32.BF16 R24, R192.reuse, R196, R24 ;  /* 0x000000c4c018723c */ /* 0x040fec0000041818 */
[-C--:B------:R-:W-:Y:S01]  /*9140*/  HMMA.16816.F32.BF16 R28, R192, R198.reuse, R28 ;  /* 0x000000c6c01c723c */ /* 0x080fe2000004181c */
[----:B------:R-:W-:Y:S05]  /*9150*/  LDSM.16.M88.4 R192, [R3+0x1f000] ;  /* 0x01f0000003c0783b */ /* 0x000fea0000000200 */
[----:B------:R-:W-:Y:S01]  /*9160*/  HMMA.16816.F32.BF16 R32, R184, R198, R32 ;  /* 0x000000c6b820723c */ /* 0x000fe20000041820 */
[----:B------:R-:W-:Y:S04]  /*9170*/  LDSM.16.MT88.4 R184, [R210+0x2800] ;  /* 0x00280000d2b8783b */ /* 0x000fe80000004200 */
        /* <DEDUP_REMOVED lines=23> */
[----:B------:R-:W4:Y:S04]  /*92f0*/  LDSM.16.M88.4 R168, [R208+0x1e000] ;  /* 0x01e00000d0a8783b */ /* 0x000f280000000200 */
        /* <DEDUP_REMOVED lines=18> */
[C---:B------:R-:W-:Y:S01]  /*9420*/  IMAD.SHL.U32 R172, R173.reuse, 0x10, RZ ;  /* 0x00000010adac7824 */ /* 0x040fe200078e00ff */
[C---:B------:R-:W-:Y:S06]  /*9430*/  HMMA.16816.F32.BF16 R24, R200.reuse, R204, R24 ;  /* 0x000000ccc818723c */ /* 0x040fec0000041818 */
[-C--:B------:R-:W-:Y:S06]  /*9440*/  HMMA.16816.F32.BF16 R28, R200, R206.reuse, R28 ;  /* 0x000000cec81c723c */ /* 0x080fec000004181c */
[----:B------:R-:W-:Y:S06]  /*9450*/  HMMA.16816.F32.BF16 R32, R164, R206, R32 ;  /* 0x000000cea420723c */ /* 0x000fec0000041820 */
[-C--:B------:R-:W-:Y:S05]  /*9460*/  HMMA.16816.F32.BF16 R4, R168, R180.reuse, R4 ;  /* 0x000000b4a804723c */ /* 0x080fea0000041804 */
[----:B------:R-:W-:Y:S01]  /*9470*/  @P1 IADD3 R166, P0, R0, UR17, RZ ;  /* 0x0000001100a61c10 */ /* 0x000fe2000ff1e0ff */
[C---:B-1----:R-:W-:Y:S01]  /*9480*/  HMMA.16816.F32.BF16 R8, R184.reuse, R180, R8 ;  /* 0x000000b4b808723c */ /* 0x042fe20000041808 */
[----:B------:R-:W-:Y:S04]  /*9490*/  @UP3 UIADD3 UR17, UP1, UR17, -0x100, URZ ;  /* 0xffffff0011113890 */ /* 0x000fe8000ff3e03f */
[----:B------:R-:W-:Y:S01]  /*94a0*/  @P1 IADD3.X R167, R228, UR16, RZ, P0, !PT ;  /* 0x00000010e4a71c10 */ /* 0x000fe200087fe4ff */
[-C--:B------:R-:W-:Y:S01]  /*94b0*/  HMMA.16816.F32.BF16 R12, R184, R182.reuse, R12 ;  /* 0x000000b6b80c723c */ /* 0x080fe2000004180c */
[----:B------:R-:W-:Y:S03]  /*94c0*/  @UP3 UIADD3.X UR16, UR16, -0x1, URZ, UP1, !UPT ;  /* 0xffffffff10103890 */ /* 0x000fe60008ffe43f */
[----:B------:R-:W2:Y:S01]  /*94d0*/  @P1 LDG.E R224, desc[UR8][R166.64+0xa0] ;  /* 0x0000a008a6e01981 */ /* 0x000ea2000c1e1900 */
[C---:B------:R-:W-:Y:S01]  /*94e0*/  IMAD.U32 R0, R173.reuse, -0x40, RZ ;  /* 0xffffffc0ad007824 */ /* 0x040fe200078e00ff */
[C---:B------:R-:W-:Y:S02]  /*94f0*/  HMMA.16816.F32.BF16 R16, R168.reuse, R182, R16 ;  /* 0x000000b6a810723c */ /* 0x040fe40000041810 */
[----:B------:R-:W4:Y:S03]  /*9500*/  @P1 LDG.E R225, desc[UR8][R166.64+0x80] ;  /* 0x00008008a6e11981 */ /* 0x000f26000c1e1900 */
[C---:B------:R-:W-:Y:S01]  /*9510*/  LEA R209, P0, R0.reuse, R248, 0x2 ;  /* 0x000000f800d17211 */ /* 0x040fe200078010ff */
[-C--:B------:R-:W-:Y:S01]  /*9520*/  HMMA.16816.F32.BF16 R20, R168, R188.reuse, R20 ;  /* 0x000000bca814723c */ /* 0x080fe20000041814 */
[----:B------:R-:W4:Y:S04]  /*9530*/  @P1 LDG.E R226, desc[UR8][R166.64+0x20] ;  /* 0x00002008a6e21981 */ /* 0x000f28000c1e1900 */
[----:B---3--:R-:W3:Y:S01]  /*9540*/  @P1 LDG.E R227, desc[UR8][R166.64] ;  /* 0x00000008a6e31981 */ /* 0x008ee2000c1e1900 */
[C---:B------:R-:W-:Y:S05]  /*9550*/  HMMA.16816.F32.BF16 R24, R184.reuse, R188, R24 ;  /* 0x000000bcb818723c */ /* 0x040fea0000041818 */
[----:B------:R-:W-:Y:S01]  /*9560*/  LEA.HI.X.SX32 R208, R0, R249, 0x2, P0 ;  /* 0x000000f900d07211 */ /* 0x000fe200000f16ff */
[-C--:B------:R-:W-:Y:S05]  /*9570*/  HMMA.16816.F32.BF16 R28, R184, R190.reuse, R28 ;  /* 0x000000beb81c723c */ /* 0x080fea000004181c */
[C---:B------:R-:W-:Y:S01]  /*9580*/  IMAD.SHL.U32 R0, R173.reuse, 0x8, RZ ;  /* 0x00000008ad007824 */ /* 0x040fe200078e00ff */
[----:B------:R-:W-:Y:S05]  /*9590*/  HMMA.16816.F32.BF16 R32, R168, R190, R32 ;  /* 0x000000bea820723c */ /* 0x000fea0000041820 */
[----:B------:R-:W-:Y:S02]  /*95a0*/  IMAD.MOV.U32 R2, RZ, RZ, R209 ;  /* 0x000000ffff027224 */ /* 0x000fe400078e00d1 */
[----:B------:R-:W-:Y:S04]  /*95b0*/  IMAD.MOV.U32 R3, RZ, RZ, R208 ;  /* 0x000000ffff037224 */ /* 0x000fe800078e00d0 */
[CC--:B------:R-:W-:Y:S01]  /*95c0*/  LEA R164, P0, R0.reuse, R2.reuse, 0x2 ;  /* 0x0000000200a47211 */ /* 0x0c0fe200078010ff */
[----:B------:R1:W-:Y:S01]  /*95d0*/  REDG.E.ADD.F32.FTZ.RN.STRONG.GPU desc[UR8][R2.64], R4 ;  /* 0x00000004020079a6 */ /* 0x0003e2000c10f388 */
[C---:B------:R-:W-:Y:S02]  /*95e0*/  IMAD R170, R173.reuse, 0x18, RZ ;  /* 0x00000018adaa7824 */ /* 0x040fe400078e02ff */
[-C--:B------:R-:W-:Y:S01]  /*95f0*/  LEA.HI.X.SX32 R165, R0, R3.reuse, 0x2, P0 ;  /* 0x0000000300a57211 */ /* 0x080fe200000f16ff */
[C---:B------:R-:W-:Y:S02]  /*9600*/  IMAD.SHL.U32 R169, R173.reuse, 0x20, RZ ;  /* 0x00000020ada97824 */ /* 0x040fe400078e00ff */
[----:B------:R-:W-:Y:S02]  /*9610*/  IMAD R171, R173, 0x30, RZ ;  /* 0x00000030adab7824 */ /* 0x000fe400078e02ff */
[----:B------:R1:W-:Y:S01]  /*9620*/  REDG.E.ADD.F32.FTZ.RN.STRONG.GPU desc[UR8][R164.64], R5 ;  /* 0x00000005a40079a6 */ /* 0x0003e2000c10f388 */
[CC--:B------:R-:W-:Y:S04]  /*9630*/  LEA R168, P0, R169.reuse, R2.reuse, 0x2 ;  /* 0x00000002a9a87211 */ /* 0x0c0fe800078010ff */
[-C--:B------:R-:W-:Y:S01]  /*9640*/  LEA.HI.X.SX32 R169, R169, R3.reuse, 0x2, P0 ;  /* 0x00000003a9a97211 */ /* 0x080fe200000f16ff */
[----:B--2---:R-:W-:Y:S04]  /*9650*/  @P1 STL [R1+0x4], R224 ;  /* 0x000004e001001387 */ /* 0x004fe80000100800 */
[----:B----4-:R-:W-:Y:S04]  /*9660*/  @P1 STL [R1], R225 ;  /* 0x000000e101001387 */ /* 0x010fe80000100800 */
[----:B------:R-:W-:Y:S04]  /*9670*/  @P1 STL [R1+0xc], R226 ;  /* 0x00000ce201001387 */ /* 0x000fe80000100800 */
[----:B---3--:R-:W-:Y:S01]  /*9680*/  @P1 STL [R1+0x8], R227 ;  /* 0x000008e301001387 */ /* 0x008fe20000100800 */
        /* <DEDUP_REMOVED lines=417> */
.L_x_1600:
        /* <DEDUP_REMOVED lines=23> */
.L_x_1601:
        /* <DEDUP_REMOVED lines=56> */
.L_x_1603:
[----:B------:R-:W-:Y:S05]  /*b590*/  BSYNC B0 ;  /* 0x0000000000007941 */ /* 0x000fea0003800000 */
.L_x_1602:
        /* <DEDUP_REMOVED lines=18> */
.L_x_1605:
[----:B------:R-:W-:Y:S05]  /*b6c0*/  BSYNC B0 ;  /* 0x0000000000007941 */ /* 0x000fea0003800000 */
.L_x_1604:
        /* <DEDUP_REMOVED lines=20> */
.L_x_1607:
[----:B------:R-:W-:Y:S05]  /*b810*/  BSYNC B0 ;  /* 0x0000000000007941 */ /* 0x000fea0003800000 */
.L_x_1606:
        /* <DEDUP_REMOVED lines=20> */
.L_x_1609:
[----:B------:R-:W-:Y:S05]  /*b960*/  BSYNC B0 ;  /* 0x0000000000007941 */ /* 0x000fea0003800000 */
.L_x_1608:
        /* <DEDUP_REMOVED lines=32> */
.L_x_1611:
[----:B------:R-:W-:Y:S05]  /*bb70*/  BSYNC B0 ;  /* 0x0000000000007941 */ /* 0x000fea0003800000 */
.L_x_1610:
        /* <DEDUP_REMOVED lines=18> */
.L_x_1613:
[----:B------:R-:W-:Y:S05]  /*bca0*/  BSYNC B0 ;  /* 0x0000000000007941 */ /* 0x000fea0003800000 */
.L_x_1612:
        /* <DEDUP_REMOVED lines=18> */
.L_x_1615:
[----:B------:R-:W-:Y:S05]  /*bdd0*/  BSYNC B0 ;  /* 0x0000000000007941 */ /* 0x000fea0003800000 */
.L_x_1614:
        /* <DEDUP_REMOVED lines=16> */
.L_x_1568:
[----:B------:R-:W-:Y:S05]  /*bee0*/  BSYNC B1 ;  /* 0x0000000000017941 */ /* 0x000fea0003800000 */
.L_x_1546:
        /* <DEDUP_REMOVED lines=11> */
.L_x_1616:
[----:B------:R-:W-:Y:S05]  /*bfa0*/  EXIT ;  /* 0x000000000000794d */ /* 0x000fea0003800000 */
.L_x_1618:
        /* <DEDUP_REMOVED lines=13> */
.L_x_2087:


//--------------------- .text._ZN5flash44flash_bwd_dq_dk_dv_loop_seqk_parallel_kernelI23Flash_bwd_kernel_traitsILi128ELi64ELi128ELi8ELi2ELi4ELi2ELb0ELb0EN7cutlass10bfloat16_tE19Flash_kernel_traitsILi128ELi64ELi128ELi8ES3_EELb1ELb0ELb0ELb0ELb1ELb1ELb0EEEvNS_16Flash_bwd_paramsE --------------------------
	.section	.text._ZN5flash44flash_bwd_dq_dk_dv_loop_seqk_parallel_kernelI23Flash_bwd_kernel_traitsILi128ELi64ELi128ELi8ELi2ELi4ELi2ELb0ELb0EN7cutlass10bfloat16_tE19Flash_kernel_traitsILi128ELi64ELi128ELi8ES3_EELb1ELb0ELb0ELb0ELb1ELb1ELb0EEEvNS_16Flash_bwd_paramsE,"ax",@progbits
	.align	128
        .global         _ZN5flash44flash_bwd_dq_dk_dv_loop_seqk_parallel_kernelI23Flash_bwd_kernel_traitsILi128ELi64ELi128ELi8ELi2ELi4ELi2ELb0ELb0EN7cutlass10bfloat16_tE19Flash_kernel_traitsILi128ELi64ELi128ELi8ES3_EELb1ELb0ELb0ELb0ELb1ELb1ELb0EEEvNS_16Flash_bwd_paramsE
        .type           _ZN5flash44flash_bwd_dq_dk_dv_loop_seqk_parallel_kernelI23Flash_bwd_kernel_traitsILi128ELi64ELi128ELi8ELi2ELi4ELi2ELb0ELb0EN7cutlass10bfloat16_tE19Flash_kernel_traitsILi128ELi64ELi128ELi8ES3_EELb1ELb0ELb0ELb0ELb1ELb1ELb0EEEvNS_16Flash_bwd_paramsE,@function
        .size           _ZN5flash44flash_bwd_dq_dk_dv_loop_seqk_parallel_kernelI23Flash_bwd_kernel_traitsILi128ELi64ELi128ELi8ELi2ELi4ELi2ELb0ELb0EN7cutlass10bfloat16_tE19Flash_kernel_traitsILi128ELi64ELi128ELi8ES3_EELb1ELb0ELb0ELb0ELb1ELb1ELb0EEEvNS_16Flash_bwd_paramsE,(.L_x_2088 - _ZN5flash44flash_bwd_dq_dk_dv_loop_seqk_parallel_kernelI23Flash_bwd_kernel_traitsILi128ELi64ELi128ELi8ELi2ELi4ELi2ELb0ELb0EN7cutlass10bfloat16_tE19Flash_kernel_traitsILi128ELi64ELi128ELi8ES3_EELb1ELb0ELb0ELb0ELb1ELb1ELb0EEEvNS_16Flash_bwd_paramsE)
        .other          _ZN5flash44flash_bwd_dq_dk_dv_loop_seqk_parallel_kernelI23Flash_bwd_kernel_traitsILi128ELi64ELi128ELi8ELi2ELi4ELi2ELb0ELb0EN7cutlass10bfloat16_tE19Flash_kernel_traitsILi128ELi64ELi128ELi8ES3_EELb1ELb0ELb0ELb0ELb1ELb1ELb0EEEvNS_16Flash_bwd_paramsE,@"STO_CUDA_ENTRY STV_DEFAULT"
_ZN5flash44flash_bwd_dq_dk_dv_loop_seqk_parallel_kernelI23Flash_bwd_kernel_traitsILi128ELi64ELi128ELi8ELi2ELi4ELi2ELb0ELb0EN7cutlass10bfloat16_tE19Flash_kernel_traitsILi128ELi64ELi128ELi8ES3_EELb1ELb0ELb0ELb0ELb1ELb1ELb0EEEvNS_16Flash_bwd_paramsE:
.text._ZN5flash44flash_bwd_dq_dk_dv_loop_seqk_parallel_kernelI23Flash_bwd_kernel_traitsILi128ELi64ELi128ELi8ELi2ELi4ELi2ELb0ELb0EN7cutlass10bfloat16_tE19Flash_kernel_traitsILi128ELi64ELi128ELi8ES3_EELb1ELb0ELb0ELb0ELb1ELb1ELb0EEEvNS_16Flash_bwd_paramsE:
        /* <DEDUP_REMOVED lines=46> */
[----:B------:R-:W-:Y:S01]  /*02e0*/  SHF.R.S32.HI R7, RZ, 0x2, R2 ;  /* 0x00000002ff077819 */ /* 0x000fe20000011402 */
[----:B-1----:R-:W-:Y:S01]  /*02f0*/  USHF.R.S32.HI UR26, URZ, 0x1f, UR18 ;  /* 0x0000001f3f1a7899 */ /* 0x002fe20008011412 */
[----:B------:R-:W-:-:S02]  /*0300*/  LEA.HI R6, R0, R3, RZ, 0x1 ;  /* 0x0000000300067211 */ /* 0x000fc400078f08ff */
[----:B------:R-:W-:Y:S02]  /*0310*/  SHF.R.S32.HI R2, RZ, 0x1f, R2 ;  /* 0x0000001fff027819 */ /* 0x000fe40000011402 */
[----:B------:R-:W-:Y:S02]  /*0320*/  LEA.HI R0, R5, R3, RZ, 0x2 ;  /* 0x0000000305007211 */ /* 0x000fe400078f10ff */
[----:B------:R-:W-:Y:S02]  /*0330*/  SHF.R.S32.HI R8, RZ, 0x4, R4 ;  /* 0x00000004ff087819 */ /* 0x000fe40000011404 */
[----:B------:R-:W-:Y:S02]  /*0340*/  LEA.HI R2, R2, R7, RZ, 0x3 ;  /* 0x0000000702027211 */ /* 0x000fe400078f18ff */
[----:B------:R-:W-:Y:S02]  /*0350*/  LOP3.LUT R0, R0, 0xfffffffc, RZ, 0xc0, !PT ;  /* 0xfffffffc00007812 */ /* 0x000fe400078ec0ff */
[----:B------:R-:W-:-:S02]  /*0360*/  LEA.HI R4, R4, R8, RZ, 0x1 ;  /* 0x0000000804047211 */ /* 0x000fc400078f08ff */
        /* <DEDUP_REMOVED lines=22> */
[----:B------:R-:W-:-:S02]  /*04d0*/  LOP3.LUT R0, R0, 0x20, RZ, 0xc0, !PT ;  /* 0x0000002000007812 */ /* 0x000fc400078ec0ff */
[----:B------:R-:W-:Y:S01]  /*04e0*/  LEA.HI R11, R3, R10, RZ, 0x3 ;  /* 0x0000000a030b7211 */ /* 0x000fe200078f18ff */
[----:B------:R-:W-:Y:S01]  /*04f0*/  IMAD.IADD R210, R2, 0x1, R210 ;  /* 0x0000000102d27824 */ /* 0x000fe200078e02d2 */
[----:B------:R-:W-:Y:S01]  /*0500*/  LOP3.LUT R3, R5, 0x1, RZ, 0xc0, !PT ;  /* 0x0000000105037812 */ /* 0x000fe200078ec0ff */
[----:B------:R-:W-:Y:S01]  /*0510*/  IMAD.SHL.U32 R2, R12, 0x2, RZ ;  /* 0x000000020c027824 */ /* 0x000fe200078e00ff */
[----:B------:R-:W-:Y:S02]  /*0520*/  LOP3.LUT R205, R0, 0x18, R205, 0xf8, !PT ;  /* 0x0000001800cd7812 */ /* 0x000fe400078ef8cd */
[----:B------:R-:W-:Y:S01]  /*0530*/  SHF.R.S32.HI R0, RZ, 0x7, R13 ;  /* 0x00000007ff007819 */ /* 0x000fe2000001140d */
[--C-:B------:R-:W-:Y:S01]  /*0540*/  IMAD R250, R6, 0x400, R2.reuse ;  /* 0x0000040006fa7824 */ /* 0x100fe200078e0202 */
[----:B------:R-:W-:Y:S01]  /*0550*/  ISETP.NE.U32.AND P0, PT, R3, 0x1, PT ;  /* 0x000000010300780c */ /* 0x000fe20003f05070 */
[----:B------:R-:W-:Y:S01]  /*0560*/  IMAD.SHL.U32 R3, R5, 0x40, RZ ;  /* 0x0000004005037824 */ /* 0x000fe200078e00ff */
[----:B------:R-:W-:Y:S01]  /*0570*/  LOP3.LUT R4, R11, 0xfffffff8, RZ, 0xc0, !PT ;  /* 0xfffffff80b047812 */ /* 0x000fe200078ec0ff */
[C---:B------:R-:W-:Y:S01]  /*0580*/  IMAD R6, R0.reuse, 0x1000, R2 ;  /* 0x0000100000067824 */ /* 0x040fe200078e0202 */
[----:B------:R-:W-:Y:S01]  /*0590*/  R2P PR, R5, 0x6 ;  /* 0x0000000605007804 */ /* 0x000fe20000000000 */
[----:B------:R-:W-:Y:S01]  /*05a0*/  IMAD.SHL.U32 R2, R0, 0x8, RZ ;  /* 0x0000000800027824 */ /* 0x000fe200078e00ff */
[----:B------:R-:W-:Y:S01]  /*05b0*/  LOP3.LUT R0, R3, 0x1c0, RZ, 0xc0, !PT ;  /* 0x000001c003007812 */ /* 0x000fe200078ec0ff */
[----:B------:R-:W-:Y:S01]  /*05c0*/  IMAD.SHL.U32 R5, R245, 0x20, RZ ;  /* 0x00000020f5057824 */ /* 0x000fe200078e00ff */
[----:B------:R-:W-:Y:S01]  /*05d0*/  LOP3.LUT P4, RZ, R248, 0x2, RZ, 0xc0, !PT ;  /* 0x00000002f8ff7812 */ /* 0x000fe2000788c0ff */
[----:B------:R-:W-:Y:S01]  /*05e0*/  IMAD.IADD R14, R10, 0x1, -R4 ;  /* 0x000000010a0e7824 */ /* 0x000fe200078e0a04 */
[----:B------:R-:W-:Y:S01]  /*05f0*/  LOP3.LUT R2, R2, 0x8, RZ, 0xc0, !PT ;  /* 0x0000000802027812 */ /* 0x000fe200078ec0ff */
[----:B------:R-:W-:Y:S01]  /*0600*/  IMAD.SHL.U32 R4, R8, 0x10, RZ ;  /* 0x0000001008047824 */ /* 0x000fe200078e00ff */
[----:B------:R-:W-:Y:S01]  /*0610*/  LOP3.LUT R5, R0, 0x20, R5, 0xf8, !PT ;  /* 0x0000002000057812 */ /* 0x000fe200078ef805 */
[----:B------:R-:W-:Y:S01]  /*0620*/  IMAD R6, R252, 0x400, R6 ;  /* 0x00000400fc067824 */ /* 0x000fe200078e0206 */
[----:B------:R-:W-:Y:S01]  /*0630*/  SHF.R.U32.HI R3, RZ, 0x3, R0 ;  /* 0x00000003ff037819 */ /* 0x000fe20000011600 */
[----:B------:R1:W-:Y:S01]  /*0640*/  STL [R1], R14 ;  /* 0x0000000e01007387 */ /* 0x0003e20000100800 */
[----:B------:R-:W-:-:S02]  /*0650*/  LOP3.LUT R10, R2, 0x10, R4, 0xf8, !PT ;  /* 0x00000010020a7812 */ /* 0x000fc400078ef804 */
[----:B------:R-:W-:Y:S01]  /*0660*/  LOP3.LUT R4, R5, R3, RZ, 0x3c, !PT ;  /* 0x0000000305047212 */ /* 0x000fe200078e3cff */
[----:B------:R-:W-:Y:S01]  /*0670*/  IMAD.SHL.U32 R5, R14, 0x40, RZ ;  /* 0x000000400e057824 */ /* 0x000fe200078e00ff */
[----:B------:R-:W-:Y:S01]  /*0680*/  LOP3.LUT R2, R3, R0, R2, 0x1e, !PT ;  /* 0x0000000003027212 */ /* 0x000fe200078e1e02 */
[----:B------:R-:W-:Y:S01]  /*0690*/  IMAD.SHL.U32 R0, R11, 0x40, RZ ;  /* 0x000000400b007824 */ /* 0x000fe200078e00ff */
[----:B------:R-:W-:Y:S01]  /*06a0*/  LOP3.LUT P3, RZ, R248, 0x4, RZ, 0xc0, !PT ;  /* 0x00000004f8ff7812 */ /* 0x000fe2000786c0ff */
[----:B------:R-:W-:Y:S01]  /*06b0*/  IMAD.IADD R232, R4, 0x1, R6 ;  /* 0x0000000104e87824 */ /* 0x000fe200078e0206 */
[----:B------:R-:W-:Y:S01]  /*06c0*/  LOP3.LUT R5, R5, 0x1c0, RZ, 0xc0, !PT ;  /* 0x000001c005057812 */ /* 0x000fe200078ec0ff */
[----:B------:R-:W-:Y:S01]  /*06d0*/  IMAD.IADD R250, R250, 0x1, R2 ;  /* 0x00000001fafa7824 */ /* 0x000fe200078e0202 */
[----:B------:R-:W-:Y:S01]  /*06e0*/  LOP3.LUT R0, R0, 0xfffffe00, RZ, 0xc0, !PT ;  /* 0xfffffe0000007812 */ /* 0x000fe200078ec0ff */
[----:B------:R-:W-:Y:S01]  /*06f0*/  IMAD.SHL.U32 R3, R8, 0x8, RZ ;  /* 0x0000000808037824 */ /* 0x000fe200078e00ff */
[--C-:B------:R-:W-:Y:S01]  /*0700*/  SHF.R.U32.HI R6, RZ, 0x3, R5.reuse ;  /* 0x00000003ff067819 */ /* 0x100fe20000011605 */
[----:B------:R-:W-:Y:S01]  /*0710*/  IMAD.SHL.U32 R248, R248, 0x8, RZ ;  /* 0x00000008f8f87824 */ /* 0x000fe200078e00ff */
[----:B------:R-:W-:Y:S01]  /*0720*/  LOP3.LUT R206, R206, 0x8, R246, 0xf8, !PT ;  /* 0x00000008cece7812 */ /* 0x000fe200078ef8f6 */
[----:B------:R-:W-:Y:S01]  /*0730*/  IMAD R4, R252, 0x400, R0 ;  /* 0x00000400fc047824 */ /* 0x000fe200078e0200 */
[----:B------:R-:W-:-:S02]  /*0740*/  LOP3.LUT R2, R6, R10, R5, 0x1e, !PT ;  /* 0x0000000a06027212 */ /* 0x000fc400078e1e05 */
[----:B------:R-:W-:Y:S02]  /*0750*/  LOP3.LUT R205, R6, R205, R5, 0x1e, !PT ;  /* 0x000000cd06cd7212 */ /* 0x000fe400078e1e05 */
[-C--:B------:R-:W-:Y:S01]  /*0760*/  LOP3.LUT R214, R2, R0.reuse, RZ, 0xfc, !PT ;  /* 0x0000000002d67212 */ /* 0x080fe200078efcff */
[----:B------:R-:W-:Y:S01]  /*0770*/  IMAD.MOV.U32 R2, RZ, RZ, 0x40 ;  /* 0x00000040ff027424 */ /* 0x000fe200078e00ff */
[----:B------:R-:W-:Y:S01]  /*0780*/  LOP3.LUT R205, R205, R0, RZ, 0xfc, !PT ;  /* 0x00000000cdcd7212 */ /* 0x000fe200078efcff */
[----:B------:R-:W-:Y:S01]  /*0790*/  IMAD.MOV.U32 R0, RZ, RZ, 0x20 ;  /* 0x00000020ff007424 */ /* 0x000fe200078e00ff */
[----:B------:R-:W-:Y:S02]  /*07a0*/  LOP3.LUT R3, R5, 0x8, R3, 0xf8, !PT ;  /* 0x0000000805037812 */ /* 0x000fe400078ef803 */
[----:B------:R-:W-:Y:S02]  /*07b0*/  LEA R250, R250, UR4, 0x1 ;  /* 0x00000004fafa7c11 */ /* 0x000fe4000f8e08ff */
[----:B------:R-:W-:-:S02]  /*07c0*/  SEL R211, R0, 0xffffffe0, !P4 ;  /* 0xffffffe000d37807 */ /* 0x000fc40006000000 */
[----:B------:R-:W-:Y:S02]  /*07d0*/  SEL R0, R0, 0xffffffe0, !P1 ;  /* 0xffffffe000007807 */ /* 0x000fe40004800000 */
[----:B------:R-:W-:Y:S02]  /*07e0*/  LOP3.LUT R3, R3, R6, RZ, 0x3c, !PT ;  /* 0x0000000603037212 */ /* 0x000fe400078e3cff */
[----:B------:R-:W-:Y:S02]  /*07f0*/  SEL R212, R2, 0xffffffc0, !P3 ;  /* 0xffffffc002d47807 */ /* 0x000fe40005800000 */
[----:B------:R-:W-:Y:S01]  /*0800*/  LOP3.LUT R206, R9, R206, R7, 0xf6, !PT ;  /* 0x000000ce09ce7212 */ /* 0x000fe200078ef607 */
[----:B------:R-:W-:Y:S01]  /*0810*/  VIADD R7, R250, 0x420 ;  /* 0x00000420fa077836 */ /* 0x000fe20000000000 */
[----:B------:R-:W-:Y:S01]  /*0820*/  SEL R2, R2, 0xffffffc0, !P2 ;  /* 0xffffffc002027807 */ /* 0x000fe20005000000 */
[----:B------:R-:W-:Y:S01]  /*0830*/  IMAD.IADD R9, R0, 0x1, R250 ;  /* 0x0000000100097824 */ /* 0x000fe200078e02fa */
[----:B------:R-:W-:Y:S01]  /*0840*/  LEA R232, R232, UR5, 0x1 ;  /* 0x00000005e8e87c11 */ /* 0x000fe2000f8e08ff */
[----:B------:R-:W-:Y:S01]  /*0850*/  @P1 VIADD R7, R250, 0x3e0 ;  /* 0x000003e0fa071836 */ /* 0x000fe20000000000 */
[----:B------:R-:W-:Y:S01]  /*0860*/  LEA R210, R210, UR5, 0x1 ;  /* 0x00000005d2d27c11 */ /* 0x000fe2000f8e08ff */
[----:B------:R-:W-:Y:S01]  /*0870*/  IMAD.IADD R215, R4, 0x1, R3 ;  /* 0x0000000104d77824 */ /* 0x000fe200078e0203 */
[----:B------:R1:W-:Y:S01]  /*0880*/  STL [R1+0x4], R9 ;  /* 0x0000040901007387 */ /* 0x0003e20000100800 */
[----:B------:R-:W-:Y:S01]  /*0890*/  IMAD.IADD R233, R232, 0x1, R0 ;  /* 0x00000001e8e97824 */ /* 0x000fe200078e0200 */
[----:B------:R-:W-:Y:S01]  /*08a0*/  SEL R234, R234, 0x10, !P0 ;  /* 0x00000010eaea7807 */ /* 0x000fe20004000000 */
[----:B------:R-:W-:Y:S01]  /*08b0*/  IMAD.IADD R3, R9, 0x1, R2 ;  /* 0x0000000109037824 */ /* 0x000fe200078e0202 */
[----:B------:R1:W-:Y:S01]  /*08c0*/  STL [R1+0x10], R7 ;  /* 0x0000100701007387 */ /* 0x0003e20000100800 */
[----:B------:R-:W-:Y:S01]  /*08d0*/  IMAD.IADD R0, R2, 0x1, R7 ;  /* 0x0000000102007824 */ /* 0x000fe200078e0207 */
[----:B------:R-:W-:Y:S01]  /*08e0*/  SHF.R.S32.HI R241, RZ, 0x2, R241 ;  /* 0x00000002fff17819 */ /* 0x000fe200000114f1 */
[--C-:B------:R-:W-:Y:S01]  /*08f0*/  IMAD.IADD R211, R211, 0x1, R210.reuse ;  /* 0x00000001d3d37824 */ /* 0x100fe200078e02d2 */
[----:B------:R1:W-:Y:S01]  /*0900*/  STL [R1+0x8], R3 ;  /* 0x0000080301007387 */ /* 0x0003e20000100800 */
[----:B------:R-:W-:Y:S01]  /*0910*/  IMAD.IADD R213, R212, 0x1, R210 ;  /* 0x00000001d4d57824 */ /* 0x000fe200078e02d2 */
[----:B------:R-:W-:Y:S01]  /*0920*/  SHF.R.S32.HI R246, RZ, 0x3, R246 ;  /* 0x00000003fff67819 */ /* 0x000fe200000114f6 */
[----:B------:R-:W-:Y:S01]  /*0930*/  IMAD.IADD R235, R232, 0x1, R234 ;  /* 0x00000001e8eb7824 */ /* 0x000fe200078e02ea */
[----:B------:R1:W-:Y:S01]  /*0940*/  STL [R1+0xc], R0 ;  /* 0x00000c0001007387 */ /* 0x0003e20000100800 */
[----:B------:R-:W-:Y:S01]  /*0950*/  IMAD R241, R252, 0x10, R241 ;  /* 0x00000010fcf17824 */ /* 0x000fe200078e02f1 */
[----:B------:R-:W-:Y:S01]  /*0960*/  LEA R206, R206, UR5, 0x1 ;  /* 0x00000005cece7c11 */ /* 0x000fe2000f8e08ff */
[----:B------:R-:W-:Y:S01]  /*0970*/  IMAD.IADD R212, R212, 0x1, R211 ;  /* 0x00000001d4d47824 */ /* 0x000fe200078e02d3 */
[----:B------:R-:W-:Y:S01]  /*0980*/  LEA R205, R205, UR4, 0x1 ;  /* 0x00000004cdcd7c11 */ /* 0x000fe2000f8e08ff */
[----:B------:R-:W-:-:S02]  /*0990*/  IMAD.IADD R251, R250, 0x1, R2 ;  /* 0x00000001fafb7824 */ /* 0x000fc400078e0202 */
[----:B------:R-:W-:-:S07]  /*09a0*/  IMAD.IADD R234, R234, 0x1, R233 ;  /* 0x00000001eaea7824 */ /* 0x000fce00078e02e9 */
.L_x_1627:
[----:B------:R-:W-:Y:S02]  /*09b0*/  ISETP.NE.U32.AND P0, PT, RZ, UR16, PT ;  /* 0x00000010ff007c0c */ /* 0x000fe4000bf05070 */
[----:B------:R-:W-:Y:S02]  /*09c0*/  ISETP.NE.U32.AND P1, PT, RZ, UR14, PT ;  /* 0x0000000eff007c0c */ /* 0x000fe4000bf25070 */
[----:B------:R-:W-:Y:S02]  /*09d0*/  ISETP.NE.AND.EX P0, PT, RZ, UR17, PT, P0 ;  /* 0x00000011ff007c0c */ /* 0x000fe4000bf05300 */
[----:B------:R-:W-:-:S11]  /*09e0*/  ISETP.NE.AND.EX P1, PT, RZ, UR15, PT, P1 ;  /* 0x0000000fff007c0c */ /* 0x000fd6000bf25310 */
[----:B-1----:R-:W1:Y:S01]  /*09f0*/  @P0 S2R R0, SR_CTAID.Y ;  /* 0x0000000000000919 */ /* 0x002e620000002600 */
[----:B--2---:R-:W1:Y:S01]  /*0a00*/  @P0 LDC.64 R2, c[0x0][0x300] ;  /* 0x0000c000ff020b82 */ /* 0x004e620000000a00 */
        /* <DEDUP_REMOVED lines=20> */
[----:B------:R-:W-:Y:S01]  /*0b50*/  ULDC UR34, c[0x0][0x2c4] ;  /* 0x0000b10000227ab9 */ /* 0x000fe20000000800 */
[----:B------:R-:W-:Y:S01]  /*0b60*/  ULDC.U8 UR8, c[0x0][0x3d8] ;  /* 0x0000f60000087ab9 */ /* 0x000fe20000000000 */
[----:B------:R-:W-:Y:S01]  /*0b70*/  UIADD3 UR35, UR34, 0x3f, URZ ;  /* 0x0000003f22237890 */ /* 0x000fe2000fffe03f */
[----:B------:R-:W3:Y:S01]  /*0b80*/  S2R R8, SR_CTAID.X ;  /* 0x0000000000087919 */ /* 0x000ee20000002500 */
[----:B------:R-:W-:Y:S02]  /*0b90*/  UISETP.NE.AND UP0, UPT, UR8, URZ, UPT ;  /* 0x0000003f0800728c */ /* 0x000fe4000bf05270 */
[----:B------:R-:W-:Y:S01]  /*0ba0*/  USHF.R.S32.HI UR37, URZ, 0x1f, UR35 ;  /* 0x0000001f3f257899 */ /* 0x000fe20008011423 */
[----:B------:R-:W-:Y:S01]  /*0bb0*/  ULDC.64 UR6, c[0x0][0x2f0] ;  /* 0x0000bc0000067ab9 */ /* 0x000fe20000000a00 */
[----:B------:R-:W-:-:S02]  /*0bc0*/  ULDC UR33, c[0x0][0x270] ;  /* 0x00009c0000217ab9 */ /* 0x000fc40000000800 */
[----:B------:R-:W-:Y:S02]  /*0bd0*/  ULEA.HI UR37, UR37, UR35, URZ, 0x6 ;  /* 0x0000002325257291 */ /* 0x000fe4000f8f303f */
[----:B------:R-:W-:Y:S02]  /*0be0*/  UISETP.NE.U32.AND UP1, UPT, UR6, URZ, UPT ;  /* 0x0000003f0600728c */ /* 0x000fe4000bf25070 */
[----:B------:R-:W-:Y:S01]  /*0bf0*/  ULOP3.LUT UR38, UR37, 0xffffffc0, URZ, 0xc0, !UPT ;  /* 0xffffffc025267892 */ /* 0x000fe2000f8ec03f */
[----:B------:R-:W-:Y:S01]  /*0c00*/  ULDC UR12, c[0x0][0x2dc] ;  /* 0x0000b700000c7ab9 */ /* 0x000fe20000000800 */
[----:B------:R-:W-:Y:S02]  /*0c10*/  @UP0 UIMAD UR13, UR20, UR34, URZ ;  /* 0x00000022140d02a4 */ /* 0x000fe4000f8e023f */
[----:B------:R-:W-:Y:S02]  /*0c20*/  UISETP.NE.AND.EX UP1, UPT, UR7, URZ, UPT, UP1 ;  /* 0x0000003f0700728c */ /* 0x000fe4000bf25310 */
[----:B------:R-:W-:Y:S01]  /*0c30*/  UIMAD UR9, UR22, UR12, URZ ;  /* 0x0000000c160972a4 */ /* 0x000fe2000f8e023f */
        /* <DEDUP_REMOVED lines=31> */
[----:B------:R-:W-:Y:S02]  /*0e30*/  @!P1 IADD3 R0, R0, 0x1, RZ ;  /* 0x0000000100009810 */ /* 0x000fe40007ffe0ff */
[----:B------:R-:W-:Y:S02]  /*0e40*/  ISETP.NE.AND P1, PT, RZ, UR11, PT ;  /* 0x0000000bff007c0c */ /* 0x000fe4000bf25270 */
[----:B------:R-:W-:Y:S02]  /*0e50*/  ISETP.GE.U32.AND P3, PT, R2, R6, PT ;  /* 0x000000060200720c */ /* 0x000fe40003f66070 */
[----:B------:R-:W-:-:S04]  /*0e60*/  LOP3.LUT R2, R7, UR22, RZ, 0x3c, !PT ;  /* 0x0000001607027c12 */ /* 0x000fc8000f8e3cff */
[----:B------:R-:W-:Y:S01]  /*0e70*/  ISETP.GE.AND P0, PT, R2, RZ, PT ;  /* 0x000000ff0200720c */ /* 0x000fe20003f06270 */
[----:B---3--:R-:W-:-:S04]  /*0e80*/  IMAD.WIDE.U32 R2, R8, R4, RZ ;  /* 0x0000000408027225 */ /* 0x008fc800078e00ff */
[----:B------:R-:W-:Y:S01]  /*0e90*/  IMAD R3, R8, R5, R3 ;  /* 0x0000000508037224 */ /* 0x000fe200078e0203 */
[----:B------:R-:W-:Y:S01]  /*0ea0*/  SEL R4, R2, RZ, P1 ;  /* 0x000000ff02047207 */ /* 0x000fe20000800000 */
[----:B------:R-:W-:-:S03]  /*0eb0*/  @P3 VIADD R0, R0, 0x1 ;  /* 0x0000000100003836 */ /* 0x000fc60000000000 */
[----:B------:R-:W-:Y:S01]  /*0ec0*/  SEL R10, R3, RZ, P1 ;  /* 0x000000ff030a7207 */ /* 0x000fe20000800000 */
[----:B------:R-:W-:-:S05]  /*0ed0*/  IMAD.MOV.U32 R14, RZ, RZ, R0 ;  /* 0x000000ffff0e7224 */ /* 0x000fca00078e0000 */
[----:B------:R-:W-:Y:S02]  /*0ee0*/  @!P0 IADD3 R14, -R14, RZ, RZ ;  /* 0x000000ff0e0e8210 */ /* 0x000fe40007ffe1ff */
[----:B------:R-:W-:Y:S02]  /*0ef0*/  PLOP3.LUT P0, PT, PT, PT, UP0, 0x80, 0x0 ;  /* 0x000000000000781c */ /* 0x000fe40003f0f008 */
[----:B------:R-:W-:-:S04]  /*0f00*/  @!P2 LOP3.LUT R14, RZ, R7, RZ, 0x33, !PT ;  /* 0x00000007ff0ea212 */ /* 0x000fc800078e33ff */
        /* <DEDUP_REMOVED lines=10> */
.L_x_1620:
[----:B------:R-:W-:Y:S01]  /*0fb0*/  UIMAD UR35, UR20, UR33, UR22 ;  /* 0x00000021142372a4 */ /* 0x000fe2000f8e0216 */
[----:B------:R-:W-:-:S03]  /*0fc0*/  ULDC UR46, c[0x0][0x2d4] ;  /* 0x0000b500002e7ab9 */ /* 0x000fc60000000800 */
[----:B------:R-:W-:-:S12]  /*0fd0*/  UIMAD UR35, UR35, UR46, URZ ;  /* 0x0000002e232372a4 */ /* 0x000fd8000f8e023f */
.L_x_1621:
[----:B------:R-:W1:Y:S01]  /*0fe0*/  S2R R27, SR_TID.X ;  /* 0x00000000001b7919 */ /* 0x000e620000002100 */
[----:B------:R-:W-:Y:S01]  /*0ff0*/  UIMAD UR10, UR33, UR12, URZ ;  /* 0x0000000c210a72a4 */ /* 0x000fe2000f8e023f */
[----:B------:R-:W-:Y:S01]  /*1000*/  IMAD.SHL.U32 R3, R246, 0x40, RZ ;  /* 0x00000040f6037824 */ /* 0x000fe200078e00ff */
[----:B------:R-:W2:Y:S01]  /*1010*/  LDC.64 R22, c[0x0][0x240] ;  /* 0x00009000ff167b82 */ /* 0x000ea20000000a00 */
[----:B------:R-:W-:Y:S01]  /*1020*/  IMAD.U32 R9, RZ, RZ, UR8 ;  /* 0x00000008ff097e24 */ /* 0x000fe2000f8e00ff */
[----:B------:R-:W-:Y:S01]  /*1030*/  USHF.L.U32 UR8, UR10, 0x6, URZ ;  /* 0x000000060a087899 */ /* 0x000fe2000800063f */
[----:B------:R-:W-:Y:S01]  /*1040*/  IMAD.U32 R6, RZ, RZ, UR9 ;  /* 0x00000009ff067e24 */ /* 0x000fe2000f8e00ff */
[----:B------:R-:W-:Y:S01]  /*1050*/  UIADD3 UR32, UP0, UR32, UR4, URZ ;  /* 0x0000000420207290 */ /* 0x000fe2000ff1e03f */
[----:B------:R-:W-:Y:S01]  /*1060*/  SHF.R.S32.HI R28, RZ, 0x1f, R246 ;  /* 0x0000001fff1c7819 */ /* 0x000fe200000114f6 */
[----:B------:R-:W-:Y:S01]  /*1070*/  USHF.R.S32.HI UR9, URZ, 0x1f, UR8 ;  /* 0x0000001f3f097899 */ /* 0x000fe20008011408 */
[----:B------:R-:W-:Y:S01]  /*1080*/  SHF.R.S32.HI R249, RZ, 0x1f, R248 ;  /* 0x0000001ffff97819 */ /* 0x000fe200000114f8 */
[----:B------:R-:W3:Y:S01]  /*1090*/  LDC.64 R16, c[0x0][0x228] ;  /* 0x00008a00ff107b82 */ /* 0x000ee20000000a00 */
[----:B------:R-:W-:Y:S01]  /*10a0*/  UIADD3.X UR4, UR7, UR6, URZ, UP0, !UPT ;  /* 0x0000000607047290 */ /* 0x000fe200087fe43f */
[----:B------:R-:W-:Y:S01]  /*10b0*/  CS2R R158, SRZ ;  /* 0x00000000009e7805 */ /* 0x000fe2000001ff00 */
[----:B------:R-:W-:Y:S01]  /*10c0*/  USHF.R.S32.HI UR13, URZ, 0x1f, UR12 ;  /* 0x0000001f3f0d7899 */ /* 0x000fe2000801140c */
[----:B------:R-:W-:Y:S01]  /*10d0*/  CS2R R156, SRZ ;  /* 0x00000000009c7805 */ /* 0x000fe2000001ff00 */
[----:B------:R-:W-:Y:S01]  /*10e0*/  UIMAD.WIDE UR46, UR20, UR46, UR38 ;  /* 0x0000002e142e72a5 */ /* 0x000fe2000f8e0226 */
[----:B------:R-:W-:Y:S01]  /*10f0*/  CS2R R162, SRZ ;  /* 0x0000000000a27805 */ /* 0x000fe2000001ff00 */
[----:B------:R-:W-:Y:S01]  /*1100*/  UIMAD.WIDE.U32 UR44, UR12, UR33, URZ ;  /* 0x000000210c2c72a5 */ /* 0x000fe2000f8e003f */
[----:B------:R-:W4:Y:S01]  /*1110*/  LDC.64 R18, c[0x0][0x418] ;  /* 0x00010600ff127b82 */ /* 0x000f220000000a00 */
[----:B------:R-:W-:Y:S01]  /*1120*/  UIMAD UR13, UR13, UR33, URZ ;  /* 0x000000210d0d72a4 */ /* 0x000fe2000f8e023f */
[----:B------:R-:W-:Y:S01]  /*1130*/  CS2R R160, SRZ ;  /* 0x0000000000a07805 */ /* 0x000fe2000001ff00 */
[----:B------:R-:W-:Y:S01]  /*1140*/  UIADD3 UR41, UP0, UR46, UR41, URZ ;  /* 0x000000292e297290 */ /* 0x000fe2000ff1e03f */
[----:B------:R-:W-:Y:S01]  /*1150*/  CS2R R154, SRZ ;  /* 0x00000000009a7805 */ /* 0x000fe2000001ff00 */
[----:B------:R-:W-:Y:S01]  /*1160*/  UIMAD UR13, UR42, UR12, UR13 ;  /* 0x0000000c2a0d72a4 */ /* 0x000fe2000f8e020d */
[----:B------:R-:W-:Y:S01]  /*1170*/  IMAD.U32 R12, RZ, RZ, UR44 ;  /* 0x0000002cff0c7e24 */ /* 0x000fe2000f8e00ff */
[----:B------:R-:W-:Y:S01]  /*1180*/  UIADD3.X UR46, UR47, UR40, URZ, UP0, !UPT ;  /* 0x000000282f2e7290 */ /* 0x000fe200087fe43f */
[----:B------:R-:W5:Y:S01]  /*1190*/  LDC.64 R24, c[0x0][0x420] ;  /* 0x00010800ff187b82 */ /* 0x000f620000000a00 */
[----:B------:R-:W-:Y:S01]  /*11a0*/  UIADD3 UR13, UR45, UR13, URZ ;  /* 0x0000000d2d0d7290 */ /* 0x000fe2000fffe03f */
[----:B------:R-:W-:Y:S01]  /*11b0*/  IMAD.U32 R13, RZ, RZ, UR45 ;  /* 0x0000002dff0d7e24 */ /* 0x000fe2000f8e00ff */
[----:B------:R-:W-:Y:S01]  /*11c0*/  UIADD3 UR36, UR38, UR36, URZ ;  /* 0x0000002426247290 */ /* 0x000fe2000fffe03f */
[----:B------:R-:W-:-:S02]  /*11d0*/  CS2R R152, SRZ ;  /* 0x0000000000987805 */ /* 0x000fc4000001ff00 */
[----:B-1----:R-:W-:Y:S02]  /*11e0*/  SHF.R.S32.HI R0, RZ, 0x1f, R27 ;  /* 0x0000001fff007819 */ /* 0x002fe4000001141b */
[----:B------:R-:W-:Y:S02]  /*11f0*/  CS2R R150, SRZ ;  /* 0x0000000000967805 */ /* 0x000fe4000001ff00 */
[----:B------:R-:W-:Y:S02]  /*1200*/  CS2R R148, SRZ ;  /* 0x0000000000947805 */ /* 0x000fe4000001ff00 */
[----:B------:R-:W-:Y:S02]  /*1210*/  CS2R R142, SRZ ;  /* 0x00000000008e7805 */ /* 0x000fe4000001ff00 */
[----:B------:R-:W-:Y:S02]  /*1220*/  LEA.HI R0, R0, R27, RZ, 0x5 ;  /* 0x0000001b00007211 */ /* 0x000fe400078f28ff */
[----:B------:R-:W-:-:S02]  /*1230*/  CS2R R140, SRZ ;  /* 0x00000000008c7805 */ /* 0x000fc4000001ff00 */
[----:B------:R-:W-:Y:S02]  /*1240*/  CS2R R146, SRZ ;  /* 0x0000000000927805 */ /* 0x000fe4000001ff00 */
[----:B------:R-:W-:Y:S02]  /*1250*/  CS2R R144, SRZ ;  /* 0x0000000000907805 */ /* 0x000fe4000001ff00 */
[----:B------:R-:W-:Y:S02]  /*1260*/  LOP3.LUT R2, R0, 0xffffffe0, RZ, 0xc0, !PT ;  /* 0xffffffe000027812 */ /* 0x000fe400078ec0ff */
[----:B------:R-:W-:Y:S02]  /*1270*/  CS2R R138, SRZ ;  /* 0x00000000008a7805 */ /* 0x000fe4000001ff00 */
[----:B------:R-:W-:Y:S01]  /*1280*/  CS2R R136, SRZ ;  /* 0x0000000000887805 */ /* 0x000fe2000001ff00 */
[----:B----4-:R-:W-:Y:S01]  /*1290*/  IMAD R15, R18, UR29, RZ ;  /* 0x0000001d120f7c24 */ /* 0x010fe2000f8e02ff */
[----:B------:R-:W-:Y:S01]  /*12a0*/  CS2R R134, SRZ ;  /* 0x0000000000867805 */ /* 0x000fe2000001ff00 */
[----:B------:R-:W-:Y:S01]  /*12b0*/  IMAD.IADD R27, R27, 0x1, -R2 ;  /* 0x000000011b1b7824 */ /* 0x000fe200078e0a02 */
[----:B------:R-:W-:Y:S01]  /*12c0*/  SHF.R.S32.HI R2, RZ, 0x5, R0 ;  /* 0x00000005ff027819 */ /* 0x000fe20000011400 */
[----:B------:R-:W-:Y:S01]  /*12d0*/  IMAD R15, R19, UR20, R15 ;  /* 0x00000014130f7c24 */ /* 0x000fe2000f8e020f */
[----:B------:R-:W-:-:S02]  /*12e0*/  LOP3.LUT R0, R3, 0x1c0, RZ, 0xc0, !PT ;  /* 0x000001c003007812 */ /* 0x000fc400078ec0ff */
[----:B------:R-:W-:Y:S02]  /*12f0*/  CS2R R132, SRZ ;  /* 0x0000000000847805 */ /* 0x000fe4000001ff00 */
[----:B------:R-:W-:Y:S01]  /*1300*/  CS2R R126, SRZ ;  /* 0x00000000007e7805 */ /* 0x000fe2000001ff00 */
[----:B------:R-:W-:Y:S01]  /*1310*/  IMAD R2, R2, UR10, R27 ;  /* 0x0000000a02027c24 */ /* 0x000fe2000f8e021b */
[----:B------:R-:W-:Y:S01]  /*1320*/  LOP3.LUT R3, R0, 0x38, R248, 0xf8, !PT ;  /* 0x0000003800037812 */ /* 0x000fe200078ef8f8 */
[----:B------:R-:W-:Y:S01]  /*1330*/  ULDC.64 UR10, c[0x0][0x258] ;  /* 0x00009600000a7ab9 */ /* 0x000fe20000000a00 */
[----:B------:R-:W-:Y:S02]  /*1340*/  SHF.R.U32.HI R0, RZ, 0x3, R0 ;  /* 0x00000003ff007819 */ /* 0x000fe40000011600 */
[----:B------:R-:W-:Y:S02]  /*1350*/  CS2R R124, SRZ ;  /* 0x00000000007c7805 */ /* 0x000fe4000001ff00 */
[----:B------:R-:W-:-:S02]  /*1360*/  IADD3 R6, P2, P0, R2, UR8, R6 ;  /* 0x0000000802067c10 */ /* 0x000fc4000f85e006 */
[----:B------:R-:W-:Y:S02]  /*1370*/  CS2R R130, SRZ ;  /* 0x0000000000827805 */ /* 0x000fe4000001ff00 */
[----:B------:R-:W-:Y:S02]  /*1380*/  SHF.R.S32.HI R2, RZ, 0x1f, R2 ;  /* 0x0000001fff027819 */ /* 0x000fe40000011402 */
[----:B------:R-:W-:Y:S02]  /*1390*/  CS2R R128, SRZ ;  /* 0x0000000000807805 */ /* 0x000fe4000001ff00 */
[----:B------:R-:W-:Y:S02]  /*13a0*/  LOP3.LUT R26, R3, R0, RZ, 0x3c, !PT ;  /* 0x00000000031a7212 */ /* 0x000fe400078e3cff */
[----:B------:R-:W-:Y:S02]  /*13b0*/  CS2R R122, SRZ ;  /* 0x00000000007a7805 */ /* 0x000fe4000001ff00 */
[----:B------:R-:W-:Y:S01]  /*13c0*/  IADD3.X R9, R2, UR9, R9, P2, P0 ;  /* 0x0000000902097c10 */ /* 0x000fe200097e0409 */
[----:B------:R-:W-:Y:S01]  /*13d0*/  ULDC.64 UR8, c[0x0][0x248] ;  /* 0x0000920000087ab9 */ /* 0x000fe20000000a00 */
[----:B------:R-:W-:Y:S01]  /*13e0*/  IADD3 R0, P0, R246, UR38, RZ ;  /* 0x00000026f6007c10 */ /* 0x000fe2000ff1e0ff */
[----:B------:R-:W-:Y:S01]  /*13f0*/  UIMAD UR6, UR4, UR8, URZ ;  /* 0x00000008040672a4 */ /* 0x000fe2000f8e023f */
[----:B------:R-:W-:Y:S01]  /*1400*/  IMAD.U32 R2, RZ, RZ, UR8 ;  /* 0x00000008ff027e24 */ /* 0x000fe2000f8e00ff */
[----:B------:R-:W-:-:S02]  /*1410*/  CS2R R120, SRZ ;  /* 0x0000000000787805 */ /* 0x000fc4000001ff00 */
[----:B------:R-:W-:Y:S01]  /*1420*/  IADD3.X R20, R28, UR39, RZ, P0, !PT ;  /* 0x000000271c147c10 */ /* 0x000fe200087fe4ff */
[----:B------:R-:W-:Y:S01]  /*1430*/  UIMAD UR6, UR32, UR9, UR6 ;  /* 0x00000009200672a4 */ /* 0x000fe2000f8e0206 */
[----:B------:R-:W-:Y:S01]  /*1440*/  IADD3 R6, P0, R6, R4, RZ ;  /* 0x0000000406067210 */ /* 0x000fe20007f1e0ff */
[--C-:B------:R-:W-:Y:S01]  /*1450*/  IMAD.WIDE.U32 R2, R2, UR32, R248.reuse ;  /* 0x0000002002027c25 */ /* 0x100fe2000f8e00f8 */
[----:B------:R-:W-:Y:S01]  /*1460*/  UIMAD UR39, UR28, UR10, URZ ;  /* 0x0000000a1c2772a4 */ /* 0x000fe2000f8e023f */
[----:B------:R-:W-:Y:S02]  /*1470*/  CS2R R118, SRZ ;  /* 0x0000000000767805 */ /* 0x000fe4000001ff00 */
[----:B------:R-:W-:Y:S01]  /*1480*/  CS2R R116, SRZ ;  /* 0x0000000000747805 */ /* 0x000fe2000001ff00 */
[-C--:B--2---:R-:W-:Y:S01]  /*1490*/  IMAD R7, R20, R22.reuse, RZ ;  /* 0x0000001614077224 */ /* 0x084fe200078e02ff */
[----:B------:R-:W-:Y:S01]  /*14a0*/  UIMAD UR39, UR22, UR11, UR39 ;  /* 0x0000000b162772a4 */ /* 0x000fe2000f8e0227 */
[----:B------:R-:W-:Y:S01]  /*14b0*/  IMAD.WIDE.U32 R4, R0, R22, R248 ;  /* 0x0000001600047225 */ /* 0x000fe200078e00f8 */
[----:B------:R-:W-:-:S02]  /*14c0*/  CS2R R110, SRZ ;  /* 0x00000000006e7805 */ /* 0x000fc4000001ff00 */
[----:B------:R-:W-:Y:S02]  /*14d0*/  CS2R R108, SRZ ;  /* 0x00000000006c7805 */ /* 0x000fe4000001ff00 */
[----:B------:R-:W-:Y:S01]  /*14e0*/  CS2R R114, SRZ ;  /* 0x0000000000727805 */ /* 0x000fe2000001ff00 */
[----:B------:R-:W-:Y:S01]  /*14f0*/  IMAD R8, R0, R23, R7 ;  /* 0x0000001700087224 */ /* 0x000fe200078e0207 */
[----:B------:R-:W-:Y:S01]  /*1500*/  CS2R R112, SRZ ;  /* 0x0000000000707805 */ /* 0x000fe2000001ff00 */
[----:B------:R-:W-:Y:S01]  /*1510*/  VIADD R11, R3, UR6 ;  /* 0x00000006030b7c36 */ /* 0x000fe20008000000 */
[----:B------:R-:W-:Y:S01]  /*1520*/  ULDC.64 UR6, c[0x0][0x250] ;  /* 0x0000940000067ab9 */ /* 0x000fe20000000a00 */
[----:B------:R-:W-:Y:S01]  /*1530*/  IMAD.X R7, R9, 0x1, R10, P0 ;  /* 0x0000000109077824 */ /* 0x000fe200000e060a */
[----:B------:R-:W-:Y:S01]  /*1540*/  UIMAD UR40, UR4, UR6, URZ ;  /* 0x00000006042872a4 */ /* 0x000fe2000f8e023f */
[----:B------:R-:W-:Y:S01]  /*1550*/  IMAD.IADD R3, R5, 0x1, R8 ;  /* 0x0000000105037824 */ /* 0x000fe200078e0208 */
[----:B------:R-:W-:Y:S01]  /*1560*/  CS2R R106, SRZ ;  /* 0x00000000006a7805 */ /* 0x000fe2000001ff00 */
[----:B------:R-:W-:Y:S01]  /*1570*/  IMAD.MOV.U32 R10, RZ, RZ, R2 ;  /* 0x000000ffff0a7224 */ /* 0x000fe200078e0002 */
[----:B------:R-:W-:Y:S01]  /*1580*/  UIMAD UR40, UR32, UR7, UR40 ;  /* 0x00000007202872a4 */ /* 0x000fe2000f8e0228 */
[C---:B---3--:R-:W-:Y:S01]  /*1590*/  IMAD R5, R16.reuse, UR29, RZ ;  /* 0x0000001d10057c24 */ /* 0x048fe2000f8e02ff */
[----:B------:R-:W-:Y:S01]  /*15a0*/  CS2R R104, SRZ ;  /* 0x0000000000687805 */ /* 0x000fe2000001ff00 */
[----:B------:R-:W-:Y:S01]  /*15b0*/  IMAD.MOV.U32 R2, RZ, RZ, R4 ;  /* 0x000000ffff027224 */ /* 0x000fe200078e0004 */
[----:B------:R-:W-:Y:S01]  /*15c0*/  CS2R R102, SRZ ;  /* 0x0000000000667805 */ /* 0x000fe2000001ff00 */
[----:B------:R-:W-:Y:S01]  /*15d0*/  IMAD R4, R17, UR20, R5 ;  /* 0x0000001411047c24 */ /* 0x000fe2000f8e0205 */
[----:B------:R-:W-:Y:S01]  /*15e0*/  CS2R R100, SRZ ;  /* 0x0000000000647805 */ /* 0x000fe2000001ff00 */
[----:B------:R-:W-:Y:S01]  /*15f0*/  IMAD.WIDE.U32 R2, R16, UR20, R2 ;  /* 0x0000001410027c25 */ /* 0x000fe2000f8e0002 */
[----:B------:R-:W-:Y:S01]  /*1600*/  CS2R R94, SRZ ;  /* 0x00000000005e7805 */ /* 0x000fe2000001ff00 */
[----:B------:R-:W1:Y:S01]  /*1610*/  LDC.64 R16, c[0x0][0x230] ;  /* 0x00008c00ff107b82 */ /* 0x000e620000000a00 */
[----:B------:R-:W-:Y:S01]  /*1620*/  CS2R R92, SRZ ;  /* 0x00000000005c7805 */ /* 0x000fe2000001ff00 */
[----:B------:R-:W-:Y:S01]  /*1630*/  IMAD.WIDE.U32 R12, R12, UR41, R6 ;  /* 0x000000290c0c7c25 */ /* 0x000fe2000f8e0006 */
[----:B------:R-:W-:Y:S01]  /*1640*/  UIMAD UR41, UR13, UR41, URZ ;  /* 0x000000290d2972a4 */ /* 0x000fe2000f8e023f */
[----:B------:R-:W-:-:S02]  /*1650*/  CS2R R98, SRZ ;  /* 0x0000000000627805 */ /* 0x000fc4000001ff00 */
[----:B------:R-:W-:Y:S01]  /*1660*/  CS2R R96, SRZ ;  /* 0x0000000000607805 */ /* 0x000fe2000001ff00 */
[----:B------:R-:W-:Y:S01]  /*1670*/  IMAD.U32 R5, RZ, RZ, UR10 ;  /* 0x0000000aff057e24 */ /* 0x000fe2000f8e00ff */
[----:B------:R-:W-:Y:S01]  /*1680*/  UIMAD UR44, UR46, UR44, UR41 ;  /* 0x0000002c2e2c72a4 */ /* 0x000fe2000f8e0229 */
[----:B------:R-:W-:Y:S01]  /*1690*/  IMAD.IADD R3, R3, 0x1, R4 ;  /* 0x0000000103037824 */ /* 0x000fe200078e0204 */
[----:B------:R-:W-:Y:S01]  /*16a0*/  ULDC.64 UR10, c[0x0][0x400] ;  /* 0x00010000000a7ab9 */ /* 0x000fe20000000a00 */
[----:B------:R-:W-:Y:S01]  /*16b0*/  IMAD.WIDE.U32 R6, R18, UR20, R248 ;  /* 0x0000001412067c25 */ /* 0x000fe2000f8e00f8 */
[----:B------:R-:W-:Y:S01]  /*16c0*/  LEA R218, P0, R12, UR10, 0x2 ;  /* 0x0000000a0cda7c11 */ /* 0x000fe2000f8010ff */
[----:B------:R-:W-:Y:S01]  /*16d0*/  ULDC.64 UR12, c[0x0][0x210] ;  /* 0x00008400000c7ab9 */ /* 0x000fe20000000a00 */
[----:B------:R-:W2:Y:S01]  /*16e0*/  LDC.64 R18, c[0x0][0x238] ;  /* 0x00008e00ff127b82 */ /* 0x000ea20000000a00 */
[----:B------:R-:W-:Y:S01]  /*16f0*/  IMAD.WIDE.U32 R4, R5, UR22, R2 ;  /* 0x0000001605047c25 */ /* 0x000fe2000f8e0002 */
[----:B------:R-:W-:-:S02]  /*1700*/  CS2R R90, SRZ ;  /* 0x00000000005a7805 */ /* 0x000fc4000001ff00 */
[----:B------:R-:W-:Y:S02]  /*1710*/  CS2R R88, SRZ ;  /* 0x0000000000587805 */ /* 0x000fe4000001ff00 */
[----:B------:R-:W-:Y:S01]  /*1720*/  CS2R R86, SRZ ;  /* 0x0000000000567805 */ /* 0x000fe2000001ff00 */
[----:B------:R-:W-:Y:S01]  /*1730*/  IMAD.IADD R3, R7, 0x1, R15 ;  /* 0x0000000107037824 */ /* 0x000fe200078e020f */
[----:B------:R-:W-:Y:S01]  /*1740*/  LEA R230, P2, R4, UR12, 0x1 ;  /* 0x0000000c04e67c11 */ /* 0x000fe2000f8408ff */
[-C--:B-----5:R-:W-:Y:S01]  /*1750*/  IMAD R7, R20, R24.reuse, RZ ;  /* 0x0000001814077224 */ /* 0x0a0fe200078e02ff */
[----:B------:R-:W-:Y:S01]  /*1760*/  CS2R R84, SRZ ;  /* 0x0000000000547805 */ /* 0x000fe2000001ff00 */
[----:B------:R-:W-:Y:S01]  /*1770*/  IMAD.MOV.U32 R2, RZ, RZ, R6 ;  /* 0x000000ffff027224 */ /* 0x000fe200078e0006 */
[----:B------:R-:W-:Y:S01]  /*1780*/  CS2R R78, SRZ ;  /* 0x00000000004e7805 */ /* 0x000fe2000001ff00 */
[C---:B------:R-:W-:Y:S01]  /*1790*/  IMAD R6, R0.reuse, R25, R7 ;  /* 0x0000001900067224 */ /* 0x040fe200078e0207 */
[----:B------:R-:W-:Y:S01]  /*17a0*/  CS2R R76, SRZ ;  /* 0x00000000004c7805 */ /* 0x000fe2000001ff00 */
[----:B------:R-:W-:Y:S01]  /*17b0*/  IMAD.WIDE.U32 R2, R0, R24, R2 ;  /* 0x0000001800027225 */ /* 0x000fe200078e0002 */
[----:B------:R-:W-:-:S02]  /*17c0*/  CS2R R82, SRZ ;  /* 0x0000000000527805 */ /* 0x000fc4000001ff00 */
[----:B------:R-:W-:Y:S02]  /*17d0*/  CS2R R80, SRZ ;  /* 0x0000000000507805 */ /* 0x000fe4000001ff00 */
[----:B------:R-:W-:Y:S01]  /*17e0*/  CS2R R74, SRZ ;  /* 0x00000000004a7805 */ /* 0x000fe2000001ff00 */
[----:B------:R-:W-:Y:S01]  /*17f0*/  VIADD R0, R5, UR39 ;  /* 0x0000002705007c36 */ /* 0x000fe20008000000 */
[----:B------:R-:W-:Y:S01]  /*1800*/  CS2R R72, SRZ ;  /* 0x0000000000487805 */ /* 0x000fe2000001ff00 */
[----:B------:R-:W-:Y:S01]  /*1810*/  VIADD R5, R13, UR44 ;  /* 0x0000002c0d057c36 */ /* 0x000fe20008000000 */
[----:B------:R-:W-:Y:S01]  /*1820*/  CS2R R70, SRZ ;  /* 0x0000000000467805 */ /* 0x000fe2000001ff00 */
[----:B------:R-:W-:Y:S01]  /*1830*/  IMAD.U32 R8, RZ, RZ, UR6 ;  /* 0x00000006ff087e24 */ /* 0x000fe2000f8e00ff */
[----:B------:R-:W-:Y:S01]  /*1840*/  LEA.HI.X R231, R4, UR13, R0, 0x1, P2 ;  /* 0x0000000d04e77c11 */ /* 0x000fe200090f0c00 */
[----:B------:R-:W-:Y:S01]  /*1850*/  IMAD.IADD R3, R3, 0x1, R6 ;  /* 0x0000000103037824 */ /* 0x000fe200078e0206 */
[----:B------:R-:W-:Y:S01]  /*1860*/  LEA.HI.X R219, R12, UR11, R5, 0x2, P0 ;  /* 0x0000000b0cdb7c11 */ /* 0x000fe200080f1405 */
[----:B------:R-:W-:Y:S01]  /*1870*/  ULDC.64 UR10, c[0x0][0x428] ;  /* 0x00010a00000a7ab9 */ /* 0x000fe20000000a00 */
[----:B------:R-:W-:Y:S01]  /*1880*/  IMAD.WIDE.U32 R8, R8, UR32, R248 ;  /* 0x0000002008087c25 */ /* 0x000fe2000f8e00f8 */
[----:B------:R-:W-:Y:S01]  /*1890*/  UIMAD UR12, UR28, UR10, URZ ;  /* 0x0000000a1c0c72a4 */ /* 0x000fe2000f8e023f */
[----:B------:R-:W-:-:S02]  /*18a0*/  LEA R12, P0, R22, R230, 0x6 ;  /* 0x000000e6160c7211 */ /* 0x000fc400078030ff */
[----:B------:R-:W-:Y:S01]  /*18b0*/  CS2R R68, SRZ ;  /* 0x0000000000447805 */ /* 0x000fe2000001ff00 */
[----:B------:R-:W-:Y:S01]  /*18c0*/  IMAD.U32 R0, RZ, RZ, UR10 ;  /* 0x0000000aff007e24 */ /* 0x000fe2000f8e00ff */
[----:B------:R-:W-:Y:S01]  /*18d0*/  UIMAD UR11, UR22, UR11, UR12 ;  /* 0x0000000b160b72a4 */ /* 0x000fe2000f8e020c */
[----:B------:R-:W-:Y:S01]  /*18e0*/  IMAD.MOV.U32 R6, RZ, RZ, R8 ;  /* 0x000000ffff067224 */ /* 0x000fe200078e0008 */
[----:B------:R-:W-:Y:S01]  /*18f0*/  LEA.HI.X R13, R22, R231, R23, 0x6, P0 ;  /* 0x000000e7160d7211 */ /* 0x000fe200000f3417 */
[----:B------:R-:W-:Y:S01]  /*1900*/  IMAD.WIDE.U32 R2, R0, UR22, R2 ;  /* 0x0000001600027c25 */ /* 0x000fe2000f8e0002 */
[----:B------:R-:W-:Y:S01]  /*1910*/  ULDC.64 UR12, c[0x0][0x3e0] ;  /* 0x0000f800000c7ab9 */ /* 0x000fe20000000a00 */
[----:B------:R-:W-:Y:S02]  /*1920*/  CS2R R62, SRZ ;  /* 0x00000000003e7805 */ /* 0x000fe4000001ff00 */
[----:B------:R-:W-:Y:S01]  /*1930*/  CS2R R60, SRZ ;  /* 0x00000000003c7805 */ /* 0x000fe2000001ff00 */
[----:B-1----:R-:W-:Y:S01]  /*1940*/  IMAD R4, R16, UR29, RZ ;  /* 0x0000001d10047c24 */ /* 0x002fe2000f8e02ff */
[----:B------:R-:W-:Y:S01]  /*1950*/  LEA R228, P0, R2, UR12, 0x1 ;  /* 0x0000000c02e47c11 */ /* 0x000fe2000f8008ff */
[----:B------:R-:W-:Y:S01]  /*1960*/  VIADD R8, R3, UR11 ;  /* 0x0000000b03087c36 */ /* 0x000fe20008000000 */
[----:B------:R-:W-:Y:S01]  /*1970*/  ULEA.HI.SX32 UR12, UR37, 0xffffffff, 0x1a ;  /* 0xffffffff250c7891 */ /* 0x000fe2000f8fd23f */
[----:B------:R-:W-:Y:S01]  /*1980*/  IMAD R0, R17, UR20, R4 ;  /* 0x0000001411007c24 */ /* 0x000fe2000f8e0204 */
[----:B------:R-:W-:Y:S01]  /*1990*/  ULDC.64 UR10, c[0x0][0x260] ;  /* 0x00009800000a7ab9 */ /* 0x000fe20000000a00 */
[----:B------:R-:W-:Y:S01]  /*19a0*/  IMAD.WIDE.U32 R4, R16, UR20, R10 ;  /* 0x0000001410047c25 */ /* 0x000fe2000f8e000a */
[----:B------:R-:W-:Y:S01]  /*19b0*/  LEA.HI.X R229, R2, UR13, R8, 0x1, P0 ;  /* 0x0000000d02e57c11 */ /* 0x000fe200080f0c08 */
[----:B------:R-:W-:Y:S01]  /*19c0*/  ULEA.HI UR13, UR12, UR12, URZ, 0x1 ;  /* 0x0000000c0c0d7291 */ /* 0x000fe2000f8f083f */
[----:B------:R-:W-:Y:S01]  /*19d0*/  LEA R8, P0, R24, R228, 0x6 ;  /* 0x000000e418087211 */ /* 0x000fe200078030ff */
[----:B------:R-:W-:Y:S01]  /*19e0*/  IMAD.IADD R3, R5, 0x1, R0 ;  /* 0x0000000105037824 */ /* 0x000fe200078e0200 */
[----:B------:R-:W-:Y:S01]  /*19f0*/  CS2R R66, SRZ ;  /* 0x0000000000427805 */ /* 0x000fe2000001ff00 */
[----:B------:R-:W-:Y:S01]  /*1a00*/  IMAD R0, R21, UR10, RZ ;  /* 0x0000000a15007c24 */ /* 0x000fe2000f8e02ff */
[----:B------:R-:W-:Y:S01]  /*1a10*/  ULOP3.LUT UR13, UR13, 0xfffffffe, URZ, 0xc0, !UPT ;  /* 0xfffffffe0d0d7892 */ /* 0x000fe2000f8ec03f */
[----:B------:R-:W-:Y:S01]  /*1a20*/  IMAD.MOV.U32 R2, RZ, RZ, R4 ;  /* 0x000000ffff027224 */ /* 0x000fe200078e0004 */
[----:B------:R-:W-:Y:S01]  /*1a30*/  CS2R R64, SRZ ;  /* 0x0000000000407805 */ /* 0x000fe2000001ff00 */
[----:B------:R-:W-:Y:S01]  /*1a40*/  VIADD R7, R9, UR40 ;  /* 0x0000002809077c36 */ /* 0x000fe20008000000 */
[----:B------:R-:W-:Y:S01]  /*1a50*/  UIADD3 UR13, UR12, -UR13, URZ ;  /* 0x8000000d0c0d7290 */ /* 0x000fe2000fffe03f */
[----:B--2---:R-:W-:Y:S01]  /*1a60*/  IMAD R5, R18, UR29, RZ ;  /* 0x0000001d12057c24 */ /* 0x004fe2000f8e02ff */
[----:B------:R-:W-:Y:S01]  /*1a70*/  LEA.HI.X R9, R24, R229, R25, 0x6, P0 ;  /* 0x000000e518097211 */ /* 0x000fe200000f3419 */
[C---:B------:R-:W-:Y:S01]  /*1a80*/  IMAD R0, R14.reuse, UR11, R0 ;  /* 0x0000000b0e007c24 */ /* 0x040fe2000f8e0200 */
[----:B------:R-:W-:Y:S01]  /*1a90*/  UISETP.NE.AND UP0, UPT, UR13, 0x1, UPT ;  /* 0x000000010d00788c */ /* 0x000fe2000bf05270 */
[----:B------:R-:W-:Y:S01]  /*1aa0*/  IMAD.WIDE.U32 R2, R14, UR10, R2 ;  /* 0x0000000a0e027c25 */ /* 0x000fe2000f8e0002 */
[----:B------:R-:W-:Y:S01]  /*1ab0*/  ULDC.64 UR10, c[0x0][0x268] ;  /* 0x00009a00000a7ab9 */ /* 0x000fe20000000a00 */
[----:B------:R-:W-:Y:S01]  /*1ac0*/  USHF.L.U32 UR13, UR6, 0x6, URZ ;  /* 0x00000006060d7899 */ /* 0x000fe2000800063f */
[----:B------:R-:W-:Y:S01]  /*1ad0*/  CS2R R58, SRZ ;  /* 0x00000000003a7805 */ /* 0x000fe2000001ff00 */
[----:B------:R-:W-:Y:S01]  /*1ae0*/  IMAD R4, R19, UR20, R5 ;  /* 0x0000001413047c24 */ /* 0x000fe2000f8e0205 */
[----:B------:R-:W-:Y:S01]  /*1af0*/  PLOP3.LUT P0, PT, PT, PT, UP0, 0x80, 0x0 ;  /* 0x000000000000781c */ /* 0x000fe20003f0f008 */
[----:B------:R-:W-:Y:S01]  /*1b00*/  IMAD.WIDE.U32 R6, R18, UR20, R6 ;  /* 0x0000001412067c25 */ /* 0x000fe2000f8e0006 */
[----:B------:R-:W-:Y:S01]  /*1b10*/  UISETP.GE.AND UP0, UPT, UR34, 0x1, UPT ;  /* 0x000000012200788c */ /* 0x000fe2000bf06270 */
[----:B------:R-:W-:-:S02]  /*1b20*/  CS2R R56, SRZ ;  /* 0x0000000000387805 */ /* 0x000fc4000001ff00 */
[----:B------:R-:W-:Y:S01]  /*1b30*/  CS2R R54, SRZ ;  /* 0x0000000000367805 */ /* 0x000fe2000001ff00 */
[----:B------:R-:W-:Y:S01]  /*1b40*/  IMAD.IADD R5, R3, 0x1, R0 ;  /* 0x0000000103057824 */ /* 0x000fe200078e0200 */
[----:B------:R-:W-:Y:S01]  /*1b50*/  CS2R R52, SRZ ;  /* 0x0000000000347805 */ /* 0x000fe2000001ff00 */
[----:B------:R-:W-:Y:S01]  /*1b60*/  IMAD R0, R245, 0x200, R26 ;  /* 0x00000200f5007824 */ /* 0x000fe200078e021a */
[----:B------:R-:W-:Y:S01]  /*1b70*/  CS2R R46, SRZ ;  /* 0x00000000002e7805 */ /* 0x000fe2000001ff00 */
[----:B------:R-:W-:Y:S01]  /*1b80*/  IMAD.IADD R3, R7, 0x1, R4 ;  /* 0x0000000107037824 */ /* 0x000fe200078e0204 */
[----:B------:R-:W-:Y:S01]  /*1b90*/  CS2R R44, SRZ ;  /* 0x00000000002c7805 */ /* 0x000fe2000001ff00 */
[----:B------:R-:W-:Y:S01]  /*1ba0*/  IMAD.MOV.U32 R4, RZ, RZ, R2 ;  /* 0x000000ffff047224 */ /* 0x000fe200078e0002 */
[----:B------:R-:W-:Y:S01]  /*1bb0*/  CS2R R50, SRZ ;  /* 0x0000000000327805 */ /* 0x000fe2000001ff00 */
[----:B------:R-:W-:Y:S01]  /*1bc0*/  IMAD.MOV.U32 R2, RZ, RZ, R6 ;  /* 0x000000ffff027224 */ /* 0x000fe200078e0006 */
[----:B------:R-:W-:Y:S01]  /*1bd0*/  CS2R R48, SRZ ;  /* 0x0000000000307805 */ /* 0x000fe2000001ff00 */
[----:B------:R-:W-:Y:S01]  /*1be0*/  VIADD R16, R0, 0x2000 ;  /* 0x0000200000107836 */ /* 0x000fe20000000000 */
[----:B------:R-:W-:Y:S01]  /*1bf0*/  CS2R R42, SRZ ;  /* 0x00000000002a7805 */ /* 0x000fe2000001ff00 */
[----:B------:R-:W-:Y:S01]  /*1c00*/  IMAD R6, R21, UR10, RZ ;  /* 0x0000000a15067c24 */ /* 0x000fe2000f8e02ff */
[----:B------:R-:W-:Y:S01]  /*1c10*/  CS2R R40, SRZ ;  /* 0x0000000000287805 */ /* 0x000fe2000001ff00 */
[----:B------:R-:W-:Y:S01]  /*1c20*/  IMAD R7, R28, UR8, RZ ;  /* 0x000000081c077c24 */ /* 0x000fe2000f8e02ff */
[----:B------:R-:W-:Y:S01]  /*1c30*/  SEL R16, R16, R0, !P0 ;  /* 0x0000000010107207 */ /* 0x000fe20004000000 */
[----:B------:R-:W-:Y:S01]  /*1c40*/  IMAD.WIDE.U32 R10, R14, UR10, R2 ;  /* 0x0000000a0e0a7c25 */ /* 0x000fe2000f8e0002 */
[----:B------:R-:W-:Y:S01]  /*1c50*/  LEA R0, R0, UR5, 0x1 ;  /* 0x0000000500007c11 */ /* 0x000fe2000f8e08ff */
[----:B------:R-:W-:Y:S01]  /*1c60*/  @P1 BAR.SYNC.DEFER_BLOCKING 0x0 ;  /* 0x0000000000001b1d */ /* 0x000fe20000010000 */
[----:B------:R-:W-:Y:S01]  /*1c70*/  LEA R16, R16, UR5, 0x1 ;  /* 0x0000000510107c11 */ /* 0x000fe2000f8e08ff */
[----:B------:R-:W-:Y:S01]  /*1c80*/  IMAD R15, R14, UR11, R6 ;  /* 0x0000000b0e0f7c24 */ /* 0x000fe2000f8e0206 */
[----:B------:R-:W-:Y:S01]  /*1c90*/  CS2R R38, SRZ ;  /* 0x0000000000267805 */ /* 0x000fe2000001ff00 */
[C---:B------:R-:W-:Y:S01]  /*1ca0*/  IMAD R3, R246.reuse, UR9, R7 ;  /* 0x00000009f6037c24 */ /* 0x040fe2000f8e0207 */
[----:B------:R-:W-:Y:S01]  /*1cb0*/  CS2R R36, SRZ ;  /* 0x0000000000247805 */ /* 0x000fe2000001ff00 */
[----:B------:R-:W-:Y:S01]  /*1cc0*/  IMAD.WIDE.U32 R6, R246, UR8, R4 ;  /* 0x00000008f6067c25 */ /* 0x000fe2000f8e0004 */
[----:B------:R-:W-:-:S03]  /*1cd0*/  ULDC.64 UR10, c[0x0][0x218] ;  /* 0x00008600000a7ab9 */ /* 0x000fc60000000a00 */
[----:B------:R-:W-:Y:S01]  /*1ce0*/  IMAD.IADD R3, R7, 0x1, R3 ;  /* 0x0000000107037824 */ /* 0x000fe200078e0203 */
[C---:B------:R-:W-:Y:S01]  /*1cf0*/  LEA R2, P1, R6.reuse, UR10, 0x1 ;  /* 0x0000000a06027c11 */ /* 0x040fe2000f8208ff */
[----:B------:R-:W-:Y:S01]  /*1d00*/  USHF.L.U32 UR10, UR8, 0x6, URZ ;  /* 0x00000006080a7899 */ /* 0x000fe2000800063f */
[----:B------:R-:W-:Y:S02]  /*1d10*/  IMAD.IADD R5, R11, 0x1, R15 ;  /* 0x000000010b057824 */ /* 0x000fe400078e020f */
[----:B------:R-:W-:Y:S01]  /*1d20*/  IMAD.MOV.U32 R4, RZ, RZ, R10 ;  /* 0x000000ffff047224 */ /* 0x000fe200078e000a */
[----:B------:R-:W-:Y:S01]  /*1d30*/  LEA.HI.X R3, R6, UR11, R3, 0x1, P1 ;  /* 0x0000000b06037c11 */ /* 0x000fe200088f0c03 */
[----:B------:R-:W-:Y:S01]  /*1d40*/  IMAD R7, R28, UR6, RZ ;  /* 0x000000061c077c24 */ /* 0x000fe2000f8e02ff */
[----:B------:R-:W-:Y:S01]  /*1d50*/  USHF.L.U64.HI UR11, UR8, 0x6, UR9 ;  /* 0x00000006080b7899 */ /* 0x000fe20008010209 */
[----:B------:R-:W-:Y:S01]  /*1d60*/  IMAD.WIDE.U32 R10, R246, UR6, R4 ;  /* 0x00000006f60a7c25 */ /* 0x000fe2000f8e0004 */
[----:B------:R-:W-:Y:S01]  /*1d70*/  IADD3 R4, P1, R2, UR10, RZ ;  /* 0x0000000a02047c10 */ /* 0x000fe2000ff3e0ff */
[----:B------:R-:W-:Y:S01]  /*1d80*/  ULDC.64 UR8, c[0x0][0x220] ;  /* 0x0000880000087ab9 */ /* 0x000fe20000000a00 */
[----:B------:R-:W-:Y:S01]  /*1d90*/  USHF.L.U64.HI UR6, UR6, 0x6, UR7 ;  /* 0x0000000606067899 */ /* 0x000fe20008010207 */
[----:B------:R-:W-:Y:S01]  /*1da0*/  IMAD R6, R246, UR7, R7 ;  /* 0x00000007f6067c24 */ /* 0x000fe2000f8e0207 */
[----:B------:R-:W-:Y:S01]  /*1db0*/  @!PT LDS RZ, [RZ] ;  /* 0x00000000fffff984 */ /* 0x000fe20000000800 */
[----:B------:R-:W-:Y:S01]  /*1dc0*/  @!PT LDS RZ, [RZ] ;  /* 0x00000000fffff984 */ /* 0x000fe20000000800 */
[----:B------:R-:W-:Y:S01]  /*1dd0*/  @!PT LDS RZ, [RZ] ;  /* 0x00000000fffff984 */ /* 0x000fe20000000800 */
[----:B------:R-:W-:Y:S01]  /*1de0*/  LDGSTS.E.BYPASS.LTC128B.128 [R0+0x8000], desc[UR24][R228.64] ;  /* 0x08000000e4007fae */ /* 0x000fe2000b901d58 */
[----:B------:R-:W-:-:S02]  /*1df0*/  IADD3.X R5, R3, UR11, RZ, P1, !PT ;  /* 0x0000000b03057c10 */ /* 0x000fc40008ffe4ff */
[----:B------:R-:W-:Y:S01]  /*1e00*/  IMAD.IADD R7, R11, 0x1, R6 ;  /* 0x000000010b077824 */ /* 0x000fe200078e0206 */
[----:B------:R-:W-:Y:S01]  /*1e10*/  LDGSTS.E.BYPASS.LTC128B.128 [R0+0xa000], desc[UR24][R228.64+0x80] ;  /* 0x0a000080e4007fae */ /* 0x000fe2000b901d58 */
[----:B------:R-:W-:-:S03]  /*1e20*/  LEA R6, P1, R10, UR8, 0x1 ;  /* 0x000000080a067c11 */ /* 0x000fc6000f8208ff */
[----:B------:R-:W-:Y:S01]  /*1e30*/  LDGSTS.E.BYPASS.LTC128B.128 [R0+0x9000], desc[UR24][R8.64] ;  /* 0x0900000008007fae */ /* 0x000fe2000b901d58 */
[----:B------:R-:W-:Y:S01]  /*1e40*/  LEA.HI.X R7, R10, UR9, R7, 0x1, P1 ;  /* 0x000000090a077c11 */ /* 0x000fe200088f0c07 */
[----:B------:R-:W-:Y:S02]  /*1e50*/  ULDC.64 UR8, c[0x0][0x2b0] ;  /* 0x0000ac0000087ab9 */ /* 0x000fe40000000a00 */
[----:B------:R-:W-:Y:S01]  /*1e60*/  LDGSTS.E.BYPASS.LTC128B.128 [R0+0xb000], desc[UR24][R8.64+0x80] ;  /* 0x0b00008008007fae */ /* 0x000fe2000b901d58 */
[----:B------:R-:W-:-:S03]  /*1e70*/  UIMAD.WIDE UR48, UR36, 0x4, UR8 ;  /* 0x00000004243078a5 */ /* 0x000fc6000f8e0208 */
[----:B------:R-:W-:Y:S04]  /*1e80*/  LDGSTS.E.BYPASS.LTC128B.128 [R16], desc[UR24][R230.64] ;  /* 0x00000000e6107fae */ /* 0x000fe8000b901d58 */
[----:B------:R-:W-:Y:S04]  /*1e90*/  LDGSTS.E.BYPASS.LTC128B.128 [R16+0x2000], desc[UR24][R230.64+0x80] ;  /* 0x02000080e6107fae */ /* 0x000fe8000b901d58 */
[----:B------:R-:W-:Y:S04]  /*1ea0*/  LDGSTS.E.BYPASS.LTC128B.128 [R16+0x1000], desc[UR24][R12.64] ;  /* 0x010000000c107fae */ /* 0x000fe8000b901d58 */
[----:B------:R-:W-:Y:S04]  /*1eb0*/  LDGSTS.E.BYPASS.LTC128B.128 [R16+0x3000], desc[UR24][R12.64+0x80] ;  /* 0x030000800c107fae */ /* 0x000fe8000b901d58 */
[----:B------:R-:W-:Y:S04]  /*1ec0*/  LDGSTS.E.BYPASS.LTC128B.128 [R0+0xc000], desc[UR24][R2.64] ;  /* 0x0c00000002007fae */ /* 0x000fe8000b901d58 */
[----:B------:R1:W-:Y:S04]  /*1ed0*/  LDGSTS.E.BYPASS.LTC128B.128 [R0+0x10000], desc[UR24][R2.64+0x80] ;  /* 0x1000008002007fae */ /* 0x0003e8000b901d58 */
[----:B------:R-:W-:Y:S04]  /*1ee0*/  LDGSTS.E.BYPASS.LTC128B.128 [R0+0xd000], desc[UR24][R4.64] ;  /* 0x0d00000004007fae */ /* 0x000fe8000b901d58 */
[----:B------:R2:W-:Y:S01]  /*1ef0*/  LDGSTS.E.BYPASS.LTC128B.128 [R0+0x11000], desc[UR24][R4.64+0x80] ;  /* 0x1100008004007fae */ /* 0x0005e2000b901d58 */
[----:B-1----:R-:W-:-:S04]  /*1f00*/  IADD3 R2, P2, R4, UR10, RZ ;  /* 0x0000000a04027c10 */ /* 0x002fc8000ff5e0ff */
[----:B------:R-:W-:Y:S02]  /*1f10*/  IADD3.X R3, R5, UR11, RZ, P2, !PT ;  /* 0x0000000b05037c10 */ /* 0x000fe400097fe4ff */
[----:B------:R-:W-:Y:S01]  /*1f20*/  IADD3 R8, P2, R2, UR10, RZ ;  /* 0x0000000a02087c10 */ /* 0x000fe2000ff5e0ff */
[----:B------:R-:W-:Y:S01]  /*1f30*/  UIADD3 UR10, UR38, UR35, URZ ;  /* 0x00000023260a7290 */ /* 0x000fe2000fffe03f */
[----:B--2---:R-:W-:Y:S01]  /*1f40*/  IADD3 R4, P1, R6, UR13, RZ ;  /* 0x0000000d06047c10 */ /* 0x004fe2000ff3e0ff */
[----:B------:R-:W-:Y:S01]  /*1f50*/  LDGSTS.E.BYPASS.LTC128B.128 [R0+0xe000], desc[UR24][R2.64] ;  /* 0x0e00000002007fae */ /* 0x000fe2000b901d58 */
[----:B------:R-:W-:Y:S02]  /*1f60*/  IADD3.X R9, R3, UR11, RZ, P2, !PT ;  /* 0x0000000b03097c10 */ /* 0x000fe400097fe4ff */
[----:B------:R-:W-:Y:S01]  /*1f70*/  IADD3.X R5, R7, UR6, RZ, P1, !PT ;  /* 0x0000000607057c10 */ /* 0x000fe20008ffe4ff */
[----:B------:R1:W-:Y:S04]  /*1f80*/  LDGSTS.E.BYPASS.LTC128B.128 [R0+0x12000], desc[UR24][R2.64+0x80] ;  /* 0x1200008002007fae */ /* 0x0003e8000b901d58 */
[----:B------:R-:W-:Y:S04]  /*1f90*/  LDGSTS.E.BYPASS.LTC128B.128 [R0+0xf000], desc[UR24][R8.64] ;  /* 0x0f00000008007fae */ /* 0x000fe8000b901d58 */
[----:B------:R-:W-:Y:S04]  /*1fa0*/  LDGSTS.E.BYPASS.LTC128B.128 [R0+0x13000], desc[UR24][R8.64+0x80] ;  /* 0x1300008008007fae */ /* 0x000fe8000b901d58 */
[----:B------:R-:W-:Y:S04]  /*1fb0*/  LDGSTS.E.BYPASS.LTC128B.128 [R0+0x14000], desc[UR24][R6.64] ;  /* 0x1400000006007fae */ /* 0x000fe8000b901d58 */
[----:B------:R2:W-:Y:S04]  /*1fc0*/  LDGSTS.E.BYPASS.LTC128B.128 [R0+0x18000], desc[UR24][R6.64+0x80] ;  /* 0x1800008006007fae */ /* 0x0005e8000b901d58 */
[----:B------:R3:W-:Y:S04]  /*1fd0*/  LDGSTS.E.BYPASS.LTC128B.128 [R0+0x15000], desc[UR24][R4.64] ;  /* 0x1500000004007fae */ /* 0x0007e8000b901d58 */
[----:B------:R3:W-:Y:S01]  /*1fe0*/  LDGSTS.E.BYPASS.LTC128B.128 [R0+0x19000], desc[UR24][R4.64+0x80] ;  /* 0x1900008004007fae */ /* 0x0007e2000b901d58 */
[----:B-1----:R-:W-:-:S04]  /*1ff0*/  IADD3 R2, P1, R4, UR13, RZ ;  /* 0x0000000d04027c10 */ /* 0x002fc8000ff3e0ff */
[----:B------:R-:W-:-:S05]  /*2000*/  IADD3.X R3, R5, UR6, RZ, P1, !PT ;  /* 0x0000000605037c10 */ /* 0x000fca0008ffe4ff */
[----:B------:R3:W-:Y:S04]  /*2010*/  LDGSTS.E.BYPASS.LTC128B.128 [R0+0x16000], desc[UR24][R2.64] ;  /* 0x1600000002007fae */ /* 0x0007e8000b901d58 */
[----:B------:R3:W-:Y:S01]  /*2020*/  LDGSTS.E.BYPASS.LTC128B.128 [R0+0x1a000], desc[UR24][R2.64+0x80] ;  /* 0x1a00008002007fae */ /* 0x0007e2000b901d58 */
[----:B--2---:R-:W-:-:S04]  /*2030*/  IADD3 R6, P1, R2, UR13, RZ ;  /* 0x0000000d02067c10 */ /* 0x004fc8000ff3e0ff */
[----:B------:R-:W-:Y:S01]  /*2040*/  IADD3.X R7, R3, UR6, RZ, P1, !PT ;  /* 0x0000000603077c10 */ /* 0x000fe20008ffe4ff */
[----:B------:R-:W-:Y:S01]  /*2050*/  ULDC.64 UR6, c[0x0][0x478] ;  /* 0x00011e0000067ab9 */ /* 0x000fe20000000a00 */
[----:B------:R-:W-:Y:S01]  /*2060*/  PLOP3.LUT P1, PT, PT, PT, UP0, 0x80, 0x0 ;  /* 0x000000000000781c */ /* 0x000fe20003f2f008 */
[----:B------:R-:W-:Y:S02]  /*2070*/  UIMAD.WIDE UR10, UR10, 0x4, UR6 ;  /* 0x000000040a0a78a5 */ /* 0x000fe4000f8e0206 */
[----:B------:R3:W-:Y:S04]  /*2080*/  LDGSTS.E.BYPASS.LTC128B.128 [R0+0x17000], desc[UR24][R6.64] ;  /* 0x1700000006007fae */ /* 0x0007e8000b901d58 */
[----:B------:R3:W-:Y:S04]  /*2090*/  LDGSTS.E.BYPASS.LTC128B.128 [R0+0x1b000], desc[UR24][R6.64+0x80] ;  /* 0x1b00008006007fae */ /* 0x0007e8000b901d58 */
[----:B------:R-:W0:Y:S02]  /*20a0*/  LDGDEPBAR ;  /* 0x00000000000079af */ /* 0x000e240000000000 */
[----:B------:R-:W-:Y:S05]  /*20b0*/  @!P1 BRA `(.L_x_1622) ;  /* 0x0000004800549947 */ /* 0x000fea0003800000 */
[----:B---3--:R-:W1:Y:S01]  /*20c0*/  LDC.64 R4, c[0x0][0x3b8] ;  /* 0x0000ee00ff047b82 */ /* 0x008e620000000a00 */
[----:B------:R-:W-:Y:S01]  /*20d0*/  IMAD.MOV.U32 R2, RZ, RZ, 0x4 ;  /* 0x00000004ff027424 */ /* 0x000fe200078e00ff */
[----:B------:R-:W-:-:S06]  /*20e0*/  UIMAD UR6, UR20, UR33, UR22 ;  /* 0x00000021140672a4 */ /* 0x000fcc000f8e0216 */
[----:B------:R-:W2:Y:S01]  /*20f0*/  LDC R247, c[0x0][0x2dc] ;  /* 0x0000b700fff77b82 */ /* 0x000ea20000000800 */
[----:B-1----:R-:W3:Y:S04]  /*2100*/  LDG.E.64 R6, desc[UR24][R4.64] ;  /* 0x0000001804067981 */ /* 0x002ee8000c1e1b00 */
[----:B------:R-:W4:Y:S01]  /*2110*/  LDG.E.64 R4, desc[UR24][R4.64+0x8] ;  /* 0x0000081804047981 */ /* 0x000f22000c1e1b00 */
[----:B------:R-:W-:Y:S01]  /*2120*/  IMAD.WIDE R2, R241, R2, UR48 ;  /* 0x00000030f1027e25 */ /* 0x000fe2000f8e0202 */
[----:B------:R-:W-:Y:S01]  /*2130*/  USHF.L.U32 UR6, UR6, 0x5, URZ ;  /* 0x0000000506067899 */ /* 0x000fe2000800063f */
[----:B------:R-:W-:-:S03]  /*2140*/  SHF.R.S32.HI R244, RZ, 0x1f, R27 ;  /* 0x0000001ffff47819 */ /* 0x000fc6000001141b */
[----:B------:R-:W5:Y:S01]  /*2150*/  LDG.E R240, desc[UR24][R2.64] ;  /* 0x0000001802f07981 */ /* 0x000f62000c1e1900 */
[----:B------:R-:W-:Y:S01]  /*2160*/  USHF.R.S32.HI UR8, URZ, 0x1f, UR6 ;  /* 0x0000001f3f087899 */ /* 0x000fe20008011406 */
[----:B------:R-:W-:Y:S02]  /*2170*/  IADD3 R0, R215, 0x2000, RZ ;  /* 0x00002000d7007810 */ /* 0x000fe40007ffe0ff */
[----:B------:R-:W5:Y:S04]  /*2180*/  LDG.E R239, desc[UR24][R2.64+0x20] ;  /* 0x0000201802ef7981 */ /* 0x000f68000c1e1900 */
[----:B------:R-:W5:Y:S04]  /*2190*/  LDG.E R238, desc[UR24][R2.64+0x80] ;  /* 0x0000801802ee7981 */ /* 0x000f68000c1e1900 */
[----:B------:R1:W5:Y:S01]  /*21a0*/  LDG.E R237, desc[UR24][R2.64+0xa0] ;  /* 0x0000a01802ed7981 */ /* 0x000362000c1e1900 */
[----:B------:R-:W-:Y:S01]  /*21b0*/  IMAD.MOV.U32 R236, RZ, RZ, R16 ;  /* 0x000000ffffec7224 */ /* 0x000fe200078e0010 */
[----:B------:R-:W-:Y:S01]  /*21c0*/  MOV R159, RZ ;  /* 0x000000ff009f7202 */ /* 0x000fe20000000f00 */
[----:B------:R-:W-:Y:S01]  /*21d0*/  IMAD.MOV.U32 R217, RZ, RZ, 0x20 ;  /* 0x00000020ffd97424 */ /* 0x000fe200078e00ff */
[----:B------:R-:W-:Y:S01]  /*21e0*/  SEL R0, R0, R215, !P0 ;  /* 0x000000d700007207 */ /* 0x000fe20004000000 */
[----:B------:R-:W-:Y:S01]  /*21f0*/  IMAD.MOV.U32 R216, RZ, RZ, 0x40 ;  /* 0x00000040ffd87424 */ /* 0x000fe200078e00ff */
[----:B------:R-:W-:Y:S01]  /*2200*/  UMOV UR9, UR11 ;  /* 0x0000000b00097c82 */ /* 0x000fe20008000000 */
[----:B-1----:R-:W-:-:S05]  /*2210*/  VIADD R2, R214, 0x2000 ;  /* 0x00002000d6027836 */ /* 0x002fca0000000000 */
[----:B------:R-:W-:Y:S02]  /*2220*/  SEL R2, R2, R214, !P0 ;  /* 0x000000d602027207 */ /* 0x000fe40004000000 */
[----:B---3--:R-:W-:Y:S02]  /*2230*/  R2UR UR46, R7 ;  /* 0x00000000072e72ca */ /* 0x008fe400000e0000 */
[----:B------:R-:W-:-:S11]  /*2240*/  R2UR UR7, R6 ;  /* 0x00000000060772ca */ /* 0x000fd600000e0000 */
[----:B------:R-:W-:Y:S02]  /*2250*/  UIADD3 UR45, UR46, 0x646e171e, URZ ;  /* 0x646e171e2e2d7890 */ /* 0x000fe4000fffe03f */
[----:B------:R-:W-:Y:S02]  /*2260*/  UIADD3 UR44, UR7, -0x4ab325aa, URZ ;  /* 0xb54cda56072c7890 */ /* 0x000fe4000fffe03f */
[----:B------:R-:W-:Y:S02]  /*2270*/  UIADD3 UR43, UR46, -0x56f99767, URZ ;  /* 0xa90668992e2b7890 */ /* 0x000fe4000fffe03f */
[----:B------:R-:W-:Y:S02]  /*2280*/  UIADD3 UR42, UR7, 0x1715609d, URZ ;  /* 0x1715609d072a7890 */ /* 0x000fe4000fffe03f */
[----:B------:R-:W-:Y:S02]  /*2290*/  UIADD3 UR41, UR46, -0x126145ec, URZ ;  /* 0xed9eba142e297890 */ /* 0x000fe4000fffe03f */
[----:B------:R-:W-:Y:S01]  /*22a0*/  UIADD3 UR40, UR7, 0x78dde6e4, URZ ;  /* 0x78dde6e407287890 */ /* 0x000fe2000fffe03f */
[----:B----4-:R-:W-:Y:S01]  /*22b0*/  IADD3 R242, P2, P1, R4, UR6, R27 ;  /* 0x0000000604f27c10 */ /* 0x010fe2000f95e01b */
[----:B------:R-:W-:Y:S01]  /*22c0*/  ULDC UR6, c[0x0][0x270] ;  /* 0x00009c0000067ab9 */ /* 0x000fe20000000800 */
[----:B------:R-:W-:-:S02]  /*22d0*/  UIADD3 UR39, UR46, 0x32370b8f, URZ ;  /* 0x32370b8f2e277890 */ /* 0x000fc4000fffe03f */
[----:B------:R-:W-:Y:S01]  /*22e0*/  IADD3.X R244, R5, UR8, R244, P2, P1 ;  /* 0x0000000805f47c10 */ /* 0x000fe200097e24f4 */
[----:B------:R-:W-:Y:S02]  /*22f0*/  UIADD3 UR38, UR7, -0x255992d5, URZ ;  /* 0xdaa66d2b07267890 */ /* 0x000fe4000fffe03f */
[----:B------:R-:W-:Y:S02]  /*2300*/  UIADD3 UR37, UR46, 0x76cf5d0a, URZ ;  /* 0x76cf5d0a2e257890 */ /* 0x000fe4000fffe03f */
[----:B------:R-:W-:Y:S02]  /*2310*/  UIADD3 UR36, UR7, 0x3c6ef372, URZ ;  /* 0x3c6ef37207247890 */ /* 0x000fe4000fffe03f */
[----:B------:R-:W-:Y:S02]  /*2320*/  UIADD3 UR35, UR46, -0x4498517b, URZ ;  /* 0xbb67ae852e237890 */ /* 0x000fe4000fffe03f */
[----:B------:R-:W-:Y:S01]  /*2330*/  UIADD3 UR34, UR7, -0x61c88647, URZ ;  /* 0x9e3779b907227890 */ /* 0x000fe2000fffe03f */
[----:B------:R-:W-:Y:S01]  /*2340*/  LEA R207, R2, UR5, 0x1 ;  /* 0x0000000502cf7c11 */ /* 0x000fe2000f8e08ff */
[----:B------:R-:W-:Y:S01]  /*2350*/  IMAD.WIDE.U32 R242, R242, -0x2daee0ad, RZ ;  /* 0xd2511f53f2f27825 */ /* 0x000fe200078e00ff */
[----:B------:R-:W-:Y:S01]  /*2360*/  LEA R209, R0, UR5, 0x1 ;  /* 0x0000000500d17c11 */ /* 0x000fe2000f8e08ff */
[----:B------:R-:W-:Y:S01]  /*2370*/  ULDC.U8 UR8, c[0x0][0x388] ;  /* 0x0000e20000087ab9 */ /* 0x000fe20000000000 */
[----:B------:R-:W-:Y:S01]  /*2380*/  LOP3.LUT R244, R244, UR7, RZ, 0x3c, !PT ;  /* 0x00000007f4f47c12 */ /* 0x000fe2000f8e3cff */
[----:B--2---:R-:W-:-:S06]  /*2390*/  ULDC UR7, c[0x0][0x2ec] ;  /* 0x0000bb0000077ab9 */ /* 0x004fcc0000000800 */
.L_x_1625:
[----:B------:R-:W2:Y:S01]  /*23a0*/  LDL R0, [R1] ;  /* 0x0000000001007983 */ /* 0x000ea20000100800 */
[----:B------:R-:W-:Y:S03]  /*23b0*/  UISETP.GE.AND UP2, UPT, UR12, 0x1, UPT ;  /* 0x000000010c00788c */ /* 0x000fe6000bf46270 */
[----:B------:R-:W0:Y:S01]  /*23c0*/  LDGDEPBAR ;  /* 0x00000000000079af */ /* 0x000e220000000000 */
[----:B--2---:R-:W-:Y:S01]  /*23d0*/  R2P PR, R0, 0x6 ;  /* 0x0000000600007804 */ /* 0x004fe20000000000 */
[----:B------:R-:W-:Y:S04]  /*23e0*/  DEPBAR.LE SB0, 0x0 ;  /* 0x000080000000791a */ /* 0x000fe80000000000 */
[----:B------:R-:W-:Y:S01]  /*23f0*/  BAR.SYNC.DEFER_BLOCKING 0x0 ;  /* 0x0000000000007b1d */ /* 0x000fe20000010000 */
[----:B------:R-:W-:Y:S02]  /*2400*/  SEL R204, R217, 0xffffffe0, !P1 ;  /* 0xffffffe0d9cc7807 */ /* 0x000fe40004800000 */
[----:B------:R-:W-:Y:S02]  /*2410*/  SEL R208, R216, 0xffffffc0, !P2 ;  /* 0xffffffc0d8d07807 */ /* 0x000fe40005000000 */
[----:B-----5:R-:W-:Y:S01]  /*2420*/  FSETP.NEU.FTZ.AND P0, PT, R240, -INF , PT ;  /* 0xff800000f000780b */ /* 0x020fe20003f1d000 */
[C---:B------:R-:W-:Y:S02]  /*2430*/  IMAD.IADD R0, R209.reuse, 0x1, R204 ;  /* 0x00000001d1007824 */ /* 0x040fe400078e02cc */
[----:B------:R-:W-:Y:S02]  /*2440*/  IMAD.IADD R3, R209, 0x1, R208 ;  /* 0x00000001d1037824 */ /* 0x000fe400078e02d0 */
[----:B------:R-:W-:Y:S01]  /*2450*/  IMAD.IADD R2, R208, 0x1, R0 ;  /* 0x00000001d0027824 */ /* 0x000fe200078e0200 */
        /* <DEDUP_REMOVED lines=16> */
[----:B------:R-:W-:Y:S05]  /*2560*/  LDSM.16.M88.4 R192, [R213+0xc800] ;  /* 0x00c80000d5c0783b */ /* 0x000fea0000000200 */
[-C--:B------:R-:W-:Y:S03]  /*2570*/  HMMA.16816.F32.BF16 R28, R28, R166.reuse, RZ ;  /* 0x000000a61c1c723c */ /* 0x080fe600000418ff */
[----:B------:R-:W-:Y:S03]  /*2580*/  LDSM.16.M88.4 R200, [R212+0xc000] ;  /* 0x00c00000d4c8783b */ /* 0x000fe60000000200 */
[----:B------:R-:W-:Y:S05]  /*2590*/  HMMA.16816.F32.BF16 R32, R32, R166, RZ ;  /* 0x000000a62020723c */ /* 0x000fea00000418ff */
[----:B------:R-:W3:Y:S01]  /*25a0*/  LDSM.16.M88.4 R164, [R3+0x1000] ;  /* 0x0010000003a4783b */ /* 0x000ee20000000200 */
[-C--:B----4-:R-:W-:Y:S06]  /*25b0*/  HMMA.16816.F32.BF16 R4, R168, R172.reuse, R4 ;  /* 0x000000aca804723c */ /* 0x090fec0000041804 */
[C---:B-1----:R-:W-:Y:S01]  /*25c0*/  HMMA.16816.F32.BF16 R8, R176.reuse, R172, R8 ;  /* 0x000000acb008723c */ /* 0x042fe20000041808 */
[----:B------:R-:W1:Y:S05]  /*25d0*/  LDSM.16.M88.4 R196, [R2] ;  /* 0x0000000002c4783b */ /* 0x000e6a0000000200 */
[-C--:B------:R-:W-:Y:S06]  /*25e0*/  HMMA.16816.F32.BF16 R12, R176, R174.reuse, R12 ;  /* 0x000000aeb00c723c */ /* 0x080fec000004180c */
[C---:B------:R-:W-:Y:S01]  /*25f0*/  HMMA.16816.F32.BF16 R16, R168.reuse, R174, R16 ;  /* 0x000000aea810723c */ /* 0x040fe20000041810 */
[----:B------:R-:W-:Y:S05]  /*2600*/  LDSM.16.M88.4 R172, [R212+0xc800] ;  /* 0x00c80000d4ac783b */ /* 0x000fea0000000200 */
[-C--:B--2---:R-:W-:Y:S06]  /*2610*/  HMMA.16816.F32.BF16 R20, R168, R180.reuse, R20 ;  /* 0x000000b4a814723c */ /* 0x084fec0000041814 */
[C---:B------:R-:W-:Y:S06]  /*2620*/  HMMA.16816.F32.BF16 R24, R176.reuse, R180, R24 ;  /* 0x000000b4b018723c */ /* 0x040fec0000041818 */
[-C--:B------:R-:W-:Y:S01]  /*2630*/  HMMA.16816.F32.BF16 R28, R176, R182.reuse, R28 ;  /* 0x000000b6b01c723c */ /* 0x080fe2000004181c */
[----:B------:R-:W-:Y:S05]  /*2640*/  LDSM.16.M88.4 R176, [R209+0x2000] ;  /* 0x00200000d1b0783b */ /* 0x000fea0000000200 */
[----:B------:R-:W-:Y:S03]  /*2650*/  HMMA.16816.F32.BF16 R32, R168, R182, R32 ;  /* 0x000000b6a820723c */ /* 0x000fe60000041820 */
[----:B------:R-:W2:Y:S03]  /*2660*/  LDSM.16.M88.4 R168, [R2+0x1000] ;  /* 0x0010000002a8783b */ /* 0x000ea60000000200 */
[-C--:B------:R-:W-:Y:S05]  /*2670*/  HMMA.16816.F32.BF16 R4, R184, R188.reuse, R4 ;  /* 0x000000bcb804723c */ /* 0x080fea0000041804 */
[----:B------:R-:W4:Y:S01]  /*2680*/  LDSM.16.M88.4 R180, [R210+0x10000] ;  /* 0x01000000d2b4783b */ /* 0x000f220000000200 */
[C---:B---3--:R-:W-:Y:S06]  /*2690*/  HMMA.16816.F32.BF16 R8, R164.reuse, R188, R8 ;  /* 0x000000bca408723c */ /* 0x048fec0000041808 */
        /* <DEDUP_REMOVED lines=9> */
[-C--:B-1----:R-:W-:Y:S05]  /*2730*/  HMMA.16816.F32.BF16 R4, R196, R200.reuse, R4 ;  /* 0x000000c8c404723c */ /* 0x082fea0000041804 */
[----:B------:R-:W1:Y:S01]  /*2740*/  LDSM.16.M88.4 R192, [R211+0x10000] ;  /* 0x01000000d3c0783b */ /* 0x000e620000000200 */
[C---:B--2---:R-:W-:Y:S06]  /*2750*/  HMMA.16816.F32.BF16 R8, R168.reuse, R200, R8 ;  /* 0x000000c8a808723c */ /* 0x044fec0000041808 */
[-C--:B------:R-:W-:Y:S06]  /*2760*/  HMMA.16816.F32.BF16 R12, R168, R202.reuse, R12 ;  /* 0x000000caa80c723c */ /* 0x080fec000004180c */
[C---:B------:R-:W-:Y:S01]  /*2770*/  HMMA.16816.F32.BF16 R16, R196.reuse, R202, R16 ;  /* 0x000000cac410723c */ /* 0x040fe20000041810 */
[----:B------:R-:W-:Y:S05]  /*2780*/  LDSM.16.M88.4 R200, [R213+0x10000] ;  /* 0x01000000d5c8783b */ /* 0x000fea0000000200 */
[-C--:B------:R-:W-:Y:S06]  /*2790*/  HMMA.16816.F32.BF16 R20, R196, R172.reuse, R20 ;  /* 0x000000acc414723c */ /* 0x080fec0000041814 */
[C---:B------:R-:W-:Y:S06]  /*27a0*/  HMMA.16816.F32.BF16 R24, R168.reuse, R172, R24 ;  /* 0x000000aca818723c */ /* 0x040fec0000041818 */
[-C--:B------:R-:W-:Y:S01]  /*27b0*/  HMMA.16816.F32.BF16 R28, R168, R174.reuse, R28 ;  /* 0x000000aea81c723c */ /* 0x080fe2000004181c */
[----:B------:R2:W1:Y:S05]  /*27c0*/  LDSM.16.M88.4 R168, [R0+0x3000] ;  /* 0x0030000000a8783b */ /* 0x00046a0000000200 */
[----:B------:R-:W-:Y:S03]  /*27d0*/  HMMA.16816.F32.BF16 R32, R196, R174, R32 ;  /* 0x000000aec420723c */ /* 0x000fe60000041820 */
[----:B------:R-:W1:Y:S03]  /*27e0*/  LDSM.16.M88.4 R172, [R211+0x10800] ;  /* 0x01080000d3ac783b */ /* 0x000e660000000200 */
[-C--:B----4-:R-:W-:Y:S05]  /*27f0*/  HMMA.16816.F32.BF16 R4, R176, R180.reuse, R4 ;  /* 0x000000b4b004723c */ /* 0x090fea0000041804 */
[----:B------:R-:W4:Y:S01]  /*2800*/  LDSM.16.M88.4 R196, [R3+0x2000] ;  /* 0x0020000003c4783b */ /* 0x000f220000000200 */
[C---:B---3--:R-:W-:Y:S06]  /*2810*/  HMMA.16816.F32.BF16 R8, R164.reuse, R180, R8 ;  /* 0x000000b4a408723c */ /* 0x048fec0000041808 */
[-C--:B------:R-:W-:Y:S01]  /*2820*/  HMMA.16816.F32.BF16 R12, R164, R182.reuse, R12 ;  /* 0x000000b6a40c723c */ /* 0x080fe2000004180c */
[----:B--2---:R-:W-:Y:S04]  /*2830*/  IMAD.U32 R0, RZ, RZ, UR12 ;  /* 0x0000000cff007e24 */ /* 0x004fe8000f8e00ff */
[----:B------:R-:W-:Y:S01]  /*2840*/  IMAD R0, R0, 0x4, R252 ;  /* 0x0000000400007824 */ /* 0x000fe200078e02fc */
[C---:B------:R-:W-:Y:S01]  /*2850*/  HMMA.16816.F32.BF16 R16, R176.reuse, R182, R16 ;  /* 0x000000b6b010723c */ /* 0x040fe20000041810 */
[----:B------:R-:W-:Y:S05]  /*2860*/  LDSM.16.M88.4 R180, [R2+0x2000] ;  /* 0x0020000002b4783b */ /* 0x000fea0000000200 */
[-C--:B------:R-:W-:Y:S06]  /*2870*/  HMMA.16816.F32.BF16 R20, R176, R184.reuse, R20 ;  /* 0x000000b8b014723c */ /* 0x080fec0000041814 */
[C---:B------:R-:W-:Y:S06]  /*2880*/  HMMA.16816.F32.BF16 R24, R164.reuse, R184, R24 ;  /* 0x000000b8a418723c */ /* 0x040fec0000041818 */
[-C--:B------:R-:W-:Y:S01]  /*2890*/  HMMA.16816.F32.BF16 R28, R164, R186.reuse, R28 ;  /* 0x000000baa41c723c */ /* 0x080fe2000004181c */
[----:B------:R-:W2:Y:S05]  /*28a0*/  LDSM.16.M88.4 R164, [R3+0x3000] ;  /* 0x0030000003a4783b */ /* 0x000eaa0000000200 */
[----:B------:R-:W-:Y:S03]  /*28b0*/  HMMA.16816.F32.BF16 R32, R176, R186, R32 ;  /* 0x000000bab020723c */ /* 0x000fe60000041820 */
[----:B------:R-:W3:Y:S03]  /*28c0*/  LDSM.16.M88.4 R176, [R213+0x10800] ;  /* 0x01080000d5b0783b */ /* 0x000ee60000000200 */
[-C--:B-1----:R-:W-:Y:S05]  /*28d0*/  HMMA.16816.F32.BF16 R4, R188, R192.reuse, R4 ;  /* 0x000000c0bc04723c */ /* 0x082fea0000041804 */
[----:B------:R-:W1:Y:S01]  /*28e0*/  LDSM.16.M88.4 R184, [R212+0x10000] ;  /* 0x01000000d4b8783b */ /* 0x000e620000000200 */
[C---:B------:R-:W-:Y:S06]  /*28f0*/  HMMA.16816.F32.BF16 R8, R168.reuse, R192, R8 ;  /* 0x000000c0a808723c */ /* 0x040fec0000041808 */
[-C--:B------:R-:W-:Y:S06]  /*2900*/  HMMA.16816.F32.BF16 R12, R168, R194.reuse, R12 ;  /* 0x000000c2a80c723c */ /* 0x080fec000004180c */
[C---:B------:R-:W-:Y:S06]  /*2910*/  HMMA.16816.F32.BF16 R16, R188.reuse, R194, R16 ;  /* 0x000000c2bc10723c */ /* 0x040fec0000041810 */
[-C--:B------:R-:W-:Y:S06]  /*2920*/  HMMA.16816.F32.BF16 R20, R188, R172.reuse, R20 ;  /* 0x000000acbc14723c */ /* 0x080fec0000041814 */
[C---:B------:R-:W-:Y:S06]  /*2930*/  HMMA.16816.F32.BF16 R24, R168.reuse, R172, R24 ;  /* 0x000000aca818723c */ /* 0x040fec0000041818 */
[-C--:B------:R-:W-:Y:S01]  /*2940*/  HMMA.16816.F32.BF16 R28, R168, R174.reuse, R28 ;  /* 0x000000aea81c723c */ /* 0x080fe2000004181c */
[----:B------:R3:W1:Y:S04]  /*2950*/  LDSM.16.M88.4 R168, [R2+0x3000] ;  /* 0x0030000002a8783b */ /* 0x0006680000000200 */
[----:B------:R-:W-:Y:S01]  /*2960*/  IMAD.WIDE.U32 R172, R0, -0x326172a9, RZ ;  /* 0xcd9e8d5700ac7825 */ /* 0x000fe200078e00ff */
[----:B------:R-:W-:Y:S06]  /*2970*/  HMMA.16816.F32.BF16 R32, R188, R174, R32 ;  /* 0x000000aebc20723c */ /* 0x000fec0000041820 */
[-C--:B----4-:R-:W-:Y:S06]  /*2980*/  HMMA.16816.F32.BF16 R4, R196, R200.reuse, R4 ;  /* 0x000000c8c404723c */ /* 0x090fec0000041804 */
[C---:B--2---:R-:W-:Y:S06]  /*2990*/  HMMA.16816.F32.BF16 R8, R164.reuse, R200, R8 ;  /* 0x000000c8a408723c */ /* 0x044fec0000041808 */
[-C--:B------:R-:W-:Y:S01]  /*29a0*/  HMMA.16816.F32.BF16 R12, R164, R202.reuse, R12 ;  /* 0x000000caa40c723c */ /* 0x080fe2000004180c */
[----:B---3--:R-:W-:Y:S04]  /*29b0*/  IMAD.U32 R2, RZ, RZ, UR23 ;  /* 0x00000017ff027e24 */ /* 0x008fe8000f8e00ff */
[----:B------:R-:W-:Y:S01]  /*29c0*/  IMAD R2, R2, 0x4, R245 ;  /* 0x0000000402027824 */ /* 0x000fe200078e02f5 */
[C---:B------:R-:W-:Y:S05]  /*29d0*/  HMMA.16816.F32.BF16 R16, R196.reuse, R202, R16 ;  /* 0x000000cac410723c */ /* 0x040fea0000041810 */
[----:B------:R-:W-:Y:S01]  /*29e0*/  LOP3.LUT R2, R2, UR46, RZ, 0x3c, !PT ;  /* 0x0000002e02027c12 */ /* 0x000fe2000f8e3cff */
[-C--:B------:R-:W-:Y:S05]  /*29f0*/  HMMA.16816.F32.BF16 R20, R196, R176.reuse, R20 ;  /* 0x000000b0c414723c */ /* 0x080fea0000041814 */
[----:B------:R-:W-:Y:S01]  /*2a00*/  LOP3.LUT R2, R243, R2, RZ, 0x3c, !PT ;  /* 0x00000002f3027212 */ /* 0x000fe200078e3cff */
[C---:B------:R-:W-:Y:S05]  /*2a10*/  HMMA.16816.F32.BF16 R24, R164.reuse, R176, R24 ;  /* 0x000000b0a418723c */ /* 0x040fea0000041818 */
[----:B------:R-:W-:Y:S01]  /*2a20*/  IMAD.WIDE.U32 R2, R2, -0x326172a9, RZ ;  /* 0xcd9e8d5702027825 */ /* 0x000fe200078e00ff */
[-C--:B------:R-:W-:Y:S05]  /*2a30*/  HMMA.16816.F32.BF16 R28, R164, R178.reuse, R28 ;  /* 0x000000b2a41c723c */ /* 0x080fea000004181c */
[----:B------:R-:W-:Y:S01]  /*2a40*/  LOP3.LUT R172, R3, UR34, R172, 0x96, !PT ;  /* 0x0000002203ac7c12 */ /* 0x000fe2000f8e96ac */
[----:B------:R-:W-:Y:S05]  /*2a50*/  HMMA.16816.F32.BF16 R32, R196, R178, R32 ;  /* 0x000000b2c420723c */ /* 0x000fea0000041820 */
[----:B------:R-:W-:Y:S01]  /*2a60*/  FMUL.FTZ R164, R240, 1.4426950216293334961 ;  /* 0x3fb8aa3bf0a47820 */ /* 0x000fe20000410000 */
[-C--:B-1----:R-:W-:Y:S05]  /*2a70*/  HMMA.16816.F32.BF16 R4, R180, R184.reuse, R4 ;  /* 0x000000b8b404723c */ /* 0x082fea0000041804 */
[----:B------:R-:W-:Y:S01]  /*2a80*/  FSEL R164, R164, RZ, P0 ;  /* 0x000000ffa4a47208 */ /* 0x000fe20000000000 */
[C---:B------:R-:W-:Y:S04]  /*2a90*/  HMMA.16816.F32.BF16 R8, R168.reuse, R184, R8 ;  /* 0x000000b8a808723c */ /* 0x040fe80000041808 */
[----:B------:R-:W-:Y:S01]  /*2aa0*/  FSETP.NEU.FTZ.AND P0, PT, R239, -INF , PT ;  /* 0xff800000ef00780b */ /* 0x000fe20003f1d000 */
[----:B------:R-:W-:Y:S01]  /*2ab0*/  VIADD R166, R0, 0x2 ;  /* 0x0000000200a67836 */ /* 0x000fe20000000000 */
[-C--:B------:R-:W-:Y:S05]  /*2ac0*/  HMMA.16816.F32.BF16 R12, R168, R186.reuse, R12 ;  /* 0x000000baa80c723c */ /* 0x080fea000004180c */
[----:B------:R-:W-:Y:S01]  /*2ad0*/  IMAD.WIDE.U32 R166, R166, -0x326172a9, RZ ;  /* 0xcd9e8d57a6a67825 */ /* 0x000fe200078e00ff */
[C---:B------:R-:W-:Y:S05]  /*2ae0*/  HMMA.16816.F32.BF16 R16, R180.reuse, R186, R16 ;  /* 0x000000bab410723c */ /* 0x040fea0000041810 */
[----:B------:R-:W-:Y:S01]  /*2af0*/  LOP3.LUT R174, R3, UR34, R166, 0x96, !PT ;  /* 0x0000002203ae7c12 */ /* 0x000fe2000f8e96a6 */
[--C-:B------:R-:W-:Y:S01]  /*2b00*/  FFMA.FTZ R4, R4, UR7, -R164.reuse ;  /* 0x0000000704047c23 */ /* 0x100fe200080108a4 */
[----:B------:R-:W-:Y:S01]  /*2b10*/  FFMA.FTZ R5, R5, UR7, -R164 ;  /* 0x0000000705057c23 */ /* 0x000fe200080108a4 */
[----:B------:R-:W-:Y:S02]  /*2b20*/  FMUL.FTZ R3, R239, 1.4426950216293334961 ;  /* 0x3fb8aa3bef037820 */ /* 0x000fe40000410000 */
[----:B------:R-:W-:Y:S01]  /*2b30*/  MUFU.EX2 R200, R4 ;  /* 0x0000000400c87308 */ /* 0x000fe20000000800 */
[-C--:B------:R-:W-:Y:S01]  /*2b40*/  LOP3.LUT R0, R173, R244.reuse, RZ, 0x3c, !PT ;  /* 0x000000f4ad007212 */ /* 0x080fe200078e3cff */
[----:B------:R-:W-:Y:S01]  /*2b50*/  IMAD.WIDE.U32 R172, R172, -0x2daee0ad, RZ ;  /* 0xd2511f53acac7825 */ /* 0x000fe200078e00ff */
[----:B------:R-:W-:Y:S02]  /*2b60*/  FSEL R3, R3, RZ, P0 ;  /* 0x000000ff03037208 */ /* 0x000fe40000000000 */
[----:B------:R-:W-:Y:S01]  /*2b70*/  LOP3.LUT R165, R167, R244, RZ, 0x3c, !PT ;  /* 0x000000f4a7a57212 */ /* 0x000fe200078e3cff */
[----:B------:R-:W-:Y:S01]  /*2b80*/  IMAD.WIDE.U32 R166, R0, -0x2daee0ad, RZ ;  /* 0xd2511f5300a67825 */ /* 0x000fe200078e00ff */
[----:B------:R-:W-:Y:S03]  /*2b90*/  LOP3.LUT R177, R242, UR35, RZ, 0x3c, !PT ;  /* 0x00000023f2b17c12 */ /* 0x000fe6000f8e3cff */
[----:B------:R1:W-:Y:S01]  /*2ba0*/  MUFU.EX2 R202, R5 ;  /* 0x0000000500ca7308 */ /* 0x0003e20000000800 */
[--C-:B------:R-:W-:Y:S01]  /*2bb0*/  FFMA.FTZ R6, R6, UR7, -R3.reuse ;  /* 0x0000000706067c23 */ /* 0x100fe20008010803 */
[--C-:B------:R-:W-:Y:S01]  /*2bc0*/  FFMA.FTZ R7, R7, UR7, -R3.reuse ;  /* 0x0000000707077c23 */ /* 0x100fe20008010803 */
[----:B------:R-:W-:Y:S01]  /*2bd0*/  LOP3.LUT R167, R177, R167, RZ, 0x3c, !PT ;  /* 0x000000a7b1a77212 */ /* 0x000fe200078e3cff */
[----:B------:R-:W-:Y:S01]  /*2be0*/  IMAD.WIDE.U32 R174, R174, -0x2daee0ad, RZ ;  /* 0xd2511f53aeae7825 */ /* 0x000fe200078e00ff */
[----:B------:R-:W-:Y:S02]  /*2bf0*/  LOP3.LUT R176, R173, UR37, R166, 0x96, !PT ;  /* 0x00000025adb07c12 */ /* 0x000fe4000f8e96a6 */
[----:B------:R-:W-:Y:S03]  /*2c00*/  LOP3.LUT R0, R2, UR36, RZ, 0x3c, !PT ;  /* 0x0000002402007c12 */ /* 0x000fe6000f8e3cff */
[----:B------:R2:W-:Y:S01]  /*2c10*/  MUFU.EX2 R201, R6 ;  /* 0x0000000600c97308 */ /* 0x0005e20000000800 */
[----:B------:R-:W-:Y:S04]  /*2c20*/  IMAD.WIDE.U32 R166, R167, -0x326172a9, RZ ;  /* 0xcd9e8d57a7a67825 */ /* 0x000fe800078e00ff */
[C---:B------:R-:W-:Y:S01]  /*2c30*/  FMUL.FTZ R2, R238.reuse, 1.4426950216293334961 ;  /* 0x3fb8aa3bee027820 */ /* 0x040fe20000410000 */
[----:B------:R-:W-:Y:S01]  /*2c40*/  FSETP.NEU.FTZ.AND P0, PT, R238, -INF , PT ;  /* 0xff800000ee00780b */ /* 0x000fe20003f1d000 */
[----:B------:R-:W-:Y:S01]  /*2c50*/  FFMA.FTZ R16, R16, UR7, -R164 ;  /* 0x0000000710107c23 */ /* 0x000fe200080108a4 */
[--C-:B------:R-:W-:Y:S01]  /*2c60*/  FFMA.FTZ R18, R18, UR7, -R3.reuse ;  /* 0x0000000712127c23 */ /* 0x100fe20008010803 */
[----:B------:R-:W-:Y:S01]  /*2c70*/  LOP3.LUT R184, R0, R167, RZ, 0x3c, !PT ;  /* 0x000000a700b87212 */ /* 0x000fe200078e3cff */
[--C-:B------:R-:W-:Y:S01]  /*2c80*/  FFMA.FTZ R19, R19, UR7, -R3.reuse ;  /* 0x0000000713137c23 */ /* 0x100fe20008010803 */
[----:B------:R3:W-:Y:S01]  /*2c90*/  MUFU.EX2 R223, R7 ;  /* 0x0000000700df7308 */ /* 0x0007e20000000800 */
[----:B-1----:R-:W-:Y:S01]  /*2ca0*/  IMAD.WIDE.U32 R4, R165, -0x2daee0ad, RZ ;  /* 0xd2511f53a5047825 */ /* 0x002fe200078e00ff */
[----:B------:R-:W-:Y:S02]  /*2cb0*/  FSEL R2, R2, RZ, P0 ;  /* 0x000000ff02027208 */ /* 0x000fe40000000000 */
[----:B------:R-:W-:Y:S01]  /*2cc0*/  FSETP.NEU.FTZ.AND P0, PT, R237, -INF , PT ;  /* 0xff800000ed00780b */ /* 0x000fe20003f1d000 */
[----:B------:R-:W-:Y:S01]  /*2cd0*/  IMAD.WIDE.U32 R184, R184, -0x2daee0ad, RZ ;  /* 0xd2511f53b8b87825 */ /* 0x000fe200078e00ff */
[----:B------:R-:W-:Y:S02]  /*2ce0*/  LOP3.LUT R5, R177, R5, RZ, 0x3c, !PT ;  /* 0x00000005b1057212 */ /* 0x000fe400078e3cff */
[----:B------:R-:W-:Y:S01]  /*2cf0*/  LOP3.LUT R167, R175, UR37, R4, 0x96, !PT ;  /* 0x00000025afa77c12 */ /* 0x000fe2000f8e9604 */
[----:B------:R-:W-:Y:S01]  /*2d00*/  FFMA.FTZ R8, R8, UR7, -R2 ;  /* 0x0000000708087c23 */ /* 0x000fe20008010802 */
[----:B------:R-:W-:Y:S01]  /*2d10*/  IMAD.WIDE.U32 R176, R176, -0x326172a9, RZ ;  /* 0xcd9e8d57b0b07825 */ /* 0x000fe200078e00ff */
[----:B------:R-:W-:Y:S01]  /*2d20*/  LOP3.LUT R178, R185, UR39, R172, 0x96, !PT ;  /* 0x00000027b9b27c12 */ /* 0x000fe2000f8e96ac */
[----:B------:R-:W1:Y:S02]  /*2d30*/  MUFU.EX2 R196, R16 ;  /* 0x0000001000c47308 */ /* 0x000e640000000800 */
[----:B------:R-:W-:Y:S01]  /*2d40*/  FFMA.FTZ R9, R9, UR7, -R2 ;  /* 0x0000000709097c23 */ /* 0x000fe20008010802 */
[----:B------:R-:W-:Y:S01]  /*2d50*/  IMAD.WIDE.U32 R4, R5, -0x326172a9, RZ ;  /* 0xcd9e8d5705047825 */ /* 0x000fe200078e00ff */
[----:B------:R-:W-:Y:S03]  /*2d60*/  LOP3.LUT R165, R177, UR38, R166, 0x96, !PT ;  /* 0x00000026b1a57c12 */ /* 0x000fe6000f8e96a6 */
[----:B------:R-:W-:Y:S01]  /*2d70*/  FFMA.FTZ R12, R12, UR7, -R2 ;  /* 0x000000070c0c7c23 */ /* 0x000fe20008010802 */
[----:B------:R-:W-:Y:S01]  /*2d80*/  IMAD.WIDE.U32 R166, R167, -0x326172a9, RZ ;  /* 0xcd9e8d57a7a67825 */ /* 0x000fe200078e00ff */
[----:B--2---:R-:W-:Y:S01]  /*2d90*/  LOP3.LUT R6, R0, R5, RZ, 0x3c, !PT ;  /* 0x0000000500067212 */ /* 0x004fe200078e3cff */
[----:B------:R2:W-:Y:S02]  /*2da0*/  MUFU.EX2 R226, R8 ;  /* 0x0000000800e27308 */ /* 0x0005e40000000800 */
[----:B------:R-:W-:Y:S01]  /*2db0*/  FMUL.FTZ R0, R237, 1.4426950216293334961 ;  /* 0x3fb8aa3bed007820 */ /* 0x000fe20000410000 */
[----:B------:R-:W-:Y:S01]  /*2dc0*/  IMAD.WIDE.U32 R178, R178, -0x326172a9, RZ ;  /* 0xcd9e8d57b2b27825 */ /* 0x000fe200078e00ff */
[----:B------:R-:W-:Y:S03]  /*2dd0*/  LOP3.LUT R175, R167, UR38, R4, 0x96, !PT ;  /* 0x00000026a7af7c12 */ /* 0x000fe6000f8e9604 */
[----:B------:R-:W-:Y:S01]  /*2de0*/  FFMA.FTZ R13, R13, UR7, -R2 ;  /* 0x000000070d0d7c23 */ /* 0x000fe20008010802 */
[----:B---3--:R-:W-:Y:S01]  /*2df0*/  IMAD.WIDE.U32 R6, R6, -0x2daee0ad, RZ ;  /* 0xd2511f5306067825 */ /* 0x008fe200078e00ff */
[----:B------:R-:W-:Y:S01]  /*2e00*/  LOP3.LUT R188, R179, UR40, R176, 0x96, !PT ;  /* 0x00000028b3bc7c12 */ /* 0x000fe2000f8e96b0 */
[----:B------:R3:W-:Y:S01]  /*2e10*/  MUFU.EX2 R224, R9 ;  /* 0x0000000900e07308 */ /* 0x0007e20000000800 */
[----:B------:R-:W-:Y:S01]  /*2e20*/  FSEL R0, R0, RZ, P0 ;  /* 0x000000ff00007208 */ /* 0x000fe20000000000 */
[----:B------:R-:W-:Y:S01]  /*2e30*/  IMAD.WIDE.U32 R4, R165, -0x2daee0ad, RZ ;  /* 0xd2511f53a5047825 */ /* 0x000fe200078e00ff */
[----:B------:R-:W-:Y:S03]  /*2e40*/  LOP3.LUT R172, R7, UR39, R174, 0x96, !PT ;  /* 0x0000002707ac7c12 */ /* 0x000fe6000f8e96ae */
[----:B------:R-:W-:Y:S01]  /*2e50*/  FFMA.FTZ R17, R17, UR7, -R164 ;  /* 0x0000000711117c23 */ /* 0x000fe200080108a4 */
[----:B------:R-:W-:Y:S04]  /*2e60*/  IMAD.WIDE.U32 R174, R175, -0x2daee0ad, RZ ;  /* 0xd2511f53afae7825 */ /* 0x000fe800078e00ff */
[----:B------:R-:W-:Y:S01]  /*2e70*/  FFMA.FTZ R10, R10, UR7, -R0 ;  /* 0x000000070a0a7c23 */ /* 0x000fe20008010800 */
[----:B------:R4:W-:Y:S01]  /*2e80*/  MUFU.EX2 R220, R12 ;  /* 0x0000000c00dc7308 */ /* 0x0009e20000000800 */
[----:B--2---:R-:W-:Y:S01]  /*2e90*/  LOP3.LUT R8, R5, UR41, R184, 0x96, !PT ;  /* 0x0000002905087c12 */ /* 0x004fe2000f8e96b8 */
[----:B------:R-:W-:Y:S01]  /*2ea0*/  IMAD.WIDE.U32 R172, R172, -0x326172a9, RZ ;  /* 0xcd9e8d57acac7825 */ /* 0x000fe200078e00ff */
[----:B------:R-:W-:Y:S03]  /*2eb0*/  LOP3.LUT R184, R175, UR41, R6, 0x96, !PT ;  /* 0x00000029afb87c12 */ /* 0x000fe6000f8e9606 */
[----:B------:R-:W-:Y:S01]  /*2ec0*/  FFMA.FTZ R11, R11, UR7, -R0 ;  /* 0x000000070b0b7c23 */ /* 0x000fe20008010800 */
[----:B------:R-:W-:Y:S01]  /*2ed0*/  IMAD.WIDE.U32 R188, R188, -0x2daee0ad, RZ ;  /* 0xd2511f53bcbc7825 */ /* 0x000fe200078e00ff */
[----:B------:R-:W-:Y:S02]  /*2ee0*/  LOP3.LUT R176, R173, UR40, R166, 0x96, !PT ;  /* 0x00000028adb07c12 */ /* 0x000fe4000f8e96a6 */
[----:B------:R2:W-:Y:S01]  /*2ef0*/  MUFU.EX2 R227, R10 ;  /* 0x0000000a00e37308 */ /* 0x0005e20000000800 */
[--C-:B------:R-:W-:Y:S01]  /*2f00*/  FFMA.FTZ R165, R14, UR7, -R0.reuse ;  /* 0x000000070ea57c23 */ /* 0x100fe20008010800 */
[----:B------:R-:W-:Y:S01]  /*2f10*/  FFMA.FTZ R15, R15, UR7, -R0 ;  /* 0x000000070f0f7c23 */ /* 0x000fe20008010800 */
[----:B------:R-:W-:Y:S01]  /*2f20*/  LOP3.LUT R166, R189, UR43, R4, 0x96, !PT ;  /* 0x0000002bbda67c12 */ /* 0x000fe2000f8e9604 */
[----:B---3--:R-:W-:Y:S01]  /*2f30*/  IMAD.WIDE.U32 R8, R8, -0x326172a9, RZ ;  /* 0xcd9e8d5708087825 */ /* 0x008fe200078e00ff */
[----:B------:R-:W3:Y:S05]  /*2f40*/  LDSM.16.M88.4 R4, [R212+0x10800] ;  /* 0x01080000d404783b */ /* 0x000eea0000000200 */
[----:B------:R1:W-:Y:S01]  /*2f50*/  MUFU.EX2 R225, R11 ;  /* 0x0000000b00e17308 */ /* 0x0003e20000000800 */
[----:B------:R-:W-:Y:S01]  /*2f60*/  IMAD.WIDE.U32 R166, R166, -0x326172a9, RZ ;  /* 0xcd9e8d57a6a67825 */ /* 0x000fe200078e00ff */
[----:B------:R-:W-:Y:S03]  /*2f70*/  LOP3.LUT R9, R9, UR42, R178, 0x96, !PT ;  /* 0x0000002a09097c12 */ /* 0x000fe6000f8e96b2 */
[----:B------:R-:W-:Y:S01]  /*2f80*/  IMAD.WIDE.U32 R176, R176, -0x2daee0ad, RZ ;  /* 0xd2511f53b0b07825 */ /* 0x000fe200078e00ff */
[----:B----4-:R-:W-:Y:S04]  /*2f90*/  LOP3.LUT R12, R167, UR44, R8, 0x96, !PT ;  /* 0x0000002ca70c7c12 */ /* 0x010fe8000f8e9608 */
[----:B------:R4:W-:Y:S01]  /*2fa0*/  MUFU.EX2 R222, R165 ;  /* 0x000000a500de7308 */ /* 0x0009e20000000800 */
[----:B------:R-:W-:Y:S01]  /*2fb0*/  IMAD.WIDE.U32 R184, R184, -0x326172a9, RZ ;  /* 0xcd9e8d57b8b87825 */ /* 0x000fe200078e00ff */
[----:B------:R-:W-:Y:S02]  /*2fc0*/  LOP3.LUT R174, R177, UR43, R174, 0x96, !PT ;  /* 0x0000002bb1ae7c12 */ /* 0x000fe4000f8e96ae */
[C---:B------:R-:W-:Y:S01]  /*2fd0*/  LOP3.LUT R177, R166.reuse, 0xffff, RZ, 0xc0, !PT ;  /* 0x0000ffffa6b17812 */ /* 0x040fe200078ec0ff */
[----:B------:R-:W-:Y:S01]  /*2fe0*/  IMAD.WIDE.U32 R8, R9, -0x2daee0ad, RZ ;  /* 0xd2511f5309087825 */ /* 0x000fe200078e00ff */
[----:B--2---:R-:W-:Y:S04]  /*2ff0*/  LOP3.LUT R10, R185, UR42, R172, 0x96, !PT ;  /* 0x0000002ab90a7c12 */ /* 0x004fe8000f8e96ac */
[----:B------:R2:W-:Y:S01]  /*3000*/  MUFU.EX2 R221, R15 ;  /* 0x0000000f00dd7308 */ /* 0x0005e20000000800 */
[----:B------:R-:W-:Y:S02]  /*3010*/  LOP3.LUT R172, R166, 0xff, RZ, 0xc0, !PT ;  /* 0x000000ffa6ac7812 */ /* 0x000fe400078ec0ff */
[----:B------:R-:W-:Y:S01]  /*3020*/  LOP3.LUT R167, R8, 0xff, RZ, 0xc0, !PT ;  /* 0x000000ff08a77812 */ /* 0x000fe200078ec0ff */
[----:B-1----:R-:W-:Y:S01]  /*3030*/  IMAD.WIDE.U32 R10, R10, -0x2daee0ad, RZ ;  /* 0xd2511f530a0a7825 */ /* 0x002fe200078e00ff */
[--C-:B------:R-:W-:Y:S02]  /*3040*/  SHF.R.U32.HI R175, RZ, 0x18, R8.reuse ;  /* 0x00000018ffaf7819 */ /* 0x100fe40000011608 */
[----:B------:R-:W-:Y:S03]  /*3050*/  LOP3.LUT R179, R8, 0xffff, RZ, 0xc0, !PT ;  /* 0x0000ffff08b37812 */ /* 0x000fe600078ec0ff */
[----:B------:R1:W-:Y:S01]  /*3060*/  MUFU.EX2 R203, R13 ;  /* 0x0000000d00cb7308 */ /* 0x0003e20000000800 */
[----:B------:R-:W-:Y:S02]  /*3070*/  SHF.R.U32.HI R185, RZ, 0x10, R8 ;  /* 0x00000010ffb97819 */ /* 0x000fe40000011608 */
[----:B------:R-:W-:Y:S01]  /*3080*/  LOP3.LUT R14, R9, UR45, R188, 0x96, !PT ;  /* 0x0000002d090e7c12 */ /* 0x000fe2000f8e96bc */
[----:B------:R-:W-:Y:S01]  /*3090*/  IMAD.WIDE.U32 R8, R174, -0x326172a9, RZ ;  /* 0xcd9e8d57ae087825 */ /* 0x000fe200078e00ff */
[--C-:B------:R-:W-:Y:S02]  /*30a0*/  SHF.R.U32.HI R173, RZ, 0x18, R166.reuse ;  /* 0x00000018ffad7819 */ /* 0x100fe400000116a6 */
[----:B------:R-:W-:Y:S03]  /*30b0*/  SHF.R.U32.HI R178, RZ, 0x10, R166 ;  /* 0x00000010ffb27819 */ /* 0x000fe600000116a6 */
[----:B------:R-:W-:Y:S01]  /*30c0*/  MUFU.EX2 R199, R18 ;  /* 0x0000001200c77308 */ /* 0x000fe20000000800 */
[C---:B----4-:R-:W-:Y:S02]  /*30d0*/  LOP3.LUT R165, R8.reuse, 0xff, RZ, 0xc0, !PT ;  /* 0x000000ff08a57812 */ /* 0x050fe400078ec0ff */
[--C-:B------:R-:W-:Y:S01]  /*30e0*/  SHF.R.U32.HI R166, RZ, 0x10, R8.reuse ;  /* 0x00000010ffa67819 */ /* 0x100fe20000011608 */
[-C--:B---3--:R-:W-:Y:S03]  /*30f0*/  HMMA.16816.F32.BF16 R20, R180, R4.reuse, R20 ;  /* 0x00000004b414723c */ /* 0x088fe60000041814 */
[----:B------:R-:W-:Y:S03]  /*3100*/  SHF.R.U32.HI R16, RZ, 0x18, R8 ;  /* 0x00000018ff107819 */ /* 0x000fe60000011608 */
[----:B------:R-:W3:Y:S01]  /*3110*/  MUFU.EX2 R198, R19 ;  /* 0x0000001300c67308 */ /* 0x000ee20000000800 */
[----:B--2---:R-:W-:Y:S01]  /*3120*/  LOP3.LUT R15, R8, 0xffff, RZ, 0xc0, !PT ;  /* 0x0000ffff080f7812 */ /* 0x004fe200078ec0ff */
[C---:B------:R-:W-:Y:S04]  /*3130*/  HMMA.16816.F32.BF16 R24, R168.reuse, R4, R24 ;  /* 0x00000004a818723c */ /* 0x040fe80000041818 */
[----:B------:R-:W-:Y:S02]  /*3140*/  ISETP.LE.U32.AND P4, PT, R172, UR8, PT ;  /* 0x00000008ac007c0c */ /* 0x000fe4000bf83070 */
[-C--:B------:R-:W-:Y:S02]  /*3150*/  HMMA.16816.F32.BF16 R28, R168, R6.reuse, R28 ;  /* 0x00000006a81c723c */ /* 0x080fe4000004181c */
[----:B------:R-:W2:Y:S01]  /*3160*/  MUFU.EX2 R193, R17 ;  /* 0x0000001100c17308 */ /* 0x000ea20000000800 */
[----:B------:R-:W-:Y:S02]  /*3170*/  ISETP.LE.U32.AND P5, PT, R173, UR8, PT ;  /* 0x00000008ad007c0c */ /* 0x000fe4000bfa3070 */
[----:B-1----:R-:W-:Y:S01]  /*3180*/  LOP3.LUT R13, R11, UR45, R176, 0x96, !PT ;  /* 0x0000002d0b0d7c12 */ /* 0x002fe2000f8e96b0 */
[----:B------:R-:W-:Y:S05]  /*3190*/  HMMA.16816.F32.BF16 R32, R180, R6, R32 ;  /* 0x00000006b420723c */ /* 0x000fea0000041820 */
[----:B------:R-:W-:Y:S01]  /*31a0*/  LOP3.LUT R8, R12, 0xffff, RZ, 0xc0, !PT ;  /* 0x0000ffff0c087812 */ /* 0x000fe200078ec0ff */
[----:B------:R-:W-:Y:S01]  /*31b0*/  FFMA.FTZ R20, R20, UR7, -R164 ;  /* 0x0000000714147c23 */ /* 0x000fe200080108a4 */
[----:B------:R-:W-:Y:S01]  /*31c0*/  LOP3.LUT R174, R10, 0xff, RZ, 0xc0, !PT ;  /* 0x000000ff0aae7812 */ /* 0x000fe200078ec0ff */
[--C-:B------:R-:W-:Y:S02]  /*31d0*/  FFMA.FTZ R22, R22, UR7, -R3.reuse ;  /* 0x0000000716167c23 */ /* 0x100fe40008010803 */
[----:B------:R-:W1:Y:S01]  /*31e0*/  MUFU.EX2 R189, R20 ;  /* 0x0000001400bd7308 */ /* 0x000e620000000800 */
[--C-:B------:R-:W-:Y:S01]  /*31f0*/  SHF.R.U32.HI R176, RZ, 0x18, R10.reuse ;  /* 0x00000018ffb07819 */ /* 0x100fe2000001160a */
[----:B------:R-:W-:Y:S01]  /*3200*/  @!P4 FADD.FTZ R196, -R196, -RZ ;  /* 0x800000ffc4c4c221 */ /* 0x000fe20000010100 */
[----:B------:R-:W-:Y:S01]  /*3210*/  LOP3.LUT R188, R10, 0xffff, RZ, 0xc0, !PT ;  /* 0x0000ffff0abc7812 */ /* 0x000fe200078ec0ff */
[--C-:B------:R-:W-:Y:S01]  /*3220*/  FFMA.FTZ R23, R23, UR7, -R3.reuse ;  /* 0x0000000717177c23 */ /* 0x100fe20008010803 */
[----:B------:R-:W-:Y:S01]  /*3230*/  SHF.R.U32.HI R186, RZ, 0x10, R10 ;  /* 0x00000010ffba7819 */ /* 0x000fe2000001160a */
[----:B------:R-:W-:Y:S01]  /*3240*/  FFMA.FTZ R24, R24, UR7, -R2 ;  /* 0x0000000718187c23 */ /* 0x000fe20008010802 */
[----:B------:R-:W-:Y:S03]  /*3250*/  LOP3.LUT R10, R9, UR44, R184, 0x96, !PT ;  /* 0x0000002c090a7c12 */ /* 0x000fe6000f8e96b8 */
[----:B------:R-:W4:Y:S01]  /*3260*/  MUFU.EX2 R192, R22 ;  /* 0x0000001600c07308 */ /* 0x000f220000000800 */
[----:B------:R-:W-:Y:S01]  /*3270*/  LOP3.LUT R9, R12, 0xff, RZ, 0xc0, !PT ;  /* 0x000000ff0c097812 */ /* 0x000fe200078ec0ff */
[----:B---3--:R-:W-:Y:S01]  /*3280*/  @!P5 FADD.FTZ R198, -R198, -RZ ;  /* 0x800000ffc6c6d221 */ /* 0x008fe20000010100 */
[----:B------:R-:W-:Y:S01]  /*3290*/  SHF.R.U32.HI R8, RZ, 0x8, R8 ;  /* 0x00000008ff087819 */ /* 0x000fe20000011608 */
[----:B------:R-:W-:Y:S01]  /*32a0*/  FFMA.FTZ R21, R21, UR7, -R164 ;  /* 0x0000000715157c23 */ /* 0x000fe200080108a4 */
[--C-:B------:R-:W-:Y:S01]  /*32b0*/  SHF.R.U32.HI R11, RZ, 0x18, R12.reuse ;  /* 0x00000018ff0b7819 */ /* 0x100fe2000001160c */
[--C-:B------:R-:W-:Y:S01]  /*32c0*/  FFMA.FTZ R34, R34, UR7, -R3.reuse ;  /* 0x0000000722227c23 */ /* 0x100fe20008010803 */
[----:B------:R-:W-:Y:S01]  /*32d0*/  ISETP.LE.U32.AND P3, PT, R9, UR8, PT ;  /* 0x0000000809007c0c */ /* 0x000fe2000bf63070 */
[----:B------:R-:W-:Y:S01]  /*32e0*/  FFMA.FTZ R3, R35, UR7, -R3 ;  /* 0x0000000723037c23 */ /* 0x000fe20008010803 */
[----:B------:R-:W-:Y:S01]  /*32f0*/  SHF.R.U32.HI R12, RZ, 0x10, R12 ;  /* 0x00000010ff0c7819 */ /* 0x000fe2000001160c */
[----:B------:R-:W3:Y:S01]  /*3300*/  MUFU.EX2 R190, R23 ;  /* 0x0000001700be7308 */ /* 0x000ee20000000800 */
[----:B------:R-:W-:Y:S01]  /*3310*/  LOP3.LUT R9, R8, 0xffff, RZ, 0xc0, !PT ;  /* 0x0000ffff08097812 */ /* 0x000fe200078ec0ff */
[--C-:B------:R-:W-:Y:S01]  /*3320*/  FFMA.FTZ R32, R32, UR7, -R164.reuse ;  /* 0x0000000720207c23 */ /* 0x100fe200080108a4 */
[----:B------:R-:W-:Y:S01]  /*3330*/  LOP3.LUT R8, R10, 0xffff, RZ, 0xc0, !PT ;  /* 0x0000ffff0a087812 */ /* 0x000fe200078ec0ff */
[----:B------:R-:W-:Y:S01]  /*3340*/  FFMA.FTZ R164, R33, UR7, -R164 ;  /* 0x0000000721a47c23 */ /* 0x000fe200080108a4 */
[----:B------:R-:W-:Y:S01]  /*3350*/  LOP3.LUT R12, R12, 0xff, RZ, 0xc0, !PT ;  /* 0x000000ff0c0c7812 */ /* 0x000fe200078ec0ff */
[----:B------:R-:W-:Y:S01]  /*3360*/  FFMA.FTZ R28, R28, UR7, -R2 ;  /* 0x000000071c1c7c23 */ /* 0x000fe20008010802 */
[----:B------:R-:W-:Y:S03]  /*3370*/  SHF.R.U32.HI R8, RZ, 0x8, R8 ;  /* 0x00000008ff087819 */ /* 0x000fe60000011608 */
[----:B------:R2:W-:Y:S01]  /*3380*/  MUFU.EX2 R182, R3 ;  /* 0x0000000300b67308 */ /* 0x0005e20000000800 */
[----:B------:R-:W-:Y:S01]  /*3390*/  ISETP.LE.U32.AND P2, PT, R12, UR8, PT ;  /* 0x000000080c007c0c */ /* 0x000fe2000bf43070 */
[----:B------:R-:W-:Y:S01]  /*33a0*/  @!P3 FADD.FTZ R200, -R200, -RZ ;  /* 0x800000ffc8c8b221 */ /* 0x000fe20000010100 */
[----:B------:R-:W-:Y:S01]  /*33b0*/  LOP3.LUT R8, R8, 0xffff, RZ, 0xc0, !PT ;  /* 0x0000ffff08087812 */ /* 0x000fe200078ec0ff */
[--C-:B------:R-:W-:Y:S01]  /*33c0*/  FFMA.FTZ R25, R25, UR7, -R2.reuse ;  /* 0x0000000719197c23 */ /* 0x100fe20008010802 */
[----:B------:R-:W-:Y:S01]  /*33d0*/  ISETP.LE.U32.AND P0, PT, R9, UR8, PT ;  /* 0x0000000809007c0c */ /* 0x000fe2000bf03070 */
[----:B------:R-:W-:Y:S01]  /*33e0*/  FFMA.FTZ R2, R29, UR7, -R2 ;  /* 0x000000071d027c23 */ /* 0x000fe20008010802 */
[----:B------:R-:W-:Y:S03]  /*33f0*/  ISETP.LE.U32.AND P3, PT, R8, UR8, PT ;  /* 0x0000000808007c0c */ /* 0x000fe6000bf63070 */
[----:B------:R-:W-:Y:S01]  /*3400*/  MUFU.EX2 R194, R24 ;  /* 0x0000001800c27308 */ /* 0x000fe20000000800 */
[----:B------:R-:W-:Y:S01]  /*3410*/  SHF.R.U32.HI R8, RZ, 0x10, R10 ;  /* 0x00000010ff087819 */ /* 0x000fe2000001160a */
[--C-:B------:R-:W-:Y:S01]  /*3420*/  FFMA.FTZ R30, R30, UR7, -R0.reuse ;  /* 0x000000071e1e7c23 */ /* 0x100fe20008010800 */
[----:B------:R-:W-:Y:S01]  /*3430*/  LOP3.LUT R9, R10, 0xff, RZ, 0xc0, !PT ;  /* 0x000000ff0a097812 */ /* 0x000fe200078ec0ff */
[----:B------:R-:W-:Y:S01]  /*3440*/  FFMA.FTZ R26, R26, UR7, -R0 ;  /* 0x000000071a1a7c23 */ /* 0x000fe20008010800 */
[----:B------:R-:W-:Y:S01]  /*3450*/  LOP3.LUT R4, R8, 0xff, RZ, 0xc0, !PT ;  /* 0x000000ff08047812 */ /* 0x000fe200078ec0ff */
[----:B------:R-:W-:Y:S01]  /*3460*/  @!P2 FADD.FTZ R201, -R201, -RZ ;  /* 0x800000ffc9c9a221 */ /* 0x000fe20000010100 */
[----:B------:R-:W-:Y:S03]  /*3470*/  SHF.R.U32.HI R10, RZ, 0x18, R10 ;  /* 0x00000018ff0a7819 */ /* 0x000fe6000001160a */
[----:B------:R-:W-:Y:S01]  /*3480*/  MUFU.EX2 R183, R34 ;  /* 0x0000002200b77308 */ /* 0x000fe20000000800 */
[----:B------:R-:W-:Y:S01]  /*3490*/  ISETP.LE.U32.AND P2, PT, R4, UR8, PT ;  /* 0x0000000804007c0c */ /* 0x000fe2000bf43070 */
[----:B------:R-:W-:Y:S01]  /*34a0*/  @!P0 FADD.FTZ R202, -R202, -RZ ;  /* 0x800000ffcaca8221 */ /* 0x000fe20000010100 */
[----:B------:R-:W-:Y:S01]  /*34b0*/  ISETP.LE.U32.AND P0, PT, R10, UR8, PT ;  /* 0x000000080a007c0c */ /* 0x000fe2000bf03070 */
[----:B------:R-:W-:Y:S01]  /*34c0*/  @!P3 FADD.FTZ R224, -R224, -RZ ;  /* 0x800000ffe0e0b221 */ /* 0x000fe20000010100 */
[----:B------:R-:W-:Y:S01]  /*34d0*/  SHF.R.U32.HI R4, RZ, 0x8, R15 ;  /* 0x00000008ff047819 */ /* 0x000fe2000001160f */
[--C-:B------:R-:W-:Y:S01]  /*34e0*/  FFMA.FTZ R27, R27, UR7, -R0.reuse ;  /* 0x000000071b1b7c23 */ /* 0x100fe20008010800 */
[----:B------:R-:W-:Y:S03]  /*34f0*/  SHF.R.U32.HI R5, RZ, 0x8, R177 ;  /* 0x00000008ff057819 */ /* 0x000fe600000116b1 */
[----:B------:R-:W-:Y:S01]  /*3500*/  MUFU.EX2 R180, R164 ;  /* 0x000000a400b47308 */ /* 0x000fe20000000800 */
[----:B------:R-:W-:Y:S01]  /*3510*/  LOP3.LUT R4, R4, 0xffff, RZ, 0xc0, !PT ;  /* 0x0000ffff04047812 */ /* 0x000fe200078ec0ff */
[----:B------:R-:W-:Y:S01]  /*3520*/  FFMA.FTZ R0, R31, UR7, -R0 ;  /* 0x000000071f007c23 */ /* 0x000fe20008010800 */
[----:B------:R-:W-:Y:S02]  /*3530*/  LOP3.LUT R5, R5, 0xffff, RZ, 0xc0, !PT ;  /* 0x0000ffff05057812 */ /* 0x000fe400078ec0ff */
[----:B------:R-:W-:Y:S01]  /*3540*/  ISETP.LE.U32.AND P3, PT, R4, UR8, PT ;  /* 0x0000000804007c0c */ /* 0x000fe2000bf63070 */
[----:B------:R-:W-:Y:S01]  /*3550*/  @!P2 FADD.FTZ R227, -R227, -RZ ;  /* 0x800000ffe3e3a221 */ /* 0x000fe20000010100 */
[----:B------:R-:W-:Y:S01]  /*3560*/  LOP3.LUT R4, R166, 0xff, RZ, 0xc0, !PT ;  /* 0x000000ffa6047812 */ /* 0x000fe200078ec0ff */
[----:B------:R-:W-:Y:S01]  /*3570*/  @!P0 FADD.FTZ R225, -R225, -RZ ;  /* 0x800000ffe1e18221 */ /* 0x000fe20000010100 */
[----:B------:R-:W-:Y:S01]  /*3580*/  ISETP.LE.U32.AND P2, PT, R16, UR8, PT ;  /* 0x0000000810007c0c */ /* 0x000fe2000bf43070 */
[----:B------:R-:W-:Y:S01]  /*3590*/  MUFU.EX2 R181, R32 ;  /* 0x0000002000b57308 */ /* 0x000fe20000000800 */
[----:B------:R-:W-:Y:S02]  /*35a0*/  ISETP.LE.U32.AND P0, PT, R4, UR8, PT ;  /* 0x0000000804007c0c */ /* 0x000fe4000bf03070 */
[----:B------:R-:W-:Y:S02]  /*35b0*/  LOP3.LUT R4, R178, 0xff, RZ, 0xc0, !PT ;  /* 0x000000ffb2047812 */ /* 0x000fe400078ec0ff */
[----:B------:R-:W-:Y:S02]  /*35c0*/  SHF.R.U32.HI R6, RZ, 0x10, R14 ;  /* 0x00000010ff067819 */ /* 0x000fe4000001160e */
[----:B------:R-:W-:Y:S03]  /*35d0*/  ISETP.LE.U32.AND P6, PT, R11, UR8, PT ;  /* 0x000000080b007c0c */ /* 0x000fe6000bfc3070 */
[----:B------:R-:W-:Y:S01]  /*35e0*/  MUFU.EX2 R184, R2 ;  /* 0x0000000200b87308 */ /* 0x000fe20000000800 */
[----:B--2---:R-:W-:Y:S01]  /*35f0*/  SHF.R.U32.HI R3, RZ, 0x8, R188 ;  /* 0x00000008ff037819 */ /* 0x004fe200000116bc */
[----:B------:R-:W-:Y:S01]  /*3600*/  @!P3 FADD.FTZ R203, -R203, -RZ ;  /* 0x800000ffcbcbb221 */ /* 0x000fe20000010100 */
[----:B------:R-:W-:Y:S01]  /*3610*/  ISETP.LE.U32.AND P1, PT, R9, UR8, PT ;  /* 0x0000000809007c0c */ /* 0x000fe2000bf23070 */
[----:B------:R-:W-:Y:S01]  /*3620*/  @!P2 FADD.FTZ R221, -R221, -RZ ;  /* 0x800000ffdddda221 */ /* 0x000fe20000010100 */
[----:B------:R-:W-:Y:S01]  /*3630*/  ISETP.LE.U32.AND P2, PT, R4, UR8, PT ;  /* 0x0000000804007c0c */ /* 0x000fe2000bf43070 */
[----:B------:R-:W-:Y:S01]  /*3640*/  @!P0 FADD.FTZ R222, -R222, -RZ ;  /* 0x800000ffdede8221 */ /* 0x000fe20000010100 */
[C---:B------:R-:W-:Y:S03]  /*3650*/  LOP3.LUT R4, R14.reuse, 0xffff, RZ, 0xc0, !PT ;  /* 0x0000ffff0e047812 */ /* 0x040fe600078ec0ff */
[----:B------:R-:W2:Y:S01]  /*3660*/  MUFU.EX2 R187, R21 ;  /* 0x0000001500bb7308 */ /* 0x000ea20000000800 */
[----:B------:R-:W-:Y:S02]  /*3670*/  ISETP.LE.U32.AND P0, PT, R5, UR8, PT ;  /* 0x0000000805007c0c */ /* 0x000fe4000bf03070 */
[----:B------:R-:W-:Y:S01]  /*3680*/  LOP3.LUT R5, R14, 0xff, RZ, 0xc0, !PT ;  /* 0x000000ff0e057812 */ /* 0x000fe200078ec0ff */
[----:B------:R-:W-:Y:S01]  /*3690*/  @!P6 FADD.FTZ R223, -R223, -RZ ;  /* 0x800000ffdfdfe221 */ /* 0x000fe20000010100 */
[----:B------:R-:W-:Y:S02]  /*36a0*/  SHF.R.U32.HI R4, RZ, 0x8, R4 ;  /* 0x00000008ff047819 */ /* 0x000fe40000011604 */
[----:B------:R-:W-:Y:S01]  /*36b0*/  ISETP.LE.U32.AND P4, PT, R5, UR8, PT ;  /* 0x0000000805007c0c */ /* 0x000fe2000bf83070 */
[----:B------:R-:W-:Y:S01]  /*36c0*/  @!P1 FADD.FTZ R226, -R226, -RZ ;  /* 0x800000ffe2e29221 */ /* 0x000fe20000010100 */
[----:B------:R-:W-:Y:S01]  /*36d0*/  LOP3.LUT R5, R4, 0xffff, RZ, 0xc0, !PT ;  /* 0x0000ffff04057812 */ /* 0x000fe200078ec0ff */
[----:B------:R-:W-:Y:S01]  /*36e0*/  @!P2 FADD.FTZ R199, -R199, -RZ ;  /* 0x800000ffc7c7a221 */ /* 0x000fe20000010100 */
[----:B------:R-:W-:Y:S01]  /*36f0*/  LOP3.LUT R4, R6, 0xff, RZ, 0xc0, !PT ;  /* 0x000000ff06047812 */ /* 0x000fe200078ec0ff */
[----:B------:R-:W-:Y:S01]  /*3700*/  MUFU.EX2 R191, R25 ;  /* 0x0000001900bf7308 */ /* 0x000fe20000000800 */
[----:B------:R-:W-:Y:S01]  /*3710*/  SHF.R.U32.HI R14, RZ, 0x18, R14 ;  /* 0x00000018ff0e7819 */ /* 0x000fe2000001160e */
[----:B------:R-:W-:Y:S01]  /*3720*/  @!P0 FADD.FTZ R193, -R193, -RZ ;  /* 0x800000ffc1c18221 */ /* 0x000fe20000010100 */
[----:B------:R-:W-:Y:S02]  /*3730*/  ISETP.LE.U32.AND P2, PT, R4, UR8, PT ;  /* 0x0000000804007c0c */ /* 0x000fe4000bf43070 */
[----:B------:R-:W-:Y:S02]  /*3740*/  ISETP.LE.U32.AND P5, PT, R14, UR8, PT ;  /* 0x000000080e007c0c */ /* 0x000fe4000bfa3070 */
[----:B------:R-:W-:Y:S01]  /*3750*/  LOP3.LUT R4, R13, 0xff, RZ, 0xc0, !PT ;  /* 0x000000ff0d047812 */ /* 0x000fe200078ec0ff */
[----:B-1----:R-:W-:Y:S01]  /*3760*/  @!P4 FADD.FTZ R189, -R189, -RZ ;  /* 0x800000ffbdbdc221 */ /* 0x002fe20000010100 */
[----:B------:R-:W-:Y:S01]  /*3770*/  ISETP.LE.U32.AND P0, PT, R5, UR8, PT ;  /* 0x0000000805007c0c */ /* 0x000fe2000bf03070 */
[----:B------:R-:W-:Y:S01]  /*3780*/  MUFU.EX2 R197, R26 ;  /* 0x0000001a00c57308 */ /* 0x000fe20000000800 */
[----:B------:R-:W-:Y:S02]  /*3790*/  ISETP.LE.U32.AND P4, PT, R4, UR8, PT ;  /* 0x0000000804007c0c */ /* 0x000fe4000bf83070 */
[----:B------:R-:W-:Y:S02]  /*37a0*/  SHF.R.U32.HI R5, RZ, 0x8, R179 ;  /* 0x00000008ff057819 */ /* 0x000fe400000116b3 */
[----:B------:R-:W-:Y:S01]  /*37b0*/  LOP3.LUT R4, R185, 0xff, RZ, 0xc0, !PT ;  /* 0x000000ffb9047812 */ /* 0x000fe200078ec0ff */
[----:B----4-:R-:W-:Y:S01]  /*37c0*/  @!P2 FADD.FTZ R192, -R192, -RZ ;  /* 0x800000ffc0c0a221 */ /* 0x010fe20000010100 */
[----:B------:R-:W-:Y:S01]  /*37d0*/  LOP3.LUT R5, R5, 0xffff, RZ, 0xc0, !PT ;  /* 0x0000ffff05057812 */ /* 0x000fe200078ec0ff */
[----:B---3--:R-:W-:Y:S01]  /*37e0*/  @!P5 FADD.FTZ R190, -R190, -RZ ;  /* 0x800000ffbebed221 */ /* 0x008fe20000010100 */
[----:B------:R-:W-:Y:S01]  /*37f0*/  ISETP.LE.U32.AND P2, PT, R4, UR8, PT ;  /* 0x0000000804007c0c */ /* 0x000fe2000bf43070 */
[----:B------:R-:W1:Y:S01]  /*3800*/  MUFU.EX2 R195, R27 ;  /* 0x0000001b00c37308 */ /* 0x000e620000000800 */
[----:B------:R-:W-:Y:S01]  /*3810*/  ISETP.LE.U32.AND P5, PT, R5, UR8, PT ;  /* 0x0000000805007c0c */ /* 0x000fe2000bfa3070 */
[----:B--2---:R-:W-:Y:S01]  /*3820*/  @!P0 FADD.FTZ R187, -R187, -RZ ;  /* 0x800000ffbbbb8221 */ /* 0x004fe20000010100 */
[--C-:B------:R-:W-:Y:S01]  /*3830*/  SHF.R.U32.HI R4, RZ, 0x18, R13.reuse ;  /* 0x00000018ff047819 */ /* 0x100fe2000001160d */
[----:B------:R-:W-:Y:S01]  /*3840*/  @!P4 FADD.FTZ R194, -R194, -RZ ;  /* 0x800000ffc2c2c221 */ /* 0x000fe20000010100 */
[----:B------:R-:W-:Y:S02]  /*3850*/  LOP3.LUT R3, R3, 0xffff, RZ, 0xc0, !PT ;  /* 0x0000ffff03037812 */ /* 0x000fe400078ec0ff */
[----:B------:R-:W-:Y:S03]  /*3860*/  ISETP.LE.U32.AND P4, PT, R4, UR8, PT ;  /* 0x0000000804007c0c */ /* 0x000fe6000bf83070 */
[----:B------:R-:W2:Y:S01]  /*3870*/  MUFU.EX2 R185, R28 ;  /* 0x0000001c00b97308 */ /* 0x000ea20000000800 */
[----:B------:R-:W-:Y:S02]  /*3880*/  SHF.R.U32.HI R4, RZ, 0x10, R13 ;  /* 0x00000010ff047819 */ /* 0x000fe4000001160d */
[----:B------:R-:W-:Y:S01]  /*3890*/  ISETP.LE.U32.AND P6, PT, R165, UR8, PT ;  /* 0x00000008a5007c0c */ /* 0x000fe2000bfc3070 */
[----:B------:R-:W-:Y:S01]  /*38a0*/  @!P2 FADD.FTZ R183, -R183, -RZ ;  /* 0x800000ffb7b7a221 */ /* 0x000fe20000010100 */
[----:B------:R-:W-:Y:S01]  /*38b0*/  ISETP.LE.U32.AND P2, PT, R3, UR8, PT ;  /* 0x0000000803007c0c */ /* 0x000fe2000bf43070 */
[----:B------:R-:W-:Y:S01]  /*38c0*/  @!P5 FADD.FTZ R180, -R180, -RZ ;  /* 0x800000ffb4b4d221 */ /* 0x000fe20000010100 */
[----:B------:R-:W-:Y:S03]  /*38d0*/  LOP3.LUT R4, R4, 0xff, RZ, 0xc0, !PT ;  /* 0x000000ff04047812 */ /* 0x000fe600078ec0ff */
[----:B------:R-:W-:Y:S01]  /*38e0*/  MUFU.EX2 R188, R30 ;  /* 0x0000001e00bc7308 */ /* 0x000fe20000000800 */
[----:B------:R-:W-:Y:S02]  /*38f0*/  F2FP.RELU.BF16.F32.PACK_AB R3, R223, R201 ;  /* 0x000000c9df03723e */ /* 0x000fe400000018ff */
[----:B------:R-:W-:Y:S01]  /*3900*/  ISETP.LE.U32.AND P5, PT, R4, UR8, PT ;  /* 0x0000000804007c0c */ /* 0x000fe2000bfa3070 */
[----:B-1----:R-:W-:Y:S01]  /*3910*/  @!P4 FADD.FTZ R195, -R195, -RZ ;  /* 0x800000ffc3c3c221 */ /* 0x002fe20000010100 */
[----:B------:R-:W-:Y:S01]  /*3920*/  F2FP.RELU.BF16.F32.PACK_AB R4, R202, R200 ;  /* 0x000000c8ca04723e */ /* 0x000fe200000018ff */
[----:B------:R1:W-:Y:S01]  /*3930*/  STS [R232+0x20400], R3 ;  /* 0x02040003e8007388 */ /* 0x0003e20000000800 */
[----:B------:R-:W-:Y:S01]  /*3940*/  ISETP.LE.U32.AND P1, PT, R167, UR8, PT ;  /* 0x00000008a7007c0c */ /* 0x000fe2000bf23070 */
[----:B------:R-:W-:Y:S01]  /*3950*/  @!P6 FADD.FTZ R220, -R220, -RZ ;  /* 0x800000ffdcdce221 */ /* 0x000fe20000010100 */
[----:B------:R-:W-:Y:S01]  /*3960*/  LOP3.LUT R5, R186, 0xff, RZ, 0xc0, !PT ;  /* 0x000000ffba057812 */ /* 0x000fe200078ec0ff */
[----:B------:R3:W-:Y:S01]  /*3970*/  STS [R232+0x20000], R4 ;  /* 0x02000004e8007388 */ /* 0x0007e20000000800 */
[----:B------:R-:W-:Y:S01]  /*3980*/  ISETP.LE.U32.AND P6, PT, R175, UR8, PT ;  /* 0x00000008af007c0c */ /* 0x000fe2000bfc3070 */
[----:B------:R4:W4:Y:S01]  /*3990*/  MUFU.EX2 R186, R0 ;  /* 0x0000000000ba7308 */ /* 0x0009220000000800 */
[----:B------:R-:W-:Y:S01]  /*39a0*/  F2FP.RELU.BF16.F32.PACK_AB R2, R198, R199 ;  /* 0x000000c7c602723e */ /* 0x000fe200000018ff */
[----:B------:R-:W-:Y:S01]  /*39b0*/  @!P2 FADD.FTZ R184, -R184, -RZ ;  /* 0x800000ffb8b8a221 */ /* 0x000fe20000010100 */
[----:B------:R-:W-:Y:S01]  /*39c0*/  ISETP.LE.U32.AND P3, PT, R174, UR8, PT ;  /* 0x00000008ae007c0c */ /* 0x000fe2000bf63070 */
[----:B------:R-:W-:Y:S01]  /*39d0*/  @!P5 FADD.FTZ R197, -R197, -RZ ;  /* 0x800000ffc5c5d221 */ /* 0x000fe20000010100 */
[----:B------:R-:W-:Y:S01]  /*39e0*/  ISETP.LE.U32.AND P0, PT, R176, UR8, PT ;  /* 0x00000008b0007c0c */ /* 0x000fe2000bf03070 */
[----:B------:R3:W-:Y:S01]  /*39f0*/  STS [R235+0x20400], R2 ;  /* 0x02040002eb007388 */ /* 0x0007e20000000800 */
[----:B------:R-:W-:Y:S01]  /*3a00*/  FSETP.GE.FTZ.AND P2, PT, R200, RZ, PT ;  /* 0x000000ffc800720b */ /* 0x000fe20003f56000 */
[----:B------:R-:W-:Y:S01]  /*3a10*/  @!P1 FADD.FTZ R181, -R181, -RZ ;  /* 0x800000ffb5b59221 */ /* 0x000fe20000010100 */
[----:B------:R-:W-:Y:S02]  /*3a20*/  ISETP.LE.U32.AND P1, PT, R5, UR8, PT ;  /* 0x0000000805007c0c */ /* 0x000fe4000bf23070 */
[----:B------:R-:W-:Y:S01]  /*3a30*/  LOP3.LUT R5, R13, 0xffff, RZ, 0xc0, !PT ;  /* 0x0000ffff0d057812 */ /* 0x000fe200078ec0ff */
[----:B------:R-:W-:Y:S03]  /*3a40*/  @!P6 FADD.FTZ R182, -R182, -RZ ;  /* 0x800000ffb6b6e221 */ /* 0x000fe60000010100 */
[----:B------:R-:W-:Y:S01]  /*3a50*/  SHF.R.U32.HI R5, RZ, 0x8, R5 ;  /* 0x00000008ff057819 */ /* 0x000fe20000011605 */
[----:B--2---:R-:W-:Y:S01]  /*3a60*/  @!P3 FADD.FTZ R185, -R185, -RZ ;  /* 0x800000ffb9b9b221 */ /* 0x004fe20000010100 */
[----:B----4-:R-:W-:Y:S01]  /*3a70*/  F2FP.RELU.BF16.F32.PACK_AB R0, R180, R181 ;  /* 0x000000b5b400723e */ /* 0x010fe200000018ff */
[----:B------:R-:W-:Y:S01]  /*3a80*/  @!P0 FADD.FTZ R186, -R186, -RZ ;  /* 0x800000ffbaba8221 */ /* 0x000fe20000010100 */
[----:B------:R-:W-:Y:S02]  /*3a90*/  LOP3.LUT R5, R5, 0xffff, RZ, 0xc0, !PT ;  /* 0x0000ffff05057812 */ /* 0x000fe400078ec0ff */
[----:B-1----:R-:W-:Y:S01]  /*3aa0*/  F2FP.RELU.BF16.F32.PACK_AB R3, R193, R196 ;  /* 0x000000c4c103723e */ /* 0x002fe200000018ff */
[----:B------:R-:W-:Y:S01]  /*3ab0*/  @!P1 FADD.FTZ R188, -R188, -RZ ;  /* 0x800000ffbcbc9221 */ /* 0x000fe20000010100 */
[----:B------:R-:W-:Y:S02]  /*3ac0*/  ISETP.LE.U32.AND P6, PT, R5, UR8, PT ;  /* 0x0000000805007c0c */ /* 0x000fe4000bfc3070 */
[----:B------:R-:W-:Y:S01]  /*3ad0*/  F2FP.RELU.BF16.F32.PACK_AB R5, R224, R226 ;  /* 0x000000e2e005723e */ /* 0x000fe200000018ff */
[----:B------:R1:W-:Y:S01]  /*3ae0*/  STS [R235+0x20000], R3 ;  /* 0x02000003eb007388 */ /* 0x0003e20000000800 */
[----:B---3--:R-:W-:Y:S02]  /*3af0*/  F2FP.RELU.BF16.F32.PACK_AB R4, R225, R227 ;  /* 0x000000e3e104723e */ /* 0x008fe400000018ff */
[----:B------:R-:W-:Y:S01]  /*3b00*/  FSETP.GE.FTZ.AND P1, PT, R202, RZ, PT ;  /* 0x000000ffca00720b */ /* 0x000fe20003f36000 */
[----:B------:R2:W-:Y:S01]  /*3b10*/  STS [R232+0x21000], R5 ;  /* 0x02100005e8007388 */ /* 0x0005e20000000800 */
[----:B------:R-:W-:Y:S02]  /*3b20*/  F2FP.RELU.BF16.F32.PACK_AB R2, R190, R192 ;  /* 0x000000c0be02723e */ /* 0x000fe400000018ff */
[----:B------:R-:W-:Y:S01]  /*3b30*/  FSETP.GE.FTZ.AND P3, PT, R196, RZ, PT ;  /* 0x000000ffc400720b */ /* 0x000fe20003f76000 */
[----:B------:R3:W-:Y:S02]  /*3b40*/  STS [R232+0x21400], R4 ;  /* 0x02140004e8007388 */ /* 0x0007e40000000800 */
[----:B------:R-:W-:Y:S01]  /*3b50*/  @!P6 FADD.FTZ R191, -R191, -RZ ;  /* 0x800000ffbfbfe221 */ /* 0x000fe20000010100 */
        /* <DEDUP_REMOVED lines=19> */
[----:B-1----:R-:W-:Y:S07]  /*3c90*/  LEA R0, R215, UR5, 0x1 ;  /* 0x00000005d7007c11 */ /* 0x002fee000f8e08ff */
[----:B------:R-:W-:Y:S08]  /*3ca0*/  LDSM.16.M88.4 R164, [R210+0x14800] ;  /* 0x01480000d2a4783b */ /* 0x000ff00000000200 */
[----:B------:R-:W1:Y:S01]  /*3cb0*/  LDSM.16.M88.4 R32, [R0+0x8000] ;  /* 0x008000000020783b */ /* 0x000e620000000200 */
[C---:B--2---:R-:W-:Y:S02]  /*3cc0*/  IMAD.IADD R2, R0.reuse, 0x1, R204 ;  /* 0x0000000100027824 */ /* 0x044fe400078e02cc */
[----:B------:R-:W-:Y:S05]  /*3cd0*/  IMAD.IADD R204, R0, 0x1, R208 ;  /* 0x0000000100cc7824 */ /* 0x000fea00078e02d0 */
[----:B------:R-:W2:Y:S01]  /*3ce0*/  LDSM.16.M88.4 R28, [R0+0x9000] ;  /* 0x00900000001c783b */ /* 0x000ea20000000200 */
[----:B------:R-:W-:Y:S07]  /*3cf0*/  IMAD.IADD R3, R208, 0x1, R2 ;  /* 0x00000001d0037824 */ /* 0x000fee00078e0202 */
[----:B------:R-:W-:Y:S08]  /*3d00*/  LDSM.16.M88.4 R168, [R2+0x8000] ;  /* 0x0080000002a8783b */ /* 0x000ff00000000200 */
[----:B------:R-:W3:Y:S08]  /*3d10*/  LDSM.16.M88.4 R172, [R211+0x14000] ;  /* 0x01400000d3ac783b */ /* 0x000ef00000000200 */
[----:B------:R-:W4:Y:S01]  /*3d20*/  LDSM.16.M88.4 R176, [R2+0x9000] ;  /* 0x0090000002b0783b */ /* 0x000f220000000200 */
        /* <DEDUP_REMOVED lines=10> */
[C---:B----4-:R-:W-:Y:S06]  /*3dd0*/  HMMA.16816.F32.BF16 R8, R176.reuse, R172, R8 ;  /* 0x000000acb008723c */ /* 0x050fec0000041808 */
        /* <DEDUP_REMOVED lines=11> */
[C---:B--2---:R-:W-:Y:S06]  /*3e90*/  HMMA.16816.F32.BF16 R8, R164.reuse, R176, R8 ;  /* 0x000000b0a408723c */ /* 0x044fec0000041808 */
[-C--:B------:R-:W-:Y:S01]  /*3ea0*/  HMMA.16816.F32.BF16 R12, R164, R178.reuse, R12 ;  /* 0x000000b2a40c723c */ /* 0x080fe2000004180c */
[----:B------:R-:W-:Y:S04]  /*3eb0*/  IMAD.U32 R176, RZ, RZ, UR10 ;  /* 0x0000000affb07e24 */ /* 0x000fe8000f8e00ff */
[----:B------:R-:W-:Y:S01]  /*3ec0*/  IMAD.U32 R177, RZ, RZ, UR9 ;  /* 0x00000009ffb17e24 */ /* 0x000fe2000f8e00ff */
[C---:B------:R-:W-:Y:S06]  /*3ed0*/  HMMA.16816.F32.BF16 R16, R172.reuse, R178, R16 ;  /* 0x000000b2ac10723c */ /* 0x040fec0000041810 */
[-C--:B---3--:R-:W-:Y:S05]  /*3ee0*/  HMMA.16816.F32.BF16 R20, R172, R168.reuse, R20 ;  /* 0x000000a8ac14723c */ /* 0x088fea0000041814 */
[C---:B------:R-:W-:Y:S01]  /*3ef0*/  LEA R178, P0, R241.reuse, R176, 0x2 ;  /* 0x000000b0f1b27211 */ /* 0x040fe200078010ff */
[C---:B------:R-:W-:Y:S05]  /*3f00*/  HMMA.16816.F32.BF16 R24, R164.reuse, R168, R24 ;  /* 0x000000a8a418723c */ /* 0x040fea0000041818 */
[----:B------:R-:W-:Y:S01]  /*3f10*/  LEA.HI.X.SX32 R179, R241, R177, 0x2, P0 ;  /* 0x000000b1f1b37211 */ /* 0x000fe200000f16ff */
[-C--:B------:R-:W-:Y:S01]  /*3f20*/  HMMA.16816.F32.BF16 R28, R164, R170.reuse, R28 ;  /* 0x000000aaa41c723c */ /* 0x080fe2000004181c */
[----:B------:R-:W-:Y:S02]  /*3f30*/  LDSM.16.M88.4 R164, [R3+0x8000] ;  /* 0x0080000003a4783b */ /* 0x000fe40000000200 */
[----:B------:R-:W-:Y:S03]  /*3f40*/  FSETP.GE.FTZ.AND P0, PT, R201, RZ, PT ;  /* 0x000000ffc900720b */ /* 0x000fe60003f16000 */
[----:B------:R-:W-:Y:S03]  /*3f50*/  HMMA.16816.F32.BF16 R32, R172, R170, R32 ;  /* 0x000000aaac20723c */ /* 0x000fe60000041820 */
[----:B------:R-:W1:Y:S08]  /*3f60*/  LDSM.16.M88.4 R168, [R212+0x14000] ;  /* 0x01400000d4a8783b */ /* 0x000e700000000200 */
[----:B------:R-:W2:Y:S08]  /*3f70*/  LDSM.16.M88.4 R172, [R3+0x9000] ;  /* 0x0090000003ac783b */ /* 0x000eb00000000200 */
[----:B------:R-:W3:Y:S04]  /*3f80*/  LDG.E R177, desc[UR24][R178.64] ;  /* 0x00000018b2b17981 */ /* 0x000ee8000c1e1900 */
[----:B------:R-:W4:Y:S01]  /*3f90*/  LDG.E R176, desc[UR24][R178.64+0x20] ;  /* 0x00002018b2b07981 */ /* 0x000f22000c1e1900 */
        /* <DEDUP_REMOVED lines=46> */
[----:B------:R-:W1:Y:S03]  /*4280*/  LDSM.16.M88.4 R164, [R3+0xa000] ;  /* 0x00a0000003a4783b */ /* 0x000e660000000200 */
[-C--:B-1----:R-:W-:Y:S11]  /*4290*/  HMMA.16816.F32.BF16 R4, R164, R168.reuse, R4 ;  /* 0x000000a8a404723c */ /* 0x082ff60000041804 */
[----:B------:R-:W-:Y:S11]  /*42a0*/  @!UPT UIADD3 URZ, URZ, URZ, URZ ;  /* 0x0000003f3f3ff290 */ /* 0x000ff6000fffe03f */
[----:B------:R-:W-:Y:S02]  /*42b0*/  @!UPT UIADD3 URZ, URZ, URZ, URZ ;  /* 0x0000003f3f3ff290 */ /* 0x000fe4000fffe03f */
[C---:B---3--:R-:W-:Y:S01]  /*42c0*/  FADD.FTZ R172, -R177.reuse, R4 ;  /* 0x00000004b1ac7221 */ /* 0x048fe20000010100 */
[C---:B----4-:R-:W-:Y:S01]  /*42d0*/  FADD.FTZ R4, -R176.reuse, R6 ;  /* 0x00000006b0047221 */ /* 0x050fe20000010100 */
[----:B------:R-:W-:Y:S01]  /*42e0*/  FADD.FTZ R5, -R177, R5 ;  /* 0x00000005b1057221 */ /* 0x000fe20000010100 */
[----:B------:R-:W-:Y:S02]  /*42f0*/  FADD.FTZ R7, -R176, R7 ;  /* 0x00000007b0077221 */ /* 0x000fe40000010100 */
[-C--:B------:R-:W-:Y:S02]  /*4300*/  FSEL R6, R172, R177.reuse, P2 ;  /* 0x000000b1ac067208 */ /* 0x080fe40001000000 */
[----:B------:R-:W-:Y:S01]  /*4310*/  FSEL R5, R5, R177, P1 ;  /* 0x000000b105057208 */ /* 0x000fe20000800000 */
[----:B------:R-:W1:Y:S01]  /*4320*/  LDSM.16.M88.4 R172, [R3+0xb000] ;  /* 0x00b0000003ac783b */ /* 0x000e620000000200 */
[----:B------:R-:W-:Y:S01]  /*4330*/  FSEL R4, R4, R176, P0 ;  /* 0x000000b004047208 */ /* 0x000fe20000000000 */
[----:B------:R-:W-:Y:S01]  /*4340*/  FMUL.FTZ R200, R200, R6 ;  /* 0x00000006c8c87220 */ /* 0x000fe20000410000 */
[----:B------:R-:W-:Y:S01]  /*4350*/  FSETP.GE.FTZ.AND P1, PT, R193, RZ, PT ;  /* 0x000000ffc100720b */ /* 0x000fe20003f36000 */
[----:B------:R-:W-:Y:S01]  /*4360*/  FMUL.FTZ R6, R202, R5 ;  /* 0x00000005ca067220 */ /* 0x000fe20000410000 */
[----:B------:R-:W-:Y:S01]  /*4370*/  FSETP.GE.FTZ.AND P0, PT, R187, RZ, PT ;  /* 0x000000ffbb00720b */ /* 0x000fe20003f16000 */
[----:B------:R-:W-:Y:S01]  /*4380*/  FMUL.FTZ R201, R201, R4 ;  /* 0x00000004c9c97220 */ /* 0x000fe20000410000 */
[----:B------:R-:W-:Y:S01]  /*4390*/  FSETP.GE.FTZ.AND P2, PT, R189, RZ, PT ;  /* 0x000000ffbd00720b */ /* 0x000fe20003f56000 */
[----:B------:R2:W5:Y:S04]  /*43a0*/  LDG.E R5, desc[UR24][R178.64+0x80] ;  /* 0x00008018b2057981 */ /* 0x000568000c1e1900 */
[----:B------:R2:W5:Y:S01]  /*43b0*/  LDG.E R4, desc[UR24][R178.64+0xa0] ;  /* 0x0000a018b2047981 */ /* 0x000562000c1e1900 */
[C---:B-1----:R-:W-:Y:S06]  /*43c0*/  HMMA.16816.F32.BF16 R8, R172.reuse, R168, R8 ;  /* 0x000000a8ac08723c */ /* 0x042fec0000041808 */
[-C--:B------:R-:W-:Y:S06]  /*43d0*/  HMMA.16816.F32.BF16 R12, R172, R170.reuse, R12 ;  /* 0x000000aaac0c723c */ /* 0x080fec000004180c */
[C---:B------:R-:W-:Y:S01]  /*43e0*/  HMMA.16816.F32.BF16 R16, R164.reuse, R170, R16 ;  /* 0x000000aaa410723c */ /* 0x040fe20000041810 */
[----:B------:R-:W1:Y:S11]  /*43f0*/  LDSM.16.M88.4 R168, [R212+0x18800] ;  /* 0x01880000d4a8783b */ /* 0x000e760000000200 */
[----:B------:R-:W-:Y:S11]  /*4400*/  @!UPT UIADD3 URZ, URZ, URZ, URZ ;  /* 0x0000003f3f3ff290 */ /* 0x000ff6000fffe03f */
[----:B------:R-:W-:Y:S01]  /*4410*/  @!UPT UIADD3 URZ, URZ, URZ, URZ ;  /* 0x0000003f3f3ff290 */ /* 0x000fe2000fffe03f */
[----:B------:R-:W-:Y:S05]  /*4420*/  FADD.FTZ R17, -R177, R17 ;  /* 0x00000011b1117221 */ /* 0x000fea0000010100 */
[----:B------:R-:W-:Y:S02]  /*4430*/  FSEL R17, R17, R177, P1 ;  /* 0x000000b111117208 */ /* 0x000fe40000800000 */
[----:B------:R-:W-:Y:S03]  /*4440*/  FSETP.GE.FTZ.AND P1, PT, R180, RZ, PT ;  /* 0x000000ffb400720b */ /* 0x000fe60003f36000 */
[----:B------:R-:W-:Y:S01]  /*4450*/  FMUL.FTZ R17, R193, R17 ;  /* 0x00000011c1117220 */ /* 0x000fe20000410000 */
[-C--:B-1----:R-:W-:Y:S06]  /*4460*/  HMMA.16816.F32.BF16 R20, R164, R168.reuse, R20 ;  /* 0x000000a8a414723c */ /* 0x082fec0000041814 */
[C---:B------:R-:W-:Y:S06]  /*4470*/  HMMA.16816.F32.BF16 R24, R172.reuse, R168, R24 ;  /* 0x000000a8ac18723c */ /* 0x040fec0000041818 */
[-C--:B------:R-:W-:Y:S06]  /*4480*/  HMMA.16816.F32.BF16 R28, R172, R170.reuse, R28 ;  /* 0x000000aaac1c723c */ /* 0x080fec000004181c */
[----:B------:R-:W-:Y:S07]  /*4490*/  HMMA.16816.F32.BF16 R32, R164, R170, R32 ;  /* 0x000000aaa420723c */ /* 0x000fee0000041820 */
[----:B------:R-:W-:Y:S01]  /*44a0*/  F2FP.BF16.F32.PACK_AB R164, R6, R200 ;  /* 0x000000c806a4723e */ /* 0x000fe200000010ff */
[C---:B------:R-:W-:Y:S03]  /*44b0*/  FADD.FTZ R6, -R177.reuse, R16 ;  /* 0x00000010b1067221 */ /* 0x040fe60000010100 */
[C---:B------:R-:W-:Y:S02]  /*44c0*/  FADD.FTZ R16, -R177.reuse, R20 ;  /* 0x00000014b1107221 */ /* 0x040fe40000010100 */
[-C--:B------:R-:W-:Y:S01]  /*44d0*/  FSEL R20, R6, R177.reuse, P3 ;  /* 0x000000b106147208 */ /* 0x080fe20001800000 */
[----:B------:R-:W-:Y:S02]  /*44e0*/  FADD.FTZ R6, -R177, R21 ;  /* 0x00000015b1067221 */ /* 0x000fe40000010100 */
[-C--:B------:R-:W-:Y:S02]  /*44f0*/  FSEL R16, R16, R177.reuse, P2 ;  /* 0x000000b110107208 */ /* 0x080fe40001000000 */
[----:B------:R-:W-:Y:S01]  /*4500*/  FSETP.GE.FTZ.AND P2, PT, R181, RZ, PT ;  /* 0x000000ffb500720b */ /* 0x000fe20003f56000 */
[----:B------:R-:W-:Y:S01]  /*4510*/  FMUL.FTZ R20, R196, R20 ;  /* 0x00000014c4147220 */ /* 0x000fe20000410000 */
[-C--:B------:R-:W-:Y:S01]  /*4520*/  FSEL R6, R6, R177.reuse, P0 ;  /* 0x000000b106067208 */ /* 0x080fe20000000000 */
[----:B------:R-:W-:Y:S01]  /*4530*/  FMUL.FTZ R16, R189, R16 ;  /* 0x00000010bd107220 */ /* 0x000fe20000410000 */
[----:B------:R-:W-:Y:S02]  /*4540*/  PLOP3.LUT P0, PT, PT, PT, UP2, 0x80, 0x0 ;  /* 0x000000000000781c */ /* 0x000fe40003f0f028 */
[----:B------:R-:W-:Y:S01]  /*4550*/  F2FP.BF16.F32.PACK_AB R17, R17, R20 ;  /* 0x000000141111723e */ /* 0x000fe200000010ff */
[----:B------:R-:W-:Y:S01]  /*4560*/  FADD.FTZ R32, -R177, R32 ;  /* 0x00000020b1207221 */ /* 0x000fe20000010100 */
[----:B------:R-:W-:Y:S04]  /*4570*/  FMUL.FTZ R6, R187, R6 ;  /* 0x00000006bb067220 */ /* 0x000fe80000410000 */
[----:B------:R-:W-:Y:S01]  /*4580*/  FSEL R32, R32, R177, P2 ;  /* 0x000000b120207208 */ /* 0x000fe20001000000 */
[----:B------:R-:W-:Y:S01]  /*4590*/  @P1 FADD.FTZ R177, -R177, R33 ;  /* 0x00000021b1b11221 */ /* 0x000fe20000010100 */
[----:B------:R-:W-:Y:S02]  /*45a0*/  FSETP.GE.FTZ.AND P1, PT, R223, RZ, PT ;  /* 0x000000ffdf00720b */ /* 0x000fe40003f36000 */
[----:B------:R-:W-:Y:S01]  /*45b0*/  F2FP.BF16.F32.PACK_AB R21, R6, R16 ;  /* 0x000000100615723e */ /* 0x000fe200000010ff */
[----:B------:R-:W-:Y:S01]  /*45c0*/  FMUL.FTZ R32, R181, R32 ;  /* 0x00000020b5207220 */ /* 0x000fe20000410000 */
[----:B------:R-:W-:Y:S01]  /*45d0*/  FSEL R16, R7, R176, P1 ;  /* 0x000000b007107208 */ /* 0x000fe20000800000 */
[----:B------:R-:W-:Y:S01]  /*45e0*/  FMUL.FTZ R20, R180, R177 ;  /* 0x000000b1b4147220 */ /* 0x000fe20000410000 */
[----:B--2---:R-:W-:Y:S07]  /*45f0*/  @!P0 BRA `(.L_x_1623) ;  /* 0x0000000000588947 */ /* 0x004fee0003800000 */
        /* <DEDUP_REMOVED lines=22> */
.L_x_1623:
[----:B-1----:R-:W-:Y:S01]  /*4760*/  FADD.FTZ R7, -R176, R19 ;  /* 0x00000013b0077221 */ /* 0x002fe20000010100 */
[----:B------:R-:W-:Y:S01]  /*4770*/  FSETP.GE.FTZ.AND P4, PT, R198, RZ, PT ;  /* 0x000000ffc600720b */ /* 0x000fe20003f96000 */
[----:B------:R-:W-:Y:S01]  /*4780*/  FMUL.FTZ R33, R223, R16 ;  /* 0x00000010df217220 */ /* 0x000fe20000410000 */
[C---:B------:R-:W-:Y:S01]  /*4790*/  FADD.FTZ R6, -R176.reuse, R18 ;  /* 0x00000012b0067221 */ /* 0x040fe20000010100 */
[----:B------:R-:W-:Y:S01]  /*47a0*/  FSETP.GE.FTZ.AND P1, PT, R199, RZ, PT ;  /* 0x000000ffc700720b */ /* 0x000fe20003f36000 */
[C---:B------:R-:W-:Y:S01]  /*47b0*/  FADD.FTZ R22, -R176.reuse, R22 ;  /* 0x00000016b0167221 */ /* 0x040fe20000010100 */
[-C--:B------:R-:W-:Y:S01]  /*47c0*/  FSEL R7, R7, R176.reuse, P4 ;  /* 0x000000b007077208 */ /* 0x080fe20002000000 */
[----:B------:R-:W-:Y:S01]  /*47d0*/  FADD.FTZ R23, -R176, R23 ;  /* 0x00000017b0177221 */ /* 0x000fe20000010100 */
[----:B------:R-:W-:Y:S01]  /*47e0*/  FSEL R6, R6, R176, P1 ;  /* 0x000000b006067208 */ /* 0x000fe20000800000 */
[----:B------:R-:W-:Y:S01]  /*47f0*/  STS [R232+0x1c000], R164 ;  /* 0x01c000a4e8007388 */ /* 0x000fe20000000800 */
[----:B------:R-:W-:Y:S01]  /*4800*/  FSETP.GE.FTZ.AND P3, PT, R192, RZ, PT ;  /* 0x000000ffc000720b */ /* 0x000fe20003f76000 */
[----:B------:R-:W-:Y:S01]  /*4810*/  FMUL.FTZ R19, R198, R7 ;  /* 0x00000007c6137220 */ /* 0x000fe20000410000 */
[----:B------:R-:W-:Y:S01]  /*4820*/  F2FP.BF16.F32.PACK_AB R7, R33, R201 ;  /* 0x000000c92107723e */ /* 0x000fe200000010ff */
[----:B------:R-:W-:Y:S01]  /*4830*/  FADD.FTZ R34, -R176, R34 ;  /* 0x00000022b0227221 */ /* 0x000fe20000010100 */
[----:B------:R-:W-:Y:S01]  /*4840*/  F2FP.BF16.F32.PACK_AB R20, R20, R32 ;  /* 0x000000201414723e */ /* 0x000fe200000010ff */
[----:B------:R-:W-:Y:S01]  /*4850*/  FMUL.FTZ R32, R199, R6 ;  /* 0x00000006c7207220 */ /* 0x000fe20000410000 */
[----:B------:R-:W-:Y:S01]  /*4860*/  FSETP.GE.FTZ.AND P1, PT, R182, RZ, PT ;  /* 0x000000ffb600720b */ /* 0x000fe20003f36000 */
[----:B------:R1:W-:Y:S01]  /*4870*/  STS [R232+0x1c400], R7 ;  /* 0x01c40007e8007388 */ /* 0x0003e20000000800 */
[----:B------:R-:W-:Y:S01]  /*4880*/  FSETP.GE.FTZ.AND P2, PT, R190, RZ, PT ;  /* 0x000000ffbe00720b */ /* 0x000fe20003f56000 */
[----:B-----5:R-:W-:Y:S01]  /*4890*/  FADD.FTZ R13, -R5, R13 ;  /* 0x0000000d050d7221 */ /* 0x020fe20000010100 */
[-C--:B------:R-:W-:Y:S02]  /*48a0*/  FSEL R6, R22, R176.reuse, P3 ;  /* 0x000000b016067208 */ /* 0x080fe40001800000 */
[----:B------:R2:W-:Y:S01]  /*48b0*/  STS [R235+0x1c000], R17 ;  /* 0x01c00011eb007388 */ /* 0x0005e20000000800 */
[----:B------:R-:W-:Y:S01]  /*48c0*/  FSEL R23, R23, R176, P2 ;  /* 0x000000b017177208 */ /* 0x000fe20001000000 */
[----:B------:R-:W-:Y:S01]  /*48d0*/  FADD.FTZ R24, -R5, R24 ;  /* 0x0000001805187221 */ /* 0x000fe20000010100 */
[----:B------:R-:W-:Y:S01]  /*48e0*/  FSETP.GE.FTZ.AND P2, PT, R183, RZ, PT ;  /* 0x000000ffb700720b */ /* 0x000fe20003f56000 */
[----:B------:R-:W-:Y:S01]  /*48f0*/  FMUL.FTZ R18, R192, R6 ;  /* 0x00000006c0127220 */ /* 0x000fe20000410000 */
[----:B------:R-:W-:Y:S01]  /*4900*/  F2FP.BF16.F32.PACK_AB R6, R19, R32 ;  /* 0x000000201306723e */ /* 0x000fe200000010ff */
[----:B------:R-:W-:Y:S01]  /*4910*/  FMUL.FTZ R16, R190, R23 ;  /* 0x00000017be107220 */ /* 0x000fe20000410000 */
[----:B------:R-:W-:Y:S01]  /*4920*/  FSEL R34, R34, R176, P2 ;  /* 0x000000b022227208 */ /* 0x000fe20001000000 */
[----:B------:R-:W-:Y:S01]  /*4930*/  @P1 FADD.FTZ R176, -R176, R35 ;  /* 0x00000023b0b01221 */ /* 0x000fe20000010100 */
[----:B------:R-:W-:Y:S01]  /*4940*/  FSETP.GE.FTZ.AND P1, PT, R220, RZ, PT ;  /* 0x000000ffdc00720b */ /* 0x000fe20003f36000 */
[----:B------:R3:W-:Y:S01]  /*4950*/  STS [R235+0x1c400], R6 ;  /* 0x01c40006eb007388 */ /* 0x0007e20000000800 */
[----:B------:R-:W-:Y:S01]  /*4960*/  F2FP.BF16.F32.PACK_AB R16, R16, R18 ;  /* 0x000000121010723e */ /* 0x000fe200000010ff */
[C---:B------:R-:W-:Y:S01]  /*4970*/  FADD.FTZ R18, -R5.reuse, R8 ;  /* 0x0000000805127221 */ /* 0x040fe20000010100 */
[C---:B------:R-:W-:Y:S01]  /*4980*/  FADD.FTZ R8, -R5.reuse, R9 ;  /* 0x0000000905087221 */ /* 0x040fe20000010100 */
[----:B------:R-:W-:Y:S01]  /*4990*/  FSETP.GE.FTZ.AND P2, PT, R224, RZ, PT ;  /* 0x000000ffe000720b */ /* 0x000fe20003f56000 */
[C---:B------:R-:W-:Y:S01]  /*49a0*/  FADD.FTZ R25, -R5.reuse, R25 ;  /* 0x0000001905197221 */ /* 0x040fe20000010100 */
[----:B------:R-:W-:Y:S01]  /*49b0*/  FSETP.GE.FTZ.AND P3, PT, R226, RZ, PT ;  /* 0x000000ffe200720b */ /* 0x000fe20003f76000 */
[----:B------:R-:W-:Y:S01]  /*49c0*/  FADD.FTZ R28, -R5, R28 ;  /* 0x0000001c051c7221 */ /* 0x000fe20000010100 */
[-C--:B------:R-:W-:Y:S01]  /*49d0*/  FSEL R8, R8, R5.reuse, P2 ;  /* 0x0000000508087208 */ /* 0x080fe20001000000 */
[----:B------:R-:W-:Y:S01]  /*49e0*/  FADD.FTZ R11, -R4, R11 ;  /* 0x0000000b040b7221 */ /* 0x000fe20000010100 */
[----:B------:R-:W-:Y:S01]  /*49f0*/  FSETP.GE.FTZ.AND P2, PT, R203, RZ, PT ;  /* 0x000000ffcb00720b */ /* 0x000fe20003f56000 */
[----:B-1----:R-:W-:Y:S01]  /*4a00*/  FADD.FTZ R7, -R5, R12 ;  /* 0x0000000c05077221 */ /* 0x002fe20000010100 */
[-C--:B------:R-:W-:Y:S01]  /*4a10*/  FSEL R9, R18, R5.reuse, P3 ;  /* 0x0000000512097208 */ /* 0x080fe20001800000 */
[C---:B------:R-:W-:Y:S01]  /*4a20*/  FADD.FTZ R10, -R4.reuse, R10 ;  /* 0x0000000a040a7221 */ /* 0x040fe20000010100 */
[-C--:B------:R-:W-:Y:S01]  /*4a30*/  FSEL R13, R13, R5.reuse, P2 ;  /* 0x000000050d0d7208 */ /* 0x080fe20001000000 */
[----:B------:R-:W-:Y:S01]  /*4a40*/  FADD.FTZ R14, -R4, R14 ;  /* 0x0000000e040e7221 */ /* 0x000fe20000010100 */
[----:B------:R-:W-:Y:S01]  /*4a50*/  FSEL R7, R7, R5, P1 ;  /* 0x0000000507077208 */ /* 0x000fe20000800000 */
[----:B------:R-:W-:Y:S01]  /*4a60*/  FMUL.FTZ R9, R226, R9 ;  /* 0x00000009e2097220 */ /* 0x000fe20000410000 */
[----:B------:R-:W-:Y:S01]  /*4a70*/  FSETP.GE.FTZ.AND P1, PT, R184, RZ, PT ;  /* 0x000000ffb800720b */ /* 0x000fe20003f36000 */
[----:B------:R-:W-:Y:S01]  /*4a80*/  FADD.FTZ R26, -R4, R26 ;  /* 0x0000001a041a7221 */ /* 0x000fe20000010100 */
[----:B------:R-:W-:Y:S01]  /*4a90*/  FSETP.GE.FTZ.AND P3, PT, R191, RZ, PT ;  /* 0x000000ffbf00720b */ /* 0x000fe20003f76000 */
[----:B--2---:R-:W-:Y:S01]  /*4aa0*/  FMUL.FTZ R17, R220, R7 ;  /* 0x00000007dc117220 */ /* 0x004fe20000410000 */
[----:B------:R-:W-:Y:S01]  /*4ab0*/  FSETP.GE.FTZ.AND P4, PT, R194, RZ, PT ;  /* 0x000000ffc200720b */ /* 0x000fe20003f96000 */
[----:B------:R-:W-:Y:S01]  /*4ac0*/  FMUL.FTZ R34, R183, R34 ;  /* 0x00000022b7227220 */ /* 0x000fe20000410000 */
[----:B------:R-:W-:Y:S01]  /*4ad0*/  FSETP.GE.FTZ.AND P2, PT, R185, RZ, PT ;  /* 0x000000ffb900720b */ /* 0x000fe20003f56000 */
[----:B---3--:R-:W-:Y:S01]  /*4ae0*/  FMUL.FTZ R6, R224, R8 ;  /* 0x00000008e0067220 */ /* 0x008fe20000410000 */
[----:B------:R-:W-:Y:S01]  /*4af0*/  FSEL R25, R25, R5, P3 ;  /* 0x0000000519197208 */ /* 0x000fe20001800000 */
[----:B------:R-:W-:Y:S01]  /*4b00*/  FMUL.FTZ R8, R203, R13 ;  /* 0x0000000dcb087220 */ /* 0x000fe20000410000 */
[-C--:B------:R-:W-:Y:S01]  /*4b10*/  FSEL R24, R24, R5.reuse, P4 ;  /* 0x0000000518187208 */ /* 0x080fe20002000000 */
[----:B------:R-:W-:Y:S01]  /*4b20*/  FADD.FTZ R13, -R4, R15 ;  /* 0x0000000f040d7221 */ /* 0x000fe20000010100 */
[----:B------:R-:W-:Y:S01]  /*4b30*/  FSEL R28, R28, R5, P2 ;  /* 0x000000051c1c7208 */ /* 0x000fe20001000000 */
[----:B------:R-:W-:Y:S01]  /*4b40*/  @P1 FADD.FTZ R5, -R5, R29 ;  /* 0x0000001d05051221 */ /* 0x000fe20000010100 */
[----:B------:R-:W-:Y:S01]  /*4b50*/  FSETP.GE.FTZ.AND P1, PT, R225, RZ, PT ;  /* 0x000000ffe100720b */ /* 0x000fe20003f36000 */
[----:B------:R-:W-:Y:S01]  /*4b60*/  FMUL.FTZ R176, R182, R176 ;  /* 0x000000b0b6b07220 */ /* 0x000fe20000410000 */
[----:B------:R-:W-:Y:S01]  /*4b70*/  FSETP.GE.FTZ.AND P2, PT, R227, RZ, PT ;  /* 0x000000ffe300720b */ /* 0x000fe20003f56000 */
[----:B------:R-:W-:Y:S01]  /*4b80*/  FMUL.FTZ R7, R184, R5 ;  /* 0x00000005b8077220 */ /* 0x000fe20000410000 */
[----:B------:R-:W-:Y:S01]  /*4b90*/  FSEL R11, R11, R4, P1 ;  /* 0x000000040b0b7208 */ /* 0x000fe20000800000 */
[----:B------:R-:W-:Y:S01]  /*4ba0*/  FMUL.FTZ R28, R185, R28 ;  /* 0x0000001cb91c7220 */ /* 0x000fe20000410000 */
[----:B------:R-:W-:Y:S01]  /*4bb0*/  FSEL R5, R10, R4, P2 ;  /* 0x000000040a057208 */ /* 0x000fe20001000000 */
[----:B------:R-:W-:Y:S01]  /*4bc0*/  FMUL.FTZ R24, R194, R24 ;  /* 0x00000018c2187220 */ /* 0x000fe20000410000 */
[----:B------:R-:W-:Y:S01]  /*4bd0*/  FSETP.GE.FTZ.AND P2, PT, R222, RZ, PT ;  /* 0x000000ffde00720b */ /* 0x000fe20003f56000 */
[----:B------:R-:W-:Y:S01]  /*4be0*/  FMUL.FTZ R18, R225, R11 ;  /* 0x0000000be1127220 */ /* 0x000fe20000410000 */
[----:B------:R-:W-:Y:S01]  /*4bf0*/  F2FP.BF16.F32.PACK_AB R6, R6, R9 ;  /* 0x000000090606723e */ /* 0x000fe200000010ff */
[----:B------:R-:W-:Y:S01]  /*4c00*/  FMUL.FTZ R19, R227, R5 ;  /* 0x00000005e3137220 */ /* 0x000fe20000410000 */
[----:B------:R-:W-:Y:S01]  /*4c10*/  FSETP.GE.FTZ.AND P1, PT, R186, RZ, PT ;  /* 0x000000ffba00720b */ /* 0x000fe20003f36000 */
[----:B------:R-:W-:Y:S01]  /*4c20*/  FADD.FTZ R5, -R4, R30 ;  /* 0x0000001e04057221 */ /* 0x000fe20000010100 */
[----:B------:R-:W-:Y:S01]  /*4c30*/  FSEL R11, R14, R4, P2 ;  /* 0x000000040e0b7208 */ /* 0x000fe20001000000 */
[----:B------:R1:W-:Y:S01]  /*4c40*/  STS [R232+0x1d000], R6 ;  /* 0x01d00006e8007388 */ /* 0x0003e20000000800 */
[----:B------:R-:W-:Y:S01]  /*4c50*/  FSETP.GE.FTZ.AND P4, PT, R197, RZ, PT ;  /* 0x000000ffc500720b */ /* 0x000fe20003f96000 */
[----:B------:R-:W-:Y:S01]  /*4c60*/  FMUL.FTZ R9, R191, R25 ;  /* 0x00000019bf097220 */ /* 0x000fe20000410000 */
[----:B------:R-:W-:Y:S01]  /*4c70*/  FSETP.GE.FTZ.AND P5, PT, R221, RZ, PT ;  /* 0x000000ffdd00720b */ /* 0x000fe20003fb6000 */
[----:B------:R-:W-:Y:S01]  /*4c80*/  IMAD R220, R247, UR6, RZ ;  /* 0x00000006f7dc7c24 */ /* 0x000fe2000f8e02ff */
[----:B------:R-:W-:Y:S02]  /*4c90*/  FSETP.GE.FTZ.AND P2, PT, R188, RZ, PT ;  /* 0x000000ffbc00720b */ /* 0x000fe40003f56000 */
[----:B------:R-:W-:Y:S01]  /*4ca0*/  F2FP.BF16.F32.PACK_AB R8, R8, R17 ;  /* 0x000000110808723e */ /* 0x000fe200000010ff */
[----:B------:R-:W-:Y:S01]  /*4cb0*/  FMUL.FTZ R17, R222, R11 ;  /* 0x0000000bde117220 */ /* 0x000fe20000410000 */
[----:B------:R-:W-:Y:S01]  /*4cc0*/  F2FP.BF16.F32.PACK_AB R10, R7, R28 ;  /* 0x0000001c070a723e */ /* 0x000fe200000010ff */
[----:B------:R-:W-:Y:S01]  /*4cd0*/  FADD.FTZ R7, -R4, R27 ;  /* 0x0000001b04077221 */ /* 0x000fe20000010100 */
[-C--:B------:R-:W-:Y:S02]  /*4ce0*/  FSEL R11, R26, R4.reuse, P4 ;  /* 0x000000041a0b7208 */ /* 0x080fe40002000000 */
[----:B------:R-:W-:Y:S02]  /*4cf0*/  FSETP.GE.FTZ.AND P3, PT, R195, RZ, PT ;  /* 0x000000ffc300720b */ /* 0x000fe40003f76000 */
[-C--:B------:R-:W-:Y:S01]  /*4d00*/  FSEL R13, R13, R4.reuse, P5 ;  /* 0x000000040d0d7208 */ /* 0x080fe20002800000 */
[----:B------:R-:W-:Y:S01]  /*4d10*/  FMUL.FTZ R14, R197, R11 ;  /* 0x0000000bc50e7220 */ /* 0x000fe20000410000 */
[-C--:B------:R-:W-:Y:S02]  /*4d20*/  FSEL R5, R5, R4.reuse, P2 ;  /* 0x0000000405057208 */ /* 0x080fe40001000000 */
[----:B------:R-:W-:Y:S01]  /*4d30*/  FSEL R7, R7, R4, P3 ;  /* 0x0000000407077208 */ /* 0x000fe20001800000 */
[----:B------:R-:W-:Y:S01]  /*4d40*/  FMUL.FTZ R15, R221, R13 ;  /* 0x0000000ddd0f7220 */ /* 0x000fe20000410000 */
[----:B------:R-:W-:Y:S01]  /*4d50*/  @P1 FADD.FTZ R4, -R4, R31 ;  /* 0x0000001f04041221 */ /* 0x000fe20000010100 */
[----:B------:R-:W-:Y:S01]  /*4d60*/  FMUL.FTZ R11, R188, R5 ;  /* 0x00000005bc0b7220 */ /* 0x000fe20000410000 */
[----:B------:R-:W-:Y:S01]  /*4d70*/  F2FP.BF16.F32.PACK_AB R5, R18, R19 ;  /* 0x000000131205723e */ /* 0x000fe200000010ff */
[----:B------:R-:W-:Y:S01]  /*4d80*/  FMUL.FTZ R13, R195, R7 ;  /* 0x00000007c30d7220 */ /* 0x000fe20000410000 */
[----:B------:R-:W-:Y:S01]  /*4d90*/  FMUL.FTZ R7, R186, R4 ;  /* 0x00000004ba077220 */ /* 0x000fe20000410000 */
[----:B------:R-:W-:Y:S02]  /*4da0*/  F2FP.BF16.F32.PACK_AB R4, R15, R17 ;  /* 0x000000110f04723e */ /* 0x000fe400000010ff */
[----:B------:R-:W-:Y:S01]  /*4db0*/  STS [R232+0x1d400], R5 ;  /* 0x01d40005e8007388 */ /* 0x000fe20000000800 */
[----:B------:R-:W-:Y:S02]  /*4dc0*/  F2FP.BF16.F32.PACK_AB R12, R176, R34 ;  /* 0x00000022b00c723e */ /* 0x000fe400000010ff */
[----:B------:R-:W-:Y:S02]  /*4dd0*/  F2FP.BF16.F32.PACK_AB R9, R9, R24 ;  /* 0x000000180909723e */ /* 0x000fe400000010ff */
[----:B------:R-:W-:Y:S01]  /*4de0*/  STS [R235+0x1d000], R8 ;  /* 0x01d00008eb007388 */ /* 0x000fe20000000800 */
[----:B-1----:R-:W-:Y:S02]  /*4df0*/  F2FP.BF16.F32.PACK_AB R6, R13, R14 ;  /* 0x0000000e0d06723e */ /* 0x002fe400000010ff */
[----:B------:R-:W-:Y:S02]  /*4e00*/  F2FP.BF16.F32.PACK_AB R7, R7, R11 ;  /* 0x0000000b0707723e */ /* 0x000fe400000010ff */
[----:B------:R-:W-:Y:S01]  /*4e10*/  STS [R235+0x1d400], R4 ;  /* 0x01d40004eb007388 */ /* 0x000fe20000000800 */
[----:B------:R-:W-:Y:S04]  /*4e20*/  LEA R172, R214, UR5, 0x1 ;  /* 0x00000005d6ac7c11 */ /* 0x000fe8000f8e08ff */
[----:B------:R-:W-:Y:S01]  /*4e30*/  STS [R233+0x1c000], R21 ;  /* 0x01c00015e9007388 */ /* 0x000fe20000000800 */
[----:B------:R-:W-:Y:S04]  /*4e40*/  IMAD.IADD R176, R208, 0x1, R172 ;  /* 0x00000001d0b07824 */ /* 0x000fe800078e02ac */
        /* <DEDUP_REMOVED lines=11> */
[----:B------:R-:W3:Y:S05]  /*4f00*/  LDSM.16.MT88.4 R16, [R176+0x8000] ;  /* 0x00800000b010783b */ /* 0x000eea0000004200 */
        /* <DEDUP_REMOVED lines=70> */
[----:B------:R-:W-:Y:S01]  /*5370*/  IMAD.U32 R4, R220, -0x40, RZ ;  /* 0xffffffc0dc047824 */ /* 0x000fe200078e00ff */
        /* <DEDUP_REMOVED lines=26> */
[----:B------:R-:W-:Y:S05]  /*5520*/  LOP3.LUT R5, R5, R4, RZ, 0x3c, !PT ;  /* 0x0000000405057212 */ /* 0x000fea00078e3cff */
[----:B------:R-:W-:Y:S02]  /*5530*/  IMAD R5, R245, 0x200, R5 ;  /* 0x00000200f5057824 */ /* 0x000fe400078e0205 */
        /* <DEDUP_REMOVED lines=16> */
.L_x_1624:
[----:B------:R-:W-:Y:S01]  /*5640*/  LDSM.16.M88.4 R32, [R0+0x1c000] ;  /* 0x01c000000020783b */ /* 0x000fe20000000200 */
[----:B------:R-:W-:Y:S01]  /*5650*/  IMAD.MOV.U32 R221, RZ, RZ, 0x4 ;  /* 0x00000004ffdd7424 */ /* 0x000fe200078e00ff */
[----:B------:R-:W-:Y:S02]  /*5660*/  ULOP3.LUT UR11, UR12, 0x1, URZ, 0xc0, !UPT ;  /* 0x000000010c0b7892 */ /* 0x000fe4000f8ec03f */
[----:B------:R-:W1:Y:S01]  /*5670*/  LDSM.16.MT88.4 R16, [R205] ;  /* 0x00000000cd10783b */ /* 0x000e620000004200 */
        /* <DEDUP_REMOVED lines=46> */
[----:B------:R-:W-:Y:S04]  /*5960*/  LDSM.16.MT88.4 R184, [R205+0x2800] ;  /* 0x00280000cdb8783b */ /* 0x000fe80000004200 */
[----:B------:R-:W-:Y:S01]  /*5970*/  LDSM.16.M88.4 R196, [R2+0x1f000] ;  /* 0x01f0000002c4783b */ /* 0x000fe20000000200 */
[-C--:B--2---:R-:W-:Y:S05]  /*5980*/  HMMA.16816.F32.BF16 R4, R164, R172.reuse, R4 ;  /* 0x000000aca404723c */ /* 0x084fea0000041804 */
[----:B---3--:R-:W-:Y:S01]  /*5990*/  IMAD R0, R220, 0x18, RZ ;  /* 0x00000018dc007824 */ /* 0x008fe200078e02ff */
[C---:B------:R-:W-:Y:S06]  /*59a0*/  HMMA.16816.F32.BF16 R8, R200.reuse, R172, R8 ;  /* 0x000000acc808723c */ /* 0x040fec0000041808 */
        /* <DEDUP_REMOVED lines=11> */
[----:B--2---:R-:W-:Y:S01]  /*5a60*/  @P0 VIADD R2, R241, 0xffffffc0 ;  /* 0xffffffc0f1020836 */ /* 0x004fe20000000000 */
[C---:B------:R-:W-:Y:S06]  /*5a70*/  HMMA.16816.F32.BF16 R8, R188.reuse, R180, R8 ;  /* 0x000000b4bc08723c */ /* 0x040fec0000041808 */
        /* <DEDUP_REMOVED lines=10> */
[-C--:B---3--:R-:W-:Y:S06]  /*5b20*/  HMMA.16816.F32.BF16 R4, R172, R184.reuse, R4 ;  /* 0x000000b8ac04723c */ /* 0x088fec0000041804 */
[C---:B------:R-:W-:Y:S06]  /*5b30*/  HMMA.16816.F32.BF16 R8, R196.reuse, R184, R8 ;  /* 0x000000b8c408723c */ /* 0x040fec0000041808 */
[-C--:B------:R-:W-:Y:S06]  /*5b40*/  HMMA.16816.F32.BF16 R12, R196, R186.reuse, R12 ;  /* 0x000000bac40c723c */ /* 0x080fec000004180c */
[C---:B------:R-:W-:Y:S01]  /*5b50*/  HMMA.16816.F32.BF16 R16, R172.reuse, R186, R16 ;  /* 0x000000baac10723c */ /* 0x040fe20000041810 */
[----:B------:R-:W3:Y:S04]  /*5b60*/  LDSM.16.MT88.4 R184, [R205+0x3800] ;  /* 0x00380000cdb8783b */ /* 0x000ee80000004200 */
[----:B----4-:R-:W-:Y:S01]  /*5b70*/  @P0 IMAD.WIDE R2, R2, R221, UR48 ;  /* 0x0000003002020e25 */ /* 0x010fe2000f8e02dd */
[-C--:B------:R-:W-:Y:S01]  /*5b80*/  HMMA.16816.F32.BF16 R20, R172, R200.reuse, R20 ;  /* 0x000000c8ac14723c */ /* 0x080fe20000041814 */
[----:B------:R-:W-:Y:S01]  /*5b90*/  @UP2 UMOV UR48, UR13 ;  /* 0x0000000d00302c82 */ /* 0x000fe20008000000 */
[----:B------:R-:W-:Y:S02]  /*5ba0*/  @UP2 UMOV UR49, UR11 ;  /* 0x0000000b00312c82 */ /* 0x000fe40008000000 */
        /* <DEDUP_REMOVED lines=8> */
[-C--:B------:R-:W-:Y:S05]  /*5c30*/  HMMA.16816.F32.BF16 R4, R164, R176.reuse, R4 ;  /* 0x000000b0a404723c */ /* 0x080fea0000041804 */
[C---:B------:R-:W-:Y:S01]  /*5c40*/  IMAD.SHL.U32 R173, R220.reuse, 0x8, RZ ;  /* 0x00000008dcad7824 */ /* 0x040fe200078e00ff */
[C---:B--2---:R-:W-:Y:S05]  /*5c50*/  HMMA.16816.F32.BF16 R8, R180.reuse, R176, R8 ;  /* 0x000000b0b408723c */ /* 0x044fea0000041808 */
[----:B------:R-:W-:Y:S01]  /*5c60*/  IMAD.SHL.U32 R172, R220, 0x10, RZ ;  /* 0x00000010dcac7824 */ /* 0x000fe200078e00ff */
[-C--:B------:R-:W-:Y:S05]  /*5c70*/  HMMA.16816.F32.BF16 R12, R180, R178.reuse, R12 ;  /* 0x000000b2b40c723c */ /* 0x080fea000004180c */
[----:B------:R-:W-:Y:S01]  /*5c80*/  IMAD.IADD R176, R208, 0x1, R207 ;  /* 0x00000001d0b07824 */ /* 0x000fe200078e02cf */
[C---:B------:R-:W-:Y:S05]  /*5c90*/  HMMA.16816.F32.BF16 R16, R164.reuse, R178, R16 ;  /* 0x000000b2a410723c */ /* 0x040fea0000041810 */
[CC--:B-1----:R-:W-:Y:S01]  /*5ca0*/  LEA R2, P0, R173.reuse, R218.reuse, 0x2 ;  /* 0x000000daad027211 */ /* 0x0c2fe200078010ff */
[-C--:B------:R-:W-:Y:S05]  /*5cb0*/  HMMA.16816.F32.BF16 R20, R164, R188.reuse, R20 ;  /* 0x000000bca414723c */ /* 0x080fea0000041814 */
[-C--:B------:R-:W-:Y:S01]  /*5cc0*/  LEA.HI.X.SX32 R3, R173, R219.reuse, 0x2, P0 ;  /* 0x000000dbad037211 */ /* 0x080fe200000f16ff */
[C---:B------:R-:W-:Y:S06]  /*5cd0*/  HMMA.16816.F32.BF16 R24, R180.reuse, R188, R24 ;  /* 0x000000bcb418723c */ /* 0x040fec0000041818 */
[-C--:B------:R-:W-:Y:S06]  /*5ce0*/  HMMA.16816.F32.BF16 R28, R180, R190.reuse, R28 ;  /* 0x000000beb41c723c */ /* 0x080fec000004181c */
[----:B------:R-:W-:Y:S06]  /*5cf0*/  HMMA.16816.F32.BF16 R32, R164, R190, R32 ;  /* 0x000000bea420723c */ /* 0x000fec0000041820 */
[-C--:B---3--:R-:W-:Y:S05]  /*5d00*/  HMMA.16816.F32.BF16 R4, R168, R184.reuse, R4 ;  /* 0x000000b8a804723c */ /* 0x088fea0000041804 */
        /* <DEDUP_REMOVED lines=208> */
.L_x_1622:
[----:B------:R-:W2:Y:S01]  /*6a10*/  LDL R173, [R1+0x4] ;  /* 0x0000040001ad7983 */ /* 0x000ea20000100800 */
[----:B------:R-:W-:Y:S01]  /*6a20*/  ULDC UR7, c[0x0][0x38c] ;  /* 0x0000e30000077ab9 */ /* 0x000fe20000000800 */
[----:B------:R-:W-:Y:S02]  /*6a30*/  ULDC UR6, c[0x0][0x390] ;  /* 0x0000e40000067ab9 */ /* 0x000fe40000000800 */
[----:B------:R-:W4:Y:S04]  /*6a40*/  LDL R175, [R1+0x10] ;  /* 0x0000100001af7983 */ /* 0x000f280000100800 */
[----:B------:R-:W4:Y:S04]  /*6a50*/  LDL R172, [R1+0x8] ;  /* 0x0000080001ac7983 */ /* 0x000f280000100800 */
[----:B------:R-:W4:Y:S01]  /*6a60*/  LDL R174, [R1+0xc] ;  /* 0x00000c0001ae7983 */ /* 0x000f220000100800 */
[----:B---3--:R-:W-:Y:S01]  /*6a70*/  FMUL.FTZ R0, R60, UR7 ;  /* 0x000000073c007c20 */ /* 0x008fe20008410000 */
        /* <DEDUP_REMOVED lines=58> */
[----:B------:R-:W-:Y:S01]  /*6e20*/  STS [R250+0x400], R60 ;  /* 0x0004003cfa007388 */ /* 0x000fe20000000800 */
        /* <DEDUP_REMOVED lines=60> */
[----:B------:R-:W-:Y:S01]  /*71f0*/  ULDC.64 UR10, c[0x0][0x450] ;  /* 0x00011400000a7ab9 */ /* 0x000fe20000000a00 */
[----:B------:R-:W-:Y:S01]  /*7200*/  F2FP.BF16.F32.PACK_AB R162, R163, R162 ;  /* 0x000000a2a3a2723e */ /* 0x000fe200000010ff */
[----:B------:R-:W-:Y:S01]  /*7210*/  ULDC.64 UR8, c[0x0][0x3f0] ;  /* 0x0000fc0000087ab9 */ /* 0x000fe20000000a00 */
[----:B------:R-:W-:-:S02]  /*7220*/  F2FP.BF16.F32.PACK_AB R152, R153, R152 ;  /* 0x000000989998723e */ /* 0x000fc400000010ff */
[----:B------:R-:W-:Y:S02]  /*7230*/  F2FP.BF16.F32.PACK_AB R154, R155, R154 ;  /* 0x0000009a9b9a723e */ /* 0x000fe400000010ff */
[----:B------:R-:W-:Y:S02]  /*7240*/  F2FP.BF16.F32.PACK_AB R156, R157, R156 ;  /* 0x0000009c9d9c723e */ /* 0x000fe400000010ff */
[----:B------:R-:W-:Y:S02]  /*7250*/  F2FP.BF16.F32.PACK_AB R158, R159, R158 ;  /* 0x0000009e9f9e723e */ /* 0x000fe400000010ff */
[----:B------:R-:W-:Y:S02]  /*7260*/  F2FP.BF16.F32.PACK_AB R10, R10, R171 ;  /* 0x000000ab0a0a723e */ /* 0x000fe400000010ff */
[----:B------:R-:W-:Y:S01]  /*7270*/  F2FP.BF16.F32.PACK_AB R9, R9, R170 ;  /* 0x000000aa0909723e */ /* 0x000fe200000010ff */
[----:B------:R-:W-:Y:S01]  /*7280*/  FMUL.FTZ R64, R64, UR7 ;  /* 0x0000000740407c20 */ /* 0x000fe20008410000 */
[----:B------:R-:W-:Y:S01]  /*7290*/  F2FP.BF16.F32.PACK_AB R7, R7, R167 ;  /* 0x000000a70707723e */ /* 0x000fe200000010ff */
[----:B------:R-:W-:Y:S01]  /*72a0*/  FMUL.FTZ R27, R65, UR7 ;  /* 0x00000007411b7c20 */ /* 0x000fe20008410000 */
[----:B------:R-:W-:Y:S01]  /*72b0*/  F2FP.BF16.F32.PACK_AB R6, R6, R166 ;  /* 0x000000a60606723e */ /* 0x000fe200000010ff */
[----:B------:R-:W-:Y:S01]  /*72c0*/  FMUL.FTZ R66, R66, UR7 ;  /* 0x0000000742427c20 */ /* 0x000fe20008410000 */
[----:B------:R-:W-:Y:S01]  /*72d0*/  FMUL.FTZ R26, R67, UR7 ;  /* 0x00000007431a7c20 */ /* 0x000fe20008410000 */
[----:B------:R-:W-:-:S02]  /*72e0*/  F2FP.BF16.F32.PACK_AB R8, R8, R169 ;  /* 0x000000a90808723e */ /* 0x000fc400000010ff */
[----:B------:R-:W-:Y:S02]  /*72f0*/  F2FP.BF16.F32.PACK_AB R34, R34, R168 ;  /* 0x000000a82222723e */ /* 0x000fe400000010ff */
        /* <DEDUP_REMOVED lines=60> */
[----:B------:R-:W-:-:S04]  /*76c0*/  SHF.L.U32 R0, R246, 0x6, RZ ;  /* 0x00000006f6007819 */ /* 0x000fc800000006ff */
[----:B------:R-:W-:Y:S01]  /*76d0*/  LOP3.LUT R0, R0, 0x1c0, RZ, 0xc0, !PT ;  /* 0x000001c000007812 */ /* 0x000fe200078ec0ff */
[----:B------:R-:W-:Y:S01]  /*76e0*/  UIMAD UR6, UR4, UR10, URZ ;  /* 0x0000000a040672a4 */ /* 0x000fe2000f8e023f */
[--C-:B------:R-:W-:Y:S02]  /*76f0*/  SHF.R.S32.HI R3, RZ, 0x1f, R248.reuse ;  /* 0x0000001fff037819 */ /* 0x100fe400000114f8 */
[----:B------:R-:W-:Y:S02]  /*7700*/  LOP3.LUT R62, R0, 0x38, R248, 0xf8, !PT ;  /* 0x00000038003e7812 */ /* 0x000fe400078ef8f8 */
[----:B------:R-:W-:Y:S02]  /*7710*/  MOV R4, UR10 ;  /* 0x0000000a00047c02 */ /* 0x000fe40008000f00 */
[----:B------:R-:W-:Y:S02]  /*7720*/  MOV R2, R248 ;  /* 0x000000f800027202 */ /* 0x000fe40000000f00 */
[----:B------:R-:W-:Y:S01]  /*7730*/  SHF.R.U32.HI R0, RZ, 0x3, R0 ;  /* 0x00000003ff007819 */ /* 0x000fe20000011600 */
[----:B------:R-:W-:Y:S01]  /*7740*/  UIMAD UR6, UR32, UR11, UR6 ;  /* 0x0000000b200672a4 */ /* 0x000fe2000f8e0206 */
[----:B--2---:R-:W-:Y:S04]  /*7750*/  STS [R173], R57 ;  /* 0x00000039ad007388 */ /* 0x004fe80000000800 */
        /* <DEDUP_REMOVED lines=34> */
[----:B------:R-:W-:Y:S04]  /*7980*/  STS [R250+0xa400], R34 ;  /* 0x00a40022fa007388 */ /* 0x000fe80000000800 */
[----:B------:R-:W-:Y:S04]  /*7990*/  STS [R173+0xa000], R33 ;  /* 0x00a00021ad007388 */ /* 0x000fe80000000800 */
[----:B------:R-:W-:Y:S04]  /*79a0*/  STS [R173+0xa400], R32 ;  /* 0x00a40020ad007388 */ /* 0x000fe80000000800 */
[----:B------:R-:W-:Y:S04]  /*79b0*/  STS [R251+0x8000], R31 ;  /* 0x0080001ffb007388 */ /* 0x000fe80000000800 */
[----:B------:R-:W-:Y:S01]  /*79c0*/  STS [R251+0x8400], R30 ;  /* 0x0084001efb007388 */ /* 0x000fe20000000800 */
[----:B-1----:R-:W1:Y:S03]  /*79d0*/  LDC.64 R6, c[0x0][0x438] ;  /* 0x00010e00ff067b82 */ /* 0x002e660000000a00 */
[----:B------:R-:W-:Y:S04]  /*79e0*/  STS [R172+0x8000], R27 ;  /* 0x0080001bac007388 */ /* 0x000fe80000000800 */
[----:B------:R-:W-:Y:S01]  /*79f0*/  STS [R174+0x8000], R26 ;  /* 0x0080001aae007388 */ /* 0x000fe20000000800 */
[----:B--2---:R-:W2:Y:S03]  /*7a00*/  LDC.64 R8, c[0x0][0x468] ;  /* 0x00011a00ff087b82 */ /* 0x004ea60000000a00 */
        /* <DEDUP_REMOVED lines=19> */
[----:B------:R-:W-:Y:S01]  /*7b40*/  STS [R172+0xe400], R36 ;  /* 0x00e40024ac007388 */ /* 0x000fe20000000800 */
[----:B------:R-:W-:Y:S01]  /*7b50*/  LOP3.LUT R0, R62, R0, RZ, 0x3c, !PT ;  /* 0x000000003e007212 */ /* 0x000fe200078e3cff */
[----:B------:R-:W-:-:S03]  /*7b60*/  IMAD.WIDE.U32 R4, R4, UR32, R2 ;  /* 0x0000002004047c25 */ /* 0x000fc6000f8e0002 */
[----:B------:R-:W-:Y:S01]  /*7b70*/  LEA R0, R245, R0, 0x9 ;  /* 0x00000000f5007211 */ /* 0x000fe200078e48ff */
[----:B-1----:R-:W-:Y:S01]  /*7b80*/  IMAD R10, R6, UR26, RZ ;  /* 0x0000001a060a7c24 */ /* 0x002fe2000f8e02ff */
[----:B------:R-:W-:Y:S01]  /*7b90*/  IADD3 R5, R5, UR6, RZ ;  /* 0x0000000605057c10 */ /* 0x000fe2000fffe0ff */
[----:B------:R-:W-:Y:S01]  /*7ba0*/  ULDC.64 UR6, c[0x0][0x458] ;  /* 0x0001160000067ab9 */ /* 0x000fe20000000a00 */
[----:B------:R-:W-:Y:S01]  /*7bb0*/  LEA R0, R0, UR5, 0x1 ;  /* 0x0000000500007c11 */ /* 0x000fe2000f8e08ff */
[----:B------:R-:W-:Y:S01]  /*7bc0*/  BAR.SYNC.DEFER_BLOCKING 0x0 ;  /* 0x0000000000007b1d */ /* 0x000fe20000010000 */
[----:B------:R-:W-:Y:S02]  /*7bd0*/  IMAD R7, R7, UR18, R10 ;  /* 0x0000001207077c24 */ /* 0x000fe4000f8e020a */
[----:B------:R-:W-:-:S05]  /*7be0*/  IMAD.WIDE.U32 R4, R6, UR18, R4 ;  /* 0x0000001206047c25 */ /* 0x000fca000f8e0004 */
[----:B---3--:R-:W1:Y:S01]  /*7bf0*/  LDC.64 R12, c[0x0][0x440] ;  /* 0x00011000ff0c7b82 */ /* 0x008e620000000a00 */
[----:B------:R-:W-:Y:S01]  /*7c00*/  IADD3 R5, R5, R7, RZ ;  /* 0x0000000705057210 */ /* 0x000fe20007ffe0ff */
[C---:B--2---:R-:W-:Y:S01]  /*7c10*/  IMAD R6, R8.reuse, UR27, RZ ;  /* 0x0000001b08067c24 */ /* 0x044fe2000f8e02ff */
[----:B------:R-:W-:Y:S01]  /*7c20*/  SHF.R.S32.HI R14, RZ, 0x1f, R246 ;  /* 0x0000001fff0e7819 */ /* 0x000fe200000114f6 */
[----:B------:R-:W-:Y:S01]  /*7c30*/  IMAD.WIDE.U32 R4, R8, UR19, R4 ;  /* 0x0000001308047c25 */ /* 0x000fe2000f8e0004 */
[----:B------:R-:W-:-:S03]  /*7c40*/  MOV R8, UR6 ;  /* 0x0000000600087c02 */ /* 0x000fc60008000f00 */
[----:B------:R-:W2:Y:S01]  /*7c50*/  LDC.64 R10, c[0x0][0x470] ;  /* 0x00011c00ff0a7b82 */ /* 0x000ea20000000a00 */
[----:B------:R-:W3:Y:S04]  /*7c60*/  LDS.128 R16, [R0+0xc000] ;  /* 0x00c0000000107984 */ /* 0x000ee80000000c00 */
[----:B------:R-:W4:Y:S01]  /*7c70*/  LDS.128 R20, [R0+0x10000] ;  /* 0x0100000000147984 */ /* 0x000f220000000c00 */
[----:B------:R-:W-:Y:S01]  /*7c80*/  IMAD R6, R9, UR19, R6 ;  /* 0x0000001309067c24 */ /* 0x000fe2000f8e0206 */
[----:B------:R-:W-:Y:S01]  /*7c90*/  UIMAD UR4, UR4, UR6, URZ ;  /* 0x00000006040472a4 */ /* 0x000fe2000f8e023f */
[----:B------:R-:W-:Y:S01]  /*7ca0*/  IMAD.WIDE.U32 R8, R8, UR32, R2 ;  /* 0x0000002008087c25 */ /* 0x000fe2000f8e0002 */
[----:B------:R-:W4:Y:S02]  /*7cb0*/  LDS.128 R60, [R0+0xd000] ;  /* 0x00d00000003c7984 */ /* 0x000f240000000c00 */
[----:B------:R-:W-:Y:S01]  /*7cc0*/  IADD3 R5, R5, R6, RZ ;  /* 0x0000000605057210 */ /* 0x000fe20007ffe0ff */
[----:B------:R-:W-:Y:S01]  /*7cd0*/  IMAD R2, R14, UR10, RZ ;  /* 0x0000000a0e027c24 */ /* 0x000fe2000f8e02ff */
[----:B------:R-:W-:Y:S01]  /*7ce0*/  UIMAD UR32, UR32, UR7, UR4 ;  /* 0x00000007202072a4 */ /* 0x000fe2000f8e0204 */
[----:B------:R-:W4:Y:S02]  /*7cf0*/  LDS.128 R64, [R0+0x11000] ;  /* 0x0110000000407984 */ /* 0x000f240000000c00 */
[----:B------:R-:W-:-:S02]  /*7d00*/  IMAD R2, R246, UR11, R2 ;  /* 0x0000000bf6027c24 */ /* 0x000fc4000f8e0202 */
[----:B------:R-:W-:Y:S01]  /*7d10*/  IMAD.WIDE.U32 R6, R246, UR10, R4 ;  /* 0x0000000af6067c25 */ /* 0x000fe2000f8e0004 */
[----:B------:R-:W-:Y:S01]  /*7d20*/  IADD3 R5, R9, UR32, RZ ;  /* 0x0000002009057c10 */ /* 0x000fe2000fffe0ff */
[----:B------:R-:W4:Y:S01]  /*7d30*/  LDS.128 R56, [R0+0xe000] ;  /* 0x00e0000000387984 */ /* 0x000f220000000c00 */
[----:B------:R-:W-:Y:S02]  /*7d40*/  MOV R4, R8 ;  /* 0x0000000800047202 */ /* 0x000fe40000000f00 */
[----:B------:R-:W-:Y:S01]  /*7d50*/  IADD3 R3, R7, R2, RZ ;  /* 0x0000000207037210 */ /* 0x000fe20007ffe0ff */
[----:B-1----:R-:W-:Y:S01]  /*7d60*/  IMAD R7, R12, UR26, RZ ;  /* 0x0000001a0c077c24 */ /* 0x002fe2000f8e02ff */
[----:B------:R-:W-:Y:S01]  /*7d70*/  LEA R2, P0, R6, UR8, 0x1 ;  /* 0x0000000806027c11 */ /* 0x000fe2000f8008ff */
[----:B------:R-:W-:Y:S01]  /*7d80*/  IMAD.WIDE.U32 R4, R12, UR18, R4 ;  /* 0x000000120c047c25 */ /* 0x000fe2000f8e0004 */
[----:B------:R-:W1:Y:S02]  /*7d90*/  LDS.128 R48, [R0+0x12000] ;  /* 0x0120000000307984 */ /* 0x000e640000000c00 */
[----:B------:R-:W-:Y:S01]  /*7da0*/  LEA.HI.X R3, R6, UR9, R3, 0x1, P0 ;  /* 0x0000000906037c11 */ /* 0x000fe200080f0c03 */
[----:B------:R-:W-:Y:S01]  /*7db0*/  IMAD R6, R13, UR18, R7 ;  /* 0x000000120d067c24 */ /* 0x000fe2000f8e0207 */
[----:B------:R-:W1:Y:S04]  /*7dc0*/  LDS.128 R52, [R0+0xf000] ;  /* 0x00f0000000347984 */ /* 0x000e680000000c00 */
[----:B------:R-:W1:Y:S01]  /*7dd0*/  LDS.128 R44, [R0+0x13000] ;  /* 0x01300000002c7984 */ /* 0x000e620000000c00 */
[----:B------:R-:W-:Y:S01]  /*7de0*/  IADD3 R5, R5, R6, RZ ;  /* 0x0000000605057210 */ /* 0x000fe20007ffe0ff */
[----:B--2---:R-:W-:-:S02]  /*7df0*/  IMAD R6, R10, UR27, RZ ;  /* 0x0000001b0a067c24 */ /* 0x004fc4000f8e02ff */
[----:B------:R-:W2:Y:S01]  /*7e00*/  LDS.128 R40, [R0+0x14000] ;  /* 0x0140000000287984 */ /* 0x000ea20000000c00 */
[----:B------:R-:W-:Y:S01]  /*7e10*/  USHF.L.U32 UR4, UR10, 0x6, URZ ;  /* 0x000000060a047899 */ /* 0x000fe2000800063f */
[----:B------:R-:W-:Y:S01]  /*7e20*/  IMAD R11, R11, UR19, R6 ;  /* 0x000000130b0b7c24 */ /* 0x000fe2000f8e0206 */
[----:B------:R-:W-:Y:S01]  /*7e30*/  ULDC.64 UR8, c[0x0][0x3f8] ;  /* 0x0000fe0000087ab9 */ /* 0x000fe20000000a00 */
[----:B------:R-:W2:Y:S01]  /*7e40*/  LDS.128 R32, [R0+0x18000] ;  /* 0x0180000000207984 */ /* 0x000ea20000000c00 */
[----:B------:R-:W-:-:S03]  /*7e50*/  IMAD R6, R14, UR6, RZ ;  /* 0x000000060e067c24 */ /* 0x000fc6000f8e02ff */
[----:B---3--:R-:W-:Y:S01]  /*7e60*/  STG.E.128 desc[UR24][R2.64], R16 ;  /* 0x0000001002007986 */ /* 0x008fe2000c101d18 */
[----:B------:R-:W-:-:S03]  /*7e70*/  IMAD.WIDE.U32 R4, R10, UR19, R4 ;  /* 0x000000130a047c25 */ /* 0x000fc6000f8e0004 */
[----:B------:R-:W3:Y:S04]  /*7e80*/  LDS.128 R36, [R0+0x15000] ;  /* 0x0150000000247984 */ /* 0x000ee80000000c00 */
[----:B------:R-:W3:Y:S04]  /*7e90*/  LDS.128 R28, [R0+0x19000] ;  /* 0x01900000001c7984 */ /* 0x000ee80000000c00 */
[----:B----4-:R4:W-:Y:S04]  /*7ea0*/  STG.E.128 desc[UR24][R2.64+0x80], R20 ;  /* 0x0000801402007986 */ /* 0x0109e8000c101d18 */
[----:B------:R-:W3:Y:S04]  /*7eb0*/  LDS.128 R24, [R0+0x16000] ;  /* 0x0160000000187984 */ /* 0x000ee80000000c00 */
[----:B------:R-:W3:Y:S04]  /*7ec0*/  LDS.128 R16, [R0+0x1a000] ;  /* 0x01a0000000107984 */ /* 0x000ee80000000c00 */
[----:B------:R-:W3:Y:S04]  /*7ed0*/  LDS.128 R20, [R0+0x17000] ;  /* 0x0170000000147984 */ /* 0x000ee80000000c00 */
[----:B------:R1:W3:Y:S01]  /*7ee0*/  LDS.128 R12, [R0+0x1b000] ;  /* 0x01b00000000c7984 */ /* 0x0002e20000000c00 */
[----:B------:R-:W-:Y:S01]  /*7ef0*/  USHF.L.U64.HI UR10, UR10, 0x6, UR11 ;  /* 0x000000060a0a7899 */ /* 0x000fe2000801020b */
[----:B------:R-:W-:Y:S01]  /*7f00*/  IADD3 R5, R5, R11, RZ ;  /* 0x0000000b05057210 */ /* 0x000fe20007ffe0ff */
[----:B------:R-:W-:-:S02]  /*7f10*/  USHF.L.U32 UR11, UR6, 0x6, URZ ;  /* 0x00000006060b7899 */ /* 0x000fc4000800063f */
[----:B------:R-:W-:Y:S01]  /*7f20*/  IMAD.WIDE.U32 R4, R246, UR6, R4 ;  /* 0x00000006f6047c25 */ /* 0x000fe2000f8e0004 */
[----:B----4-:R-:W-:-:S04]  /*7f30*/  IADD3 R2, P0, R2, UR4, RZ ;  /* 0x0000000402027c10 */ /* 0x010fc8000ff1e0ff */
[----:B------:R-:W-:Y:S01]  /*7f40*/  IADD3.X R3, R3, UR10, RZ, P0, !PT ;  /* 0x0000000a03037c10 */ /* 0x000fe200087fe4ff */
[----:B-1----:R-:W-:Y:S01]  /*7f50*/  IMAD R0, R246, UR7, R6 ;  /* 0x00000007f6007c24 */ /* 0x002fe2000f8e0206 */
[----:B------:R-:W-:-:S04]  /*7f60*/  IADD3 R8, P0, R2, UR4, RZ ;  /* 0x0000000402087c10 */ /* 0x000fc8000ff1e0ff */
[----:B------:R-:W-:Y:S02]  /*7f70*/  IADD3.X R9, R3, UR10, RZ, P0, !PT ;  /* 0x0000000a03097c10 */ /* 0x000fe400087fe4ff */
[----:B------:R-:W-:Y:S02]  /*7f80*/  IADD3 R0, R5, R0, RZ ;  /* 0x0000000005007210 */ /* 0x000fe40007ffe0ff */
[----:B------:R-:W-:Y:S01]  /*7f90*/  LEA R6, P0, R4, UR8, 0x1 ;  /* 0x0000000804067c11 */ /* 0x000fe2000f8008ff */
[----:B------:R-:W-:-:S03]  /*7fa0*/  USHF.L.U64.HI UR6, UR6, 0x6, UR7 ;  /* 0x0000000606067899 */ /* 0x000fc60008010207 */
[----:B------:R-:W-:Y:S02]  /*7fb0*/  LEA.HI.X R7, R4, UR9, R0, 0x1, P0 ;  /* 0x0000000904077c11 */ /* 0x000fe400080f0c00 */
[----:B------:R-:W-:Y:S01]  /*7fc0*/  IADD3 R4, P0, R6, UR11, RZ ;  /* 0x0000000b06047c10 */ /* 0x000fe2000ff1e0ff */
[----:B------:R-:W-:Y:S01]  /*7fd0*/  STG.E.128 desc[UR24][R2.64], R60 ;  /* 0x0000003c02007986 */ /* 0x000fe2000c101d18 */
[----:B------:R-:W-:Y:S02]  /*7fe0*/  IADD3 R10, P1, R8, UR4, RZ ;  /* 0x00000004080a7c10 */ /* 0x000fe4000ff3e0ff */
[----:B------:R-:W-:Y:S01]  /*7ff0*/  IADD3.X R5, R7, UR6, RZ, P0, !PT ;  /* 0x0000000607057c10 */ /* 0x000fe200087fe4ff */
[----:B------:R1:W-:Y:S01]  /*8000*/  STG.E.128 desc[UR24][R2.64+0x80], R64 ;  /* 0x0000804002007986 */ /* 0x0003e2000c101d18 */
[----:B------:R-:W-:-:S03]  /*8010*/  IADD3.X R11, R9, UR10, RZ, P1, !PT ;  /* 0x0000000a090b7c10 */ /* 0x000fc60008ffe4ff */
[----:B------:R-:W-:Y:S04]  /*8020*/  STG.E.128 desc[UR24][R8.64], R56 ;  /* 0x0000003808007986 */ /* 0x000fe8000c101d18 */
[----:B------:R4:W-:Y:S04]  /*8030*/  STG.E.128 desc[UR24][R8.64+0x80], R48 ;  /* 0x0000803008007986 */ /* 0x0009e8000c101d18 */
[----:B------:R3:W-:Y:S04]  /*8040*/  STG.E.128 desc[UR24][R10.64], R52 ;  /* 0x000000340a007986 */ /* 0x0007e8000c101d18 */
[----:B------:R3:W-:Y:S04]  /*8050*/  STG.E.128 desc[UR24][R10.64+0x80], R44 ;  /* 0x0000802c0a007986 */ /* 0x0007e8000c101d18 */
[----:B--2---:R2:W-:Y:S01]  /*8060*/  STG.E.128 desc[UR24][R6.64], R40 ;  /* 0x0000002806007986 */ /* 0x0045e2000c101d18 */
[----:B-1----:R-:W-:-:S04]  /*8070*/  IADD3 R2, P0, R4, UR11, RZ ;  /* 0x0000000b04027c10 */ /* 0x002fc8000ff1e0ff */
[----:B------:R-:W-:Y:S02]  /*8080*/  IADD3.X R3, R5, UR6, RZ, P0, !PT ;  /* 0x0000000605037c10 */ /* 0x000fe400087fe4ff */
[----:B----4-:R-:W-:Y:S01]  /*8090*/  IADD3 R8, P0, R2, UR11, RZ ;  /* 0x0000000b02087c10 */ /* 0x010fe2000ff1e0ff */
[----:B------:R2:W-:Y:S03]  /*80a0*/  STG.E.128 desc[UR24][R6.64+0x80], R32 ;  /* 0x0000802006007986 */ /* 0x0005e6000c101d18 */
[----:B------:R-:W-:Y:S01]  /*80b0*/  IADD3.X R9, R3, UR6, RZ, P0, !PT ;  /* 0x0000000603097c10 */ /* 0x000fe200087fe4ff */
[----:B---3--:R2:W-:Y:S04]  /*80c0*/  STG.E.128 desc[UR24][R4.64], R36 ;  /* 0x0000002404007986 */ /* 0x0085e8000c101d18 */
[----:B------:R2:W-:Y:S04]  /*80d0*/  STG.E.128 desc[UR24][R4.64+0x80], R28 ;  /* 0x0000801c04007986 */ /* 0x0005e8000c101d18 */
[----:B------:R2:W-:Y:S04]  /*80e0*/  STG.E.128 desc[UR24][R2.64], R24 ;  /* 0x0000001802007986 */ /* 0x0005e8000c101d18 */
[----:B------:R2:W-:Y:S04]  /*80f0*/  STG.E.128 desc[UR24][R2.64+0x80], R16 ;  /* 0x0000801002007986 */ /* 0x0005e8000c101d18 */
[----:B------:R2:W-:Y:S04]  /*8100*/  STG.E.128 desc[UR24][R8.64], R20 ;  /* 0x0000001408007986 */ /* 0x0005e8000c101d18 */
[----:B------:R2:W-:Y:S02]  /*8110*/  STG.E.128 desc[UR24][R8.64+0x80], R12 ;  /* 0x0000800c08007986 */ /* 0x0005e4000c101d18 */
.L_x_1619:
        /* <DEDUP_REMOVED lines=11> */
.L_x_1626:
[----:B------:R-:W-:Y:S05]  /*81d0*/  EXIT ;  /* 0x000000000000794d */ /* 0x000fea0003800000 */
.L_x_1628:
        /* <DEDUP_REMOVED lines=10> */
.L_x_2088:


//--------------------- .text._ZN5flash44flash_bwd_dq_dk_dv_loop_seqk_parallel_kernelI23Flash_bwd_kernel_traitsILi128ELi64ELi128ELi8ELi2ELi4ELi2ELb0ELb0EN7cutlass10bfloat16_tE19Flash_kernel_traitsILi128ELi64ELi128ELi8ES3_EELb0ELb0ELb0ELb0ELb1ELb1ELb1EEEvNS_16Flash_bwd_paramsE --------------------------
	.section	.text._ZN5flash44flash_bwd_dq_dk_dv_loop_seqk_parallel_kernelI23Flash_bwd_kernel_traitsILi128ELi64ELi128ELi8ELi2ELi4ELi2ELb0ELb0EN7cutlass10bfloat16_tE19Flash_kernel_traitsILi128ELi64ELi128ELi8ES3_EELb0ELb0ELb0ELb0ELb1ELb1ELb1EEEvNS_16Flash_bwd_paramsE,"ax",@progbits
	.align	128
        .global         _ZN5flash44flash_bwd_dq_dk_dv_loop_seqk_parallel_kernelI23Flash_bwd_kernel_traitsILi128ELi64ELi128ELi8ELi2ELi4ELi2ELb0ELb0EN7cutlass10bfloat16_tE19Flash_kernel_traitsILi128ELi64ELi128ELi8ES3_EELb0ELb0ELb0ELb0ELb1ELb1ELb1EEEvNS_16Flash_bwd_paramsE
        .type           _ZN5flash44flash_bwd_dq_dk_dv_loop_seqk_parallel_kernelI23Flash_bwd_kernel_traitsILi128ELi64ELi128ELi8ELi2ELi4ELi2ELb0ELb0EN7cutlass10bfloat16_tE19Flash_kernel_traitsILi128ELi64ELi128ELi8ES3_EELb0ELb0ELb0ELb0ELb1ELb1ELb1EEEvNS_16Flash_bwd_paramsE,@function
        .size           _ZN5flash44flash_bwd_dq_dk_dv_loop_seqk_parallel_kernelI23Flash_bwd_kernel_traitsILi128ELi64ELi128ELi8ELi2ELi4ELi2ELb0ELb0EN7cutlass10bfloat16_tE19Flash_kernel_traitsILi128ELi64ELi128ELi8ES3_EELb0ELb0ELb0ELb0ELb1ELb1ELb1EEEvNS_16Flash_bwd_paramsE,(.L_x_2089 - _ZN5flash44flash_bwd_dq_dk_dv_loop_seqk_parallel_kernelI23Flash_bwd_kernel_traitsILi128ELi64ELi128ELi8ELi2ELi4ELi2ELb0ELb0EN7cutlass10bfloat16_tE19Flash_kernel_traitsILi128ELi64ELi128ELi8ES3_EELb0ELb0ELb0ELb0ELb1ELb1ELb1EEEvNS_16Flash_bwd_paramsE)
        .other          _ZN5flash44flash_bwd_dq_dk_dv_loop_seqk_parallel_kernelI23Flash_bwd_kernel_traitsILi128ELi64ELi128ELi8ELi2ELi4ELi2ELb0ELb0EN7cutlass10bfloat16_tE19Flash_kernel_traitsILi128ELi64ELi128ELi8ES3_EELb0ELb0ELb0ELb0ELb1ELb1ELb1EEEvNS_16Flash_bwd_paramsE,@"STO_CUDA_ENTRY STV_DEFAULT"
_ZN5flash44flash_bwd_dq_dk_dv_loop_seqk_parallel_kernelI23Flash_bwd_kernel_traitsILi128ELi64ELi128ELi8ELi2ELi4ELi2ELb0ELb0EN7cutlass10bfloat16_tE19Flash_kernel_traitsILi128ELi64ELi128ELi8ES3_EELb0ELb0ELb0ELb0ELb1ELb1ELb1EEEvNS_16Flash_bwd_paramsE:
.text._ZN5flash44flash_bwd_dq_dk_dv_loop_seqk_parallel_kernelI23Flash_bwd_kernel_traitsILi128ELi64ELi128ELi8ELi2ELi4ELi2ELb0ELb0EN7cutlass10bfloat16_tE19Flash_kernel_traitsILi128ELi64ELi128ELi8ES3_EELb0ELb0ELb0ELb0ELb1ELb1ELb1EEEvNS_16Flash_bwd_paramsE:
        /* <DEDUP_REMOVED lines=14> */
[----:B------:R-:W-:Y:S01]  /*00e0*/  ULDC.64 UR24, c[0x0][0x208] ;  /* 0x0000820000187ab9 */ /* 0x000fe20000000a00 */
[----:B------:R-:W-:Y:S01]  /*00f0*/  UMOV UR21, 0xffffc000 ;  /* 0xffffc00000157882 */ /* 0x000fe20000000000 */
[----:B------:R-:W-:Y:S01]  /*0100*/  ULDC.64 UR16, c[0x0][0x300] ;  /* 0x0000c00000107ab9 */ /* 0x000fe20000000a00 */
[----:B------:R-:W-:-:S03]  /*0110*/  ULDC.64 UR14, c[0x0][0x308] ;  /* 0x0000c200000e7ab9 */ /* 0x000fc60000000a00 */
        /* <DEDUP_REMOVED lines=66> */
[----:B------:R-:W-:Y:S01]  /*0540*/  IMAD R12, R12, 0x400, R3 ;  /* 0x000004000c0c7824 */ /* 0x000fe200078e0203 */
[----:B------:R-:W-:-:S02]  /*0550*/  LOP3.LUT R15, R4, R2, RZ, 0x3c, !PT ;  /* 0x00000002040f7212 */ /* 0x000fc400078e3cff */
        /* <DEDUP_REMOVED lines=18> */
[----:B------:R-:W-:Y:S01]  /*0680*/  LOP3.LUT R6, R0, 0x20, R8, 0xf8, !PT ;  /* 0x0000002000067812 */ /* 0x000fe200078ef808 */
[----:B------:R-:W-:Y:S01]  /*0690*/  STL [R1+0x38], R21 ;  /* 0x0000381501007387 */ /* 0x000fe20000100800 */
[----:B------:R-:W-:-:S02]  /*06a0*/  LOP3.LUT R0, R3, R0, R2, 0x1e, !PT ;  /* 0x0000000003007212 */ /* 0x000fc400078e1e02 */
[----:B------:R-:W-:Y:S01]  /*06b0*/  LOP3.LUT R4, R4, 0x20, RZ, 0xc0, !PT ;  /* 0x0000002004047812 */ /* 0x000fe200078ec0ff */
[----:B------:R1:W-:Y:S01]  /*06c0*/  STL [R1+0x28], R5 ;  /* 0x0000280501007387 */ /* 0x0003e20000100800 */
[----:B------:R-:W-:Y:S01]  /*06d0*/  LOP3.LUT R210, R11, R14, R210, 0xf6, !PT ;  /* 0x0000000e0bd27212 */ /* 0x000fe200078ef6d2 */
[----:B------:R-:W-:Y:S01]  /*06e0*/  IMAD.IADD R12, R12, 0x1, R0 ;  /* 0x000000010c0c7824 */ /* 0x000fe200078e0200 */
[----:B------:R-:W-:Y:S02]  /*06f0*/  SHF.R.S32.HI R0, RZ, 0x2, R18 ;  /* 0x00000002ff007819 */ /* 0x000fe40000011412 */
[----:B------:R-:W-:Y:S01]  /*0700*/  LOP3.LUT R209, R4, 0x18, R7, 0xf8, !PT ;  /* 0x0000001804d17812 */ /* 0x000fe200078ef807 */
[----:B------:R-:W-:Y:S01]  /*0710*/  IMAD R7, R16, 0x400, R10 ;  /* 0x0000040010077824 */ /* 0x000fe200078e020a */
[----:B------:R-:W-:Y:S01]  /*0720*/  LOP3.LUT R4, R6, R3, RZ, 0x3c, !PT ;  /* 0x0000000306047212 */ /* 0x000fe200078e3cff */
[----:B------:R-:W-:Y:S01]  /*0730*/  IMAD R17, R16, 0x10, R0 ;  /* 0x0000001010117824 */ /* 0x000fe200078e0200 */
[----:B------:R-:W-:Y:S01]  /*0740*/  LEA R11, R12, UR4, 0x1 ;  /* 0x000000040c0b7c11 */ /* 0x000fe2000f8e08ff */
[----:B------:R-:W-:Y:S01]  /*0750*/  IMAD.SHL.U32 R0, R13, 0x40, RZ ;  /* 0x000000400d007824 */ /* 0x000fe200078e00ff */
[----:B------:R-:W-:Y:S01]  /*0760*/  LEA R214, R214, UR4, 0x1 ;  /* 0x00000004d6d67c11 */ /* 0x000fe2000f8e08ff */
[----:B------:R-:W-:Y:S01]  /*0770*/  IMAD.IADD R7, R4, 0x1, R7 ;  /* 0x0000000104077824 */ /* 0x000fe200078e0207 */
[----:B------:R-:W-:Y:S01]  /*0780*/  STL [R1+0x44], R17 ;  /* 0x0000441101007387 */ /* 0x000fe20000100800 */
[----:B------:R-:W-:Y:S01]  /*0790*/  IMAD.SHL.U32 R3, R9, 0x8, RZ ;  /* 0x0000000809037824 */ /* 0x000fe200078e00ff */
[----:B------:R-:W-:-:S02]  /*07a0*/  LOP3.LUT R0, R0, 0xfffffe00, RZ, 0xc0, !PT ;  /* 0xfffffe0000007812 */ /* 0x000fc400078ec0ff */
[----:B------:R-:W-:Y:S02]  /*07b0*/  LEA R247, R7, UR5, 0x1 ;  /* 0x0000000507f77c11 */ /* 0x000fe4000f8e08ff */
[----:B------:R-:W-:Y:S01]  /*07c0*/  LEA R210, R210, UR5, 0x1 ;  /* 0x00000005d2d27c11 */ /* 0x000fe2000f8e08ff */
[----:B-1----:R-:W-:Y:S02]  /*07d0*/  IMAD.SHL.U32 R5, R9, 0x10, RZ ;  /* 0x0000001009057824 */ /* 0x002fe400078e00ff */
[C---:B------:R-:W-:Y:S02]  /*07e0*/  VIADD R9, R11.reuse, 0x420 ;  /* 0x000004200b097836 */ /* 0x040fe40000000000 */
[----:B------:R-:W-:Y:S01]  /*07f0*/  @P1 VIADD R9, R11, 0x3e0 ;  /* 0x000003e00b091836 */ /* 0x000fe20000000000 */
[----:B------:R-:W-:Y:S01]  /*0800*/  LOP3.LUT R8, R2, 0x10, R5, 0xf8, !PT ;  /* 0x0000001002087812 */ /* 0x000fe200078ef805 */
[----:B------:R-:W-:Y:S02]  /*0810*/  VIADD R2, R17, 0xffffffc0 ;  /* 0xffffffc011027836 */ /* 0x000fe40000000000 */
[----:B------:R-:W-:-:S03]  /*0820*/  IMAD.SHL.U32 R5, R21, 0x40, RZ ;  /* 0x0000004015057824 */ /* 0x000fc600078e00ff */
[----:B------:R-:W-:Y:S02]  /*0830*/  SHF.R.S32.HI R4, RZ, 0x1f, R2 ;  /* 0x0000001fff047819 */ /* 0x000fe40000011402 */
[----:B------:R-:W-:Y:S02]  /*0840*/  LOP3.LUT R5, R5, 0x1c0, RZ, 0xc0, !PT ;  /* 0x000001c005057812 */ /* 0x000fe400078ec0ff */
[----:B------:R-:W-:Y:S01]  /*0850*/  SHF.L.U64.HI R2, R2, 0x2, R4 ;  /* 0x0000000202027819 */ /* 0x000fe20000010204 */
[----:B------:R-:W-:Y:S01]  /*0860*/  IMAD R4, R16, 0x400, R0 ;  /* 0x0000040010047824 */ /* 0x000fe200078e0200 */
[----:B------:R-:W-:Y:S02]  /*0870*/  LOP3.LUT R3, R5, 0x8, R3, 0xf8, !PT ;  /* 0x0000000805037812 */ /* 0x000fe400078ef803 */
[--C-:B------:R-:W-:Y:S01]  /*0880*/  SHF.R.U32.HI R6, RZ, 0x3, R5.reuse ;  /* 0x00000003ff067819 */ /* 0x100fe20000011605 */
[----:B------:R1:W-:Y:S03]  /*0890*/  STL [R1+0x34], R2 ;  /* 0x0000340201007387 */ /* 0x0003e60000100800 */
[----:B------:R-:W-:Y:S01]  /*08a0*/  LOP3.LUT R3, R3, R6, RZ, 0x3c, !PT ;  /* 0x0000000603037212 */ /* 0x000fe200078e3cff */
[----:B------:R-:W-:Y:S01]  /*08b0*/  STL [R1+0x2c], R11 ;  /* 0x00002c0b01007387 */ /* 0x000fe20000100800 */
[----:B------:R-:W-:-:S03]  /*08c0*/  LOP3.LUT R209, R6, R209, R5, 0x1e, !PT ;  /* 0x000000d106d17212 */ /* 0x000fc600078e1e05 */
[----:B------:R-:W-:Y:S01]  /*08d0*/  IMAD.IADD R219, R4, 0x1, R3 ;  /* 0x0000000104db7824 */ /* 0x000fe200078e0203 */
[----:B------:R-:W-:Y:S01]  /*08e0*/  LOP3.LUT R209, R209, R0, RZ, 0xfc, !PT ;  /* 0x00000000d1d17212 */ /* 0x000fe200078efcff */
[----:B------:R-:W-:-:S03]  /*08f0*/  IMAD.MOV.U32 R3, RZ, RZ, 0x40 ;  /* 0x00000040ff037424 */ /* 0x000fc600078e00ff */
[----:B------:R-:W-:Y:S02]  /*0900*/  LEA R209, R209, UR4, 0x1 ;  /* 0x00000004d1d17c11 */ /* 0x000fe4000f8e08ff */
[C---:B------:R-:W-:Y:S02]  /*0910*/  SEL R216, R3.reuse, 0xffffffc0, !P3 ;  /* 0xffffffc003d87807 */ /* 0x040fe40005800000 */
[----:B------:R-:W-:-:S03]  /*0920*/  SEL R3, R3, 0xffffffc0, !P2 ;  /* 0xffffffc003037807 */ /* 0x000fc60005000000 */
[----:B------:R-:W-:Y:S01]  /*0930*/  IMAD.IADD R217, R214, 0x1, R216 ;  /* 0x00000001d6d97824 */ /* 0x000fe200078e02d8 */
[----:B-1----:R-:W-:-:S04]  /*0940*/  LOP3.LUT R2, R6, R8, R5, 0x1e, !PT ;  /* 0x0000000806027212 */ /* 0x002fc800078e1e05 */
[----:B------:R-:W-:Y:S01]  /*0950*/  LOP3.LUT R218, R2, R0, RZ, 0xfc, !PT ;  /* 0x0000000002da7212 */ /* 0x000fe200078efcff */
[----:B------:R-:W-:Y:S02]  /*0960*/  IMAD.MOV.U32 R0, RZ, RZ, 0x20 ;  /* 0x00000020ff007424 */ /* 0x000fe400078e00ff */
[----:B------:R-:W-:-:S03]  /*0970*/  IMAD.MOV.U32 R2, RZ, RZ, -0x10 ;  /* 0xfffffff0ff027424 */ /* 0x000fc600078e00ff */
[----:B------:R-:W-:Y:S02]  /*0980*/  SEL R215, R0, 0xffffffe0, !P4 ;  /* 0xffffffe000d77807 */ /* 0x000fe40006000000 */
[----:B------:R-:W-:Y:S02]  /*0990*/  SEL R2, R2, 0x10, !P0 ;  /* 0x0000001002027807 */ /* 0x000fe40004000000 */
[----:B------:R-:W-:Y:S01]  /*09a0*/  SEL R0, R0, 0xffffffe0, !P1 ;  /* 0xffffffe000007807 */ /* 0x000fe20004800000 */
[----:B------:R-:W-:Y:S02]  /*09b0*/  IMAD.IADD R215, R214, 0x1, R215 ;  /* 0x00000001d6d77824 */ /* 0x000fe400078e02d7 */
[C---:B------:R-:W-:Y:S02]  /*09c0*/  IMAD.IADD R4, R247.reuse, 0x1, R2 ;  /* 0x00000001f7047824 */ /* 0x040fe400078e0202 */
[----:B------:R-:W-:Y:S02]  /*09d0*/  IMAD.IADD R252, R247, 0x1, R0 ;  /* 0x00000001f7fc7824 */ /* 0x000fe400078e0200 */
[----:B------:R-:W-:Y:S01]  /*09e0*/  IMAD.IADD R10, R0, 0x1, R11 ;  /* 0x00000001000a7824 */ /* 0x000fe200078e020b */
[----:B------:R-:W-:Y:S01]  /*09f0*/  STL [R1+0x4], R4 ;  /* 0x0000040401007387 */ /* 0x000fe20000100800 */
[----:B------:R-:W-:-:S02]  /*0a00*/  IMAD.IADD R0, R11, 0x1, R3 ;  /* 0x000000010b007824 */ /* 0x000fc400078e0203 */
[----:B------:R-:W-:Y:S01]  /*0a10*/  IMAD.IADD R216, R215, 0x1, R216 ;  /* 0x00000001d7d87824 */ /* 0x000fe200078e02d8 */
[----:B------:R-:W-:Y:S04]  /*0a20*/  STL [R1+0x3c], R10 ;  /* 0x00003c0a01007387 */ /* 0x000fe80000100800 */
[----:B------:R1:W-:Y:S04]  /*0a30*/  STL [R1+0x30], R0 ;  /* 0x0000300001007387 */ /* 0x0003e80000100800 */
[----:B------:R-:W-:Y:S01]  /*0a40*/  STL [R1+0x4c], R9 ;  /* 0x00004c0901007387 */ /* 0x000fe20000100800 */
[----:B-1----:R-:W-:-:S02]  /*0a50*/  IMAD.IADD R0, R2, 0x1, R252 ;  /* 0x0000000102007824 */ /* 0x002fc400078e02fc */
[----:B------:R-:W-:-:S03]  /*0a60*/  IMAD.IADD R2, R10, 0x1, R3 ;  /* 0x000000010a027824 */ /* 0x000fc600078e0203 */
[----:B------:R1:W-:Y:S04]  /*0a70*/  STL [R1], R0 ;  /* 0x0000000001007387 */ /* 0x0003e80000100800 */
[----:B------:R2:W-:Y:S01]  /*0a80*/  STL [R1+0x40], R2 ;  /* 0x0000400201007387 */ /* 0x0005e20000100800 */
[----:B-1----:R-:W-:-:S05]  /*0a90*/  IMAD.IADD R0, R3, 0x1, R9 ;  /* 0x0000000103007824 */ /* 0x002fca00078e0209 */
[----:B------:R2:W-:Y:S02]  /*0aa0*/  STL [R1+0x48], R0 ;  /* 0x0000480001007387 */ /* 0x0005e40000100800 */
.L_x_1637:
[----:B------:R-:W-:Y:S02]  /*0ab0*/  ISETP.NE.U32.AND P0, PT, RZ, UR16, PT ;  /* 0x00000010ff007c0c */ /* 0x000fe4000bf05070 */
[----:B------:R-:W-:Y:S02]  /*0ac0*/  ISETP.NE.U32.AND P1, PT, RZ, UR14, PT ;  /* 0x0000000eff007c0c */ /* 0x000fe4000bf25070 */
[----:B------:R-:W-:Y:S02]  /*0ad0*/  ISETP.NE.AND.EX P0, PT, RZ, UR17, PT, P0 ;  /* 0x00000011ff007c0c */ /* 0x000fe4000bf05300 */
[----:B------:R-:W-:-:S11]  /*0ae0*/  ISETP.NE.AND.EX P1, PT, RZ, UR15, PT, P1 ;  /* 0x0000000fff007c0c */ /* 0x000fd6000bf25310 */
[----:B--2---:R-:W1:Y:S01]  /*0af0*/  @P0 S2R R0, SR_CTAID.Y ;  /* 0x0000000000000919 */ /* 0x004e620000002600 */
        /* <DEDUP_REMOVED lines=18> */
[----:B------:R-:W-:Y:S05]  /*0c20*/  @P0 BRA `(.L_x_1629) ;  /* 0x0000006c00b80947 */ /* 0x000fea0003800000 */
        /* <DEDUP_REMOVED lines=72> */
.L_x_1630:
[----:B------:R-:W-:Y:S01]  /*10b0*/  UIMAD UR34, UR20, UR40, UR22 ;  /* 0x00000028142272a4 */ /* 0x000fe2000f8e0216 */
[----:B------:R-:W-:-:S03]  /*10c0*/  ULDC UR48, c[0x0][0x2d4] ;  /* 0x0000b50000307ab9 */ /* 0x000fc60000000800 */
[----:B------:R-:W-:-:S12]  /*10d0*/  UIMAD UR34, UR34, UR48, URZ ;  /* 0x00000030222272a4 */ /* 0x000fd8000f8e023f */
.L_x_1631:
[----:B------:R-:W1:Y:S01]  /*10e0*/  S2R R5, SR_TID.X ;  /* 0x0000000000057919 */ /* 0x000e620000002100 */
[----:B------:R-:W2:Y:S01]  /*10f0*/  LDC.64 R22, c[0x0][0x240] ;  /* 0x00009000ff167b82 */ /* 0x000ea20000000a00 */
[----:B------:R-:W-:Y:S01]  /*1100*/  UIMAD UR10, UR40, UR39, URZ ;  /* 0x00000027280a72a4 */ /* 0x000fe2000f8e023f */
[----:B------:R-:W-:Y:S01]  /*1110*/  IMAD.U32 R6, RZ, RZ, UR9 ;  /* 0x00000009ff067e24 */ /* 0x000fe2000f8e00ff */
[----:B------:R-:W3:Y:S01]  /*1120*/  LDL R29, [R1+0x28] ;  /* 0x00002800011d7983 */ /* 0x000ee20000100800 */
[----:B------:R-:W-:Y:S02]  /*1130*/  UIMAD.WIDE UR48, UR20, UR48, UR36 ;  /* 0x00000030143072a5 */ /* 0x000fe4000f8e0224 */
[----:B------:R-:W-:Y:S02]  /*1140*/  UIMAD.WIDE.U32 UR46, UR39, UR40, URZ ;  /* 0x00000028272e72a5 */ /* 0x000fe4000f8e003f */
[----:B------:R-:W4:Y:S01]  /*1150*/  LDC.64 R8, c[0x0][0x228] ;  /* 0x00008a00ff087b82 */ /* 0x000f220000000a00 */
[----:B------:R-:W-:-:S02]  /*1160*/  UIADD3 UR32, UP0, UR32, UR8, URZ ;  /* 0x0000000820207290 */ /* 0x000fc4000ff1e03f */
[----:B------:R-:W-:Y:S01]  /*1170*/  USHF.R.S32.HI UR45, URZ, 0x1f, UR39 ;  /* 0x0000001f3f2d7899 */ /* 0x000fe20008011427 */
[----:B------:R-:W-:Y:S01]  /*1180*/  IMAD.U32 R26, RZ, RZ, UR46 ;  /* 0x0000002eff1a7e24 */ /* 0x000fe2000f8e00ff */
[----:B------:R-:W-:Y:S01]  /*1190*/  ULDC.64 UR8, c[0x0][0x248] ;  /* 0x0000920000087ab9 */ /* 0x000fe20000000a00 */
[----:B------:R-:W-:Y:S01]  /*11a0*/  IMAD.U32 R27, RZ, RZ, UR47 ;  /* 0x0000002fff1b7e24 */ /* 0x000fe2000f8e00ff */
[----:B------:R-:W-:Y:S01]  /*11b0*/  UIADD3.X UR4, UR12, UR4, URZ, UP0, !UPT ;  /* 0x000000040c047290 */ /* 0x000fe200087fe43f */
[----:B------:R-:W5:Y:S01]  /*11c0*/  LDC.64 R18, c[0x0][0x418] ;  /* 0x00010600ff127b82 */ /* 0x000f620000000a00 */
[----:B------:R-:W-:Y:S01]  /*11d0*/  UIMAD UR45, UR45, UR40, URZ ;  /* 0x000000282d2d72a4 */ /* 0x000fe2000f8e023f */
[----:B------:R-:W-:Y:S01]  /*11e0*/  ULDC.64 UR12, c[0x0][0x210] ;  /* 0x00008400000c7ab9 */ /* 0x000fe20000000a00 */
[----:B------:R-:W-:Y:S02]  /*11f0*/  UIMAD UR43, UR4, UR8, URZ ;  /* 0x00000008042b72a4 */ /* 0x000fe4000f8e023f */
[----:B------:R-:W-:-:S03]  /*1200*/  UIMAD UR42, UR42, UR39, UR45 ;  /* 0x000000272a2a72a4 */ /* 0x000fc6000f8e022d */
[----:B------:R-:W5:Y:S01]  /*1210*/  LDC.64 R24, c[0x0][0x420] ;  /* 0x00010800ff187b82 */ /* 0x000f620000000a00 */
[----:B------:R-:W-:Y:S02]  /*1220*/  UIMAD UR43, UR32, UR9, UR43 ;  /* 0x00000009202b72a4 */ /* 0x000fe4000f8e022b */
[----:B------:R-:W-:Y:S01]  /*1230*/  ULEA.HI.SX32 UR38, UR38, 0xffffffff, 0x1a ;  /* 0xffffffff26267891 */ /* 0x000fe2000f8fd23f */
[----:B-1----:R-:W-:-:S04]  /*1240*/  SHF.R.S32.HI R2, RZ, 0x1f, R5 ;  /* 0x0000001fff027819 */ /* 0x002fc80000011405 */
[----:B------:R-:W1:Y:S01]  /*1250*/  LDC.64 R20, c[0x0][0x230] ;  /* 0x00008c00ff147b82 */ /* 0x000e620000000a00 */
[CC--:B------:R-:W-:Y:S02]  /*1260*/  LEA.HI R3, R2.reuse, R5.reuse, RZ, 0x5 ;  /* 0x0000000502037211 */ /* 0x0c0fe400078f28ff */
[----:B------:R-:W-:Y:S02]  /*1270*/  LEA.HI R2, R2, R5, RZ, 0x3 ;  /* 0x0000000502027211 */ /* 0x000fe400078f18ff */
[----:B------:R-:W-:Y:S02]  /*1280*/  LOP3.LUT R0, R3, 0xffffffe0, RZ, 0xc0, !PT ;  /* 0xffffffe003007812 */ /* 0x000fe400078ec0ff */
[----:B------:R-:W-:Y:S02]  /*1290*/  SHF.R.S32.HI R3, RZ, 0x5, R3 ;  /* 0x00000005ff037819 */ /* 0x000fe40000011403 */
[----:B------:R-:W-:Y:S01]  /*12a0*/  LOP3.LUT R4, R2, 0xfffffff8, RZ, 0xc0, !PT ;  /* 0xfffffff802047812 */ /* 0x000fe200078ec0ff */
[----:B------:R-:W-:Y:S01]  /*12b0*/  IMAD.IADD R0, R5, 0x1, -R0 ;  /* 0x0000000105007824 */ /* 0x000fe200078e0a00 */
[----:B------:R-:W-:-:S03]  /*12c0*/  SHF.R.S32.HI R16, RZ, 0x3, R2 ;  /* 0x00000003ff107819 */ /* 0x000fc60000011402 */
        /* <DEDUP_REMOVED lines=17> */
[----:B--2---:R-:W-:Y:S01]  /*13e0*/  IMAD R0, R13, R22, RZ ;  /* 0x000000160d007224 */ /* 0x004fe200078e02ff */
[----:B------:R-:W-:Y:S01]  /*13f0*/  SHF.R.S32.HI R3, RZ, 0x1f, R2 ;  /* 0x0000001fff037819 */ /* 0x000fe20000011402 */
[----:B------:R-:W-:Y:S01]  /*1400*/  ULDC.64 UR6, c[0x0][0x250] ;  /* 0x0000940000067ab9 */ /* 0x000fe20000000a00 */
[----:B------:R-:W-:Y:S01]  /*1410*/  UIADD3.X UR41, UR49, UR41, URZ, UP1, !UPT ;  /* 0x0000002931297290 */ /* 0x000fe20008ffe43f */
[----:B------:R-:W-:-:S02]  /*1420*/  IMAD.X R7, R5, 0x1, R12, P0 ;  /* 0x0000000105077824 */ /* 0x000fc400000e060c */
[C---:B------:R-:W-:Y:S02]  /*1430*/  IMAD R0, R10.reuse, R23, R0 ;  /* 0x000000170a007224 */ /* 0x040fe400078e0200 */
[----:B------:R-:W-:-:S04]  /*1440*/  IMAD.WIDE.U32 R4, R10, R22, R2 ;  /* 0x000000160a047225 */ /* 0x000fc800078e0002 */
[----:B------:R-:W-:Y:S02]  /*1450*/  IMAD.IADD R5, R5, 0x1, R0 ;  /* 0x0000000105057824 */ /* 0x000fe400078e0200 */
[C---:B----4-:R-:W-:Y:S02]  /*1460*/  IMAD R0, R8.reuse, UR29, RZ ;  /* 0x0000001d08007c24 */ /* 0x050fe4000f8e02ff */
[----:B------:R-:W-:-:S04]  /*1470*/  IMAD.WIDE.U32 R4, R8, UR20, R4 ;  /* 0x0000001408047c25 */ /* 0x000fc8000f8e0004 */
[----:B------:R-:W-:Y:S02]  /*1480*/  IMAD R0, R9, UR20, R0 ;  /* 0x0000001409007c24 */ /* 0x000fe4000f8e0200 */
[----:B------:R-:W-:Y:S02]  /*1490*/  IMAD.U32 R8, RZ, RZ, UR8 ;  /* 0x00000008ff087e24 */ /* 0x000fe4000f8e00ff */
[----:B------:R-:W-:Y:S02]  /*14a0*/  IMAD.U32 R14, RZ, RZ, UR6 ;  /* 0x00000006ff0e7e24 */ /* 0x000fe4000f8e00ff */
[----:B-----5:R-:W-:Y:S02]  /*14b0*/  IMAD R12, R18, UR29, RZ ;  /* 0x0000001d120c7c24 */ /* 0x020fe4000f8e02ff */
[----:B------:R-:W-:-:S04]  /*14c0*/  IMAD.WIDE.U32 R26, R26, UR37, R6 ;  /* 0x000000251a1a7c25 */ /* 0x000fc8000f8e0006 */
[----:B------:R-:W-:Y:S02]  /*14d0*/  IMAD.IADD R5, R5, 0x1, R0 ;  /* 0x0000000105057824 */ /* 0x000fe400078e0200 */
[----:B------:R-:W-:Y:S01]  /*14e0*/  IMAD.U32 R6, RZ, RZ, UR10 ;  /* 0x0000000aff067e24 */ /* 0x000fe2000f8e00ff */
[----:B------:R-:W-:Y:S01]  /*14f0*/  ULDC.64 UR10, c[0x0][0x428] ;  /* 0x00010a00000a7ab9 */ /* 0x000fe20000000a00 */
[----:B------:R-:W-:-:S04]  /*1500*/  IMAD.WIDE.U32 R8, R8, UR32, R2 ;  /* 0x0000002008087c25 */ /* 0x000fc8000f8e0002 */
[----:B------:R-:W-:-:S04]  /*1510*/  IMAD.WIDE.U32 R14, R14, UR32, R2 ;  /* 0x000000200e0e7c25 */ /* 0x000fc8000f8e0002 */
[----:B------:R-:W-:Y:S02]  /*1520*/  IMAD R12, R19, UR20, R12 ;  /* 0x00000014130c7c24 */ /* 0x000fe4000f8e020c */
[----:B------:R-:W-:Y:S02]  /*1530*/  IMAD.WIDE.U32 R2, R18, UR20, R2 ;  /* 0x0000001412027c25 */ /* 0x000fe4000f8e0002 */
[----:B------:R-:W2:Y:S02]  /*1540*/  LDC.64 R18, c[0x0][0x238] ;  /* 0x00008e00ff127b82 */ /* 0x000ea40000000a00 */
[----:B------:R-:W-:Y:S02]  /*1550*/  IMAD R0, R13, R24, RZ ;  /* 0x000000180d007224 */ /* 0x000fe400078e02ff */
[----:B------:R-:W-:-:S04]  /*1560*/  IMAD.WIDE.U32 R6, R6, UR22, R4 ;  /* 0x0000001606067c25 */ /* 0x000fc8000f8e0004 */
[----:B------:R-:W-:Y:S01]  /*1570*/  IMAD.IADD R3, R3, 0x1, R12 ;  /* 0x0000000103037824 */ /* 0x000fe200078e020c */
[----:B------:R-:W-:Y:S01]  /*1580*/  LEA R250, P0, R6, UR12, 0x1 ;  /* 0x0000000c06fa7c11 */ /* 0x000fe2000f8008ff */
[C---:B------:R-:W-:Y:S01]  /*1590*/  IMAD R12, R10.reuse, R25, R0 ;  /* 0x000000190a0c7224 */ /* 0x040fe200078e0200 */
[----:B------:R-:W-:Y:S01]  /*15a0*/  UIMAD UR12, UR28, UR10, URZ ;  /* 0x0000000a1c0c72a4 */ /* 0x000fe2000f8e023f */
[----:B------:R-:W-:Y:S02]  /*15b0*/  VIADD R0, R7, UR44 ;  /* 0x0000002c07007c36 */ /* 0x000fe40008000000 */
[----:B------:R-:W-:Y:S01]  /*15c0*/  IMAD.WIDE.U32 R4, R10, R24, R2 ;  /* 0x000000180a047225 */ /* 0x000fe200078e0002 */
[----:B------:R-:W-:Y:S02]  /*15d0*/  UIMAD UR39, UR22, UR11, UR12 ;  /* 0x0000000b162772a4 */ /* 0x000fe4000f8e020c */
        /* <DEDUP_REMOVED lines=30> */
[----:B------:R-:W-:-:S03]  /*17c0*/  IMAD.WIDE.U32 R4, R11, UR10, R4 ;  /* 0x0000000a0b047c25 */ /* 0x000fc6000f8e0004 */
[----:B------:R-:W-:Y:S01]  /*17d0*/  UISETP.NE.AND UP0, UPT, UR12, 0x1, UPT ;  /* 0x000000010c00788c */ /* 0x000fe2000bf05270 */
[----:B------:R-:W-:Y:S01]  /*17e0*/  IMAD R0, R11, UR11, R0 ;  /* 0x0000000b0b007c24 */ /* 0x000fe2000f8e0200 */
[----:B------:R-:W-:Y:S01]  /*17f0*/  ULDC.64 UR10, c[0x0][0x268] ;  /* 0x00009a00000a7ab9 */ /* 0x000fe20000000a00 */
[----:B------:R-:W-:Y:S02]  /*1800*/  VIADD R3, R15, UR37 ;  /* 0x000000250f037c36 */ /* 0x000fe40008000000 */
[----:B------:R-:W-:Y:S02]  /*1810*/  IMAD.IADD R5, R5, 0x1, R0 ;  /* 0x0000000105057824 */ /* 0x000fe400078e0200 */
[----:B------:R-:W-:Y:S02]  /*1820*/  IMAD R0, R17, UR10, RZ ;  /* 0x0000000a11007c24 */ /* 0x000fe4000f8e02ff */
[----:B------:R-:W4:Y:S01]  /*1830*/  LDL R17, [R1+0x44] ;  /* 0x0000440001117983 */ /* 0x000f220000100800 */
[----:B------:R-:W-:-:S02]  /*1840*/  IMAD.MOV.U32 R2, RZ, RZ, R14 ;  /* 0x000000ffff027224 */ /* 0x000fc400078e000e */
[C---:B--2---:R-:W-:Y:S02]  /*1850*/  IMAD R6, R18.reuse, UR29, RZ ;  /* 0x0000001d12067c24 */ /* 0x044fe4000f8e02ff */
[----:B------:R-:W-:-:S04]  /*1860*/  IMAD.WIDE.U32 R2, R18, UR20, R2 ;  /* 0x0000001412027c25 */ /* 0x000fc8000f8e0002 */
[----:B------:R-:W-:Y:S01]  /*1870*/  IMAD R19, R19, UR20, R6 ;  /* 0x0000001413137c24 */ /* 0x000fe2000f8e0206 */
[C---:B------:R-:W-:Y:S01]  /*1880*/  LEA R6, P0, R24.reuse, R248, 0x6 ;  /* 0x000000f818067211 */ /* 0x040fe200078030ff */
[----:B------:R-:W-:Y:S02]  /*1890*/  IMAD R14, R11, UR11, R0 ;  /* 0x0000000b0b0e7c24 */ /* 0x000fe4000f8e0200 */
[----:B------:R-:W-:Y:S01]  /*18a0*/  IMAD.IADD R3, R3, 0x1, R19 ;  /* 0x0000000103037824 */ /* 0x000fe200078e0213 */
[----:B------:R-:W-:Y:S02]  /*18b0*/  LEA.HI.X R7, R24, R249, R25, 0x6, P0 ;  /* 0x000000f918077211 */ /* 0x000fe400000f3419 */
[----:B------:R-:W-:Y:S01]  /*18c0*/  PLOP3.LUT P0, PT, PT, PT, UP0, 0x80, 0x0 ;  /* 0x000000000000781c */ /* 0x000fe20003f0f008 */
[----:B------:R-:W-:Y:S01]  /*18d0*/  IMAD.WIDE.U32 R10, R11, UR10, R2 ;  /* 0x0000000a0b0a7c25 */ /* 0x000fe2000f8e0002 */
[----:B------:R-:W-:-:S03]  /*18e0*/  ULDC.64 UR10, c[0x0][0x218] ;  /* 0x00008600000a7ab9 */ /* 0x000fc60000000a00 */
[----:B------:R-:W-:Y:S02]  /*18f0*/  IMAD R3, R28, UR8, RZ ;  /* 0x000000081c037c24 */ /* 0x000fe4000f8e02ff */
[----:B------:R-:W-:-:S04]  /*1900*/  IMAD.WIDE.U32 R8, R16, UR8, R4 ;  /* 0x0000000810087c25 */ /* 0x000fc8000f8e0004 */
[----:B------:R-:W-:-:S04]  /*1910*/  IMAD R3, R16, UR9, R3 ;  /* 0x0000000910037c24 */ /* 0x000fc8000f8e0203 */
[----:B------:R-:W-:Y:S02]  /*1920*/  IMAD.IADD R3, R9, 0x1, R3 ;  /* 0x0000000109037824 */ /* 0x000fe400078e0203 */
[----:B------:R-:W-:Y:S02]  /*1930*/  IMAD.IADD R5, R11, 0x1, R14 ;  /* 0x000000010b057824 */ /* 0x000fe400078e020e */
[----:B------:R-:W-:-:S04]  /*1940*/  IMAD.MOV.U32 R4, RZ, RZ, R10 ;  /* 0x000000ffff047224 */ /* 0x000fc800078e000a */
[----:B------:R-:W-:Y:S01]  /*1950*/  IMAD.WIDE.U32 R10, R16, UR6, R4 ;  /* 0x00000006100a7c25 */ /* 0x000fe2000f8e0004 */
[----:B------:R-:W-:Y:S02]  /*1960*/  USHF.L.U32 UR12, UR6, 0x6, URZ ;  /* 0x00000006060c7899 */ /* 0x000fe4000800063f */
[----:B------:R-:W-:Y:S02]  /*1970*/  UISETP.GE.AND UP0, UPT, UR33, 0x1, UPT ;  /* 0x000000012100788c */ /* 0x000fe4000bf06270 */
[----:B------:R-:W-:Y:S02]  /*1980*/  UIADD3 UR35, UR36, UR35, URZ ;  /* 0x0000002324237290 */ /* 0x000fe4000fffe03f */
        /* <DEDUP_REMOVED lines=25> */
[C---:B---3--:R-:W-:Y:S01]  /*1b20*/  VIADD R2, R29.reuse, 0x2000 ;  /* 0x000020001d027836 */ /* 0x048fe20000000000 */
[----:B------:R-:W-:Y:S01]  /*1b30*/  LEA R0, R29, UR5, 0x1 ;  /* 0x000000051d007c11 */ /* 0x000fe2000f8e08ff */
[----:B------:R-:W-:Y:S03]  /*1b40*/  @P3 BAR.SYNC.DEFER_BLOCKING 0x0 ;  /* 0x0000000000003b1d */ /* 0x000fe60000010000 */
[----:B------:R-:W-:-:S04]  /*1b50*/  SEL R2, R2, R29, !P0 ;  /* 0x0000001d02027207 */ /* 0x000fc80004000000 */
[----:B------:R-:W-:Y:S02]  /*1b60*/  LEA R15, R2, UR5, 0x1 ;  /* 0x00000005020f7c11 */ /* 0x000fe4000f8e08ff */
[----:B------:R-:W-:Y:S01]  /*1b70*/  LEA R2, P1, R8, UR10, 0x1 ;  /* 0x0000000a08027c11 */ /* 0x000fe2000f8208ff */
[----:B------:R-:W-:-:S03]  /*1b80*/  USHF.L.U32 UR10, UR8, 0x6, URZ ;  /* 0x00000006080a7899 */ /* 0x000fc6000800063f */
[----:B------:R-:W-:Y:S01]  /*1b90*/  LEA.HI.X R3, R8, UR11, R3, 0x1, P1 ;  /* 0x0000000b08037c11 */ /* 0x000fe200088f0c03 */
[----:B------:R-:W-:Y:S02]  /*1ba0*/  USHF.L.U64.HI UR11, UR8, 0x6, UR9 ;  /* 0x00000006080b7899 */ /* 0x000fe40008010209 */
[----:B------:R-:W-:Y:S01]  /*1bb0*/  IADD3 R4, P1, R2, UR10, RZ ;  /* 0x0000000a02047c10 */ /* 0x000fe2000ff3e0ff */
[----:B------:R-:W-:Y:S01]  /*1bc0*/  ULDC.64 UR8, c[0x0][0x220] ;  /* 0x0000880000087ab9 */ /* 0x000fe20000000a00 */
[----:B------:R-:W-:Y:S01]  /*1bd0*/  @!PT LDS RZ, [RZ] ;  /* 0x00000000fffff984 */ /* 0x000fe20000000800 */
[----:B------:R-:W-:Y:S01]  /*1be0*/  @!PT LDS RZ, [RZ] ;  /* 0x00000000fffff984 */ /* 0x000fe20000000800 */
[----:B------:R-:W-:Y:S01]  /*1bf0*/  @!PT LDS RZ, [RZ] ;  /* 0x00000000fffff984 */ /* 0x000fe20000000800 */
[----:B------:R-:W-:Y:S04]  /*1c00*/  LDGSTS.E.BYPASS.LTC128B.128 [R0+0x8000], desc[UR24][R248.64] ;  /* 0x08000000f8007fae */ /* 0x000fe8000b901d58 */
[----:B------:R-:W-:Y:S04]  /*1c10*/  LDGSTS.E.BYPASS.LTC128B.128 [R0+0xa000], desc[UR24][R248.64+0x80] ;  /* 0x0a000080f8007fae */ /* 0x000fe8000b901d58 */
[----:B------:R-:W-:Y:S04]  /*1c20*/  LDGSTS.E.BYPASS.LTC128B.128 [R0+0x9000], desc[UR24][R6.64] ;  /* 0x0900000006007fae */ /* 0x000fe8000b901d58 */
[----:B------:R1:W-:Y:S04]  /*1c30*/  LDGSTS.E.BYPASS.LTC128B.128 [R0+0xb000], desc[UR24][R6.64+0x80] ;  /* 0x0b00008006007fae */ /* 0x0003e8000b901d58 */
[----:B------:R-:W-:Y:S04]  /*1c40*/  LDGSTS.E.BYPASS.LTC128B.128 [R15], desc[UR24][R250.64] ;  /* 0x00000000fa0f7fae */ /* 0x000fe8000b901d58 */
[----:B------:R-:W-:Y:S04]  /*1c50*/  LDGSTS.E.BYPASS.LTC128B.128 [R15+0x2000], desc[UR24][R250.64+0x80] ;  /* 0x02000080fa0f7fae */ /* 0x000fe8000b901d58 */
[----:B------:R-:W-:Y:S01]  /*1c60*/  LDGSTS.E.BYPASS.LTC128B.128 [R15+0x1000], desc[UR24][R12.64] ;  /* 0x010000000c0f7fae */ /* 0x000fe2000b901d58 */
[----:B------:R-:W-:-:S03]  /*1c70*/  IADD3.X R5, R3, UR11, RZ, P1, !PT ;  /* 0x0000000b03057c10 */ /* 0x000fc60008ffe4ff */
[----:B------:R-:W-:Y:S04]  /*1c80*/  LDGSTS.E.BYPASS.LTC128B.128 [R15+0x3000], desc[UR24][R12.64+0x80] ;  /* 0x030000800c0f7fae */ /* 0x000fe8000b901d58 */
[----:B------:R-:W-:Y:S04]  /*1c90*/  LDGSTS.E.BYPASS.LTC128B.128 [R0+0xc000], desc[UR24][R2.64] ;  /* 0x0c00000002007fae */ /* 0x000fe8000b901d58 */
[----:B------:R2:W-:Y:S01]  /*1ca0*/  LDGSTS.E.BYPASS.LTC128B.128 [R0+0x10000], desc[UR24][R2.64+0x80] ;  /* 0x1000008002007fae */ /* 0x0005e2000b901d58 */
[----:B-1----:R-:W-:-:S03]  /*1cb0*/  IMAD R6, R28, UR6, RZ ;  /* 0x000000061c067c24 */ /* 0x002fc6000f8e02ff */
[----:B------:R-:W-:Y:S01]  /*1cc0*/  LDGSTS.E.BYPASS.LTC128B.128 [R0+0xd000], desc[UR24][R4.64] ;  /* 0x0d00000004007fae */ /* 0x000fe2000b901d58 */
[----:B------:R-:W-:Y:S01]  /*1cd0*/  IMAD R6, R16, UR7, R6 ;  /* 0x0000000710067c24 */ /* 0x000fe2000f8e0206 */
[----:B------:R-:W-:Y:S02]  /*1ce0*/  USHF.L.U64.HI UR6, UR6, 0x6, UR7 ;  /* 0x0000000606067899 */ /* 0x000fe40008010207 */
[----:B------:R1:W-:Y:S01]  /*1cf0*/  LDGSTS.E.BYPASS.LTC128B.128 [R0+0x11000], desc[UR24][R4.64+0x80] ;  /* 0x1100008004007fae */ /* 0x0003e2000b901d58 */
        /* <DEDUP_REMOVED lines=16> */
[----:B------:R-:W-:Y:S01]  /*1e00*/  LDGSTS.E.BYPASS.LTC128B.128 [R0+0x15000], desc[UR24][R4.64] ;  /* 0x1500000004007fae */ /* 0x000fe2000b901d58 */
[----:B------:R-:W-:-:S03]  /*1e10*/  UIMAD.WIDE UR10, UR35, 0x4, UR8 ;  /* 0x00000004230a78a5 */ /* 0x000fc6000f8e0208 */
        /* <DEDUP_REMOVED lines=8> */
[----:B------:R-:W-:-:S03]  /*1ea0*/  PLOP3.LUT P1, PT, PT, PT, UP0, 0x80, 0x0 ;  /* 0x000000000000781c */ /* 0x000fc60003f2f008 */
[----:B------:R-:W-:Y:S04]  /*1eb0*/  LDGSTS.E.BYPASS.LTC128B.128 [R0+0x17000], desc[UR24][R6.64] ;  /* 0x1700000006007fae */ /* 0x000fe8000b901d58 */
[----:B------:R1:W-:Y:S01]  /*1ec0*/  LDGSTS.E.BYPASS.LTC128B.128 [R0+0x1b000], desc[UR24][R6.64+0x80] ;  /* 0x1b00008006007fae */ /* 0x0003e2000b901d58 */
[----:B------:R-:W-:-:S03]  /*1ed0*/  UIMAD.WIDE UR12, UR34, 0x4, UR6 ;  /* 0x00000004220c78a5 */ /* 0x000fc6000f8e0206 */
[----:B------:R-:W0:Y:S01]  /*1ee0*/  LDGDEPBAR ;  /* 0x00000000000079af */ /* 0x000e220000000000 */
[----:B----4-:R-:W-:-:S05]  /*1ef0*/  IMAD.SHL.U32 R2, R17, 0x4, RZ ;  /* 0x0000000411027824 */ /* 0x010fca00078e00ff */
[----:B------:R-:W-:Y:S02]  /*1f00*/  IADD3 R2, P2, R2, UR10, RZ ;  /* 0x0000000a02027c10 */ /* 0x000fe4000ff5e0ff */
[----:B-1----:R-:W-:-:S04]  /*1f10*/  SHF.R.S32.HI R0, RZ, 0x1f, R17 ;  /* 0x0000001fff007819 */ /* 0x002fc80000011411 */
[----:B------:R-:W-:Y:S02]  /*1f20*/  SHF.L.U64.HI R3, R17, 0x2, R0 ;  /* 0x0000000211037819 */ /* 0x000fe40000010200 */
[----:B------:R-:W-:Y:S02]  /*1f30*/  CS2R R110, SRZ ;  /* 0x00000000006e7805 */ /* 0x000fe4000001ff00 */
[----:B------:R-:W-:Y:S02]  /*1f40*/  IADD3.X R3, R3, UR11, RZ, P2, !PT ;  /* 0x0000000b03037c10 */ /* 0x000fe400097fe4ff */
        /* <DEDUP_REMOVED lines=39> */
[----:B------:R-:W-:Y:S06]  /*21c0*/  @!P1 BRA `(.L_x_1632) ;  /* 0x0000004400849947 */ /* 0x000fec0003800000 */
[----:B------:R-:W2:Y:S04]  /*21d0*/  LDG.E R4, desc[UR24][R2.64+0xa0] ;  /* 0x0000a01802047981 */ /* 0x000ea8000c1e1900 */
[----:B------:R-:W3:Y:S04]  /*21e0*/  LDG.E R5, desc[UR24][R2.64+0x80] ;  /* 0x0000801802057981 */ /* 0x000ee8000c1e1900 */
[----:B------:R-:W4:Y:S04]  /*21f0*/  LDG.E R6, desc[UR24][R2.64+0x20] ;  /* 0x0000201802067981 */ /* 0x000f28000c1e1900 */
[----:B------:R1:W5:Y:S01]  /*2200*/  LDG.E R7, desc[UR24][R2.64] ;  /* 0x0000001802077981 */ /* 0x000362000c1e1900 */
[----:B------:R-:W-:-:S03]  /*2210*/  ULDC UR7, c[0x0][0x270] ;  /* 0x00009c0000077ab9 */ /* 0x000fc60000000800 */
[----:B------:R-:W-:Y:S01]  /*2220*/  STL [R1+0x8], R15 ;  /* 0x0000080f01007387 */ /* 0x000fe20000100800 */
[C---:B-1----:R-:W-:Y:S01]  /*2230*/  SHF.L.U64.HI R2, R17.reuse, 0x2, R0 ;  /* 0x0000000211027819 */ /* 0x042fe20000010200 */
[----:B------:R-:W-:-:S04]  /*2240*/  IMAD.SHL.U32 R3, R17, 0x4, RZ ;  /* 0x0000000411037824 */ /* 0x000fc800078e00ff */
[----:B------:R1:W-:Y:S04]  /*2250*/  STL [R1+0x24], R2 ;  /* 0x0000240201007387 */ /* 0x0003e80000100800 */
[----:B------:R2:W-:Y:S01]  /*2260*/  STL [R1+0x20], R3 ;  /* 0x0000200301007387 */ /* 0x0005e20000100800 */
[----:B------:R-:W-:Y:S02]  /*2270*/  VIADD R0, R218, 0x2000 ;  /* 0x00002000da007836 */ /* 0x000fe40000000000 */
[----:B------:R-:W-:Y:S01]  /*2280*/  VIADD R213, R219, 0x2000 ;  /* 0x00002000dbd57836 */ /* 0x000fe20000000000 */
[----:B------:R-:W-:Y:S01]  /*2290*/  MOV R221, 0x20 ;  /* 0x0000002000dd7802 */ /* 0x000fe20000000f00 */
[----:B------:R-:W-:Y:S01]  /*22a0*/  IMAD.MOV.U32 R220, RZ, RZ, 0x40 ;  /* 0x00000040ffdc7424 */ /* 0x000fe200078e00ff */
[----:B------:R-:W-:-:S02]  /*22b0*/  MOV R159, RZ ;  /* 0x000000ff009f7202 */ /* 0x000fc40000000f00 */
[----:B------:R-:W-:Y:S02]  /*22c0*/  SEL R0, R0, R218, !P0 ;  /* 0x000000da00007207 */ /* 0x000fe40004000000 */
[----:B------:R-:W-:Y:S02]  /*22d0*/  SEL R213, R213, R219, !P0 ;  /* 0x000000dbd5d57207 */ /* 0x000fe40004000000 */
[----:B-1----:R-:W-:Y:S01]  /*22e0*/  IADD3 R2, R17, -0x40, RZ ;  /* 0xffffffc011027810 */ /* 0x002fe20007ffe0ff */
[----:B--2---:R1:W-:Y:S04]  /*22f0*/  STL [R1+0xc], R4 ;  /* 0x00000c0401007387 */ /* 0x0043e80000100800 */
[----:B---3--:R1:W-:Y:S04]  /*2300*/  STL [R1+0x10], R5 ;  /* 0x0000100501007387 */ /* 0x0083e80000100800 */
[----:B----4-:R1:W-:Y:S04]  /*2310*/  STL [R1+0x14], R6 ;  /* 0x0000140601007387 */ /* 0x0103e80000100800 */
[----:B-----5:R1:W-:Y:S01]  /*2320*/  STL [R1+0x18], R7 ;  /* 0x0000180701007387 */ /* 0x0203e20000100800 */
[----:B------:R-:W-:Y:S01]  /*2330*/  IMAD.SHL.U32 R2, R2, 0x4, RZ ;  /* 0x0000000402027824 */ /* 0x000fe200078e00ff */
[----:B------:R-:W-:Y:S01]  /*2340*/  LEA R211, R0, UR5, 0x1 ;  /* 0x0000000500d37c11 */ /* 0x000fe2000f8e08ff */
[----:B------:R-:W-:Y:S01]  /*2350*/  ULDC UR9, c[0x0][0x39c] ;  /* 0x0000e70000097ab9 */ /* 0x000fe20000000800 */
[----:B------:R-:W-:Y:S01]  /*2360*/  LEA R213, R213, UR5, 0x1 ;  /* 0x00000005d5d57c11 */ /* 0x000fe2000f8e08ff */
[----:B------:R-:W-:Y:S01]  /*2370*/  ULDC UR8, c[0x0][0x2ec] ;  /* 0x0000bb0000087ab9 */ /* 0x000fe20000000800 */
[----:B------:R1:W-:Y:S05]  /*2380*/  STL [R1+0x1c], R2 ;  /* 0x00001c0201007387 */ /* 0x0003ea0000100800 */
.L_x_1635:
[----:B------:R-:W2:Y:S01]  /*2390*/  LDL R0, [R1+0x38] ;  /* 0x0000380001007983 */ /* 0x000ea20000100800 */
[----:B------:R-:W-:Y:S04]  /*23a0*/  UISETP.GE.AND UP2, UPT, UR38, 0x1, UPT ;  /* 0x000000012600788c */ /* 0x000fe8000bf46270 */
[----:B------:R-:W0:Y:S05]  /*23b0*/  LDGDEPBAR ;  /* 0x00000000000079af */ /* 0x000e2a0000000000 */
[----:B------:R-:W-:Y:S05]  /*23c0*/  STL [R1+0x78], R46 ;  /* 0x0000782e01007387 */ /* 0x000fea0000100800 */
[----:B------:R-:W-:Y:S05]  /*23d0*/  STL [R1+0x74], R45 ;  /* 0x0000742d01007387 */ /* 0x000fea0000100800 */
[----:B------:R-:W-:Y:S05]  /*23e0*/  STL [R1+0x70], R44 ;  /* 0x0000702c01007387 */ /* 0x000fea0000100800 */
[----:B------:R-:W-:Y:S05]  /*23f0*/  STL [R1+0x6c], R43 ;  /* 0x00006c2b01007387 */ /* 0x000fea0000100800 */
[----:B------:R-:W-:Y:S05]  /*2400*/  STL [R1+0x68], R42 ;  /* 0x0000682a01007387 */ /* 0x000fea0000100800 */
[----:B------:R-:W-:Y:S05]  /*2410*/  STL [R1+0x64], R41 ;  /* 0x0000642901007387 */ /* 0x000fea0000100800 */
[----:B------:R-:W-:Y:S05]  /*2420*/  STL [R1+0x60], R40 ;  /* 0x0000602801007387 */ /* 0x000fea0000100800 */
[----:B------:R3:W-:Y:S05]  /*2430*/  STL [R1+0x5c], R39 ;  /* 0x00005c2701007387 */ /* 0x0007ea0000100800 */
[----:B------:R4:W-:Y:S05]  /*2440*/  STL [R1+0x58], R38 ;  /* 0x0000582601007387 */ /* 0x0009ea0000100800 */
[----:B------:R1:W-:Y:S05]  /*2450*/  STL [R1+0x54], R37 ;  /* 0x0000542501007387 */ /* 0x0003ea0000100800 */
[----:B------:R1:W-:Y:S05]  /*2460*/  STL [R1+0x50], R36 ;  /* 0x0000502401007387 */ /* 0x0003ea0000100800 */
[----:B---3--:R-:W3:Y:S05]  /*2470*/  LDL R39, [R1+0x18] ;  /* 0x0000180001277983 */ /* 0x008eea0000100800 */
[----:B----4-:R-:W4:Y:S05]  /*2480*/  LDL R38, [R1+0x14] ;  /* 0x0000140001267983 */ /* 0x010f2a0000100800 */
[----:B-1----:R-:W4:Y:S05]  /*2490*/  LDL R37, [R1+0x10] ;  /* 0x0000100001257983 */ /* 0x002f2a0000100800 */
[----:B------:R-:W4:Y:S01]  /*24a0*/  LDL R36, [R1+0xc] ;  /* 0x00000c0001247983 */ /* 0x000f220000100800 */
[----:B------:R-:W-:Y:S04]  /*24b0*/  DEPBAR.LE SB0, 0x0 ;  /* 0x000080000000791a */ /* 0x000fe80000000000 */
[----:B------:R-:W-:Y:S06]  /*24c0*/  BAR.SYNC.DEFER_BLOCKING 0x0 ;  /* 0x0000000000007b1d */ /* 0x000fec0000010000 */
[----:B------:R-:W-:Y:S05]  /*24d0*/  LDSM.16.M88.4 R32, [R213] ;  /* 0x00000000d520783b */ /* 0x000fea0000000200 */
[----:B------:R-:W1:Y:S05]  /*24e0*/  LDSM.16.M88.4 R16, [R214] ;  /* 0x00000000d610783b */ /* 0x000e6a0000000200 */
[----:B------:R-:W1:Y:S05]  /*24f0*/  LDSM.16.M88.4 R28, [R213+0x1000] ;  /* 0x00100000d51c783b */ /* 0x000e6a0000000200 */
[----:B------:R-:W1:Y:S05]  /*2500*/  LDSM.16.M88.4 R164, [R214+0x800] ;  /* 0x00080000d6a4783b */ /* 0x000e6a0000000200 */
[----:B------:R-:W-:Y:S05]  /*2510*/  LDSM.16.M88.4 R172, [R215] ;  /* 0x00000000d7ac783b */ /* 0x000fea0000000200 */
[----:B------:R-:W-:Y:S05]  /*2520*/  LDSM.16.M88.4 R180, [R215+0x800] ;  /* 0x00080000d7b4783b */ /* 0x000fea0000000200 */
[----:B------:R-:W-:Y:S05]  /*2530*/  LDSM.16.M88.4 R188, [R217] ;  /* 0x00000000d9bc783b */ /* 0x000fea0000000200 */
[----:B------:R-:W-:Y:S05]  /*2540*/  LDSM.16.M88.4 R192, [R217+0x800] ;  /* 0x00080000d9c0783b */ /* 0x000fea0000000200 */
[----:B------:R-:W-:Y:S01]  /*2550*/  LDSM.16.M88.4 R200, [R216] ;  /* 0x00000000d8c8783b */ /* 0x000fe20000000200 */
[-C--:B-1----:R-:W-:Y:S06]  /*2560*/  HMMA.16816.F32.BF16 R4, R32, R16.reuse, RZ ;  /* 0x000000102004723c */ /* 0x082fec00000418ff */
[C---:B------:R-:W-:Y:S06]  /*2570*/  HMMA.16816.F32.BF16 R8, R28.reuse, R16, RZ ;  /* 0x000000101c08723c */ /* 0x040fec00000418ff */
[-C--:B------:R-:W-:Y:S06]  /*2580*/  HMMA.16816.F32.BF16 R12, R28, R18.reuse, RZ ;  /* 0x000000121c0c723c */ /* 0x080fec00000418ff */
[C---:B------:R-:W-:Y:S06]  /*2590*/  HMMA.16816.F32.BF16 R16, R32.reuse, R18, RZ ;  /* 0x000000122010723c */ /* 0x040fec00000418ff */
[-C--:B------:R-:W-:Y:S06]  /*25a0*/  HMMA.16816.F32.BF16 R20, R32, R164.reuse, RZ ;  /* 0x000000a42014723c */ /* 0x080fec00000418ff */
[C---:B------:R-:W-:Y:S06]  /*25b0*/  HMMA.16816.F32.BF16 R24, R28.reuse, R164, RZ ;  /* 0x000000a41c18723c */ /* 0x040fec00000418ff */
[-C--:B------:R-:W-:Y:S06]  /*25c0*/  HMMA.16816.F32.BF16 R28, R28, R166.reuse, RZ ;  /* 0x000000a61c1c723c */ /* 0x080fec00000418ff */
[----:B------:R-:W-:Y:S02]  /*25d0*/  HMMA.16816.F32.BF16 R32, R32, R166, RZ ;  /* 0x000000a62020723c */ /* 0x000fe400000418ff */
[----:B--2---:R-:W-:Y:S05]  /*25e0*/  R2P PR, R0, 0x6 ;  /* 0x0000000600007804 */ /* 0x004fea0000000000 */
[----:B------:R-:W-:Y:S04]  /*25f0*/  SEL R204, R221, 0xffffffe0, !P1 ;  /* 0xffffffe0ddcc7807 */ /* 0x000fe80004800000 */
[----:B------:R-:W-:Y:S02]  /*2600*/  SEL R212, R220, 0xffffffc0, !P2 ;  /* 0xffffffc0dcd47807 */ /* 0x000fe40005000000 */
[C---:B------:R-:W-:Y:S02]  /*2610*/  IADD3 R0, R213.reuse, R204, RZ ;  /* 0x000000ccd5007210 */ /* 0x040fe40007ffe0ff */
[----:B------:R-:W-:Y:S02]  /*2620*/  IADD3 R3, R213, R212, RZ ;  /* 0x000000d4d5037210 */ /* 0x000fe40007ffe0ff */
[----:B------:R-:W-:Y:S01]  /*2630*/  IADD3 R2, R212, R0, RZ ;  /* 0x00000000d4027210 */ /* 0x000fe20007ffe0ff */
[----:B------:R-:W1:Y:S01]  /*2640*/  LDSM.16.M88.4 R168, [R0] ;  /* 0x0000000000a8783b */ /* 0x000e620000000200 */
[----:B------:R-:W-:Y:S04]  /*2650*/  PLOP3.LUT P1, PT, PT, PT, UP2, 0x80, 0x0 ;  /* 0x000000000000781c */ /* 0x000fe80003f2f028 */
[----:B------:R-:W2:Y:S05]  /*2660*/  LDSM.16.M88.4 R176, [R0+0x1000] ;  /* 0x0010000000b0783b */ /* 0x000eaa0000000200 */
[----:B------:R-:W4:Y:S05]  /*2670*/  LDSM.16.M88.4 R184, [R3] ;  /* 0x0000000003b8783b */ /* 0x000f2a0000000200 */
[----:B------:R-:W4:Y:S05]  /*2680*/  LDSM.16.M88.4 R164, [R3+0x1000] ;  /* 0x0010000003a4783b */ /* 0x000f2a0000000200 */
[----:B------:R-:W4:Y:S01]  /*2690*/  LDSM.16.M88.4 R196, [R2] ;  /* 0x0000000002c4783b */ /* 0x000f220000000200 */
[-C--:B-1----:R-:W-:Y:S06]  /*26a0*/  HMMA.16816.F32.BF16 R4, R168, R172.reuse, R4 ;  /* 0x000000aca804723c */ /* 0x082fec0000041804 */
        /* <DEDUP_REMOVED lines=10> */
[----:B------:R-:W1:Y:S05]  /*2750*/  LDSM.16.M88.4 R168, [R2+0x1000] ;  /* 0x0010000002a8783b */ /* 0x000e6a0000000200 */
[-C--:B----4-:R-:W-:Y:S01]  /*2760*/  HMMA.16816.F32.BF16 R4, R184, R188.reuse, R4 ;  /* 0x000000bcb804723c */ /* 0x090fe20000041804 */
[----:B------:R-:W2:Y:S05]  /*2770*/  LDSM.16.M88.4 R180, [R214+0x4000] ;  /* 0x00400000d6b4783b */ /* 0x000eaa0000000200 */
[C---:B------:R-:W-:Y:S06]  /*2780*/  HMMA.16816.F32.BF16 R8, R164.reuse, R188, R8 ;  /* 0x000000bca408723c */ /* 0x040fec0000041808 */
[-C--:B------:R-:W-:Y:S06]  /*2790*/  HMMA.16816.F32.BF16 R12, R164, R190.reuse, R12 ;  /* 0x000000bea40c723c */ /* 0x080fec000004180c */
[C---:B------:R-:W-:Y:S01]  /*27a0*/  HMMA.16816.F32.BF16 R16, R184.reuse, R190, R16 ;  /* 0x000000beb810723c */ /* 0x040fe20000041810 */
[----:B------:R-:W-:Y:S05]  /*27b0*/  LDSM.16.M88.4 R188, [R0+0x2000] ;  /* 0x0020000000bc783b */ /* 0x000fea0000000200 */
[-C--:B------:R-:W-:Y:S06]  /*27c0*/  HMMA.16816.F32.BF16 R20, R184, R192.reuse, R20 ;  /* 0x000000c0b814723c */ /* 0x080fec0000041814 */
[C---:B------:R-:W-:Y:S06]  /*27d0*/  HMMA.16816.F32.BF16 R24, R164.reuse, R192, R24 ;  /* 0x000000c0a418723c */ /* 0x040fec0000041818 */
[-C--:B------:R-:W-:Y:S01]  /*27e0*/  HMMA.16816.F32.BF16 R28, R164, R194.reuse, R28 ;  /* 0x000000c2a41c723c */ /* 0x080fe2000004181c */
[----:B------:R-:W3:Y:S05]  /*27f0*/  LDSM.16.M88.4 R164, [R213+0x3000] ;  /* 0x00300000d5a4783b */ /* 0x000eea0000000200 */
[----:B------:R-:W-:Y:S01]  /*2800*/  HMMA.16816.F32.BF16 R32, R184, R194, R32 ;  /* 0x000000c2b820723c */ /* 0x000fe20000041820 */
[----:B------:R-:W4:Y:S05]  /*2810*/  LDSM.16.M88.4 R184, [R214+0x4800] ;  /* 0x00480000d6b8783b */ /* 0x000f2a0000000200 */
[-C--:B------:R-:W-:Y:S01]  /*2820*/  HMMA.16816.F32.BF16 R4, R196, R200.reuse, R4 ;  /* 0x000000c8c404723c */ /* 0x080fe20000041804 */
[----:B------:R-:W4:Y:S05]  /*2830*/  LDSM.16.M88.4 R192, [R215+0x4000] ;  /* 0x00400000d7c0783b */ /* 0x000f2a0000000200 */
[C---:B-1----:R-:W-:Y:S06]  /*2840*/  HMMA.16816.F32.BF16 R8, R168.reuse, R200, R8 ;  /* 0x000000c8a808723c */ /* 0x042fec0000041808 */
[-C--:B------:R-:W-:Y:S06]  /*2850*/  HMMA.16816.F32.BF16 R12, R168, R202.reuse, R12 ;  /* 0x000000caa80c723c */ /* 0x080fec000004180c */
[C---:B------:R-:W-:Y:S01]  /*2860*/  HMMA.16816.F32.BF16 R16, R196.reuse, R202, R16 ;  /* 0x000000cac410723c */ /* 0x040fe20000041810 */
[----:B------:R-:W-:Y:S05]  /*2870*/  LDSM.16.M88.4 R200, [R217+0x4000] ;  /* 0x00400000d9c8783b */ /* 0x000fea0000000200 */
[-C--:B------:R-:W-:Y:S06]  /*2880*/  HMMA.16816.F32.BF16 R20, R196, R172.reuse, R20 ;  /* 0x000000acc414723c */ /* 0x080fec0000041814 */
        /* <DEDUP_REMOVED lines=11> */
[-C--:B----4-:R-:W-:Y:S06]  /*2940*/  HMMA.16816.F32.BF16 R20, R176, R184.reuse, R20 ;  /* 0x000000b8b014723c */ /* 0x090fec0000041814 */
[C---:B------:R-:W-:Y:S06]  /*2950*/  HMMA.16816.F32.BF16 R24, R164.reuse, R184, R24 ;  /* 0x000000b8a418723c */ /* 0x040fec0000041818 */
[-C--:B------:R-:W-:Y:S01]  /*2960*/  HMMA.16816.F32.BF16 R28, R164, R186.reuse, R28 ;  /* 0x000000baa41c723c */ /* 0x080fe2000004181c */
[----:B------:R3:W4:Y:S05]  /*2970*/  LDSM.16.M88.4 R164, [R3+0x3000] ;  /* 0x0030000003a4783b */ /* 0x00072a0000000200 */
[----:B------:R-:W-:Y:S01]  /*2980*/  HMMA.16816.F32.BF16 R32, R176, R186, R32 ;  /* 0x000000bab020723c */ /* 0x000fe20000041820 */
[----:B------:R-:W4:Y:S05]  /*2990*/  LDSM.16.M88.4 R176, [R217+0x4800] ;  /* 0x00480000d9b0783b */ /* 0x000f2a0000000200 */
[-C--:B------:R-:W-:Y:S01]  /*29a0*/  HMMA.16816.F32.BF16 R4, R188, R192.reuse, R4 ;  /* 0x000000c0bc04723c */ /* 0x080fe20000041804 */
[----:B------:R-:W4:Y:S05]  /*29b0*/  LDSM.16.M88.4 R184, [R216+0x4000] ;  /* 0x00400000d8b8783b */ /* 0x000f2a0000000200 */
[C---:B-1----:R-:W-:Y:S06]  /*29c0*/  HMMA.16816.F32.BF16 R8, R168.reuse, R192, R8 ;  /* 0x000000c0a808723c */ /* 0x042fec0000041808 */
[-C--:B------:R-:W-:Y:S05]  /*29d0*/  HMMA.16816.F32.BF16 R12, R168, R194.reuse, R12 ;  /* 0x000000c2a80c723c */ /* 0x080fea000004180c */
[----:B---3--:R-:W-:Y:S01]  /*29e0*/  FMUL.FTZ R3, R38, 1.4426950216293334961 ;  /* 0x3fb8aa3b26037820 */ /* 0x008fe20000410000 */
[C---:B------:R-:W-:Y:S06]  /*29f0*/  HMMA.16816.F32.BF16 R16, R188.reuse, R194, R16 ;  /* 0x000000c2bc10723c */ /* 0x040fec0000041810 */
[-C--:B------:R-:W-:Y:S06]  /*2a00*/  HMMA.16816.F32.BF16 R20, R188, R172.reuse, R20 ;  /* 0x000000acbc14723c */ /* 0x080fec0000041814 */
[C---:B------:R-:W-:Y:S06]  /*2a10*/  HMMA.16816.F32.BF16 R24, R168.reuse, R172, R24 ;  /* 0x000000aca818723c */ /* 0x040fec0000041818 */
[-C--:B------:R-:W-:Y:S01]  /*2a20*/  HMMA.16816.F32.BF16 R28, R168, R174.reuse, R28 ;  /* 0x000000aea81c723c */ /* 0x080fe2000004181c */
[----:B------:R1:W3:Y:S05]  /*2a30*/  LDSM.16.M88.4 R168, [R2+0x3000] ;  /* 0x0030000002a8783b */ /* 0x0002ea0000000200 */
[----:B------:R-:W-:Y:S06]  /*2a40*/  HMMA.16816.F32.BF16 R32, R188, R174, R32 ;  /* 0x000000aebc20723c */ /* 0x000fec0000041820 */
[-C--:B--2---:R-:W-:Y:S06]  /*2a50*/  HMMA.16816.F32.BF16 R4, R196, R200.reuse, R4 ;  /* 0x000000c8c404723c */ /* 0x084fec0000041804 */
[C---:B----4-:R-:W-:Y:S06]  /*2a60*/  HMMA.16816.F32.BF16 R8, R164.reuse, R200, R8 ;  /* 0x000000c8a408723c */ /* 0x050fec0000041808 */
[-C--:B------:R-:W-:Y:S05]  /*2a70*/  HMMA.16816.F32.BF16 R12, R164, R202.reuse, R12 ;  /* 0x000000caa40c723c */ /* 0x080fea000004180c */
[----:B-1----:R-:W-:Y:S01]  /*2a80*/  FMUL.FTZ R2, R37, 1.4426950216293334961 ;  /* 0x3fb8aa3b25027820 */ /* 0x002fe20000410000 */
[C---:B------:R-:W-:Y:S06]  /*2a90*/  HMMA.16816.F32.BF16 R16, R196.reuse, R202, R16 ;  /* 0x000000cac410723c */ /* 0x040fec0000041810 */
[-C--:B------:R-:W-:Y:S06]  /*2aa0*/  HMMA.16816.F32.BF16 R20, R196, R176.reuse, R20 ;  /* 0x000000b0c414723c */ /* 0x080fec0000041814 */
[C---:B------:R-:W-:Y:S06]  /*2ab0*/  HMMA.16816.F32.BF16 R24, R164.reuse, R176, R24 ;  /* 0x000000b0a418723c */ /* 0x040fec0000041818 */
[-C--:B------:R-:W-:Y:S06]  /*2ac0*/  HMMA.16816.F32.BF16 R28, R164, R178.reuse, R28 ;  /* 0x000000b2a41c723c */ /* 0x080fec000004181c */
[----:B------:R-:W-:Y:S06]  /*2ad0*/  HMMA.16816.F32.BF16 R32, R196, R178, R32 ;  /* 0x000000b2c420723c */ /* 0x000fec0000041820 */
[-C--:B------:R-:W-:Y:S06]  /*2ae0*/  HMMA.16816.F32.BF16 R4, R180, R184.reuse, R4 ;  /* 0x000000b8b404723c */ /* 0x080fec0000041804 */
        /* <DEDUP_REMOVED lines=12> */
[----:B------:R2:W-:Y:S01]  /*2bb0*/  MUFU.TANH R240, R8 ;  /* 0x0000000800f07308 */ /* 0x0005e20000002400 */
[----:B------:R-:W-:Y:S01]  /*2bc0*/  FMUL.FTZ R12, R12, UR9 ;  /* 0x000000090c0c7c20 */ /* 0x000fe20008410000 */
[----:B------:R-:W-:Y:S01]  /*2bd0*/  FMUL.FTZ R13, R13, UR9 ;  /* 0x000000090d0d7c20 */ /* 0x000fe20008410000 */
[----:B------:R-:W-:Y:S01]  /*2be0*/  FMUL.FTZ R14, R14, UR9 ;  /* 0x000000090e0e7c20 */ /* 0x000fe20008410000 */
[----:B------:R-:W-:Y:S01]  /*2bf0*/  FMUL.FTZ R15, R15, UR9 ;  /* 0x000000090f0f7c20 */ /* 0x000fe20008410000 */
[----:B------:R-:W-:Y:S01]  /*2c00*/  FMUL.FTZ R16, R16, UR9 ;  /* 0x0000000910107c20 */ /* 0x000fe20008410000 */
[----:B------:R-:W-:Y:S04]  /*2c10*/  FMUL.FTZ R17, R17, UR9 ;  /* 0x0000000911117c20 */ /* 0x000fe80008410000 */
[----:B------:R-:W3:Y:S01]  /*2c20*/  MUFU.TANH R173, R5 ;  /* 0x0000000500ad7308 */ /* 0x000ee20000002400 */
[----:B------:R-:W-:Y:S01]  /*2c30*/  FMUL.FTZ R18, R18, UR9 ;  /* 0x0000000912127c20 */ /* 0x000fe20008410000 */
[----:B------:R-:W-:Y:S08]  /*2c40*/  FMUL.FTZ R19, R19, UR9 ;  /* 0x0000000913137c20 */ /* 0x000ff00008410000 */
[----:B------:R-:W4:Y:S01]  /*2c50*/  MUFU.TANH R41, R6 ;  /* 0x0000000600297308 */ /* 0x000f220000002400 */
[----:B--2---:R-:W-:Y:S05]  /*2c60*/  FMUL.FTZ R8, R39, 1.4426950216293334961 ;  /* 0x3fb8aa3b27087820 */ /* 0x004fea0000410000 */
[----:B------:R-:W-:Y:S04]  /*2c70*/  FSEL R8, R8, RZ, P0 ;  /* 0x000000ff08087208 */ /* 0x000fe80000000000 */
[----:B------:R2:W-:Y:S01]  /*2c80*/  MUFU.TANH R40, R7 ;  /* 0x0000000700287308 */ /* 0x0005e20000002400 */
[----:B------:R-:W-:Y:S01]  /*2c90*/  FSETP.NEU.FTZ.AND P0, PT, R38, -INF , PT ;  /* 0xff8000002600780b */ /* 0x000fe20003f1d000 */
[--C-:B-1----:R-:W-:Y:S03]  /*2ca0*/  FFMA.FTZ R0, R208, UR8, -R8.reuse ;  /* 0x00000008d0007c23 */ /* 0x102fe60008010808 */
[----:B------:R-:W-:Y:S02]  /*2cb0*/  FSEL R3, R3, RZ, P0 ;  /* 0x000000ff03037208 */ /* 0x000fe40000000000 */
[----:B------:R-:W-:Y:S03]  /*2cc0*/  FSETP.NEU.FTZ.AND P0, PT, R37, -INF , PT ;  /* 0xff8000002500780b */ /* 0x000fe60003f1d000 */
[----:B------:R3:W-:Y:S01]  /*2cd0*/  MUFU.EX2 R188, R0 ;  /* 0x0000000000bc7308 */ /* 0x0007e20000000800 */
[----:B------:R-:W-:Y:S02]  /*2ce0*/  FSEL R2, R2, RZ, P0 ;  /* 0x000000ff02027208 */ /* 0x000fe40000000000 */
[----:B------:R-:W-:Y:S07]  /*2cf0*/  FSETP.NEU.FTZ.AND P0, PT, R36, -INF , PT ;  /* 0xff8000002400780b */ /* 0x000fee0003f1d000 */
[----:B------:R1:W4:Y:S01]  /*2d00*/  MUFU.TANH R235, R12 ;  /* 0x0000000c00eb7308 */ /* 0x0003220000002400 */
[----:B--2---:R-:W2:Y:S09]  /*2d10*/  LDSM.16.M88.4 R4, [R216+0x4800] ;  /* 0x00480000d804783b */ /* 0x004eb20000000200 */
[----:B------:R-:W2:Y:S01]  /*2d20*/  MUFU.TANH R234, R13 ;  /* 0x0000000d00ea7308 */ /* 0x000ea20000002400 */
[----:B---3--:R-:W-:Y:S09]  /*2d30*/  FFMA.FTZ R0, R173, UR8, -R8 ;  /* 0x00000008ad007c23 */ /* 0x008ff20008010808 */
[----:B------:R4:W-:Y:S01]  /*2d40*/  MUFU.EX2 R189, R0 ;  /* 0x0000000000bd7308 */ /* 0x0009e20000000800 */
[----:B-1----:R-:W3:Y:S09]  /*2d50*/  LDL R12, [R1+0x4] ;  /* 0x00000400010c7983 */ /* 0x002ef20000100800 */
[----:B------:R-:W1:Y:S10]  /*2d60*/  MUFU.TANH R244, R14 ;  /* 0x0000000e00f47308 */ /* 0x000e740000002400 */
[----:B------:R-:W1:Y:S01]  /*2d70*/  MUFU.TANH R243, R15 ;  /* 0x0000000f00f37308 */ /* 0x000e620000002400 */
[--C-:B----4-:R-:W-:Y:S09]  /*2d80*/  FFMA.FTZ R0, R41, UR8, -R3.reuse ;  /* 0x0000000829007c23 */ /* 0x110ff20008010803 */
[----:B------:R4:W-:Y:S01]  /*2d90*/  MUFU.EX2 R200, R0 ;  /* 0x0000000000c87308 */ /* 0x0009e20000000800 */
[-C--:B--2---:R-:W-:Y:S06]  /*2da0*/  HMMA.16816.F32.BF16 R20, R180, R4.reuse, R20 ;  /* 0x00000004b414723c */ /* 0x084fec0000041814 */
[C---:B------:R-:W-:Y:S03]  /*2db0*/  HMMA.16816.F32.BF16 R24, R168.reuse, R4, R24 ;  /* 0x00000004a818723c */ /* 0x040fe60000041818 */
[----:B------:R-:W-:Y:S03]  /*2dc0*/  MUFU.TANH R246, R10 ;  /* 0x0000000a00f67308 */ /* 0x000fe60000002400 */
[-C--:B------:R-:W-:Y:S07]  /*2dd0*/  HMMA.16816.F32.BF16 R28, R168, R6.reuse, R28 ;  /* 0x00000006a81c723c */ /* 0x080fee000004181c */
[----:B------:R-:W2:Y:S01]  /*2de0*/  MUFU.TANH R10, R16 ;  /* 0x00000010000a7308 */ /* 0x000ea20000002400 */
[--C-:B------:R-:W-:Y:S03]  /*2df0*/  FFMA.FTZ R4, R235, UR8, -R2.reuse ;  /* 0x00000008eb047c23 */ /* 0x100fe60008010802 */
[--C-:B----4-:R-:W-:Y:S01]  /*2e00*/  FFMA.FTZ R0, R40, UR8, -R3.reuse ;  /* 0x0000000828007c23 */ /* 0x110fe20008010803 */
[----:B------:R-:W-:Y:S05]  /*2e10*/  HMMA.16816.F32.BF16 R32, R180, R6, R32 ;  /* 0x00000006b420723c */ /* 0x000fea0000041820 */
[----:B------:R4:W-:Y:S01]  /*2e20*/  MUFU.EX2 R201, R0 ;  /* 0x0000000000c97308 */ /* 0x0009e20000000800 */
[----:B------:R-:W-:Y:S01]  /*2e30*/  FMUL.FTZ R20, R20, UR9 ;  /* 0x0000000914147c20 */ /* 0x000fe20008410000 */
[----:B------:R-:W-:Y:S01]  /*2e40*/  FMUL.FTZ R21, R21, UR9 ;  /* 0x0000000915157c20 */ /* 0x000fe20008410000 */
[----:B------:R-:W-:Y:S03]  /*2e50*/  MOV R180, R173 ;  /* 0x000000ad00b47202 */ /* 0x000fe60000000f00 */
[----:B------:R-:W-:Y:S01]  /*2e60*/  FMUL.FTZ R22, R22, UR9 ;  /* 0x0000000916167c20 */ /* 0x000fe20008410000 */
[----:B------:R-:W-:Y:S03]  /*2e70*/  MOV R181, R208 ;  /* 0x000000d000b57202 */ /* 0x000fe60000000f00 */
[----:B------:R1:W-:Y:S01]  /*2e80*/  MUFU.EX2 R225, R4 ;  /* 0x0000000400e17308 */ /* 0x0003e20000000800 */
[----:B------:R-:W-:Y:S01]  /*2e90*/  FMUL.FTZ R23, R23, UR9 ;  /* 0x0000000917177c20 */ /* 0x000fe20008410000 */
[----:B------:R-:W-:Y:S01]  /*2ea0*/  FMUL.FTZ R24, R24, UR9 ;  /* 0x0000000918187c20 */ /* 0x000fe20008410000 */
[----:B------:R-:W-:Y:S01]  /*2eb0*/  FMUL.FTZ R25, R25, UR9 ;  /* 0x0000000919197c20 */ /* 0x000fe20008410000 */
[----:B------:R-:W-:Y:S01]  /*2ec0*/  FMUL.FTZ R26, R26, UR9 ;  /* 0x000000091a1a7c20 */ /* 0x000fe20008410000 */
[----:B------:R-:W-:Y:S01]  /*2ed0*/  FMUL.FTZ R28, R28, UR9 ;  /* 0x000000091c1c7c20 */ /* 0x000fe20008410000 */
[----:B------:R-:W-:Y:S01]  /*2ee0*/  FMUL.FTZ R29, R29, UR9 ;  /* 0x000000091d1d7c20 */ /* 0x000fe20008410000 */
[----:B------:R-:W-:Y:S03]  /*2ef0*/  FMUL.FTZ R30, R30, UR9 ;  /* 0x000000091e1e7c20 */ /* 0x000fe60008410000 */
[----:B------:R-:W2:Y:S01]  /*2f00*/  MUFU.TANH R46, R17 ;  /* 0x00000011002e7308 */ /* 0x000ea20000002400 */
[----:B----4-:R-:W-:Y:S01]  /*2f10*/  FMUL.FTZ R0, R36, 1.4426950216293334961 ;  /* 0x3fb8aa3b24007820 */ /* 0x010fe20000410000 */
[----:B------:R-:W-:Y:S01]  /*2f20*/  FMUL.FTZ R27, R27, UR9 ;  /* 0x000000091b1b7c20 */ /* 0x000fe20008410000 */
[----:B------:R-:W-:Y:S01]  /*2f30*/  FMUL.FTZ R31, R31, UR9 ;  /* 0x000000091f1f7c20 */ /* 0x000fe20008410000 */
[----:B------:R-:W-:Y:S01]  /*2f40*/  FMUL.FTZ R32, R32, UR9 ;  /* 0x0000000920207c20 */ /* 0x000fe20008410000 */
[----:B------:R-:W-:Y:S01]  /*2f50*/  FMUL.FTZ R34, R34, UR9 ;  /* 0x0000000922227c20 */ /* 0x000fe20008410000 */
[----:B------:R-:W-:Y:S01]  /*2f60*/  FSEL R0, R0, RZ, P0 ;  /* 0x000000ff00007208 */ /* 0x000fe20000000000 */
[----:B------:R-:W-:Y:S03]  /*2f70*/  FMUL.FTZ R35, R35, UR9 ;  /* 0x0000000923237c20 */ /* 0x000fe60008410000 */
[----:B------:R-:W4:Y:S01]  /*2f80*/  MUFU.TANH R39, R18 ;  /* 0x0000001200277308 */ /* 0x000f220000002400 */
[----:B-1----:R-:W-:Y:S01]  /*2f90*/  FFMA.FTZ R4, R234, UR8, -R2 ;  /* 0x00000008ea047c23 */ /* 0x002fe20008010802 */
[----:B------:R-:W-:Y:S08]  /*2fa0*/  FMUL.FTZ R33, R33, UR9 ;  /* 0x0000000921217c20 */ /* 0x000ff00008410000 */
[----:B------:R1:W-:Y:S10]  /*2fb0*/  MUFU.EX2 R224, R4 ;  /* 0x0000000400e07308 */ /* 0x0003f40000000800 */
[----:B------:R-:W4:Y:S10]  /*2fc0*/  MUFU.TANH R38, R19 ;  /* 0x0000001300267308 */ /* 0x000f340000002400 */
[----:B------:R-:W4:Y:S01]  /*2fd0*/  MUFU.TANH R45, R20 ;  /* 0x00000014002d7308 */ /* 0x000f220000002400 */
[--C-:B-1----:R-:W-:Y:S09]  /*2fe0*/  FFMA.FTZ R4, R244, UR8, -R0.reuse ;  /* 0x00000008f4047c23 */ /* 0x102ff20008010800 */
[----:B------:R1:W-:Y:S10]  /*2ff0*/  MUFU.EX2 R238, R4 ;  /* 0x0000000400ee7308 */ /* 0x0003f40000000800 */
[----:B------:R2:W-:Y:S10]  /*3000*/  MUFU.TANH R245, R11 ;  /* 0x0000000b00f57308 */ /* 0x0005f40000002400 */
[----:B------:R-:W-:Y:S01]  /*3010*/  MUFU.TANH R44, R21 ;  /* 0x00000015002c7308 */ /* 0x000fe20000002400 */
[----:B-1----:R-:W-:Y:S09]  /*3020*/  FFMA.FTZ R4, R243, UR8, -R0 ;  /* 0x00000008f3047c23 */ /* 0x002ff20008010800 */
[----:B------:R1:W-:Y:S01]  /*3030*/  MUFU.EX2 R237, R4 ;  /* 0x0000000400ed7308 */ /* 0x0003e20000000800 */
[----:B--2---:R-:W2:Y:S09]  /*3040*/  LDL R11, [R1] ;  /* 0x00000000010b7983 */ /* 0x004eb20000100800 */
[----:B------:R-:W-:Y:S10]  /*3050*/  MUFU.TANH R37, R22 ;  /* 0x0000001600257308 */ /* 0x000ff40000002400 */
[----:B------:R-:W-:Y:S01]  /*3060*/  MUFU.TANH R36, R23 ;  /* 0x0000001700247308 */ /* 0x000fe20000002400 */
[--C-:B-1----:R-:W-:Y:S09]  /*3070*/  FFMA.FTZ R4, R10, UR8, -R8.reuse ;  /* 0x000000080a047c23 */ /* 0x102ff20008010808 */
[----:B------:R1:W-:Y:S10]  /*3080*/  MUFU.EX2 R187, R4 ;  /* 0x0000000400bb7308 */ /* 0x0003f40000000800 */
[----:B------:R-:W-:Y:S10]  /*3090*/  MUFU.TANH R226, R24 ;  /* 0x0000001800e27308 */ /* 0x000ff40000002400 */
[----:B------:R-:W-:Y:S01]  /*30a0*/  MUFU.TANH R207, R25 ;  /* 0x0000001900cf7308 */ /* 0x000fe20000002400 */
[----:B-1----:R-:W-:Y:S09]  /*30b0*/  FFMA.FTZ R4, R46, UR8, -R8 ;  /* 0x000000082e047c23 */ /* 0x002ff20008010808 */
[----:B------:R4:W-:Y:S10]  /*30c0*/  MUFU.EX2 R186, R4 ;  /* 0x0000000400ba7308 */ /* 0x0009f40000000800 */
[----:B------:R-:W-:Y:S10]  /*30d0*/  MUFU.TANH R236, R26 ;  /* 0x0000001a00ec7308 */ /* 0x000ff40000002400 */
[----:B------:R-:W-:Y:S01]  /*30e0*/  MUFU.TANH R233, R27 ;  /* 0x0000001b00e97308 */ /* 0x000fe20000002400 */
[--C-:B----4-:R-:W-:Y:S09]  /*30f0*/  FFMA.FTZ R4, R39, UR8, -R3.reuse ;  /* 0x0000000827047c23 */ /* 0x110ff20008010803 */
[----:B------:R1:W-:Y:S10]  /*3100*/  MUFU.EX2 R195, R4 ;  /* 0x0000000400c37308 */ /* 0x0003f40000000800 */
[----:B------:R4:W3:Y:S10]  /*3110*/  MUFU.TANH R239, R9 ;  /* 0x0000000900ef7308 */ /* 0x0008f40000002400 */
[----:B------:R-:W-:Y:S01]  /*3120*/  MUFU.TANH R202, R28 ;  /* 0x0000001c00ca7308 */ /* 0x000fe20000002400 */
[--C-:B-1----:R-:W-:Y:S09]  /*3130*/  FFMA.FTZ R4, R38, UR8, -R3.reuse ;  /* 0x0000000826047c23 */ /* 0x102ff20008010803 */
[----:B------:R1:W-:Y:S01]  /*3140*/  MUFU.EX2 R194, R4 ;  /* 0x0000000400c27308 */ /* 0x0003e20000000800 */
[----:B----4-:R-:W-:Y:S09]  /*3150*/  FFMA.FTZ R9, R240, UR8, -R2 ;  /* 0x00000008f0097c23 */ /* 0x010ff20008010802 */
[----:B------:R3:W-:Y:S10]  /*3160*/  MUFU.EX2 R230, R9 ;  /* 0x0000000900e67308 */ /* 0x0007f40000000800 */
[----:B------:R-:W-:Y:S01]  /*3170*/  MUFU.TANH R206, R29 ;  /* 0x0000001d00ce7308 */ /* 0x000fe20000002400 */
[----:B-1----:R-:W-:Y:S09]  /*3180*/  FFMA.FTZ R4, R45, UR8, -R8 ;  /* 0x000000082d047c23 */ /* 0x002ff20008010808 */
[----:B------:R1:W-:Y:S01]  /*3190*/  MUFU.EX2 R184, R4 ;  /* 0x0000000400b87308 */ /* 0x0003e20000000800 */
[----:B---3--:R-:W-:Y:S09]  /*31a0*/  FFMA.FTZ R9, R239, UR8, -R2 ;  /* 0x00000008ef097c23 */ /* 0x008ff20008010802 */
[----:B------:R-:W-:Y:S10]  /*31b0*/  MUFU.TANH R43, R32 ;  /* 0x00000020002b7308 */ /* 0x000ff40000002400 */
[----:B------:R-:W-:Y:S01]  /*31c0*/  MUFU.TANH R220, R34 ;  /* 0x0000002200dc7308 */ /* 0x000fe20000002400 */
[----:B-1----:R-:W-:Y:S09]  /*31d0*/  FFMA.FTZ R4, R44, UR8, -R8 ;  /* 0x000000082c047c23 */ /* 0x002ff20008010808 */
[----:B------:R1:W-:Y:S10]  /*31e0*/  MUFU.EX2 R185, R4 ;  /* 0x0000000400b97308 */ /* 0x0003f40000000800 */
[----:B------:R-:W-:Y:S10]  /*31f0*/  MUFU.TANH R221, R35 ;  /* 0x0000002300dd7308 */ /* 0x000ff40000002400 */
[----:B------:R3:W-:Y:S01]  /*3200*/  MUFU.EX2 R229, R9 ;  /* 0x0000000900e57308 */ /* 0x0007e20000000800 */
[--C-:B-1----:R-:W-:Y:S09]  /*3210*/  FFMA.FTZ R4, R37, UR8, -R3.reuse ;  /* 0x0000000825047c23 */ /* 0x102ff20008010803 */
[----:B------:R1:W-:Y:S10]  /*3220*/  MUFU.EX2 R192, R4 ;  /* 0x0000000400c07308 */ /* 0x0003f40000000800 */
[----:B------:R-:W4:Y:S01]  /*3230*/  MUFU.TANH R231, R30 ;  /* 0x0000001e00e77308 */ /* 0x000f220000002400 */
[--C-:B---3--:R-:W-:Y:S09]  /*3240*/  FFMA.FTZ R9, R246, UR8, -R0.reuse ;  /* 0x00000008f6097c23 */ /* 0x108ff20008010800 */
[----:B------:R3:W-:Y:S01]  /*3250*/  MUFU.EX2 R242, R9 ;  /* 0x0000000900f27308 */ /* 0x0007e20000000800 */
[--C-:B-1----:R-:W-:Y:S09]  /*3260*/  FFMA.FTZ R4, R36, UR8, -R3.reuse ;  /* 0x0000000824047c23 */ /* 0x102ff20008010803 */
[----:B------:R1:W-:Y:S01]  /*3270*/  MUFU.EX2 R193, R4 ;  /* 0x0000000400c17308 */ /* 0x0003e20000000800 */
[--C-:B----4-:R-:W-:Y:S09]  /*3280*/  FFMA.FTZ R5, R231, UR8, -R0.reuse ;  /* 0x00000008e7057c23 */ /* 0x110ff20008010800 */
[----:B------:R4:W-:Y:S01]  /*3290*/  MUFU.EX2 R205, R5 ;  /* 0x0000000500cd7308 */ /* 0x0009e20000000800 */
[----:B---3--:R-:W-:Y:S09]  /*32a0*/  FFMA.FTZ R9, R245, UR8, -R0 ;  /* 0x00000008f5097c23 */ /* 0x008ff20008010800 */
[----:B------:R-:W-:Y:S01]  /*32b0*/  MUFU.EX2 R241, R9 ;  /* 0x0000000900f17308 */ /* 0x000fe20000000800 */
[--C-:B-1----:R-:W-:Y:S09]  /*32c0*/  FFMA.FTZ R4, R226, UR8, -R2.reuse ;  /* 0x00000008e2047c23 */ /* 0x102ff20008010802 */
[----:B------:R1:W-:Y:S01]  /*32d0*/  MUFU.EX2 R199, R4 ;  /* 0x0000000400c77308 */ /* 0x0003e20000000800 */
[----:B----4-:R-:W-:Y:S09]  /*32e0*/  F2FP.BF16.F32.PACK_AB R5, R229, R230 ;  /* 0x000000e6e505723e */ /* 0x010ff200000010ff */
[----:B------:R-:W-:Y:S10]  /*32f0*/  MUFU.TANH R42, R33 ;  /* 0x00000021002a7308 */ /* 0x000ff40000002400 */
[----:B------:R-:W3:Y:S01]  /*3300*/  MUFU.TANH R232, R31 ;  /* 0x0000001f00e87308 */ /* 0x000ee20000002400 */
[----:B-1----:R-:W-:Y:S09]  /*3310*/  FFMA.FTZ R4, R207, UR8, -R2 ;  /* 0x00000008cf047c23 */ /* 0x002ff20008010802 */
[----:B------:R1:W-:Y:S02]  /*3320*/  MUFU.EX2 R198, R4 ;  /* 0x0000000400c67308 */ /* 0x0003e40000000800 */
[--C-:B-1----:R-:W-:Y:S08]  /*3330*/  FFMA.FTZ R4, R236, UR8, -R0.reuse ;  /* 0x00000008ec047c23 */ /* 0x102ff00008010800 */
[----:B------:R1:W-:Y:S02]  /*3340*/  MUFU.EX2 R228, R4 ;  /* 0x0000000400e47308 */ /* 0x0003e40000000800 */
[--C-:B-1----:R-:W-:Y:S01]  /*3350*/  FFMA.FTZ R4, R233, UR8, -R0.reuse ;  /* 0x00000008e9047c23 */ /* 0x102fe20008010800 */
[----:B---3--:R-:W-:Y:S07]  /*3360*/  FFMA.FTZ R0, R232, UR8, -R0 ;  /* 0x00000008e8007c23 */ /* 0x008fee0008010800 */
[----:B------:R1:W-:Y:S10]  /*3370*/  MUFU.EX2 R227, R4 ;  /* 0x0000000400e37308 */ /* 0x0003f40000000800 */
[----:B------:R-:W-:Y:S01]  /*3380*/  MUFU.EX2 R203, R0 ;  /* 0x0000000000cb7308 */ /* 0x000fe20000000800 */
[--C-:B-1----:R-:W-:Y:S01]  /*3390*/  FFMA.FTZ R4, R202, UR8, -R2.reuse ;  /* 0x00000008ca047c23 */ /* 0x102fe20008010802 */
[----:B------:R-:W-:Y:S08]  /*33a0*/  FFMA.FTZ R2, R206, UR8, -R2 ;  /* 0x00000008ce027c23 */ /* 0x000ff00008010802 */
[----:B------:R1:W-:Y:S10]  /*33b0*/  MUFU.EX2 R197, R4 ;  /* 0x0000000400c57308 */ /* 0x0003f40000000800 */
[----:B------:R3:W-:Y:S01]  /*33c0*/  MUFU.EX2 R196, R2 ;  /* 0x0000000200c47308 */ /* 0x0007e20000000800 */
[----:B-1----:R-:W-:Y:S05]  /*33d0*/  F2FP.BF16.F32.PACK_AB R4, R189, R188 ;  /* 0x000000bcbd04723e */ /* 0x002fea00000010ff */
[----:B------:R1:W-:Y:S01]  /*33e0*/  STS [R247+0x20000], R4 ;  /* 0x02000004f7007388 */ /* 0x0003e20000000800 */
[--C-:B---3--:R-:W-:Y:S01]  /*33f0*/  FFMA.FTZ R2, R43, UR8, -R8.reuse ;  /* 0x000000082b027c23 */ /* 0x108fe20008010808 */
[----:B------:R-:W-:Y:S03]  /*3400*/  FFMA.FTZ R8, R42, UR8, -R8 ;  /* 0x000000082a087c23 */ /* 0x000fe60008010808 */
[----:B------:R3:W-:Y:S10]  /*3410*/  MUFU.EX2 R182, R2 ;  /* 0x0000000200b67308 */ /* 0x0007f40000000800 */
[----:B------:R-:W-:Y:S01]  /*3420*/  MUFU.EX2 R183, R8 ;  /* 0x0000000800b77308 */ /* 0x000fe20000000800 */
[--C-:B---3--:R-:W-:Y:S01]  /*3430*/  FFMA.FTZ R2, R220, UR8, -R3.reuse ;  /* 0x00000008dc027c23 */ /* 0x108fe20008010803 */
[----:B------:R-:W-:Y:S01]  /*3440*/  FFMA.FTZ R3, R221, UR8, -R3 ;  /* 0x00000008dd037c23 */ /* 0x000fe20008010803 */
[----:B-1----:R-:W-:Y:S07]  /*3450*/  F2FP.BF16.F32.PACK_AB R4, R194, R195 ;  /* 0x000000c3c204723e */ /* 0x002fee00000010ff */
[----:B------:R1:W-:Y:S10]  /*3460*/  MUFU.EX2 R191, R2 ;  /* 0x0000000200bf7308 */ /* 0x0003f40000000800 */
[----:B------:R3:W4:Y:S01]  /*3470*/  MUFU.EX2 R190, R3 ;  /* 0x0000000300be7308 */ /* 0x0007220000000800 */
[----:B-1----:R-:W-:Y:S02]  /*3480*/  F2FP.BF16.F32.PACK_AB R2, R186, R187 ;  /* 0x000000bbba02723e */ /* 0x002fe400000010ff */
[----:B---3--:R-:W-:Y:S02]  /*3490*/  F2FP.BF16.F32.PACK_AB R3, R201, R200 ;  /* 0x000000c8c903723e */ /* 0x008fe400000010ff */
[----:B----4-:R-:W-:Y:S03]  /*34a0*/  F2FP.BF16.F32.PACK_AB R0, R190, R191 ;  /* 0x000000bfbe00723e */ /* 0x010fe600000010ff */
[----:B------:R1:W-:Y:S05]  /*34b0*/  STS [R247+0x20400], R3 ;  /* 0x02040003f7007388 */ /* 0x0003ea0000000800 */
[----:B------:R3:W-:Y:S05]  /*34c0*/  STS [R12+0x20000], R2 ;  /* 0x020000020c007388 */ /* 0x0007ea0000000800 */
[----:B------:R4:W-:Y:S05]  /*34d0*/  STS [R12+0x20400], R4 ;  /* 0x020400040c007388 */ /* 0x0009ea0000000800 */
[----:B------:R2:W-:Y:S01]  /*34e0*/  STS [R247+0x21000], R5 ;  /* 0x02100005f7007388 */ /* 0x0005e20000000800 */
[----:B-1----:R-:W-:Y:S02]  /*34f0*/  F2FP.BF16.F32.PACK_AB R3, R241, R242 ;  /* 0x000000f2f103723e */ /* 0x002fe400000010ff */
[----:B---3--:R-:W-:Y:S03]  /*3500*/  F2FP.BF16.F32.PACK_AB R2, R224, R225 ;  /* 0x000000e1e002723e */ /* 0x008fe600000010ff */
[----:B------:R1:W-:Y:S01]  /*3510*/  STS [R247+0x21400], R3 ;  /* 0x02140003f7007388 */ /* 0x0003e20000000800 */
[----:B----4-:R-:W-:Y:S04]  /*3520*/  F2FP.BF16.F32.PACK_AB R4, R185, R184 ;  /* 0x000000b8b904723e */ /* 0x010fe800000010ff */
[----:B------:R3:W-:Y:S01]  /*3530*/  STS [R12+0x21000], R2 ;  /* 0x021000020c007388 */ /* 0x0007e20000000800 */
[----:B--2---:R-:W-:Y:S05]  /*3540*/  F2FP.BF16.F32.PACK_AB R5, R237, R238 ;  /* 0x000000eeed05723e */ /* 0x004fea00000010ff */
[----:B------:R2:W-:Y:S05]  /*3550*/  STS [R12+0x21400], R5 ;  /* 0x021400050c007388 */ /* 0x0005ea0000000800 */
[----:B------:R4:W-:Y:S01]  /*3560*/  STS [R252+0x20000], R4 ;  /* 0x02000004fc007388 */ /* 0x0009e20000000800 */
[----:B-1----:R-:W-:Y:S02]  /*3570*/  F2FP.BF16.F32.PACK_AB R3, R193, R192 ;  /* 0x000000c0c103723e */ /* 0x002fe400000010ff */
[----:B---3--:R-:W-:Y:S03]  /*3580*/  F2FP.BF16.F32.PACK_AB R2, R183, R182 ;  /* 0x000000b6b702723e */ /* 0x008fe600000010ff */
[----:B------:R1:W-:Y:S05]  /*3590*/  STS [R252+0x20400], R3 ;  /* 0x02040003fc007388 */ /* 0x0003ea0000000800 */
[----:B------:R3:W-:Y:S01]  /*35a0*/  STS [R11+0x20000], R2 ;  /* 0x020000020b007388 */ /* 0x0007e20000000800 */
[----:B--2---:R-:W-:Y:S04]  /*35b0*/  F2FP.BF16.F32.PACK_AB R5, R198, R199 ;  /* 0x000000c7c605723e */ /* 0x004fe800000010ff */
[----:B------:R2:W-:Y:S01]  /*35c0*/  STS [R11+0x20400], R0 ;  /* 0x020400000b007388 */ /* 0x0005e20000000800 */
[----:B----4-:R-:W-:Y:S04]  /*35d0*/  F2FP.BF16.F32.PACK_AB R4, R227, R228 ;  /* 0x000000e4e304723e */ /* 0x010fe800000010ff */
[----:B------:R-:W-:Y:S05]  /*35e0*/  STS [R252+0x21000], R5 ;  /* 0x02100005fc007388 */ /* 0x000fea0000000800 */
[----:B------:R-:W-:Y:S01]  /*35f0*/  STS [R252+0x21400], R4 ;  /* 0x02140004fc007388 */ /* 0x000fe20000000800 */
[----:B-1----:R-:W-:Y:S02]  /*3600*/  F2FP.BF16.F32.PACK_AB R3, R196, R197 ;  /* 0x000000c5c403723e */ /* 0x002fe400000010ff */
[----:B---3--:R-:W-:Y:S03]  /*3610*/  F2FP.BF16.F32.PACK_AB R2, R203, R205 ;  /* 0x000000cdcb02723e */ /* 0x008fe600000010ff */
[----:B------:R-:W-:Y:S01]  /*3620*/  STS [R11+0x21000], R3 ;  /* 0x021000030b007388 */ /* 0x000fe20000000800 */
[----:B--2---:R-:W-:Y:S04]  /*3630*/  LEA R0, R219, UR5, 0x1 ;  /* 0x00000005db007c11 */ /* 0x004fe8000f8e08ff */
[----:B------:R1:W-:Y:S01]  /*3640*/  STS [R11+0x21400], R2 ;  /* 0x021400020b007388 */ /* 0x0003e20000000800 */
[C---:B------:R-:W-:Y:S04]  /*3650*/  IADD3 R208, R0.reuse, R212, RZ ;  /* 0x000000d400d07210 */ /* 0x040fe80007ffe0ff */
[----:B------:R-:W-:Y:S05]  /*3660*/  LDSM.16.M88.4 R32, [R0+0x8000] ;  /* 0x008000000020783b */ /* 0x000fea0000000200 */
[----:B------:R-:W2:Y:S05]  /*3670*/  LDSM.16.M88.4 R16, [R214+0x8000] ;  /* 0x00800000d610783b */ /* 0x000eaa0000000200 */
[----:B------:R-:W3:Y:S05]  /*3680*/  LDSM.16.M88.4 R28, [R0+0x9000] ;  /* 0x00900000001c783b */ /* 0x000eea0000000200 */
[----:B------:R-:W4:Y:S05]  /*3690*/  LDSM.16.M88.4 R164, [R214+0x8800] ;  /* 0x00880000d6a4783b */ /* 0x000f2a0000000200 */
[----:B------:R-:W-:Y:S01]  /*36a0*/  LDSM.16.M88.4 R172, [R215+0x8000] ;  /* 0x00800000d7ac783b */ /* 0x000fe20000000200 */
[----:B-1----:R-:W-:Y:S02]  /*36b0*/  IADD3 R2, R0, R204, RZ ;  /* 0x000000cc00027210 */ /* 0x002fe40007ffe0ff */
[----:B------:R-:W-:Y:S02]  /*36c0*/  MOV R204, R10 ;  /* 0x0000000a00cc7202 */ /* 0x000fe40000000f00 */
[----:B------:R-:W-:Y:S01]  /*36d0*/  IADD3 R3, R212, R2, RZ ;  /* 0x00000002d4037210 */ /* 0x000fe20007ffe0ff */
[----:B------:R-:W1:Y:S05]  /*36e0*/  LDSM.16.M88.4 R168, [R2+0x8000] ;  /* 0x0080000002a8783b */ /* 0x000e6a0000000200 */
        /* <DEDUP_REMOVED lines=25> */
[-C--:B------:R-:W-:Y:S05]  /*3880*/  HMMA.16816.F32.BF16 R12, R164, R178.reuse, R12 ;  /* 0x000000b2a40c723c */ /* 0x080fea000004180c */
[----:B------:R-:W-:Y:S01]  /*3890*/  MOV R176, R180 ;  /* 0x000000b400b07202 */ /* 0x000fe20000000f00 */
[C---:B------:R-:W-:Y:S01]  /*38a0*/  HMMA.16816.F32.BF16 R16, R172.reuse, R178, R16 ;  /* 0x000000b2ac10723c */ /* 0x040fe20000041810 */
[----:B------:R-:W4:Y:S05]  /*38b0*/  LDL R178, [R1+0x20] ;  /* 0x0000200001b27983 */ /* 0x000f2a0000100800 */
[-C--:B---3--:R-:W-:Y:S05]  /*38c0*/  HMMA.16816.F32.BF16 R20, R172, R168.reuse, R20 ;  /* 0x000000a8ac14723c */ /* 0x088fea0000041814 */
[----:B------:R-:W-:Y:S01]  /*38d0*/  MOV R179, R181 ;  /* 0x000000b500b37202 */ /* 0x000fe20000000f00 */
        /* <DEDUP_REMOVED lines=30> */
[-C--:B-1----:R-:W-:Y:S05]  /*3ac0*/  HMMA.16816.F32.BF16 R4, R168, R164.reuse, R4 ;  /* 0x000000a4a804723c */ /* 0x082fea0000041804 */
[----:B----4-:R-:W-:Y:S01]  /*3ad0*/  IADD3 R180, P0, R178, UR12, RZ ;  /* 0x0000000cb2b47c10 */ /* 0x010fe2000ff1e0ff */
[C---:B---3--:R-:W-:Y:S05]  /*3ae0*/  HMMA.16816.F32.BF16 R8, R172.reuse, R164, R8 ;  /* 0x000000a4ac08723c */ /* 0x048fea0000041808 */
[----:B--2---:R-:W-:Y:S01]  /*3af0*/  IADD3.X R181, R177, UR13, RZ, P0, !PT ;  /* 0x0000000db1b57c10 */ /* 0x004fe200087fe4ff */
[-C--:B------:R-:W-:Y:S04]  /*3b00*/  HMMA.16816.F32.BF16 R12, R172, R166.reuse, R12 ;  /* 0x000000a6ac0c723c */ /* 0x080fe8000004180c */
[----:B------:R-:W2:Y:S02]  /*3b10*/  LDG.E R178, desc[UR24][R180.64+0x20] ;  /* 0x00002018b4b27981 */ /* 0x000ea4000c1e1900 */
[C---:B------:R-:W-:Y:S03]  /*3b20*/  HMMA.16816.F32.BF16 R16, R168.reuse, R166, R16 ;  /* 0x000000a6a810723c */ /* 0x040fe60000041810 */
[----:B------:R-:W1:Y:S05]  /*3b30*/  LDSM.16.M88.4 R164, [R215+0xc800] ;  /* 0x00c80000d7a4783b */ /* 0x000e6a0000000200 */
[----:B------:R-:W5:Y:S01]  /*3b40*/  LDG.E R177, desc[UR24][R180.64+0x80] ;  /* 0x00008018b4b17981 */ /* 0x000f62000c1e1900 */
        /* <DEDUP_REMOVED lines=15> */
[----:B------:R-:W-:Y:S04]  /*3c40*/  LDSM.16.M88.4 R168, [R216+0xc000] ;  /* 0x00c00000d8a8783b */ /* 0x000fe80000000200 */
[----:B------:R-:W-:Y:S01]  /*3c50*/  MOV R164, R179 ;  /* 0x000000b300a47202 */ /* 0x000fe20000000f00 */
[----:B------:R-:W-:Y:S01]  /*3c60*/  HMMA.16816.F32.BF16 R32, R172, R166, R32 ;  /* 0x000000a6ac20723c */ /* 0x000fe20000041820 */
[----:B------:R-:W3:Y:S04]  /*3c70*/  LDG.E R179, desc[UR24][R180.64] ;  /* 0x00000018b4b37981 */ /* 0x000ee8000c1e1900 */
[----:B------:R-:W-:Y:S02]  /*3c80*/  MOV R165, R176 ;  /* 0x000000b000a57202 */ /* 0x000fe40000000f00 */
[----:B------:R1:W5:Y:S04]  /*3c90*/  LDG.E R176, desc[UR24][R180.64+0xa0] ;  /* 0x0000a018b4b07981 */ /* 0x000368000c1e1900 */
[----:B-1----:R-:W-:Y:S02]  /*3ca0*/  MOV R180, R164 ;  /* 0x000000a400b47202 */ /* 0x002fe40000000f00 */
[----:B------:R-:W-:Y:S02]  /*3cb0*/  MOV R181, R165 ;  /* 0x000000a500b57202 */ /* 0x000fe40000000f00 */
[----:B------:R-:W1:Y:S01]  /*3cc0*/  LDSM.16.M88.4 R164, [R3+0xa000] ;  /* 0x00a0000003a4783b */ /* 0x000e620000000200 */
[----:B------:R-:W-:Y:S01]  /*3cd0*/  FFMA.FTZ R172, -R180, R180, 1 ;  /* 0x3f800000b4ac7423 */ /* 0x000fe200000101b4 */
[-C--:B-1----:R-:W-:Y:S11]  /*3ce0*/  HMMA.16816.F32.BF16 R4, R164, R168.reuse, R4 ;  /* 0x000000a8a404723c */ /* 0x082ff60000041804 */
[----:B------:R-:W-:Y:S11]  /*3cf0*/  @!UPT UIADD3 URZ, URZ, URZ, URZ ;  /* 0x0000003f3f3ff290 */ /* 0x000ff6000fffe03f */
[----:B------:R-:W-:Y:S02]  /*3d00*/  @!UPT UIADD3 URZ, URZ, URZ, URZ ;  /* 0x0000003f3f3ff290 */ /* 0x000fe4000fffe03f */
[C---:B---3--:R-:W-:Y:S01]  /*3d10*/  FADD.FTZ R180, -R179.reuse, R5 ;  /* 0x00000005b3b47221 */ /* 0x048fe20000010100 */
[----:B------:R-:W-:Y:S01]  /*3d20*/  FMUL.FTZ R5, R172, UR9 ;  /* 0x00000009ac057c20 */ /* 0x000fe20008410000 */
[----:B------:R-:W-:Y:S01]  /*3d30*/  FADD.FTZ R4, -R179, R4 ;  /* 0x00000004b3047221 */ /* 0x000fe20000010100 */
[----:B------:R-:W1:Y:S01]  /*3d40*/  LDSM.16.M88.4 R172, [R3+0xb000] ;  /* 0x00b0000003ac783b */ /* 0x000e620000000200 */
[----:B------:R-:W-:Y:S02]  /*3d50*/  FMUL.FTZ R180, R189, R180 ;  /* 0x000000b4bdb47220 */ /* 0x000fe40000410000 */
[----:B------:R-:W-:Y:S04]  /*3d60*/  FMUL.FTZ R4, R188, R4 ;  /* 0x00000004bc047220 */ /* 0x000fe80000410000 */
[----:B------:R-:W-:Y:S01]  /*3d70*/  FMUL.FTZ R5, R5, R4 ;  /* 0x0000000405057220 */ /* 0x000fe20000410000 */
[----:B------:R-:W-:Y:S04]  /*3d80*/  FFMA.FTZ R4, -R181, R181, 1 ;  /* 0x3f800000b5047423 */ /* 0x000fe800000101b5 */
[----:B------:R-:W-:Y:S04]  /*3d90*/  FMUL.FTZ R4, R4, UR9 ;  /* 0x0000000904047c20 */ /* 0x000fe80008410000 */
[----:B------:R-:W-:Y:S01]  /*3da0*/  FMUL.FTZ R4, R4, R180 ;  /* 0x000000b404047220 */ /* 0x000fe20000410000 */
[C---:B-1----:R-:W-:Y:S06]  /*3db0*/  HMMA.16816.F32.BF16 R8, R172.reuse, R168, R8 ;  /* 0x000000a8ac08723c */ /* 0x042fec0000041808 */
[-C--:B------:R-:W-:Y:S06]  /*3dc0*/  HMMA.16816.F32.BF16 R12, R172, R170.reuse, R12 ;  /* 0x000000aaac0c723c */ /* 0x080fec000004180c */
[C---:B------:R-:W-:Y:S01]  /*3dd0*/  HMMA.16816.F32.BF16 R16, R164.reuse, R170, R16 ;  /* 0x000000aaa410723c */ /* 0x040fe20000041810 */
[----:B------:R-:W1:Y:S11]  /*3de0*/  LDSM.16.M88.4 R168, [R216+0xc800] ;  /* 0x00c80000d8a8783b */ /* 0x000e760000000200 */
[----:B------:R-:W-:Y:S11]  /*3df0*/  @!UPT UIADD3 URZ, URZ, URZ, URZ ;  /* 0x0000003f3f3ff290 */ /* 0x000ff6000fffe03f */
[----:B------:R-:W-:Y:S01]  /*3e00*/  @!UPT UIADD3 URZ, URZ, URZ, URZ ;  /* 0x0000003f3f3ff290 */ /* 0x000fe2000fffe03f */
[----:B--2---:R-:W-:Y:S01]  /*3e10*/  FADD.FTZ R19, -R178, R19 ;  /* 0x00000013b2137221 */ /* 0x004fe20000010100 */
[----:B------:R-:W-:Y:S04]  /*3e20*/  FADD.FTZ R17, -R179, R17 ;  /* 0x00000011b3117221 */ /* 0x000fe80000010100 */
[----:B------:R-:W-:Y:S01]  /*3e30*/  FMUL.FTZ R17, R186, R17 ;  /* 0x00000011ba117220 */ /* 0x000fe20000410000 */
[-C--:B-1----:R-:W-:Y:S06]  /*3e40*/  HMMA.16816.F32.BF16 R20, R164, R168.reuse, R20 ;  /* 0x000000a8a414723c */ /* 0x082fec0000041814 */
[C---:B------:R-:W-:Y:S06]  /*3e50*/  HMMA.16816.F32.BF16 R24, R172.reuse, R168, R24 ;  /* 0x000000a8ac18723c */ /* 0x040fec0000041818 */
[-C--:B------:R-:W-:Y:S06]  /*3e60*/  HMMA.16816.F32.BF16 R28, R172, R170.reuse, R28 ;  /* 0x000000aaac1c723c */ /* 0x080fec000004181c */
[----:B------:R-:W-:Y:S07]  /*3e70*/  HMMA.16816.F32.BF16 R32, R164, R170, R32 ;  /* 0x000000aaa420723c */ /* 0x000fee0000041820 */
[----:B------:R-:W-:Y:S01]  /*3e80*/  FFMA.FTZ R166, -R45, R45, 1 ;  /* 0x3f8000002da67423 */ /* 0x000fe2000001012d */
[C---:B------:R-:W-:Y:S03]  /*3e90*/  FADD.FTZ R164, -R179.reuse, R20 ;  /* 0x00000014b3a47221 */ /* 0x040fe60000010100 */
[----:B------:R-:W-:Y:S01]  /*3ea0*/  FADD.FTZ R165, -R179, R16 ;  /* 0x00000010b3a57221 */ /* 0x000fe20000010100 */
[----:B------:R-:W-:Y:S01]  /*3eb0*/  F2FP.BF16.F32.PACK_AB R16, R4, R5 ;  /* 0x000000050410723e */ /* 0x000fe200000010ff */
[----:B------:R-:W-:Y:S01]  /*3ec0*/  FMUL.FTZ R4, R184, R164 ;  /* 0x000000a4b8047220 */ /* 0x000fe20000410000 */
[----:B------:R-:W-:Y:S01]  /*3ed0*/  FFMA.FTZ R164, -R46, R46, 1 ;  /* 0x3f8000002ea47423 */ /* 0x000fe2000001012e */
[----:B------:R-:W-:Y:S01]  /*3ee0*/  FMUL.FTZ R20, R187, R165 ;  /* 0x000000a5bb147220 */ /* 0x000fe20000410000 */
[----:B------:R1:W5:Y:S01]  /*3ef0*/  LDL.LU R46, [R1+0x78] ;  /* 0x00007800012e7983 */ /* 0x0003620000300800 */
[----:B------:R-:W-:Y:S01]  /*3f00*/  FADD.FTZ R5, -R179, R21 ;  /* 0x00000015b3057221 */ /* 0x000fe20000010100 */
[----:B------:R-:W-:Y:S01]  /*3f10*/  FFMA.FTZ R21, -R44, R44, 1 ;  /* 0x3f8000002c157423 */ /* 0x000fe2000001012c */
[----:B------:R-:W-:Y:S02]  /*3f20*/  FFMA.FTZ R165, -R204, R204, 1 ;  /* 0x3f800000cca57423 */ /* 0x000fe400000101cc */
[----:B------:R1:W5:Y:S01]  /*3f30*/  LDL.LU R45, [R1+0x74] ;  /* 0x00007400012d7983 */ /* 0x0003620000300800 */
[----:B------:R-:W-:Y:S01]  /*3f40*/  FMUL.FTZ R5, R185, R5 ;  /* 0x00000005b9057220 */ /* 0x000fe20000410000 */
[----:B------:R-:W-:Y:S01]  /*3f50*/  FMUL.FTZ R166, R166, UR9 ;  /* 0x00000009a6a67c20 */ /* 0x000fe20008410000 */
[----:B------:R-:W-:Y:S02]  /*3f60*/  FMUL.FTZ R165, R165, UR9 ;  /* 0x00000009a5a57c20 */ /* 0x000fe40008410000 */
[----:B------:R1:W5:Y:S01]  /*3f70*/  LDL.LU R44, [R1+0x70] ;  /* 0x00007000012c7983 */ /* 0x0003620000300800 */
[----:B------:R-:W-:Y:S01]  /*3f80*/  FMUL.FTZ R21, R21, UR9 ;  /* 0x0000000915157c20 */ /* 0x000fe20008410000 */
[----:B------:R-:W-:Y:S01]  /*3f90*/  FMUL.FTZ R166, R166, R4 ;  /* 0x00000004a6a67220 */ /* 0x000fe20000410000 */
[----:B------:R-:W-:Y:S01]  /*3fa0*/  FMUL.FTZ R165, R165, R20 ;  /* 0x00000014a5a57220 */ /* 0x000fe20000410000 */
[----:B------:R-:W-:Y:S01]  /*3fb0*/  FFMA.FTZ R20, -R43, R43, 1 ;  /* 0x3f8000002b147423 */ /* 0x000fe2000001012b */
[----:B------:R-:W-:Y:S01]  /*3fc0*/  FADD.FTZ R4, -R179, R32 ;  /* 0x00000020b3047221 */ /* 0x000fe20000010100 */
[----:B------:R1:W5:Y:S01]  /*3fd0*/  LDL.LU R43, [R1+0x6c] ;  /* 0x00006c00012b7983 */ /* 0x0003620000300800 */
[----:B------:R-:W-:Y:S01]  /*3fe0*/  FFMA.FTZ R32, -R41, R41, 1 ;  /* 0x3f80000029207423 */ /* 0x000fe20000010129 */
[----:B------:R-:W-:Y:S01]  /*3ff0*/  FMUL.FTZ R21, R21, R5 ;  /* 0x0000000515157220 */ /* 0x000fe20000410000 */
[----:B------:R-:W-:Y:S01]  /*4000*/  FADD.FTZ R5, -R178, R6 ;  /* 0x00000006b2057221 */ /* 0x000fe20000010100 */
[----:B------:R-:W-:Y:S01]  /*4010*/  FFMA.FTZ R6, -R42, R42, 1 ;  /* 0x3f8000002a067423 */ /* 0x000fe2000001012a */
[----:B------:R-:W-:Y:S01]  /*4020*/  FMUL.FTZ R32, R32, UR9 ;  /* 0x0000000920207c20 */ /* 0x000fe20008410000 */
[----:B------:R1:W5:Y:S01]  /*4030*/  LDL.LU R42, [R1+0x68] ;  /* 0x00006800012a7983 */ /* 0x0003620000300800 */
[----:B------:R-:W-:Y:S01]  /*4040*/  FMUL.FTZ R5, R200, R5 ;  /* 0x00000005c8057220 */ /* 0x000fe20000410000 */
[----:B------:R-:W-:Y:S01]  /*4050*/  FMUL.FTZ R164, R164, UR9 ;  /* 0x00000009a4a47c20 */ /* 0x000fe20008410000 */
[----:B------:R-:W-:Y:S02]  /*4060*/  FMUL.FTZ R6, R6, UR9 ;  /* 0x0000000906067c20 */ /* 0x000fe40008410000 */
[----:B------:R1:W5:Y:S01]  /*4070*/  LDL.LU R41, [R1+0x64] ;  /* 0x0000640001297983 */ /* 0x0003620000300800 */
[----:B------:R-:W-:Y:S01]  /*4080*/  FMUL.FTZ R5, R32, R5 ;  /* 0x0000000520057220 */ /* 0x000fe20000410000 */
[----:B------:R-:W-:Y:S01]  /*4090*/  FFMA.FTZ R32, -R39, R39, 1 ;  /* 0x3f80000027207423 */ /* 0x000fe20000010127 */
[----:B------:R-:W-:Y:S01]  /*40a0*/  FMUL.FTZ R164, R164, R17 ;  /* 0x00000011a4a47220 */ /* 0x000fe20000410000 */
[----:B------:R-:W-:Y:S01]  /*40b0*/  FADD.FTZ R17, -R179, R33 ;  /* 0x00000021b3117221 */ /* 0x000fe20000010100 */
[----:B------:R-:W-:Y:S01]  /*40c0*/  FFMA.FTZ R33, -R40, R40, 1 ;  /* 0x3f80000028217423 */ /* 0x000fe20000010128 */
[----:B------:R-:W-:Y:S01]  /*40d0*/  FMUL.FTZ R4, R182, R4 ;  /* 0x00000004b6047220 */ /* 0x000fe20000410000 */
[----:B------:R1:W5:Y:S01]  /*40e0*/  LDL.LU R40, [R1+0x60] ;  /* 0x0000600001287983 */ /* 0x0003620000300800 */
[----:B------:R-:W-:Y:S01]  /*40f0*/  FMUL.FTZ R17, R183, R17 ;  /* 0x00000011b7117220 */ /* 0x000fe20000410000 */
[----:B------:R-:W-:Y:S01]  /*4100*/  FMUL.FTZ R33, R33, UR9 ;  /* 0x0000000921217c20 */ /* 0x000fe20008410000 */
[----:B------:R-:W-:Y:S02]  /*4110*/  FMUL.FTZ R20, R20, UR9 ;  /* 0x0000000914147c20 */ /* 0x000fe40008410000 */
[----:B------:R1:W5:Y:S01]  /*4120*/  LDL.LU R39, [R1+0x5c] ;  /* 0x00005c0001277983 */ /* 0x0003620000300800 */
[----:B------:R-:W-:Y:S01]  /*4130*/  FMUL.FTZ R17, R6, R17 ;  /* 0x0000001106117220 */ /* 0x000fe20000410000 */
[----:B------:R-:W-:Y:S01]  /*4140*/  FMUL.FTZ R32, R32, UR9 ;  /* 0x0000000920207c20 */ /* 0x000fe20008410000 */
[----:B------:R-:W-:Y:S01]  /*4150*/  FMUL.FTZ R20, R20, R4 ;  /* 0x0000000414147220 */ /* 0x000fe20000410000 */
[C---:B------:R-:W-:Y:S01]  /*4160*/  FADD.FTZ R4, -R178.reuse, R7 ;  /* 0x00000007b2047221 */ /* 0x040fe20000010100 */
[C---:B------:R-:W-:Y:S01]  /*4170*/  FADD.FTZ R34, -R178.reuse, R34 ;  /* 0x00000022b2227221 */ /* 0x040fe20000010100 */
[----:B------:R-:W-:Y:S01]  /*4180*/  FADD.FTZ R35, -R178, R35 ;  /* 0x00000023b2237221 */ /* 0x000fe20000010100 */
[----:B------:R-:W-:Y:S01]  /*4190*/  F2FP.BF16.F32.PACK_AB R7, R164, R165 ;  /* 0x000000a5a407723e */ /* 0x000fe200000010ff */
[----:B------:R-:W-:Y:S01]  /*41a0*/  FMUL.FTZ R4, R201, R4 ;  /* 0x00000004c9047220 */ /* 0x000fe20000410000 */
[----:B------:R-:W-:Y:S01]  /*41b0*/  F2FP.BF16.F32.PACK_AB R20, R17, R20 ;  /* 0x000000141114723e */ /* 0x000fe200000010ff */
[C---:B------:R-:W-:Y:S01]  /*41c0*/  FADD.FTZ R17, -R178.reuse, R18 ;  /* 0x00000012b2117221 */ /* 0x040fe20000010100 */
[----:B------:R-:W-:Y:S01]  /*41d0*/  FADD.FTZ R18, -R178, R22 ;  /* 0x00000016b2127221 */ /* 0x000fe20000010100 */
[----:B------:R-:W-:Y:S01]  /*41e0*/  FFMA.FTZ R22, -R37, R37, 1 ;  /* 0x3f80000025167423 */ /* 0x000fe20000010125 */
[----:B------:R-:W-:Y:S01]  /*41f0*/  FMUL.FTZ R4, R33, R4 ;  /* 0x0000000421047220 */ /* 0x000fe20000410000 */
[----:B------:R-:W-:Y:S01]  /*4200*/  FFMA.FTZ R33, -R220, R220, 1 ;  /* 0x3f800000dc217423 */ /* 0x000fe200000101dc */
[----:B------:R-:W-:Y:S01]  /*4210*/  FMUL.FTZ R18, R192, R18 ;  /* 0x00000012c0127220 */ /* 0x000fe20000410000 */
[----:B------:R-:W-:Y:S01]  /*4220*/  FMUL.FTZ R22, R22, UR9 ;  /* 0x0000000916167c20 */ /* 0x000fe20008410000 */
[----:B------:R-:W-:Y:S01]  /*4230*/  F2FP.BF16.F32.PACK_AB R21, R21, R166 ;  /* 0x000000a61515723e */ /* 0x000fe200000010ff */
[----:B------:R-:W-:Y:S01]  /*4240*/  FMUL.FTZ R33, R33, UR9 ;  /* 0x0000000921217c20 */ /* 0x000fe20008410000 */
[----:B------:R-:W-:Y:S01]  /*4250*/  F2FP.BF16.F32.PACK_AB R6, R4, R5 ;  /* 0x000000050406723e */ /* 0x000fe200000010ff */
[----:B------:R-:W-:Y:S01]  /*4260*/  FMUL.FTZ R4, R194, R19 ;  /* 0x00000013c2047220 */ /* 0x000fe20000410000 */
        /* <DEDUP_REMOVED lines=8> */
[----:B------:R-:W-:Y:S02]  /*42f0*/  FMUL.FTZ R5, R191, R34 ;  /* 0x00000022bf057220 */ /* 0x000fe40000410000 */
[----:B------:R1:W5:Y:S01]  /*4300*/  LDL.LU R37, [R1+0x54] ;  /* 0x0000540001257983 */ /* 0x0003620000300800 */
[----:B------:R-:W-:Y:S01]  /*4310*/  FFMA.FTZ R34, -R221, R221, 1 ;  /* 0x3f800000dd227423 */ /* 0x000fe200000101dd */
[----:B------:R-:W-:Y:S01]  /*4320*/  FMUL.FTZ R17, R193, R17 ;  /* 0x00000011c1117220 */ /* 0x000fe20000410000 */
[----:B------:R-:W-:Y:S02]  /*4330*/  FMUL.FTZ R23, R23, R4 ;  /* 0x0000000417177220 */ /* 0x000fe40000410000 */
[----:B------:R1:W5:Y:S01]  /*4340*/  LDL.LU R36, [R1+0x50] ;  /* 0x0000500001247983 */ /* 0x0003620000300800 */
[----:B------:R-:W-:Y:S01]  /*4350*/  FMUL.FTZ R4, R190, R35 ;  /* 0x00000023be047220 */ /* 0x000fe20000410000 */
[----:B------:R-:W-:Y:S01]  /*4360*/  FMUL.FTZ R34, R34, UR9 ;  /* 0x0000000922227c20 */ /* 0x000fe20008410000 */
[----:B------:R-:W-:Y:S01]  /*4370*/  FMUL.FTZ R22, R22, R18 ;  /* 0x0000001216167220 */ /* 0x000fe20000410000 */
[----:B------:R-:W-:Y:S01]  /*4380*/  MOV R220, 0x40 ;  /* 0x0000004000dc7802 */ /* 0x000fe20000000f00 */
[----:B------:R-:W-:Y:S01]  /*4390*/  FMUL.FTZ R19, R19, R17 ;  /* 0x0000001113137220 */ /* 0x000fe20000410000 */
[----:B------:R-:W-:Y:S01]  /*43a0*/  MOV R221, 0x20 ;  /* 0x0000002000dd7802 */ /* 0x000fe20000000f00 */
[----:B------:R-:W-:Y:S01]  /*43b0*/  FMUL.FTZ R18, R33, R5 ;  /* 0x0000000521127220 */ /* 0x000fe20000410000 */
[----:B------:R-:W-:Y:S01]  /*43c0*/  FMUL.FTZ R17, R34, R4 ;  /* 0x0000000422117220 */ /* 0x000fe20000410000 */
[----:B------:R-:W-:Y:S06]  /*43d0*/  @!P1 BRA `(.L_x_1633) ;  /* 0x0000000000609947 */ /* 0x000fec0003800000 */
[----:B------:R-:W2:Y:S01]  /*43e0*/  LDL.LU R164, [R1+0x8] ;  /* 0x0000080001a47983 */ /* 0x000ea20000300800 */
[----:B------:R-:W3:Y:S01]  /*43f0*/  LDC R33, c[0x0][0x240] ;  /* 0x00009000ff217b82 */ /* 0x000ee20000000800 */
[----:B------:R-:W-:Y:S04]  /*4400*/  ULOP3.LUT UR6, UR38, 0x1, URZ, 0xc0, !UPT ;  /* 0x0000000126067892 */ /* 0x000fe8000f8ec03f */
[----:B------:R-:W-:Y:S03]  /*4410*/  UISETP.NE.U32.AND UP0, UPT, UR6, 0x1, UPT ;  /* 0x000000010600788c */ /* 0x000fe6000bf05070 */
[----:B------:R-:W4:Y:S01]  /*4420*/  LDC R34, c[0x0][0x244] ;  /* 0x00009100ff227b82 */ /* 0x000f220000000800 */
[----:B------:R-:W-:Y:S06]  /*4430*/  USEL UR6, UR21, 0x4000, !UP0 ;  /* 0x0000400015067887 */ /* 0x000fec000c000000 */
[----:B------:R-:W-:Y:S01]  /*4440*/  IADD3 R213, R213, UR6, RZ ;  /* 0x00000006d5d57c10 */ /* 0x000fe2000fffe0ff */
[----:B--2---:R-:W-:Y:S02]  /*4450*/  VIADD R164, R164, UR6 ;  /* 0x00000006a4a47c36 */ /* 0x004fe40008000000 */
[C---:B---3--:R-:W-:Y:S03]  /*4460*/  IMAD.U32 R4, R33.reuse, -0x40, RZ ;  /* 0xffffffc021047824 */ /* 0x048fe600078e00ff */
[----:B------:R2:W-:Y:S02]  /*4470*/  STL [R1+0x8], R164 ;  /* 0x000008a401007387 */ /* 0x0005e40000100800 */
        /* <DEDUP_REMOVED lines=9> */
[----:B----4-:R-:W-:Y:S03]  /*4510*/  LEA.HI.X R5, R33, R251, R34, 0x6, P0 ;  /* 0x000000fb21057211 */ /* 0x010fe600000f3422 */
[----:B------:R2:W-:Y:S04]  /*4520*/  LDGSTS.E.BYPASS.LTC128B.128 [R164+0x2000], desc[UR24][R250.64+0x80] ;  /* 0x02000080faa47fae */ /* 0x0005e8000b901d58 */
[----:B------:R2:W-:Y:S04]  /*4530*/  LDGSTS.E.BYPASS.LTC128B.128 [R164+0x1000], desc[UR24][R4.64] ;  /* 0x0100000004a47fae */ /* 0x0005e8000b901d58 */
[----:B------:R2:W-:Y:S04]  /*4540*/  LDGSTS.E.BYPASS.LTC128B.128 [R164+0x3000], desc[UR24][R4.64+0x80] ;  /* 0x0300008004a47fae */ /* 0x0005e8000b901d58 */
[----:B------:R-:W0:Y:S02]  /*4550*/  LDGDEPBAR ;  /* 0x00000000000079af */ /* 0x000e240000000000 */
.L_x_1633:
[----:B------:R-:W3:Y:S01]  /*4560*/  LDL R34, [R1+0x4] ;  /* 0x0000040001227983 */ /* 0x000ee20000100800 */
[----:B--2---:R-:W-:Y:S01]  /*4570*/  F2FP.BF16.F32.PACK_AB R4, R23, R32 ;  /* 0x000000201704723e */ /* 0x004fe200000010ff */
[C---:B-----5:R-:W-:Y:S01]  /*4580*/  FADD.FTZ R8, -R177.reuse, R8 ;  /* 0x00000008b1087221 */ /* 0x060fe20000010100 */
[----:B------:R-:W-:Y:S02]  /*4590*/  FADD.FTZ R9, -R177, R9 ;  /* 0x00000009b1097221 */ /* 0x000fe40000010100 */
[----:B------:R-:W2:Y:S01]  /*45a0*/  LDL R33, [R1] ;  /* 0x0000000001217983 */ /* 0x000ea20000100800 */
[----:B------:R-:W-:Y:S01]  /*45b0*/  F2FP.BF16.F32.PACK_AB R17, R17, R18 ;  /* 0x000000121111723e */ /* 0x000fe200000010ff */
[----:B------:R-:W-:Y:S01]  /*45c0*/  FADD.FTZ R5, -R177, R13 ;  /* 0x0000000db1057221 */ /* 0x000fe20000010100 */
[----:B------:R-:W-:Y:S02]  /*45d0*/  FMUL.FTZ R18, R230, R8 ;  /* 0x00000008e6127220 */ /* 0x000fe40000410000 */
[----:B------:R4:W-:Y:S01]  /*45e0*/  STS [R247+0x1c000], R16 ;  /* 0x01c00010f7007388 */ /* 0x0009e20000000800 */
[----:B------:R-:W-:Y:S01]  /*45f0*/  FMUL.FTZ R13, R229, R9 ;  /* 0x00000009e50d7220 */ /* 0x000fe20000410000 */
[----:B------:R-:W-:Y:S01]  /*4600*/  FFMA.FTZ R9, -R240, R240, 1 ;  /* 0x3f800000f0097423 */ /* 0x000fe200000101f0 */
[----:B------:R-:W-:Y:S02]  /*4610*/  FFMA.FTZ R8, -R239, R239, 1 ;  /* 0x3f800000ef087423 */ /* 0x000fe400000101ef */
[----:B------:R1:W-:Y:S01]  /*4620*/  STS [R247+0x1c400], R6 ;  /* 0x01c40006f7007388 */ /* 0x0003e20000000800 */
[----:B------:R-:W-:Y:S01]  /*4630*/  FADD.FTZ R12, -R177, R12 ;  /* 0x0000000cb10c7221 */ /* 0x000fe20000010100 */
[----:B------:R-:W-:Y:S01]  /*4640*/  FMUL.FTZ R9, R9, UR9 ;  /* 0x0000000909097c20 */ /* 0x000fe20008410000 */
[----:B------:R-:W-:Y:S01]  /*4650*/  FMUL.FTZ R8, R8, UR9 ;  /* 0x0000000908087c20 */ /* 0x000fe20008410000 */
[----:B------:R-:W-:Y:S01]  /*4660*/  FMUL.FTZ R5, R224, R5 ;  /* 0x00000005e0057220 */ /* 0x000fe20000410000 */
[----:B------:R-:W-:Y:S01]  /*4670*/  FMUL.FTZ R12, R225, R12 ;  /* 0x0000000ce10c7220 */ /* 0x000fe20000410000 */
[C---:B------:R-:W-:Y:S01]  /*4680*/  FADD.FTZ R28, -R177.reuse, R28 ;  /* 0x0000001cb11c7221 */ /* 0x040fe20000010100 */
[C---:B------:R-:W-:Y:S01]  /*4690*/  FADD.FTZ R24, -R177.reuse, R24 ;  /* 0x00000018b1187221 */ /* 0x040fe20000010100 */
[----:B------:R-:W-:Y:S01]  /*46a0*/  FADD.FTZ R25, -R177, R25 ;  /* 0x00000019b1197221 */ /* 0x000fe20000010100 */
[----:B------:R-:W-:Y:S01]  /*46b0*/  FADD.FTZ R11, -R176, R11 ;  /* 0x0000000bb00b7221 */ /* 0x000fe20000010100 */
        /* <DEDUP_REMOVED lines=11> */
[----:B----4-:R-:W-:Y:S01]  /*4770*/  F2FP.BF16.F32.PACK_AB R16, R19, R22 ;  /* 0x000000161310723e */ /* 0x010fe200000010ff */
[----:B------:R-:W-:Y:S01]  /*4780*/  FMUL.FTZ R22, R9, R18 ;  /* 0x0000001209167220 */ /* 0x000fe20000410000 */
[----:B------:R-:W-:Y:S01]  /*4790*/  FMUL.FTZ R19, R8, R13 ;  /* 0x0000000d08137220 */ /* 0x000fe20000410000 */
[----:B------:R-:W-:Y:S01]  /*47a0*/  FFMA.FTZ R9, -R226, R226, 1 ;  /* 0x3f800000e2097423 */ /* 0x000fe200000101e2 */
[----:B-1----:R-:W-:Y:S01]  /*47b0*/  FFMA.FTZ R6, -R234, R234, 1 ;  /* 0x3f800000ea067423 */ /* 0x002fe200000101ea */
[----:B------:R-:W-:Y:S01]  /*47c0*/  FFMA.FTZ R8, -R207, R207, 1 ;  /* 0x3f800000cf087423 */ /* 0x000fe200000101cf */
[----:B------:R-:W-:Y:S01]  /*47d0*/  FMUL.FTZ R30, R205, R30 ;  /* 0x0000001ecd1e7220 */ /* 0x000fe20000410000 */
[----:B------:R-:W-:Y:S01]  /*47e0*/  FMUL.FTZ R9, R9, UR9 ;  /* 0x0000000909097c20 */ /* 0x000fe20008410000 */
[----:B------:R-:W-:Y:S01]  /*47f0*/  FMUL.FTZ R6, R6, UR9 ;  /* 0x0000000906067c20 */ /* 0x000fe20008410000 */
[----:B------:R-:W-:Y:S01]  /*4800*/  FMUL.FTZ R8, R8, UR9 ;  /* 0x0000000908087c20 */ /* 0x000fe20008410000 */
[----:B------:R-:W-:Y:S01]  /*4810*/  LEA R172, R218, UR5, 0x1 ;  /* 0x00000005daac7c11 */ /* 0x000fe2000f8e08ff */
[----:B------:R-:W-:Y:S01]  /*4820*/  FMUL.FTZ R24, R9, R24 ;  /* 0x0000001809187220 */ /* 0x000fe20000410000 */
[----:B------:R-:W-:Y:S01]  /*4830*/  FMUL.FTZ R13, R6, R5 ;  /* 0x00000005060d7220 */ /* 0x000fe20000410000 */
[----:B------:R-:W-:Y:S01]  /*4840*/  FADD.FTZ R5, -R177, R29 ;  /* 0x0000001db1057221 */ /* 0x000fe20000010100 */
[----:B------:R-:W-:Y:S01]  /*4850*/  FFMA.FTZ R6, -R206, R206, 1 ;  /* 0x3f800000ce067423 */ /* 0x000fe200000101ce */
[----:B------:R-:W-:Y:S01]  /*4860*/  FMUL.FTZ R9, R8, R25 ;  /* 0x0000001908097220 */ /* 0x000fe20000410000 */
[----:B------:R-:W1:Y:S01]  /*4870*/  LDC R180, c[0x0][0x2dc] ;  /* 0x0000b700ffb47b82 */ /* 0x000e620000000800 */
[----:B------:R-:W-:Y:S01]  /*4880*/  FMUL.FTZ R5, R196, R5 ;  /* 0x00000005c4057220 */ /* 0x000fe20000410000 */
[----:B------:R-:W-:Y:S02]  /*4890*/  FMUL.FTZ R6, R6, UR9 ;  /* 0x0000000906067c20 */ /* 0x000fe40008410000 */
[----:B------:R-:W-:Y:S02]  /*48a0*/  F2FP.BF16.F32.PACK_AB R9, R9, R24 ;  /* 0x000000180909723e */ /* 0x000fe400000010ff */
[----:B------:R-:W-:Y:S01]  /*48b0*/  FMUL.FTZ R5, R6, R5 ;  /* 0x0000000506057220 */ /* 0x000fe20000410000 */
[----:B------:R-:W-:Y:S04]  /*48c0*/  FFMA.FTZ R6, -R243, R243, 1 ;  /* 0x3f800000f3067423 */ /* 0x000fe800000101f3 */
[----:B------:R-:W-:Y:S01]  /*48d0*/  FMUL.FTZ R6, R6, UR9 ;  /* 0x0000000906067c20 */ /* 0x000fe20008410000 */
[----:B-1----:R-:W-:Y:S01]  /*48e0*/  IMAD R224, R180, UR7, RZ ;  /* 0x00000007b4e07c24 */ /* 0x002fe2000f8e02ff */
[----:B---3--:R1:W-:Y:S05]  /*48f0*/  STS [R34+0x1c000], R7 ;  /* 0x01c0000722007388 */ /* 0x0083ea0000000800 */
[----:B------:R3:W-:Y:S01]  /*4900*/  STS [R34+0x1c400], R4 ;  /* 0x01c4000422007388 */ /* 0x0007e20000000800 */
[----:B-1----:R-:W-:Y:S04]  /*4910*/  FFMA.FTZ R7, -R235, R235, 1 ;  /* 0x3f800000eb077423 */ /* 0x002fe800000101eb */
[----:B------:R-:W-:Y:S01]  /*4920*/  FMUL.FTZ R7, R7, UR9 ;  /* 0x0000000907077c20 */ /* 0x000fe20008410000 */
[----:B---3--:R-:W-:Y:S03]  /*4930*/  F2FP.BF16.F32.PACK_AB R4, R19, R22 ;  /* 0x000000161304723e */ /* 0x008fe600000010ff */
[----:B------:R-:W-:Y:S01]  /*4940*/  FMUL.FTZ R18, R7, R12 ;  /* 0x0000000c07127220 */ /* 0x000fe20000410000 */
[----:B------:R-:W-:Y:S01]  /*4950*/  FFMA.FTZ R7, -R202, R202, 1 ;  /* 0x3f800000ca077423 */ /* 0x000fe200000101ca */
[----:B------:R1:W-:Y:S03]  /*4960*/  STS [R247+0x1d000], R4 ;  /* 0x01d00004f7007388 */ /* 0x0003e60000000800 */
[----:B------:R-:W-:Y:S01]  /*4970*/  FMUL.FTZ R7, R7, UR9 ;  /* 0x0000000907077c20 */ /* 0x000fe20008410000 */
[----:B------:R-:W-:Y:S01]  /*4980*/  F2FP.BF16.F32.PACK_AB R8, R13, R18 ;  /* 0x000000120d08723e */ /* 0x000fe200000010ff */
[----:B------:R-:W-:Y:S01]  /*4990*/  FMUL.FTZ R13, R241, R11 ;  /* 0x0000000bf10d7220 */ /* 0x000fe20000410000 */
[----:B------:R-:W-:Y:S01]  /*49a0*/  FFMA.FTZ R11, -R246, R246, 1 ;  /* 0x3f800000f60b7423 */ /* 0x000fe200000101f6 */
[----:B------:R-:W-:Y:S01]  /*49b0*/  FMUL.FTZ R12, R7, R28 ;  /* 0x0000001c070c7220 */ /* 0x000fe20000410000 */
[----:B------:R-:W-:Y:S02]  /*49c0*/  FFMA.FTZ R7, -R244, R244, 1 ;  /* 0x3f800000f4077423 */ /* 0x000fe400000101f4 */
[----:B------:R-:W-:Y:S02]  /*49d0*/  FMUL.FTZ R11, R11, UR9 ;  /* 0x000000090b0b7c20 */ /* 0x000fe40008410000 */
[----:B------:R-:W-:Y:S01]  /*49e0*/  F2FP.BF16.F32.PACK_AB R12, R5, R12 ;  /* 0x0000000c050c723e */ /* 0x000fe200000010ff */
[----:B------:R-:W-:Y:S01]  /*49f0*/  FADD.FTZ R5, -R176, R15 ;  /* 0x0000000fb0057221 */ /* 0x000fe20000010100 */
[----:B------:R-:W-:Y:S01]  /*4a00*/  FMUL.FTZ R15, R242, R10 ;  /* 0x0000000af20f7220 */ /* 0x000fe20000410000 */
[----:B------:R-:W-:Y:S01]  /*4a10*/  FFMA.FTZ R10, -R245, R245, 1 ;  /* 0x3f800000f50a7423 */ /* 0x000fe200000101f5 */
[----:B------:R-:W-:Y:S01]  /*4a20*/  FMUL.FTZ R7, R7, UR9 ;  /* 0x0000000907077c20 */ /* 0x000fe20008410000 */
[----:B------:R-:W-:Y:S01]  /*4a30*/  FMUL.FTZ R5, R237, R5 ;  /* 0x00000005ed057220 */ /* 0x000fe20000410000 */
[----:B------:R-:W-:Y:S01]  /*4a40*/  FMUL.FTZ R19, R11, R15 ;  /* 0x0000000f0b137220 */ /* 0x000fe20000410000 */
[----:B------:R-:W-:Y:S01]  /*4a50*/  FMUL.FTZ R10, R10, UR9 ;  /* 0x000000090a0a7c20 */ /* 0x000fe20008410000 */
[----:B------:R-:W-:Y:S01]  /*4a60*/  FFMA.FTZ R11, -R236, R236, 1 ;  /* 0x3f800000ec0b7423 */ /* 0x000fe200000101ec */
[----:B------:R-:W-:Y:S01]  /*4a70*/  FMUL.FTZ R14, R7, R14 ;  /* 0x0000000e070e7220 */ /* 0x000fe20000410000 */
[----:B------:R-:W-:Y:S01]  /*4a80*/  FFMA.FTZ R7, -R231, R231, 1 ;  /* 0x3f800000e7077423 */ /* 0x000fe200000101e7 */
[----:B------:R-:W-:Y:S01]  /*4a90*/  FMUL.FTZ R15, R10, R13 ;  /* 0x0000000d0a0f7220 */ /* 0x000fe20000410000 */
[----:B------:R-:W-:Y:S01]  /*4aa0*/  FFMA.FTZ R10, -R233, R233, 1 ;  /* 0x3f800000e90a7423 */ /* 0x000fe200000101e9 */
[----:B------:R-:W-:Y:S01]  /*4ab0*/  FMUL.FTZ R13, R6, R5 ;  /* 0x00000005060d7220 */ /* 0x000fe20000410000 */
[----:B------:R-:W-:Y:S01]  /*4ac0*/  FADD.FTZ R5, -R176, R31 ;  /* 0x0000001fb0057221 */ /* 0x000fe20000010100 */
[----:B------:R-:W-:Y:S01]  /*4ad0*/  FFMA.FTZ R6, -R232, R232, 1 ;  /* 0x3f800000e8067423 */ /* 0x000fe200000101e8 */
[----:B------:R-:W-:Y:S01]  /*4ae0*/  FMUL.FTZ R18, R11, UR9 ;  /* 0x000000090b127c20 */ /* 0x000fe20008410000 */
[----:B------:R-:W-:Y:S01]  /*4af0*/  FMUL.FTZ R11, R10, UR9 ;  /* 0x000000090a0b7c20 */ /* 0x000fe20008410000 */
[----:B------:R-:W-:Y:S01]  /*4b00*/  FMUL.FTZ R10, R7, UR9 ;  /* 0x00000009070a7c20 */ /* 0x000fe20008410000 */
[----:B------:R-:W-:Y:S01]  /*4b10*/  FMUL.FTZ R5, R203, R5 ;  /* 0x00000005cb057220 */ /* 0x000fe20000410000 */
[----:B------:R-:W-:Y:S01]  /*4b20*/  FMUL.FTZ R7, R6, UR9 ;  /* 0x0000000906077c20 */ /* 0x000fe20008410000 */
[----:B-1----:R-:W-:Y:S01]  /*4b30*/  F2FP.BF16.F32.PACK_AB R4, R13, R14 ;  /* 0x0000000e0d04723e */ /* 0x002fe200000010ff */
[----:B------:R-:W-:Y:S01]  /*4b40*/  FMUL.FTZ R26, R18, R26 ;  /* 0x0000001a121a7220 */ /* 0x000fe20000410000 */
[----:B------:R-:W-:Y:S01]  /*4b50*/  FMUL.FTZ R6, R11, R27 ;  /* 0x0000001b0b067220 */ /* 0x000fe20000410000 */
[----:B------:R-:W-:Y:S01]  /*4b60*/  FMUL.FTZ R7, R7, R5 ;  /* 0x0000000507077220 */ /* 0x000fe20000410000 */
[----:B------:R-:W-:Y:S01]  /*4b70*/  F2FP.BF16.F32.PACK_AB R5, R15, R19 ;  /* 0x000000130f05723e */ /* 0x000fe200000010ff */
[----:B------:R-:W-:Y:S01]  /*4b80*/  FMUL.FTZ R30, R10, R30 ;  /* 0x0000001e0a1e7220 */ /* 0x000fe20000410000 */
[----:B------:R-:W-:Y:S02]  /*4b90*/  IADD3 R176, R212, R172, RZ ;  /* 0x000000acd4b07210 */ /* 0x000fe40007ffe0ff */
[----:B------:R-:W-:Y:S01]  /*4ba0*/  F2FP.BF16.F32.PACK_AB R6, R6, R26 ;  /* 0x0000001a0606723e */ /* 0x000fe200000010ff */
[----:B------:R-:W-:Y:S01]  /*4bb0*/  STS [R247+0x1d400], R5 ;  /* 0x01d40005f7007388 */ /* 0x000fe20000000800 */
[----:B------:R-:W-:Y:S04]  /*4bc0*/  F2FP.BF16.F32.PACK_AB R7, R7, R30 ;  /* 0x0000001e0707723e */ /* 0x000fe800000010ff */
[----:B------:R-:W-:Y:S05]  /*4bd0*/  STS [R34+0x1d000], R8 ;  /* 0x01d0000822007388 */ /* 0x000fea0000000800 */
[----:B------:R-:W-:Y:S05]  /*4be0*/  STS [R34+0x1d400], R4 ;  /* 0x01d4000422007388 */ /* 0x000fea0000000800 */
[----:B------:R-:W-:Y:S05]  /*4bf0*/  STS [R252+0x1c000], R21 ;  /* 0x01c00015fc007388 */ /* 0x000fea0000000800 */
[----:B------:R-:W-:Y:S05]  /*4c00*/  STS [R252+0x1c400], R16 ;  /* 0x01c40010fc007388 */ /* 0x000fea0000000800 */
[----:B--2---:R-:W-:Y:S05]  /*4c10*/  STS [R33+0x1c000], R20 ;  /* 0x01c0001421007388 */ /* 0x004fea0000000800 */
        /* <DEDUP_REMOVED lines=101> */
[----:B------:R-:W2:Y:S01]  /*5270*/  LDL R180, [R1+0x28] ;  /* 0x0000280001b47983 */ /* 0x000ea20000100800 */
[----:B------:R-:W1:Y:S08]  /*5280*/  LDC R7, c[0x0][0x420] ;  /* 0x00010800ff077b82 */ /* 0x000e700000000800 */
[----:B------:R-:W3:Y:S01]  /*5290*/  LDC R8, c[0x0][0x424] ;  /* 0x00010900ff087b82 */ /* 0x000ee20000000800 */
[C---:B-1----:R-:W-:Y:S05]  /*52a0*/  IMAD.U32 R4, R7.reuse, -0x40, RZ ;  /* 0xffffffc007047824 */ /* 0x042fea00078e00ff */
[C---:B------:R-:W-:Y:S04]  /*52b0*/  LEA R5, P0, R4.reuse, R248, 0x1 ;  /* 0x000000f804057211 */ /* 0x040fe800078008ff */
[----:B------:R-:W-:Y:S01]  /*52c0*/  LEA.HI.X.SX32 R4, R4, R249, 0x1, P0 ;  /* 0x000000f904047211 */ /* 0x000fe200000f0eff */
[----:B------:R-:W-:Y:S04]  /*52d0*/  IMAD.MOV.U32 R248, RZ, RZ, R5 ;  /* 0x000000fffff87224 */ /* 0x000fe800078e0005 */
[----:B------:R-:W-:Y:S01]  /*52e0*/  IMAD.MOV.U32 R249, RZ, RZ, R4 ;  /* 0x000000fffff97224 */ /* 0x000fe200078e0004 */
[C---:B------:R-:W-:Y:S04]  /*52f0*/  LEA R6, P0, R7.reuse, R248, 0x6 ;  /* 0x000000f807067211 */ /* 0x040fe800078030ff */
[----:B---3--:R-:W-:Y:S02]  /*5300*/  LEA.HI.X R7, R7, R249, R8, 0x6, P0 ;  /* 0x000000f907077211 */ /* 0x008fe400000f3408 */
[----:B--2---:R-:W-:Y:S05]  /*5310*/  LEA R4, R180, UR5, 0x1 ;  /* 0x00000005b4047c11 */ /* 0x004fea000f8e08ff */
[----:B------:R-:W-:Y:S01]  /*5320*/  @!PT LDS RZ, [RZ] ;  /* 0x00000000fffff984 */ /* 0x000fe20000000800 */
[----:B------:R-:W-:Y:S01]  /*5330*/  @!PT LDS RZ, [RZ] ;  /* 0x00000000fffff984 */ /* 0x000fe20000000800 */
[----:B------:R-:W-:Y:S01]  /*5340*/  @!PT LDS RZ, [RZ] ;  /* 0x00000000fffff984 */ /* 0x000fe20000000800 */
[----:B------:R1:W-:Y:S04]  /*5350*/  LDGSTS.E.BYPASS.LTC128B.128 [R4+0x8000], desc[UR24][R248.64] ;  /* 0x08000000f8047fae */ /* 0x0003e8000b901d58 */
[----:B------:R1:W-:Y:S04]  /*5360*/  LDGSTS.E.BYPASS.LTC128B.128 [R4+0xa000], desc[UR24][R248.64+0x80] ;  /* 0x0a000080f8047fae */ /* 0x0003e8000b901d58 */
[----:B------:R1:W-:Y:S04]  /*5370*/  LDGSTS.E.BYPASS.LTC128B.128 [R4+0x9000], desc[UR24][R6.64] ;  /* 0x0900000006047fae */ /* 0x0003e8000b901d58 */
[----:B------:R1:W-:Y:S04]  /*5380*/  LDGSTS.E.BYPASS.LTC128B.128 [R4+0xb000], desc[UR24][R6.64+0x80] ;  /* 0x0b00008006047fae */ /* 0x0003e8000b901d58 */
[----:B------:R-:W0:Y:S02]  /*5390*/  LDGDEPBAR ;  /* 0x00000000000079af */ /* 0x000e240000000000 */
.L_x_1634:
[----:B------:R-:W2:Y:S01]  /*53a0*/  LDL R230, [R1+0x1c] ;  /* 0x00001c0001e67983 */ /* 0x000ea20000100800 */
[----:B------:R-:W-:Y:S03]  /*53b0*/  ULOP3.LUT UR6, UR38, 0x1, URZ, 0xc0, !UPT ;  /* 0x0000000126067892 */ /* 0x000fe6000f8ec03f */
[----:B------:R-:W3:Y:S01]  /*53c0*/  LDL R229, [R1+0x34] ;  /* 0x0000340001e57983 */ /* 0x000ee20000100800 */
[----:B------:R-:W-:Y:S02]  /*53d0*/  UISETP.NE.U32.AND UP0, UPT, UR6, 0x1, UPT ;  /* 0x000000010600788c */ /* 0x000fe4000bf05070 */
[----:B------:R-:W-:Y:S01]  /*53e0*/  UIADD3 UR6, UR38, -0x1, URZ ;  /* 0xffffffff26067890 */ /* 0x000fe2000fffe03f */
[----:B------:R-:W-:Y:S04]  /*53f0*/  LDSM.16.M88.4 R32, [R0+0x1c000] ;  /* 0x01c000000020783b */ /* 0x000fe80000000200 */
[----:B------:R-:W1:Y:S04]  /*5400*/  LDSM.16.MT88.4 R16, [R209] ;  /* 0x00000000d110783b */ /* 0x000e680000004200 */
[----:B------:R-:W4:Y:S04]  /*5410*/  LDL R225, [R1+0xc] ;  /* 0x00000c0001e17983 */ /* 0x000f280000100800 */
[----:B------:R-:W5:Y:S04]  /*5420*/  LDSM.16.M88.4 R28, [R0+0x1d000] ;  /* 0x01d00000001c783b */ /* 0x000f680000000200 */
[----:B------:R-:W4:Y:S04]  /*5430*/  LDL R226, [R1+0x10] ;  /* 0x0000100001e27983 */ /* 0x000f280000100800 */
[----:B------:R-:W4:Y:S04]  /*5440*/  LDL R227, [R1+0x14] ;  /* 0x0000140001e37983 */ /* 0x000f280000100800 */
[----:B------:R-:W4:Y:S04]  /*5450*/  LDL R228, [R1+0x18] ;  /* 0x0000180001e47983 */ /* 0x000f280000100800 */
[----:B------:R-:W5:Y:S04]  /*5460*/  LDSM.16.MT88.4 R164, [R209+0x4000] ;  /* 0x00400000d1a4783b */ /* 0x000f680000004200 */
[----:B------:R-:W-:Y:S04]  /*5470*/  LDSM.16.M88.4 R168, [R2+0x1c000] ;  /* 0x01c0000002a8783b */ /* 0x000fe80000000200 */
[----:B------:R-:W5:Y:S04]  /*5480*/  LDSM.16.MT88.4 R172, [R209+0x800] ;  /* 0x00080000d1ac783b */ /* 0x000f680000004200 */
[----:B------:R-:W5:Y:S01]  /*5490*/  LDSM.16.M88.4 R176, [R2+0x1d000] ;  /* 0x01d0000002b0783b */ /* 0x000f620000000200 */
[-C--:B-1----:R-:W-:Y:S03]  /*54a0*/  HMMA.16816.F32.BF16 R4, R32, R16.reuse, RZ ;  /* 0x000000102004723c */ /* 0x082fe600000418ff */
[----:B------:R-:W1:Y:S04]  /*54b0*/  LDSM.16.MT88.4 R180, [R209+0x4800] ;  /* 0x00480000d1b4783b */ /* 0x000e680000004200 */
[----:B------:R-:W-:Y:S01]  /*54c0*/  LDSM.16.M88.4 R184, [R208+0x1c000] ;  /* 0x01c00000d0b8783b */ /* 0x000fe20000000200 */
[C---:B-----5:R-:W-:Y:S03]  /*54d0*/  HMMA.16816.F32.BF16 R8, R28.reuse, R16, RZ ;  /* 0x000000101c08723c */ /* 0x060fe600000418ff */
[----:B------:R-:W5:Y:S04]  /*54e0*/  LDSM.16.MT88.4 R188, [R209+0x1000] ;  /* 0x00100000d1bc783b */ /* 0x000f680000004200 */
[----:B------:R-:W5:Y:S01]  /*54f0*/  LDSM.16.M88.4 R192, [R208+0x1d000] ;  /* 0x01d00000d0c0783b */ /* 0x000f620000000200 */
[-C--:B------:R-:W-:Y:S03]  /*5500*/  HMMA.16816.F32.BF16 R12, R28, R18.reuse, RZ ;  /* 0x000000121c0c723c */ /* 0x080fe600000418ff */
[----:B------:R-:W5:Y:S03]  /*5510*/  LDSM.16.MT88.4 R196, [R209+0x5000] ;  /* 0x00500000d1c4783b */ /* 0x000f660000004200 */
[C---:B------:R-:W-:Y:S01]  /*5520*/  HMMA.16816.F32.BF16 R16, R32.reuse, R18, RZ ;  /* 0x000000122010723c */ /* 0x040fe200000418ff */
[----:B------:R-:W-:Y:S04]  /*5530*/  LDSM.16.M88.4 R200, [R3+0x1d000] ;  /* 0x01d0000003c8783b */ /* 0x000fe80000000200 */
[----:B------:R-:W-:Y:S01]  /*5540*/  LDSM.16.MT88.4 R204, [R209+0x5800] ;  /* 0x00580000d1cc783b */ /* 0x000fe20000004200 */
[-C--:B------:R-:W-:Y:S06]  /*5550*/  HMMA.16816.F32.BF16 R20, R32, R164.reuse, RZ ;  /* 0x000000a42014723c */ /* 0x080fec00000418ff */
[C---:B------:R-:W-:Y:S06]  /*5560*/  HMMA.16816.F32.BF16 R24, R28.reuse, R164, RZ ;  /* 0x000000a41c18723c */ /* 0x040fec00000418ff */
[-C--:B------:R-:W-:Y:S06]  /*5570*/  HMMA.16816.F32.BF16 R28, R28, R166.reuse, RZ ;  /* 0x000000a61c1c723c */ /* 0x080fec00000418ff */
[----:B------:R-:W-:Y:S01]  /*5580*/  HMMA.16816.F32.BF16 R32, R32, R166, RZ ;  /* 0x000000a62020723c */ /* 0x000fe200000418ff */
[----:B------:R-:W-:Y:S05]  /*5590*/  LDSM.16.M88.4 R164, [R3+0x1c000] ;  /* 0x01c0000003a4783b */ /* 0x000fea0000000200 */
[-C--:B------:R-:W-:Y:S06]  /*55a0*/  HMMA.16816.F32.BF16 R4, R168, R172.reuse, R4 ;  /* 0x000000aca804723c */ /* 0x080fec0000041804 */
[C---:B------:R-:W-:Y:S06]  /*55b0*/  HMMA.16816.F32.BF16 R8, R176.reuse, R172, R8 ;  /* 0x000000acb008723c */ /* 0x040fec0000041808 */
[-C--:B------:R-:W-:Y:S06]  /*55c0*/  HMMA.16816.F32.BF16 R12, R176, R174.reuse, R12 ;  /* 0x000000aeb00c723c */ /* 0x080fec000004180c */
[C---:B------:R-:W-:Y:S01]  /*55d0*/  HMMA.16816.F32.BF16 R16, R168.reuse, R174, R16 ;  /* 0x000000aea810723c */ /* 0x040fe20000041810 */
[----:B------:R-:W5:Y:S05]  /*55e0*/  LDSM.16.MT88.4 R172, [R209+0x1800] ;  /* 0x00180000d1ac783b */ /* 0x000f6a0000004200 */
[-C--:B-1----:R-:W-:Y:S06]  /*55f0*/  HMMA.16816.F32.BF16 R20, R168, R180.reuse, R20 ;  /* 0x000000b4a814723c */ /* 0x082fec0000041814 */
[C---:B------:R-:W-:Y:S06]  /*5600*/  HMMA.16816.F32.BF16 R24, R176.reuse, R180, R24 ;  /* 0x000000b4b018723c */ /* 0x040fec0000041818 */
[-C--:B------:R-:W-:Y:S01]  /*5610*/  HMMA.16816.F32.BF16 R28, R176, R182.reuse, R28 ;  /* 0x000000b6b01c723c */ /* 0x080fe2000004181c */
[----:B------:R-:W-:Y:S05]  /*5620*/  LDSM.16.MT88.4 R176, [R209+0x2000] ;  /* 0x00200000d1b0783b */ /* 0x000fea0000004200 */
[----:B------:R-:W-:Y:S01]  /*5630*/  HMMA.16816.F32.BF16 R32, R168, R182, R32 ;  /* 0x000000b6a820723c */ /* 0x000fe20000041820 */
[----:B------:R-:W1:Y:S04]  /*5640*/  LDSM.16.M88.4 R168, [R0+0x1e000] ;  /* 0x01e0000000a8783b */ /* 0x000e680000000200 */
[----:B------:R1:W1:Y:S01]  /*5650*/  LDSM.16.M88.4 R180, [R0+0x1f000] ;  /* 0x01f0000000b4783b */ /* 0x0002620000000200 */
[-C--:B-----5:R-:W-:Y:S06]  /*5660*/  HMMA.16816.F32.BF16 R4, R184, R188.reuse, R4 ;  /* 0x000000bcb804723c */ /* 0x0a0fec0000041804 */
[C---:B------:R-:W-:Y:S06]  /*5670*/  HMMA.16816.F32.BF16 R8, R192.reuse, R188, R8 ;  /* 0x000000bcc008723c */ /* 0x040fec0000041808 */
[-C--:B------:R-:W-:Y:S06]  /*5680*/  HMMA.16816.F32.BF16 R12, R192, R190.reuse, R12 ;  /* 0x000000bec00c723c */ /* 0x080fec000004180c */
[C---:B------:R-:W-:Y:S01]  /*5690*/  HMMA.16816.F32.BF16 R16, R184.reuse, R190, R16 ;  /* 0x000000beb810723c */ /* 0x040fe20000041810 */
[----:B------:R-:W5:Y:S04]  /*56a0*/  LDSM.16.MT88.4 R188, [R209+0x6000] ;  /* 0x00600000d1bc783b */ /* 0x000f680000004200 */
[----:B-1----:R-:W-:Y:S01]  /*56b0*/  IMAD R0, R224, 0x18, RZ ;  /* 0x00000018e0007824 */ /* 0x002fe200078e02ff */
[-C--:B------:R-:W-:Y:S06]  /*56c0*/  HMMA.16816.F32.BF16 R20, R184, R196.reuse, R20 ;  /* 0x000000c4b814723c */ /* 0x080fec0000041814 */
        /* <DEDUP_REMOVED lines=16> */
[----:B------:R-:W-:Y:S05]  /*57d0*/  LDSM.16.M88.4 R164, [R208+0x1e000] ;  /* 0x01e00000d0a4783b */ /* 0x000fea0000000200 */
[-C--:B------:R-:W-:Y:S06]  /*57e0*/  HMMA.16816.F32.BF16 R4, R168, R176.reuse, R4 ;  /* 0x000000b0a804723c */ /* 0x080fec0000041804 */
[C---:B------:R-:W-:Y:S06]  /*57f0*/  HMMA.16816.F32.BF16 R8, R180.reuse, R176, R8 ;  /* 0x000000b0b408723c */ /* 0x040fec0000041808 */
[-C--:B------:R-:W-:Y:S06]  /*5800*/  HMMA.16816.F32.BF16 R12, R180, R178.reuse, R12 ;  /* 0x000000b2b40c723c */ /* 0x080fec000004180c */
[C---:B------:R-:W-:Y:S01]  /*5810*/  HMMA.16816.F32.BF16 R16, R168.reuse, R178, R16 ;  /* 0x000000b2a810723c */ /* 0x040fe20000041810 */
[----:B------:R-:W4:Y:S05]  /*5820*/  LDSM.16.MT88.4 R176, [R209+0x3000] ;  /* 0x00300000d1b0783b */ /* 0x000f2a0000004200 */
[-C--:B-----5:R-:W-:Y:S06]  /*5830*/  HMMA.16816.F32.BF16 R20, R168, R188.reuse, R20 ;  /* 0x000000bca814723c */ /* 0x0a0fec0000041814 */
[C---:B------:R-:W-:Y:S06]  /*5840*/  HMMA.16816.F32.BF16 R24, R180.reuse, R188, R24 ;  /* 0x000000bcb418723c */ /* 0x040fec0000041818 */
[-C--:B------:R-:W-:Y:S01]  /*5850*/  HMMA.16816.F32.BF16 R28, R180, R190.reuse, R28 ;  /* 0x000000beb41c723c */ /* 0x080fe2000004181c */
[----:B------:R-:W5:Y:S05]  /*5860*/  LDSM.16.MT88.4 R180, [R209+0x7000] ;  /* 0x00700000d1b4783b */ /* 0x000f6a0000004200 */
[----:B------:R-:W-:Y:S01]  /*5870*/  HMMA.16816.F32.BF16 R32, R168, R190, R32 ;  /* 0x000000bea820723c */ /* 0x000fe20000041820 */
[----:B------:R-:W-:Y:S04]  /*5880*/  LDSM.16.M88.4 R168, [R3+0x1e000] ;  /* 0x01e0000003a8783b */ /* 0x000fe80000000200 */
[----:B------:R3:W-:Y:S01]  /*5890*/  LDSM.16.M88.4 R188, [R3+0x1f000] ;  /* 0x01f0000003bc783b */ /* 0x0007e20000000200 */
[-C--:B-1----:R-:W-:Y:S06]  /*58a0*/  HMMA.16816.F32.BF16 R4, R172, R184.reuse, R4 ;  /* 0x000000b8ac04723c */ /* 0x082fec0000041804 */
[C---:B------:R-:W-:Y:S05]  /*58b0*/  HMMA.16816.F32.BF16 R8, R192.reuse, R184, R8 ;  /* 0x000000b8c008723c */ /* 0x040fea0000041808 */
[----:B--2---:R-:W-:Y:S01]  /*58c0*/  @P1 IADD3 R2, P0, R230, UR10, RZ ;  /* 0x0000000ae6021c10 */ /* 0x004fe2000ff1e0ff */
[-C--:B------:R-:W-:Y:S01]  /*58d0*/  HMMA.16816.F32.BF16 R12, R192, R186.reuse, R12 ;  /* 0x000000bac00c723c */ /* 0x080fe2000004180c */
[----:B------:R-:W-:Y:S05]  /*58e0*/  @UP2 UIADD3 UR10, UP1, UR10, -0x100, URZ ;  /* 0xffffff000a0a2890 */ /* 0x000fea000ff3e03f */
[C---:B------:R-:W-:Y:S01]  /*58f0*/  HMMA.16816.F32.BF16 R16, R172.reuse, R186, R16 ;  /* 0x000000baac10723c */ /* 0x040fe20000041810 */
[----:B------:R-:W1:Y:S04]  /*5900*/  LDSM.16.MT88.4 R184, [R209+0x3800] ;  /* 0x00380000d1b8783b */ /* 0x000e680000004200 */
[----:B---3--:R-:W-:Y:S01]  /*5910*/  @P1 IADD3.X R3, R229, UR11, RZ, P0, !PT ;  /* 0x0000000be5031c10 */ /* 0x008fe200087fe4ff */
[-C--:B------:R-:W-:Y:S01]  /*5920*/  HMMA.16816.F32.BF16 R20, R172, R196.reuse, R20 ;  /* 0x000000c4ac14723c */ /* 0x080fe20000041814 */
[----:B------:R-:W-:Y:S03]  /*5930*/  @UP2 UIADD3.X UR11, UR11, -0x1, URZ, UP1, !UPT ;  /* 0xffffffff0b0b2890 */ /* 0x000fe60008ffe43f */
[----:B----4-:R-:W2:Y:S02]  /*5940*/  @P1 LDG.E R225, desc[UR24][R2.64+0xa0] ;  /* 0x0000a01802e11981 */ /* 0x010ea4000c1e1900 */
[C---:B------:R-:W-:Y:S02]  /*5950*/  HMMA.16816.F32.BF16 R24, R192.reuse, R196, R24 ;  /* 0x000000c4c018723c */ /* 0x040fe40000041818 */
[----:B------:R-:W3:Y:S04]  /*5960*/  @P1 LDG.E R226, desc[UR24][R2.64+0x80] ;  /* 0x0000801802e21981 */ /* 0x000ee8000c1e1900 */
[-C--:B------:R-:W-:Y:S01]  /*5970*/  HMMA.16816.F32.BF16 R28, R192, R198.reuse, R28 ;  /* 0x000000c6c01c723c */ /* 0x080fe2000004181c */
[----:B------:R-:W4:Y:S04]  /*5980*/  @P1 LDG.E R227, desc[UR24][R2.64+0x20] ;  /* 0x0000201802e31981 */ /* 0x000f28000c1e1900 */
[----:B------:R5:W4:Y:S01]  /*5990*/  @P1 LDG.E R228, desc[UR24][R2.64] ;  /* 0x0000001802e41981 */ /* 0x000b22000c1e1900 */
[----:B------:R-:W-:Y:S03]  /*59a0*/  HMMA.16816.F32.BF16 R32, R172, R198, R32 ;  /* 0x000000c6ac20723c */ /* 0x000fe60000041820 */
[----:B------:R-:W1:Y:S03]  /*59b0*/  LDSM.16.MT88.4 R192, [R209+0x7800] ;  /* 0x00780000d1c0783b */ /* 0x000e660000004200 */
[-C--:B------:R-:W-:Y:S05]  /*59c0*/  HMMA.16816.F32.BF16 R4, R164, R176.reuse, R4 ;  /* 0x000000b0a404723c */ /* 0x080fea0000041804 */
[C---:B------:R-:W-:Y:S01]  /*59d0*/  IMAD.SHL.U32 R173, R224.reuse, 0x8, RZ ;  /* 0x00000008e0ad7824 */ /* 0x040fe200078e00ff */
[C---:B------:R-:W-:Y:S05]  /*59e0*/  HMMA.16816.F32.BF16 R8, R200.reuse, R176, R8 ;  /* 0x000000b0c808723c */ /* 0x040fea0000041808 */
[----:B------:R-:W-:Y:S01]  /*59f0*/  IMAD.SHL.U32 R172, R224, 0x10, RZ ;  /* 0x00000010e0ac7824 */ /* 0x000fe200078e00ff */
[-C--:B------:R-:W-:Y:S05]  /*5a00*/  HMMA.16816.F32.BF16 R12, R200, R178.reuse, R12 ;  /* 0x000000b2c80c723c */ /* 0x080fea000004180c */
[----:B------:R-:W-:Y:S01]  /*5a10*/  IMAD.IADD R176, R212, 0x1, R211 ;  /* 0x00000001d4b07824 */ /* 0x000fe200078e02d3 */
[C---:B------:R-:W-:Y:S05]  /*5a20*/  HMMA.16816.F32.BF16 R16, R164.reuse, R178, R16 ;  /* 0x000000b2a410723c */ /* 0x040fea0000041810 */
[CC--:B-----5:R-:W-:Y:S01]  /*5a30*/  LEA R2, P0, R173.reuse, R222.reuse, 0x2 ;  /* 0x000000dead027211 */ /* 0x0e0fe200078010ff */
[-C--:B------:R-:W-:Y:S05]  /*5a40*/  HMMA.16816.F32.BF16 R20, R164, R180.reuse, R20 ;  /* 0x000000b4a414723c */ /* 0x080fea0000041814 */
[-C--:B------:R-:W-:Y:S01]  /*5a50*/  LEA.HI.X.SX32 R3, R173, R223.reuse, 0x2, P0 ;  /* 0x000000dfad037211 */ /* 0x080fe200000f16ff */
[C---:B------:R-:W-:Y:S06]  /*5a60*/  HMMA.16816.F32.BF16 R24, R200.reuse, R180, R24 ;  /* 0x000000b4c818723c */ /* 0x040fec0000041818 */
[-C--:B------:R-:W-:Y:S06]  /*5a70*/  HMMA.16816.F32.BF16 R28, R200, R182.reuse, R28 ;  /* 0x000000b6c81c723c */ /* 0x080fec000004181c */
[----:B------:R-:W-:Y:S06]  /*5a80*/  HMMA.16816.F32.BF16 R32, R164, R182, R32 ;  /* 0x000000b6a420723c */ /* 0x000fec0000041820 */
[-C--:B-1----:R-:W-:Y:S05]  /*5a90*/  HMMA.16816.F32.BF16 R4, R168, R184.reuse, R4 ;  /* 0x000000b8a804723c */ /* 0x082fea0000041804 */
[C---:B------:R-:W-:Y:S01]  /*5aa0*/  IMAD.SHL.U32 R165, R224.reuse, 0x20, RZ ;  /* 0x00000020e0a57824 */ /* 0x040fe200078e00ff */
[C---:B------:R-:W-:Y:S06]  /*5ab0*/  HMMA.16816.F32.BF16 R8, R188.reuse, R184, R8 ;  /* 0x000000b8bc08723c */ /* 0x040fec0000041808 */
[-C--:B------:R-:W-:Y:S06]  /*5ac0*/  HMMA.16816.F32.BF16 R12, R188, R186.reuse, R12 ;  /* 0x000000babc0c723c */ /* 0x080fec000004180c */
[C---:B------:R-:W-:Y:S05]  /*5ad0*/  HMMA.16816.F32.BF16 R16, R168.reuse, R186, R16 ;  /* 0x000000baa810723c */ /* 0x040fea0000041810 */
[----:B------:R1:W-:Y:S01]  /*5ae0*/  REDG.E.ADD.F32.FTZ.RN.STRONG.GPU desc[UR24][R222.64], R4 ;  /* 0x00000004de0079a6 */ /* 0x0003e2000c10f398 */
[-C--:B------:R-:W-:Y:S03]  /*5af0*/  HMMA.16816.F32.BF16 R20, R168, R192.reuse, R20 ;  /* 0x000000c0a814723c */ /* 0x080fe60000041814 */
[----:B------:R5:W-:Y:S03]  /*5b00*/  REDG.E.ADD.F32.FTZ.RN.STRONG.GPU desc[UR24][R2.64], R5 ;  /* 0x00000005020079a6 */ /* 0x000be6000c10f398 */
[C---:B------:R-:W-:Y:S06]  /*5b10*/  HMMA.16816.F32.BF16 R24, R188.reuse, R192, R24 ;  /* 0x000000c0bc18723c */ /* 0x040fec0000041818 */
[-C--:B------:R-:W-:Y:S06]  /*5b20*/  HMMA.16816.F32.BF16 R28, R188, R194.reuse, R28 ;  /* 0x000000c2bc1c723c */ /* 0x080fec000004181c */
[----:B------:R-:W-:Y:S07]  /*5b30*/  HMMA.16816.F32.BF16 R32, R168, R194, R32 ;  /* 0x000000c2a820723c */ /* 0x000fee0000041820 */
[----:B------:R-:W-:Y:S01]  /*5b40*/  IMAD R168, R224, 0x28, RZ ;  /* 0x00000028e0a87824 */ /* 0x000fe200078e02ff */
[CC--:B-1----:R-:W-:Y:S04]  /*5b50*/  LEA R4, P0, R0.reuse, R222.reuse, 0x2 ;  /* 0x000000de00047211 */ /* 0x0c2fe800078010ff */
[-C--:B-----5:R-:W-:Y:S01]  /*5b60*/  LEA.HI.X.SX32 R5, R0, R223.reuse, 0x2, P0 ;  /* 0x000000df00057211 */ /* 0x0a0fe200000f16ff */
[C---:B------:R-:W-:Y:S02]  /*5b70*/  IMAD R0, R224.reuse, 0x30, RZ ;  /* 0x00000030e0007824 */ /* 0x040fe400078e02ff */
[----:B------:R-:W-:Y:S01]  /*5b80*/  IMAD R224, R224, 0x38, RZ ;  /* 0x00000038e0e07824 */ /* 0x000fe200078e02ff */
[----:B--2---:R-:W-:Y:S04]  /*5b90*/  @P1 STL [R1+0xc], R225 ;  /* 0x00000ce101001387 */ /* 0x004fe80000100800 */
[----:B---3--:R-:W-:Y:S04]  /*5ba0*/  @P1 STL [R1+0x10], R226 ;  /* 0x000010e201001387 */ /* 0x008fe80000100800 */
[----:B----4-:R-:W-:Y:S04]  /*5bb0*/  @P1 STL [R1+0x14], R227 ;  /* 0x000014e301001387 */ /* 0x010fe80000100800 */
[----:B------:R-:W-:Y:S01]  /*5bc0*/  @P1 STL [R1+0x18], R228 ;  /* 0x000018e401001387 */ /* 0x000fe20000100800 */
[CC--:B------:R-:W-:Y:S04]  /*5bd0*/  LEA R166, P1, R172.reuse, R222.reuse, 0x2 ;  /* 0x000000deaca67211 */ /* 0x0c0fe800078210ff */
[-C--:B------:R-:W-:Y:S02]  /*5be0*/  LEA.HI.X.SX32 R167, R172, R223.reuse, 0x2, P1 ;  /* 0x000000dfaca77211 */ /* 0x080fe400008f16ff */
[CC--:B------:R-:W-:Y:S03]  /*5bf0*/  LEA R164, P1, R165.reuse, R222.reuse, 0x2 ;  /* 0x000000dea5a47211 */ /* 0x0c0fe600078210ff */
[----:B------:R1:W-:Y:S01]  /*5c00*/  REDG.E.ADD.F32.FTZ.RN.STRONG.GPU desc[UR24][R166.64], R6 ;  /* 0x00000006a60079a6 */ /* 0x0003e2000c10f398 */
[-C--:B------:R-:W-:Y:S03]  /*5c10*/  LEA.HI.X.SX32 R165, R165, R223.reuse, 0x2, P1 ;  /* 0x000000dfa5a57211 */ /* 0x080fe600008f16ff */
[----:B------:R2:W-:Y:S04]  /*5c20*/  REDG.E.ADD.F32.FTZ.RN.STRONG.GPU desc[UR24][R4.64], R7 ;  /* 0x00000007040079a6 */ /* 0x0005e8000c10f398 */
[----:B------:R3:W-:Y:S01]  /*5c30*/  REDG.E.ADD.F32.FTZ.RN.STRONG.GPU desc[UR24][R164.64], R8 ;  /* 0x00000008a40079a6 */ /* 0x0007e2000c10f398 */
[CC--:B-1----:R-:W-:Y:S04]  /*5c40*/  LEA R6, P0, R168.reuse, R222.reuse, 0x2 ;  /* 0x000000dea8067211 */ /* 0x0c2fe800078010ff */
[-C--:B--2---:R-:W-:Y:S02]  /*5c50*/  LEA.HI.X.SX32 R7, R168, R223.reuse, 0x2, P0 ;  /* 0x000000dfa8077211 */ /* 0x084fe400000f16ff */
[-C--:B------:R-:W-:Y:S01]  /*5c60*/  LEA R4, P1, R0, R222.reuse, 0x2 ;  /* 0x000000de00047211 */ /* 0x080fe200078210ff */
[----:B------:R-:W-:Y:S01]  /*5c70*/  LDSM.16.MT88.4 R168, [R176+0x3000] ;  /* 0x00300000b0a8783b */ /* 0x000fe20000004200 */
[-C--:B---3--:R-:W-:Y:S02]  /*5c80*/  LEA R8, P0, R224, R222.reuse, 0x2 ;  /* 0x000000dee0087211 */ /* 0x088fe400078010ff */
        /* <DEDUP_REMOVED lines=120> */
[----:B------:R-:W5:Y:S04]  /*6410*/  LDSM.16.MT88.4 R4, [R210+0x1d000] ;  /* 0x01d00000d204783b */ /* 0x000f680000004200 */
[----:B------:R-:W5:Y:S01]  /*6420*/  LDSM.16.MT88.4 R24, [R210+0x1f000] ;  /* 0x01f00000d218783b */ /* 0x000f620000004200 */
        /* <DEDUP_REMOVED lines=22> */
[-C--:B-----5:R-:W-:Y:S01]  /*6590*/  HMMA.16816.F32.BF16 R100, R4, R12.reuse, R100 ;  /* 0x0000000c0464723c */ /* 0x0a0fe20000041864 */
        /* <DEDUP_REMOVED lines=36> */
.L_x_1632:
[----:B------:R-:W2:Y:S01]  /*67e0*/  LDL R168, [R1+0x2c] ;  /* 0x00002c0001a87983 */ /* 0x000ea20000100800 */
[----:B------:R-:W-:-:S03]  /*67f0*/  ULDC UR6, c[0x0][0x390] ;  /* 0x0000e40000067ab9 */ /* 0x000fc60000000800 */
[----:B------:R-:W3:Y:S04]  /*6800*/  LDL R167, [R1+0x3c] ;  /* 0x00003c0001a77983 */ /* 0x000ee80000100800 */
[----:B------:R-:W4:Y:S04]  /*6810*/  LDL R165, [R1+0x4c] ;  /* 0x00004c0001a57983 */ /* 0x000f280000100800 */
[----:B------:R-:W5:Y:S04]  /*6820*/  LDL R166, [R1+0x30] ;  /* 0x0000300001a67983 */ /* 0x000f680000100800 */
[----:B------:R-:W5:Y:S04]  /*6830*/  LDL R164, [R1+0x40] ;  /* 0x0000400001a47983 */ /* 0x000f680000100800 */
[----:B------:R-:W5:Y:S01]  /*6840*/  LDL R169, [R1+0x48] ;  /* 0x0000480001a97983 */ /* 0x000f620000100800 */
        /* <DEDUP_REMOVED lines=95> */
[----:B------:R-:W-:Y:S01]  /*6e40*/  F2FP.BF16.F32.PACK_AB R50, R51, R50 ;  /* 0x000000323332723e */ /* 0x000fe200000010ff */
[----:B------:R-:W1:Y:S01]  /*6e50*/  S2R R35, SR_TID.X ;  /* 0x0000000000237919 */ /* 0x000e620000002100 */
[----:B------:R-:W-:Y:S01]  /*6e60*/  F2FP.BF16.F32.PACK_AB R12, R12, R162 ;  /* 0x000000a20c0c723e */ /* 0x000fe200000010ff */
[----:B------:R-:W-:Y:S01]  /*6e70*/  ULDC.64 UR10, c[0x0][0x450] ;  /* 0x00011400000a7ab9 */ /* 0x000fe20000000a00 */
[----:B------:R-:W-:Y:S01]  /*6e80*/  F2FP.BF16.F32.PACK_AB R15, R15, R152 ;  /* 0x000000980f0f723e */ /* 0x000fe200000010ff */
[----:B------:R-:W-:Y:S01]  /*6e90*/  ULDC.64 UR8, c[0x0][0x3f0] ;  /* 0x0000fc0000087ab9 */ /* 0x000fe20000000a00 */
[----:B------:R-:W-:-:S02]  /*6ea0*/  F2FP.BF16.F32.PACK_AB R14, R14, R154 ;  /* 0x0000009a0e0e723e */ /* 0x000fc400000010ff */
[----:B------:R-:W-:Y:S02]  /*6eb0*/  F2FP.BF16.F32.PACK_AB R11, R11, R156 ;  /* 0x0000009c0b0b723e */ /* 0x000fe400000010ff */
[----:B------:R-:W-:Y:S01]  /*6ec0*/  F2FP.BF16.F32.PACK_AB R10, R10, R158 ;  /* 0x0000009e0a0a723e */ /* 0x000fe200000010ff */
[----:B--2---:R-:W-:Y:S04]  /*6ed0*/  STS [R168], R0 ;  /* 0x00000000a8007388 */ /* 0x004fe80000000800 */
[----:B------:R-:W-:Y:S04]  /*6ee0*/  STS [R168+0x400], R3 ;  /* 0x00040003a8007388 */ /* 0x000fe80000000800 */
[----:B---3--:R-:W-:Y:S04]  /*6ef0*/  STS [R167], R5 ;  /* 0x00000005a7007388 */ /* 0x008fe80000000800 */
[----:B----4-:R-:W-:Y:S04]  /*6f00*/  STS [R165], R4 ;  /* 0x00000004a5007388 */ /* 0x010fe80000000800 */
[----:B------:R-:W-:Y:S04]  /*6f10*/  STS [R168+0x2000], R9 ;  /* 0x00200009a8007388 */ /* 0x000fe80000000800 */
[----:B------:R2:W-:Y:S04]  /*6f20*/  STS [R168+0x2400], R8 ;  /* 0x00240008a8007388 */ /* 0x0005e80000000800 */
[----:B------:R-:W-:Y:S04]  /*6f30*/  STS [R167+0x2000], R7 ;  /* 0x00200007a7007388 */ /* 0x000fe80000000800 */
[----:B------:R3:W-:Y:S04]  /*6f40*/  STS [R167+0x2400], R6 ;  /* 0x00240006a7007388 */ /* 0x0007e80000000800 */
[----:B-----5:R-:W-:Y:S04]  /*6f50*/  STS [R166], R33 ;  /* 0x00000021a6007388 */ /* 0x020fe80000000800 */
[----:B------:R-:W-:Y:S04]  /*6f60*/  STS [R166+0x400], R32 ;  /* 0x00040020a6007388 */ /* 0x000fe80000000800 */
[----:B------:R-:W-:Y:S04]  /*6f70*/  STS [R164], R29 ;  /* 0x0000001da4007388 */ /* 0x000fe80000000800 */
[----:B------:R-:W-:Y:S01]  /*6f80*/  STS [R169], R28 ;  /* 0x0000001ca9007388 */ /* 0x000fe20000000800 */
[----:B------:R-:W-:Y:S01]  /*6f90*/  F2FP.BF16.F32.PACK_AB R40, R41, R40 ;  /* 0x000000282928723e */ /* 0x000fe200000010ff */
[----:B--2---:R-:W2:Y:S02]  /*6fa0*/  LDC.64 R8, c[0x0][0x468] ;  /* 0x00011a00ff087b82 */ /* 0x004ea40000000a00 */
[----:B------:R-:W-:Y:S04]  /*6fb0*/  STS [R166+0x2000], R31 ;  /* 0x0020001fa6007388 */ /* 0x000fe80000000800 */
[----:B------:R-:W-:Y:S01]  /*6fc0*/  STS [R166+0x2400], R30 ;  /* 0x0024001ea6007388 */ /* 0x000fe20000000800 */
[----:B------:R-:W-:Y:S01]  /*6fd0*/  F2FP.BF16.F32.PACK_AB R42, R43, R42 ;  /* 0x0000002a2b2a723e */ /* 0x000fe200000010ff */
[----:B---3--:R-:W3:Y:S02]  /*6fe0*/  LDC.64 R6, c[0x0][0x438] ;  /* 0x00010e00ff067b82 */ /* 0x008ee40000000a00 */
        /* <DEDUP_REMOVED lines=38> */
[----:B-1----:R-:W-:Y:S01]  /*7250*/  SHF.R.S32.HI R34, RZ, 0x1f, R35 ;  /* 0x0000001fff227819 */ /* 0x002fe20000011423 */
[----:B----4-:R-:W4:Y:S01]  /*7260*/  LDL R165, [R1+0x28] ;  /* 0x0000280001a57983 */ /* 0x010f220000100800 */
        /* <DEDUP_REMOVED lines=15> */
[----:B------:R-:W-:Y:S01]  /*7360*/  UIMAD UR6, UR4, UR10, URZ ;  /* 0x0000000a040672a4 */ /* 0x000fe2000f8e023f */
[----:B------:R-:W-:Y:S01]  /*7370*/  MOV R0, UR10 ;  /* 0x0000000a00007c02 */ /* 0x000fe20008000f00 */
[----:B------:R-:W1:Y:S01]  /*7380*/  LDC.64 R14, c[0x0][0x440] ;  /* 0x00011000ff0e7b82 */ /* 0x000e620000000a00 */
[----:B------:R-:W-:Y:S04]  /*7390*/  STS [R166+0x8400], R54 ;  /* 0x00840036a6007388 */ /* 0x000fe80000000800 */
[----:B------:R-:W-:Y:S03]  /*73a0*/  STS [R164+0x8000], R64 ;  /* 0x00800040a4007388 */ /* 0x000fe60000000800 */
[----:B------:R-:W5:Y:S01]  /*73b0*/  LDC.64 R12, c[0x0][0x470] ;  /* 0x00011c00ff0c7b82 */ /* 0x000f620000000a00 */
[----:B------:R-:W-:Y:S04]  /*73c0*/  STS [R169+0x8000], R66 ;  /* 0x00800042a9007388 */ /* 0x000fe80000000800 */
[----:B------:R-:W-:Y:S04]  /*73d0*/  STS [R166+0xa000], R56 ;  /* 0x00a00038a6007388 */ /* 0x000fe80000000800 */
[----:B------:R-:W-:Y:S04]  /*73e0*/  STS [R166+0xa400], R58 ;  /* 0x00a4003aa6007388 */ /* 0x000fe80000000800 */
[----:B------:R-:W-:Y:S04]  /*73f0*/  STS [R164+0xa000], R60 ;  /* 0x00a0003ca4007388 */ /* 0x000fe80000000800 */
[----:B------:R-:W-:Y:S04]  /*7400*/  STS [R169+0xa000], R62 ;  /* 0x00a0003ea9007388 */ /* 0x000fe80000000800 */
[----:B------:R-:W-:Y:S01]  /*7410*/  STS [R168+0xc000], R68 ;  /* 0x00c00044a8007388 */ /* 0x000fe20000000800 */
[----:B------:R-:W-:-:S03]  /*7420*/  LEA.HI R34, R34, R35, RZ, 0x3 ;  /* 0x0000002322227211 */ /* 0x000fc600078f18ff */
[----:B------:R-:W-:Y:S04]  /*7430*/  STS [R168+0xc400], R70 ;  /* 0x00c40046a8007388 */ /* 0x000fe80000000800 */
[----:B------:R-:W-:Y:S04]  /*7440*/  STS [R167+0xc000], R80 ;  /* 0x00c00050a7007388 */ /* 0x000fe80000000800 */
[----:B------:R-:W-:Y:S04]  /*7450*/  STS [R167+0xc400], R82 ;  /* 0x00c40052a7007388 */ /* 0x000fe80000000800 */
[----:B------:R-:W-:Y:S01]  /*7460*/  STS [R168+0xe000], R72 ;  /* 0x00e00048a8007388 */ /* 0x000fe20000000800 */
[----:B------:R-:W-:-:S03]  /*7470*/  LOP3.LUT R2, R34, 0xfffffff8, RZ, 0xc0, !PT ;  /* 0xfffffff822027812 */ /* 0x000fc600078ec0ff */
[----:B------:R-:W-:Y:S04]  /*7480*/  STS [R168+0xe400], R74 ;  /* 0x00e4004aa8007388 */ /* 0x000fe80000000800 */
[----:B------:R-:W-:Y:S04]  /*7490*/  STS [R167+0xe000], R76 ;  /* 0x00e0004ca7007388 */ /* 0x000fe80000000800 */
[----:B------:R-:W-:Y:S04]  /*74a0*/  STS [R167+0xe400], R78 ;  /* 0x00e4004ea7007388 */ /* 0x000fe80000000800 */
[----:B------:R-:W-:Y:S04]  /*74b0*/  STS [R166+0xc000], R84 ;  /* 0x00c00054a6007388 */ /* 0x000fe80000000800 */
[----:B------:R-:W-:Y:S01]  /*74c0*/  STS [R166+0xc400], R86 ;  /* 0x00c40056a6007388 */ /* 0x000fe20000000800 */
[----:B------:R-:W-:-:S03]  /*74d0*/  IMAD.IADD R2, R35, 0x1, -R2 ;  /* 0x0000000123027824 */ /* 0x000fc600078e0a02 */
[----:B------:R-:W-:Y:S04]  /*74e0*/  STS [R164+0xc000], R96 ;  /* 0x00c00060a4007388 */ /* 0x000fe80000000800 */
[----:B------:R-:W-:Y:S04]  /*74f0*/  STS [R164+0xc400], R98 ;  /* 0x00c40062a4007388 */ /* 0x000fe80000000800 */
[----:B------:R-:W-:Y:S04]  /*7500*/  STS [R166+0xe000], R88 ;  /* 0x00e00058a6007388 */ /* 0x000fe80000000800 */
[----:B------:R-:W-:Y:S01]  /*7510*/  STS [R166+0xe400], R90 ;  /* 0x00e4005aa6007388 */ /* 0x000fe20000000800 */
[----:B------:R-:W-:-:S03]  /*7520*/  IMAD.SHL.U32 R2, R2, 0x8, RZ ;  /* 0x0000000802027824 */ /* 0x000fc600078e00ff */
[----:B------:R-:W-:Y:S04]  /*7530*/  STS [R164+0xe000], R92 ;  /* 0x00e0005ca4007388 */ /* 0x000fe80000000800 */
[----:B------:R-:W-:Y:S01]  /*7540*/  STS [R164+0xe400], R94 ;  /* 0x00e4005ea4007388 */ /* 0x000fe20000000800 */
[--C-:B------:R-:W-:Y:S01]  /*7550*/  SHF.R.S32.HI R3, RZ, 0x1f, R2.reuse ;  /* 0x0000001fff037819 */ /* 0x100fe20000011402 */
[----:B------:R-:W-:Y:S02]  /*7560*/  UIMAD UR6, UR32, UR11, UR6 ;  /* 0x0000000b200672a4 */ /* 0x000fe4000f8e0206 */
[----:B------:R-:W-:-:S04]  /*7570*/  IMAD.WIDE.U32 R4, R0, UR32, R2 ;  /* 0x0000002000047c25 */ /* 0x000fc8000f8e0002 */
[C---:B---3--:R-:W-:Y:S02]  /*7580*/  IMAD R0, R6.reuse, UR26, RZ ;  /* 0x0000001a06007c24 */ /* 0x048fe4000f8e02ff */
[----:B------:R-:W-:Y:S01]  /*7590*/  VIADD R5, R5, UR6 ;  /* 0x0000000605057c36 */ /* 0x000fe20008000000 */
[----:B------:R-:W-:Y:S01]  /*75a0*/  SHF.R.S32.HI R10, RZ, 0x3, R34 ;  /* 0x00000003ff0a7819 */ /* 0x000fe20000011422 */
[----:B------:R-:W-:Y:S01]  /*75b0*/  IMAD R7, R7, UR18, R0 ;  /* 0x0000001207077c24 */ /* 0x000fe2000f8e0200 */
[----:B------:R-:W-:Y:S01]  /*75c0*/  ULDC.64 UR6, c[0x0][0x458] ;  /* 0x0001160000067ab9 */ /* 0x000fe20000000a00 */
[----:B------:R-:W-:-:S04]  /*75d0*/  IMAD.WIDE.U32 R4, R6, UR18, R4 ;  /* 0x0000001206047c25 */ /* 0x000fc8000f8e0004 */
[C---:B--2---:R-:W-:Y:S01]  /*75e0*/  IMAD R6, R8.reuse, UR27, RZ ;  /* 0x0000001b08067c24 */ /* 0x044fe2000f8e02ff */
[----:B------:R-:W-:Y:S02]  /*75f0*/  IADD3 R5, R5, R7, RZ ;  /* 0x0000000705057210 */ /* 0x000fe40007ffe0ff */
[----:B------:R-:W-:Y:S01]  /*7600*/  SHF.R.S32.HI R11, RZ, 0x1f, R10 ;  /* 0x0000001fff0b7819 */ /* 0x000fe2000001140a */
[----:B------:R-:W-:Y:S02]  /*7610*/  IMAD R6, R9, UR19, R6 ;  /* 0x0000001309067c24 */ /* 0x000fe4000f8e0206 */
[----:B------:R-:W-:-:S04]  /*7620*/  IMAD.WIDE.U32 R4, R8, UR19, R4 ;  /* 0x0000001308047c25 */ /* 0x000fc8000f8e0004 */
[----:B------:R-:W-:Y:S01]  /*7630*/  IMAD.U32 R8, RZ, RZ, UR6 ;  /* 0x00000006ff087e24 */ /* 0x000fe2000f8e00ff */
[----:B------:R-:W-:Y:S01]  /*7640*/  IADD3 R5, R5, R6, RZ ;  /* 0x0000000605057210 */ /* 0x000fe20007ffe0ff */
[----:B------:R-:W-:Y:S02]  /*7650*/  UIMAD UR4, UR4, UR6, URZ ;  /* 0x00000006040472a4 */ /* 0x000fe4000f8e023f */
[----:B------:R-:W-:-:S04]  /*7660*/  IMAD.WIDE.U32 R8, R8, UR32, R2 ;  /* 0x0000002008087c25 */ /* 0x000fc8000f8e0002 */
[----:B------:R-:W-:Y:S01]  /*7670*/  IMAD R2, R11, UR10, RZ ;  /* 0x0000000a0b027c24 */ /* 0x000fe2000f8e02ff */
[----:B------:R-:W-:Y:S01]  /*7680*/  UIMAD UR32, UR32, UR7, UR4 ;  /* 0x00000007202072a4 */ /* 0x000fe2000f8e0204 */
[----:B------:R-:W-:-:S04]  /*7690*/  IMAD.WIDE.U32 R6, R10, UR10, R4 ;  /* 0x0000000a0a067c25 */ /* 0x000fc8000f8e0004 */
[----:B------:R-:W-:Y:S02]  /*76a0*/  IMAD R2, R10, UR11, R2 ;  /* 0x0000000b0a027c24 */ /* 0x000fe4000f8e0202 */
[----:B------:R-:W-:-:S03]  /*76b0*/  VIADD R5, R9, UR32 ;  /* 0x0000002009057c36 */ /* 0x000fc60008000000 */
[----:B------:R-:W-:Y:S01]  /*76c0*/  IADD3 R3, R7, R2, RZ ;  /* 0x0000000207037210 */ /* 0x000fe20007ffe0ff */
[----:B-1----:R-:W-:Y:S01]  /*76d0*/  IMAD R7, R14, UR26, RZ ;  /* 0x0000001a0e077c24 */ /* 0x002fe2000f8e02ff */
[----:B------:R-:W-:Y:S01]  /*76e0*/  BAR.SYNC.DEFER_BLOCKING 0x0 ;  /* 0x0000000000007b1d */ /* 0x000fe20000010000 */
[----:B------:R-:W-:Y:S01]  /*76f0*/  LEA R2, P0, R6, UR8, 0x1 ;  /* 0x0000000806027c11 */ /* 0x000fe2000f8008ff */
[----:B------:R-:W-:-:S03]  /*7700*/  IMAD.MOV.U32 R4, RZ, RZ, R8 ;  /* 0x000000ffff047224 */ /* 0x000fc600078e0008 */
[----:B------:R-:W-:Y:S01]  /*7710*/  LEA.HI.X R3, R6, UR9, R3, 0x1, P0 ;  /* 0x0000000906037c11 */ /* 0x000fe200080f0c03 */
[----:B------:R-:W-:Y:S01]  /*7720*/  IMAD R6, R15, UR18, R7 ;  /* 0x000000120f067c24 */ /* 0x000fe2000f8e0207 */
[----:B------:R-:W-:Y:S01]  /*7730*/  USHF.L.U32 UR4, UR10, 0x6, URZ ;  /* 0x000000060a047899 */ /* 0x000fe2000800063f */
[----:B------:R-:W-:Y:S01]  /*7740*/  IMAD.WIDE.U32 R4, R14, UR18, R4 ;  /* 0x000000120e047c25 */ /* 0x000fe2000f8e0004 */
[----:B------:R-:W-:-:S04]  /*7750*/  ULDC.64 UR8, c[0x0][0x3f8] ;  /* 0x0000fe0000087ab9 */ /* 0x000fc80000000a00 */
[----:B------:R-:W-:Y:S01]  /*7760*/  IADD3 R5, R5, R6, RZ ;  /* 0x0000000605057210 */ /* 0x000fe20007ffe0ff */
[----:B-----5:R-:W-:-:S04]  /*7770*/  IMAD R6, R12, UR27, RZ ;  /* 0x0000001b0c067c24 */ /* 0x020fc8000f8e02ff */
[----:B------:R-:W-:Y:S02]  /*7780*/  IMAD R13, R13, UR19, R6 ;  /* 0x000000130d0d7c24 */ /* 0x000fe4000f8e0206 */
[----:B------:R-:W-:-:S04]  /*7790*/  IMAD.WIDE.U32 R4, R12, UR19, R4 ;  /* 0x000000130c047c25 */ /* 0x000fc8000f8e0004 */
[----:B------:R-:W-:Y:S01]  /*77a0*/  IMAD.IADD R5, R5, 0x1, R13 ;  /* 0x0000000105057824 */ /* 0x000fe200078e020d */
[----:B------:R-:W-:Y:S01]  /*77b0*/  USHF.L.U64.HI UR10, UR10, 0x6, UR11 ;  /* 0x000000060a0a7899 */ /* 0x000fe2000801020b */
[----:B------:R-:W-:Y:S02]  /*77c0*/  IMAD R6, R11, UR6, RZ ;  /* 0x000000060b067c24 */ /* 0x000fe4000f8e02ff */
[----:B------:R-:W-:Y:S01]  /*77d0*/  IMAD.WIDE.U32 R4, R10, UR6, R4 ;  /* 0x000000060a047c25 */ /* 0x000fe2000f8e0004 */
[----:B------:R-:W-:Y:S02]  /*77e0*/  USHF.L.U32 UR11, UR6, 0x6, URZ ;  /* 0x00000006060b7899 */ /* 0x000fe4000800063f */
[----:B------:R-:W-:Y:S01]  /*77f0*/  USHF.L.U64.HI UR6, UR6, 0x6, UR7 ;  /* 0x0000000606067899 */ /* 0x000fe20008010207 */
[----:B----4-:R-:W-:-:S05]  /*7800*/  LEA R0, R165, UR5, 0x1 ;  /* 0x00000005a5007c11 */ /* 0x010fca000f8e08ff */
[----:B------:R-:W1:Y:S04]  /*7810*/  LDS.128 R16, [R0+0xc000] ;  /* 0x00c0000000107984 */ /* 0x000e680000000c00 */
[----:B------:R-:W2:Y:S04]  /*7820*/  LDS.128 R20, [R0+0x10000] ;  /* 0x0100000000147984 */ /* 0x000ea80000000c00 */
[----:B------:R-:W3:Y:S04]  /*7830*/  LDS.128 R60, [R0+0xd000] ;  /* 0x00d00000003c7984 */ /* 0x000ee80000000c00 */
[----:B------:R-:W4:Y:S04]  /*7840*/  LDS.128 R64, [R0+0x11000] ;  /* 0x0110000000407984 */ /* 0x000f280000000c00 */
[----:B------:R-:W5:Y:S04]  /*7850*/  LDS.128 R56, [R0+0xe000] ;  /* 0x00e0000000387984 */ /* 0x000f680000000c00 */
[----:B------:R-:W5:Y:S04]  /*7860*/  LDS.128 R48, [R0+0x12000] ;  /* 0x0120000000307984 */ /* 0x000f680000000c00 */
[----:B------:R-:W5:Y:S04]  /*7870*/  LDS.128 R52, [R0+0xf000] ;  /* 0x00f0000000347984 */ /* 0x000f680000000c00 */
[----:B------:R-:W5:Y:S04]  /*7880*/  LDS.128 R44, [R0+0x13000] ;  /* 0x01300000002c7984 */ /* 0x000f680000000c00 */
[----:B------:R-:W5:Y:S04]  /*7890*/  LDS.128 R40, [R0+0x14000] ;  /* 0x0140000000287984 */ /* 0x000f680000000c00 */
[----:B------:R-:W5:Y:S04]  /*78a0*/  LDS.128 R32, [R0+0x18000] ;  /* 0x0180000000207984 */ /* 0x000f680000000c00 */
        /* <DEDUP_REMOVED lines=11> */
[----:B------:R-:W-:-:S04]  /*7960*/  IADD3 R8, P0, R2, UR4, RZ ;  /* 0x0000000402087c10 */ /* 0x000fc8000ff1e0ff */
[----:B------:R-:W-:Y:S02]  /*7970*/  IADD3.X R9, R3, UR10, RZ, P0, !PT ;  /* 0x0000000a03097c10 */ /* 0x000fe400087fe4ff */
[----:B------:R-:W-:Y:S02]  /*7980*/  IADD3 R0, R5, R0, RZ ;  /* 0x0000000005007210 */ /* 0x000fe40007ffe0ff */
[----:B------:R-:W-:-:S04]  /*7990*/  LEA R6, P0, R4, UR8, 0x1 ;  /* 0x0000000804067c11 */ /* 0x000fc8000f8008ff */
[----:B------:R-:W-:Y:S02]  /*79a0*/  LEA.HI.X R7, R4, UR9, R0, 0x1, P0 ;  /* 0x0000000904077c11 */ /* 0x000fe400080f0c00 */
[----:B------:R-:W-:Y:S01]  /*79b0*/  IADD3 R4, P0, R6, UR11, RZ ;  /* 0x0000000b06047c10 */ /* 0x000fe2000ff1e0ff */
[----:B------:R-:W-:Y:S01]  /*79c0*/  STG.E.128 desc[UR24][R2.64], R60 ;  /* 0x0000003c02007986 */ /* 0x000fe2000c101d18 */
[----:B------:R-:W-:Y:S02]  /*79d0*/  IADD3 R10, P1, R8, UR4, RZ ;  /* 0x00000004080a7c10 */ /* 0x000fe4000ff3e0ff */
[----:B------:R-:W-:Y:S01]  /*79e0*/  IADD3.X R5, R7, UR6, RZ, P0, !PT ;  /* 0x0000000607057c10 */ /* 0x000fe200087fe4ff */
[----:B----4-:R2:W-:Y:S01]  /*79f0*/  STG.E.128 desc[UR24][R2.64+0x80], R64 ;  /* 0x0000804002007986 */ /* 0x0105e2000c101d18 */
[----:B------:R-:W-:-:S03]  /*7a00*/  IADD3.X R11, R9, UR10, RZ, P1, !PT ;  /* 0x0000000a090b7c10 */ /* 0x000fc60008ffe4ff */
[----:B-----5:R-:W-:Y:S04]  /*7a10*/  STG.E.128 desc[UR24][R8.64], R56 ;  /* 0x0000003808007986 */ /* 0x020fe8000c101d18 */
[----:B------:R3:W-:Y:S04]  /*7a20*/  STG.E.128 desc[UR24][R8.64+0x80], R48 ;  /* 0x0000803008007986 */ /* 0x0007e8000c101d18 */
[----:B------:R4:W-:Y:S04]  /*7a30*/  STG.E.128 desc[UR24][R10.64], R52 ;  /* 0x000000340a007986 */ /* 0x0009e8000c101d18 */
[----:B------:R4:W-:Y:S04]  /*7a40*/  STG.E.128 desc[UR24][R10.64+0x80], R44 ;  /* 0x0000802c0a007986 */ /* 0x0009e8000c101d18 */
[----:B------:R4:W-:Y:S01]  /*7a50*/  STG.E.128 desc[UR24][R6.64], R40 ;  /* 0x0000002806007986 */ /* 0x0009e2000c101d18 */
[----:B--2---:R-:W-:-:S04]  /*7a60*/  IADD3 R2, P0, R4, UR11, RZ ;  /* 0x0000000b04027c10 */ /* 0x004fc8000ff1e0ff */
[----:B------:R-:W-:Y:S02]  /*7a70*/  IADD3.X R3, R5, UR6, RZ, P0, !PT ;  /* 0x0000000605037c10 */ /* 0x000fe400087fe4ff */
[----:B---3--:R-:W-:Y:S01]  /*7a80*/  IADD3 R8, P0, R2, UR11, RZ ;  /* 0x0000000b02087c10 */ /* 0x008fe2000ff1e0ff */
[----:B------:R4:W-:Y:S03]  /*7a90*/  STG.E.128 desc[UR24][R6.64+0x80], R32 ;  /* 0x0000802006007986 */ /* 0x0009e6000c101d18 */
[----:B------:R-:W-:Y:S01]  /*7aa0*/  IADD3.X R9, R3, UR6, RZ, P0, !PT ;  /* 0x0000000603097c10 */ /* 0x000fe200087fe4ff */
[----:B-1----:R4:W-:Y:S04]  /*7ab0*/  STG.E.128 desc[UR24][R4.64], R36 ;  /* 0x0000002404007986 */ /* 0x0029e8000c101d18 */
[----:B------:R4:W-:Y:S04]  /*7ac0*/  STG.E.128 desc[UR24][R4.64+0x80], R28 ;  /* 0x0000801c04007986 */ /* 0x0009e8000c101d18 */
[----:B------:R4:W-:Y:S04]  /*7ad0*/  STG.E.128 desc[UR24][R2.64], R24 ;  /* 0x0000001802007986 */ /* 0x0009e8000c101d18 */
[----:B------:R4:W-:Y:S04]  /*7ae0*/  STG.E.128 desc[UR24][R2.64+0x80], R16 ;  /* 0x0000801002007986 */ /* 0x0009e8000c101d18 */
[----:B------:R4:W-:Y:S04]  /*7af0*/  STG.E.128 desc[UR24][R8.64], R20 ;  /* 0x0000001408007986 */ /* 0x0009e8000c101d18 */
[----:B------:R4:W-:Y:S02]  /*7b00*/  STG.E.128 desc[UR24][R8.64+0x80], R12 ;  /* 0x0000800c08007986 */ /* 0x0009e4000c101d18 */
.L_x_1629:
        /* <DEDUP_REMOVED lines=11> */
.L_x_1636:
[----:B------:R-:W-:Y:S05]  /*7bc0*/  EXIT ;  /* 0x000000000000794d */ /* 0x000fea0003800000 */
.L_x_1638:
        /* <DEDUP_REMOVED lines=11> */
.L_x_2089:


//--------------------- .text._ZN5flash44flash_bwd_dq_dk_dv_loop_seqk_parallel_kernelI23Flash_bwd_kernel_traitsILi128ELi64ELi128ELi8ELi2ELi4ELi2ELb0ELb0EN7cutlass10bfloat16_tE19Flash_kernel_traitsILi128ELi64ELi128ELi8ES3_EELb1ELb0ELb0ELb1ELb0ELb0ELb0EEEvNS_16Flash_bwd_paramsE --------------------------
	.section	.text._ZN5flash44flash_bwd_dq_dk_dv_loop_seqk_parallel_kernelI23Flash_bwd_kernel_traitsILi128ELi64ELi128ELi8ELi2ELi4ELi2ELb0ELb0EN7cutlass10bfloat16_tE19Flash_kernel_traitsILi128ELi64ELi128ELi8ES3_EELb1ELb0ELb0ELb1ELb0ELb0ELb0EEEvNS_16Flash_bwd_paramsE,"ax",@progbits
	.align	128
        .global         _ZN5flash44flash_bwd_dq_dk_dv_loop_seqk_parallel_kernelI23Flash_bwd_kernel_traitsILi128ELi64ELi128ELi8ELi2ELi4ELi2ELb0ELb0EN7cutlass10bfloat16_tE19Flash_kernel_traitsILi128ELi64ELi128ELi8ES3_EELb1ELb0ELb0ELb1ELb0ELb0ELb0EEEvNS_16Flash_bwd_paramsE
        .type           _ZN5flash44flash_bwd_dq_dk_dv_loop_seqk_parallel_kernelI23Flash_bwd_kernel_traitsILi128ELi64ELi128ELi8ELi2ELi4ELi2ELb0ELb0EN7cutlass10bfloat16_tE19Flash_kernel_traitsILi128ELi64ELi128ELi8ES3_EELb1ELb0ELb0ELb1ELb0ELb0ELb0EEEvNS_16Flash_bwd_paramsE,@function
        .size           _ZN5flash44flash_bwd_dq_dk_dv_loop_seqk_parallel_kernelI23Flash_bwd_kernel_traitsILi128ELi64ELi128ELi8ELi2ELi4ELi2ELb0ELb0EN7cutlass10bfloat16_tE19Flash_kernel_traitsILi128ELi64ELi128ELi8ES3_EELb1ELb0ELb0ELb1ELb0ELb0ELb0EEEvNS_16Flash_bwd_paramsE,(.L_x_2090 - _ZN5flash44flash_bwd_dq_dk_dv_loop_seqk_parallel_kernelI23Flash_bwd_kernel_traitsILi128ELi64ELi128ELi8ELi2ELi4ELi2ELb0ELb0EN7cutlass10bfloat16_tE19Flash_kernel_traitsILi128ELi64ELi128ELi8ES3_EELb1ELb0ELb0ELb1ELb0ELb0ELb0EEEvNS_16Flash_bwd_paramsE)
        .other          _ZN5flash44flash_bwd_dq_dk_dv_loop_seqk_parallel_kernelI23Flash_bwd_kernel_traitsILi128ELi64ELi128ELi8ELi2ELi4ELi2ELb0ELb0EN7cutlass10bfloat16_tE19Flash_kernel_traitsILi128ELi64ELi128ELi8ES3_EELb1ELb0ELb0ELb1ELb0ELb0ELb0EEEvNS_16Flash_bwd_paramsE,@"STO_CUDA_ENTRY STV_DEFAULT"
_ZN5flash44flash_bwd_dq_dk_dv_loop_seqk_parallel_kernelI23Flash_bwd_kernel_traitsILi128ELi64ELi128ELi8ELi2ELi4ELi2ELb0ELb0EN7cutlass10bfloat16_tE19Flash_kernel_traitsILi128ELi64ELi128ELi8ES3_EELb1ELb0ELb0ELb1ELb0ELb0ELb0EEEvNS_16Flash_bwd_paramsE:
.text._ZN5flash44flash_bwd_dq_dk_dv_loop_seqk_parallel_kernelI23Flash_bwd_kernel_traitsILi128ELi64ELi128ELi8ELi2ELi4ELi2ELb0ELb0EN7cutlass10bfloat16_tE19Flash_kernel_traitsILi128ELi64ELi128ELi8ES3_EELb1ELb0ELb0ELb1ELb0ELb0ELb0EEEvNS_16Flash_bwd_paramsE:
        /* <DEDUP_REMOVED lines=38> */
[----:B------:R-:W-:-:S02]  /*0260*/  LEA.HI R8, R0, R3, RZ, 0x1 ;  /* 0x0000000300087211 */ /* 0x000fc400078f08ff */
[--C-:B------:R-:W-:Y:S02]  /*0270*/  SHF.R.S32.HI R9, RZ, 0x2, R2.reuse ;  /* 0x00000002ff097819 */ /* 0x100fe40000011402 */
[----:B------:R-:W-:Y:S02]  /*0280*/  SHF.R.S32.HI R6, RZ, 0x1f, R2 ;  /* 0x0000001fff067819 */ /* 0x000fe40000011402 */
[----:B------:R-:W-:Y:S02]  /*0290*/  LEA.HI R0, R5, R3, RZ, 0x2 ;  /* 0x0000000305007211 */ /* 0x000fe400078f10ff */
[----:B------:R-:W-:Y:S02]  /*02a0*/  SHF.R.S32.HI R2, RZ, 0x4, R4 ;  /* 0x00000004ff027819 */ /* 0x000fe40000011404 */
[----:B------:R-:W-:Y:S02]  /*02b0*/  LOP3.LUT R5, R0, 0xfffffffc, RZ, 0xc0, !PT ;  /* 0xfffffffc00057812 */ /* 0x000fe400078ec0ff */
[----:B------:R-:W-:-:S02]  /*02c0*/  LEA.HI R0, R4, R2, RZ, 0x1 ;  /* 0x0000000204007211 */ /* 0x000fc400078f08ff */
[----:B------:R-:W-:Y:S02]  /*02d0*/  LEA.HI R6, R6, R9, RZ, 0x3 ;  /* 0x0000000906067211 */ /* 0x000fe400078f18ff */
[----:B------:R-:W-:Y:S02]  /*02e0*/  LOP3.LUT R8, R8, 0xfffffffe, RZ, 0xc0, !PT ;  /* 0xfffffffe08087812 */ /* 0x000fe400078ec0ff */
[----:B------:R-:W-:Y:S02]  /*02f0*/  LOP3.LUT R0, R0, 0xfffffffe, RZ, 0xc0, !PT ;  /* 0xfffffffe00007812 */ /* 0x000fe400078ec0ff */
[----:B------:R-:W-:Y:S01]  /*0300*/  LOP3.LUT R4, R6, 0xfffffff8, RZ, 0xc0, !PT ;  /* 0xfffffff806047812 */ /* 0x000fe200078ec0ff */
[C---:B------:R-:W-:Y:S01]  /*0310*/  IMAD.IADD R6, R3.reuse, 0x1, -R5 ;  /* 0x0000000103067824 */ /* 0x040fe200078e0a05 */
        /* <DEDUP_REMOVED lines=8> */
[----:B------:R-:W-:Y:S01]  /*03a0*/  LOP3.LUT R3, R12, 0xfffffff8, RZ, 0xc0, !PT ;  /* 0xfffffff80c037812 */ /* 0x000fe200078ec0ff */
[----:B------:R-:W-:Y:S01]  /*03b0*/  IMAD.IADD R4, R9, 0x1, -R4 ;  /* 0x0000000109047824 */ /* 0x000fe200078e0a04 */
[----:B------:R-:W-:Y:S01]  /*03c0*/  LOP3.LUT R0, R0, 0x1c0, RZ, 0xc0, !PT ;  /* 0x000001c000007812 */ /* 0x000fe200078ec0ff */
[----:B------:R-:W-:Y:S01]  /*03d0*/  STL [R1+0x8], R16 ;  /* 0x0000081001007387 */ /* 0x000fe20000100800 */
[----:B------:R-:W-:Y:S01]  /*03e0*/  SHF.R.S32.HI R251, RZ, 0x6, R251 ;  /* 0x00000006fffb7819 */ /* 0x000fe200000114fb */
[----:B------:R-:W-:Y:S01]  /*03f0*/  IMAD.IADD R13, R7, 0x1, -R3 ;  /* 0x00000001070d7824 */ /* 0x000fe200078e0a03 */
[----:B------:R-:W-:Y:S01]  /*0400*/  LOP3.LUT R213, R0, 0x8, R11, 0xf8, !PT ;  /* 0x0000000800d57812 */ /* 0x000fe200078ef80b */
[----:B------:R-:W-:Y:S01]  /*0410*/  IMAD.SHL.U32 R7, R8, 0x200, RZ ;  /* 0x0000020008077824 */ /* 0x000fe200078e00ff */
[----:B------:R-:W-:Y:S01]  /*0420*/  LOP3.LUT R5, R0, 0x30, R2, 0xf8, !PT ;  /* 0x0000003000057812 */ /* 0x000fe200078ef802 */
[C---:B------:R-:W-:Y:S01]  /*0430*/  IMAD.SHL.U32 R209, R251.reuse, 0x8, RZ ;  /* 0x00000008fbd17824 */ /* 0x040fe200078e00ff */
        /* <DEDUP_REMOVED lines=15> */
[C---:B------:R-:W-:Y:S01]  /*0530*/  IMAD R6, R0.reuse, 0x1000, R2 ;  /* 0x0000100000067824 */ /* 0x040fe200078e0202 */
[----:B------:R-:W-:Y:S01]  /*0540*/  LOP3.LUT R210, R7, R11, R210, 0xf6, !PT ;  /* 0x0000000b07d27212 */ /* 0x000fe200078ef6d2 */
[----:B------:R-:W-:Y:S01]  /*0550*/  IMAD.SHL.U32 R2, R0, 0x8, RZ ;  /* 0x0000000800027824 */ /* 0x000fe200078e00ff */
[----:B------:R-:W-:Y:S01]  /*0560*/  LOP3.LUT R0, R3, 0x1c0, RZ, 0xc0, !PT ;  /* 0x000001c003007812 */ /* 0x000fe200078ec0ff */
[----:B------:R-:W-:Y:S01]  /*0570*/  IMAD.SHL.U32 R5, R251, 0x20, RZ ;  /* 0x00000020fb057824 */ /* 0x000fe200078e00ff */
[----:B------:R-:W-:Y:S01]  /*0580*/  LOP3.LUT P4, RZ, R230, 0x2, RZ, 0xc0, !PT ;  /* 0x00000002e6ff7812 */ /* 0x000fe2000788c0ff */
        /* <DEDUP_REMOVED lines=16> */
[----:B------:R-:W-:Y:S01]  /*0690*/  SHF.R.U32.HI R6, RZ, 0x3, R5 ;  /* 0x00000003ff067819 */ /* 0x000fe20000011605 */
        /* <DEDUP_REMOVED lines=8> */
[----:B------:R-:W-:Y:S01]  /*0720*/  IMAD.U32 R0, RZ, RZ, UR5 ;  /* 0x00000005ff007e24 */ /* 0x000fe2000f8e00ff */
[----:B------:R-:W-:Y:S01]  /*0730*/  LOP3.LUT R3, R3, R6, RZ, 0x3c, !PT ;  /* 0x0000000603037212 */ /* 0x000fe200078e3cff */
[----:B------:R-:W-:Y:S01]  /*0740*/  USHF.R.S32.HI UR5, URZ, 0x1f, UR46 ;  /* 0x0000001f3f057899 */ /* 0x000fe2000801142e */
[C---:B------:R-:W-:Y:S02]  /*0750*/  SEL R214, R2.reuse, 0xffffffe0, !P4 ;  /* 0xffffffe002d67807 */ /* 0x040fe40006000000 */
[----:B------:R-:W-:Y:S01]  /*0760*/  SEL R2, R2, 0xffffffe0, !P1 ;  /* 0xffffffe002027807 */ /* 0x000fe20004800000 */
[----:B------:R-:W-:Y:S01]  /*0770*/  IMAD.IADD R220, R4, 0x1, R3 ;  /* 0x0000000104dc7824 */ /* 0x000fe200078e0203 */
[----:B------:R-:W-:Y:S01]  /*0780*/  LEA R232, R232, UR4, 0x1 ;  /* 0x00000004e8e87c11 */ /* 0x000fe2000f8e08ff */
        /* <DEDUP_REMOVED lines=9> */
[----:B------:R-:W-:Y:S01]  /*0820*/  LEA R210, R210, UR4, 0x1 ;  /* 0x00000004d2d27c11 */ /* 0x000fe2000f8e08ff */
[----:B------:R-:W-:Y:S01]  /*0830*/  IMAD.U32 R3, RZ, RZ, UR6 ;  /* 0x00000006ff037e24 */ /* 0x000fe2000f8e00ff */
[----:B------:R-:W-:Y:S01]  /*0840*/  SEL R215, R0, 0xffffffc0, !P3 ;  /* 0xffffffc000d77807 */ /* 0x000fe20005800000 */
[--C-:B------:R-:W-:Y:S01]  /*0850*/  IMAD.IADD R214, R214, 0x1, R213.reuse ;  /* 0x00000001d6d67824 */ /* 0x100fe200078e02d5 */
[----:B------:R-:W-:Y:S01]  /*0860*/  LEA R5, R7, UR5, 0x1 ;  /* 0x0000000507057c11 */ /* 0x000fe2000f8e08ff */
[----:B------:R-:W-:Y:S01]  /*0870*/  IMAD.IADD R235, R232, 0x1, R234 ;  /* 0x00000001e8eb7824 */ /* 0x000fe200078e02ea */
[----:B------:R-:W-:Y:S01]  /*0880*/  SEL R0, R0, 0xffffffc0, !P2 ;  /* 0xffffffc000007807 */ /* 0x000fe20005000000 */
[----:B------:R-:W-:Y:S01]  /*0890*/  IMAD.IADD R216, R215, 0x1, R213 ;  /* 0x00000001d7d87824 */ /* 0x000fe200078e02d5 */
[----:B------:R-:W-:Y:S01]  /*08a0*/  LEA R209, R209, UR5, 0x1 ;  /* 0x00000005d1d17c11 */ /* 0x000fe2000f8e08ff */
[----:B------:R-:W-:Y:S01]  /*08b0*/  IMAD.IADD R4, R2, 0x1, R5 ;  /* 0x0000000102047824 */ /* 0x000fe200078e0205 */
[----:B------:R-:W-:Y:S01]  /*08c0*/  STL [R1], R5 ;  /* 0x0000000501007387 */ /* 0x000fe20000100800 */
[C---:B------:R-:W-:Y:S01]  /*08d0*/  IMAD.IADD R2, R5.reuse, 0x1, R0 ;  /* 0x0000000105027824 */ /* 0x040fe200078e0200 */
[----:B------:R-:W-:Y:S01]  /*08e0*/  ULDC.64 UR6, c[0x0][0x208] ;  /* 0x0000820000067ab9 */ /* 0x000fe20000000a00 */
[C---:B------:R-:W-:Y:S01]  /*08f0*/  VIADD R3, R5.reuse, 0x420 ;  /* 0x0000042005037836 */ /* 0x040fe20000000000 */
[----:B------:R-:W-:Y:S01]  /*0900*/  STL [R1+0xc], R4 ;  /* 0x00000c0401007387 */ /* 0x000fe20000100800 */
[----:B------:R-:W-:-:S02]  /*0910*/  @P1 VIADD R3, R5, 0x3e0 ;  /* 0x000003e005031836 */ /* 0x000fc40000000000 */
[----:B------:R-:W-:Y:S01]  /*0920*/  IMAD R247, R16, 0x10, R247 ;  /* 0x0000001010f77824 */ /* 0x000fe200078e02f7 */
[----:B------:R1:W-:Y:S01]  /*0930*/  STL [R1+0x4], R2 ;  /* 0x0000040201007387 */ /* 0x0003e20000100800 */
[----:B------:R-:W-:Y:S02]  /*0940*/  IMAD.IADD R215, R215, 0x1, R214 ;  /* 0x00000001d7d77824 */ /* 0x000fe400078e02d6 */
[----:B------:R-:W-:Y:S01]  /*0950*/  IMAD.IADD R234, R234, 0x1, R233 ;  /* 0x00000001eaea7824 */ /* 0x000fe200078e02e9 */
[----:B------:R2:W-:Y:S01]  /*0960*/  STL [R1+0x18], R3 ;  /* 0x0000180301007387 */ /* 0x0005e20000100800 */
[----:B-1----:R-:W-:Y:S02]  /*0970*/  IMAD.IADD R2, R4, 0x1, R0 ;  /* 0x0000000104027824 */ /* 0x002fe400078e0200 */
[----:B------:R-:W-:-:S03]  /*0980*/  IMAD.IADD R0, R0, 0x1, R3 ;  /* 0x0000000100007824 */ /* 0x000fc600078e0203 */
[----:B------:R2:W-:Y:S04]  /*0990*/  STL [R1+0x10], R2 ;  /* 0x0000100201007387 */ /* 0x0005e80000100800 */
[----:B------:R2:W-:Y:S02]  /*09a0*/  STL [R1+0x14], R0 ;  /* 0x0000140001007387 */ /* 0x0005e40000100800 */
.L_x_1709:
        /* <DEDUP_REMOVED lines=67> */
.L_x_1639:
        /* <DEDUP_REMOVED lines=19> */
[----:B------:R-:W-:Y:S01]  /*0f10*/  ULDC.64 UR20, c[0x0][0x240] ;  /* 0x0000900000147ab9 */ /* 0x000fe20000000a00 */
[----:B------:R-:W-:Y:S01]  /*0f20*/  ULDC UR61, c[0x0][0x2dc] ;  /* 0x0000b700003d7ab9 */ /* 0x000fe20000000800 */
[----:B------:R-:W-:Y:S01]  /*0f30*/  ULDC UR60, c[0x0][0x270] ;  /* 0x00009c00003c7ab9 */ /* 0x000fe20000000800 */
[----:B------:R-:W-:Y:S02]  /*0f40*/  @!UP1 UIMAD.WIDE.U32 UR30, UR46, UR10, URZ ;  /* 0x0000000a2e1e92a5 */ /* 0x000fe4000f8e003f */
[----:B------:R-:W-:Y:S01]  /*0f50*/  USEL UR29, UR14, URZ, UP2 ;  /* 0x0000003f0e1d7287 */ /* 0x000fe20009000000 */
[----:B-1----:R-:W-:Y:S01]  /*0f60*/  IABS R5, R6 ;  /* 0x0000000600057213 */ /* 0x002fe20000000000 */
[----:B------:R-:W-:Y:S01]  /*0f70*/  UIMAD.WIDE.U32 UR22, UR5, UR20, URZ ;  /* 0x00000014051672a5 */ /* 0x000fe2000f8e003f */
[----:B------:R-:W-:Y:S01]  /*0f80*/  ISETP.NE.AND P3, PT, R6, RZ, PT ;  /* 0x000000ff0600720c */ /* 0x000fe20003f65270 */
[----:B------:R-:W-:Y:S01]  /*0f90*/  UIMAD.WIDE.U32 UR14, UR46, UR58, URZ ;  /* 0x0000003a2e0e72a5 */ /* 0x000fe2000f8e003f */
[----:B------:R-:W1:Y:S01]  /*0fa0*/  I2F.RP R2, R5 ;  /* 0x0000000500027306 */ /* 0x000e620000209400 */
[----:B------:R-:W-:-:S02]  /*0fb0*/  USEL UR54, UR16, UR22, !UP1 ;  /* 0x0000001610367287 */ /* 0x000fc4000c800000 */
[----:B------:R-:W-:Y:S02]  /*0fc0*/  UIADD3 UR45, UR17, UR19, URZ ;  /* 0x00000013112d7290 */ /* 0x000fe4000fffe03f */
[----:B--2---:R-:W-:Y:S01]  /*0fd0*/  UIMAD.WIDE.U32 UR26, UR8, UR12, URZ ;  /* 0x0000000c081a72a5 */ /* 0x004fe2000f8e003f */
[----:B------:R-:W-:Y:S01]  /*0fe0*/  ULDC UR42, c[0x0][0x2c4] ;  /* 0x0000b100002a7ab9 */ /* 0x000fe20000000800 */
[----:B------:R-:W-:Y:S02]  /*0ff0*/  UIMAD UR24, UR5, UR21, URZ ;  /* 0x00000015051872a4 */ /* 0x000fe4000f8e023f */
        /* <DEDUP_REMOVED lines=33> */
[----:B------:R-:W-:-:S02]  /*1210*/  @UP1 UIADD3 UR47, UR15, UR22, URZ ;  /* 0x000000160f2f1290 */ /* 0x000fc4000fffe03f */
[----:B------:R-:W-:Y:S02]  /*1220*/  USHF.L.U64.HI UR12, UR46, 0x7, UR57 ;  /* 0x000000072e0c7899 */ /* 0x000fe40008010239 */
[----:B------:R-:W-:Y:S01]  /*1230*/  IMAD.HI.U32 R0, R0, R2, RZ ;  /* 0x0000000200007227 */ /* 0x000fe200078e00ff */
[----:B------:R-:W-:Y:S02]  /*1240*/  @UP3 USEL UR22, UR8, UR5, !UP1 ;  /* 0x0000000508163287 */ /* 0x000fe4000c800000 */
[----:B------:R-:W-:Y:S01]  /*1250*/  @UP1 UIADD3 UR45, UR23, UR24, URZ ;  /* 0x00000018172d1290 */ /* 0x000fe2000fffe03f */
[----:B------:R-:W-:Y:S01]  /*1260*/  IMAD.MOV R3, RZ, RZ, -R0 ;  /* 0x000000ffff037224 */ /* 0x000fe200078e0a00 */
[----:B------:R-:W-:Y:S01]  /*1270*/  UIADD3 UR8, UR14, -0x40, URZ ;  /* 0xffffffc00e087890 */ /* 0x000fe2000fffe03f */
[----:B------:R-:W-:Y:S02]  /*1280*/  @UP3 ULDC UR23, c[0x0][0x2e4] ;  /* 0x0000b90000173ab9 */ /* 0x000fe40000000800 */
[----:B------:R-:W-:Y:S01]  /*1290*/  IMAD R2, R5, R3, R2 ;  /* 0x0000000305027224 */ /* 0x000fe200078e0202 */
[----:B------:R-:W-:-:S02]  /*12a0*/  @!UP1 UIADD3 UR48, UR31, UR28, URZ ;  /* 0x0000001c1f309290 */ /* 0x000fc4000fffe03f */
[----:B------:R-:W-:Y:S02]  /*12b0*/  USEL UR32, UR12, URZ, UP2 ;  /* 0x0000003f0c207287 */ /* 0x000fe40009000000 */
[----:B------:R-:W-:Y:S01]  /*12c0*/  ISETP.GT.U32.AND P1, PT, R5, R2, PT ;  /* 0x000000020500720c */ /* 0x000fe20003f24070 */
[----:B------:R-:W-:Y:S02]  /*12d0*/  @!UP3 UIMAD UR15, UR46, UR60, UR56 ;  /* 0x0000003c2e0fb2a4 */ /* 0x000fe4000f8e0238 */
[----:B------:R-:W-:Y:S02]  /*12e0*/  @UP3 UIMAD UR28, UR56, UR23, UR22 ;  /* 0x00000017381c32a4 */ /* 0x000fe4000f8e0216 */
[----:B------:R-:W-:Y:S02]  /*12f0*/  USHF.R.S32.HI UR22, URZ, 0x1f, UR8 ;  /* 0x0000001f3f167899 */ /* 0x000fe40008011408 */
[----:B------:R-:W-:Y:S02]  /*1300*/  UIADD3 UR14, UP2, UR8, UR29, URZ ;  /* 0x0000001d080e7290 */ /* 0x000fe4000ff5e03f */
[----:B------:R-:W-:Y:S01]  /*1310*/  @!UP3 UIMAD UR28, UR15, UR42, URZ ;  /* 0x0000002a0f1cb2a4 */ /* 0x000fe2000f8e023f */
[----:B------:R-:W-:Y:S01]  /*1320*/  ULDC.U8 UR43, c[0x0][0x480] ;  /* 0x00012000002b7ab9 */ /* 0x000fe20000000000 */
[----:B------:R-:W-:-:S02]  /*1330*/  UIADD3.X UR15, UR22, UR32, URZ, UP2, !UPT ;  /* 0x00000020160f7290 */ /* 0x000fc400097fe43f */
[----:B------:R-:W-:Y:S01]  /*1340*/  @!P1 IMAD.IADD R2, R2, 0x1, -R5 ;  /* 0x0000000102029824 */ /* 0x000fe200078e0a05 */
[----:B------:R-:W-:Y:S01]  /*1350*/  @!P1 IADD3 R0, R0, 0x1, RZ ;  /* 0x0000000100009810 */ /* 0x000fe20007ffe0ff */
[----:B------:R-:W-:Y:S01]  /*1360*/  UIMAD UR11, UR11, UR14, URZ ;  /* 0x0000000e0b0b72a4 */ /* 0x000fe2000f8e023f */
[----:B------:R-:W-:Y:S01]  /*1370*/  PLOP3.LUT P1, PT, PT, PT, UP0, 0x80, 0x0 ;  /* 0x000000000000781c */ /* 0x000fe20003f2f008 */
[----:B------:R-:W-:Y:S01]  /*1380*/  @UP0 UIADD3 UR27, UR33, UR36, URZ ;  /* 0x00000024211b0290 */ /* 0x000fe2000fffe03f */
[----:B------:R-:W-:Y:S01]  /*1390*/  ISETP.GE.U32.AND P0, PT, R2, R5, PT ;  /* 0x000000050200720c */ /* 0x000fe20003f06070 */
[----:B------:R-:W-:Y:S01]  /*13a0*/  @UP0 UIADD3 UR25, UR33, UR36, URZ ;  /* 0x0000002421190290 */ /* 0x000fe2000fffe03f */
[----:B------:R-:W-:Y:S01]  /*13b0*/  LOP3.LUT R2, R6, UR56, RZ, 0x3c, !PT ;  /* 0x0000003806027c12 */ /* 0x000fe2000f8e3cff */
[----:B------:R-:W-:Y:S01]  /*13c0*/  UISETP.NE.AND UP4, UPT, UR43, URZ, UPT ;  /* 0x0000003f2b00728c */ /* 0x000fe2000bf85270 */
[----:B------:R-:W-:Y:S02]  /*13d0*/  @UP0 ULDC.64 UR12, c[0x0][0x248] ;  /* 0x00009200000c0ab9 */ /* 0x000fe40000000a00 */
[----:B------:R-:W-:Y:S01]  /*13e0*/  ISETP.GE.AND P2, PT, R2, RZ, PT ;  /* 0x000000ff0200720c */ /* 0x000fe20003f46270 */
[----:B------:R-:W-:Y:S01]  /*13f0*/  @UP0 ULDC.64 UR18, c[0x0][0x250] ;  /* 0x0000940000120ab9 */ /* 0x000fe20000000a00 */
[----:B------:R-:W-:-:S02]  /*1400*/  UIMAD.WIDE.U32 UR42, UR10, UR14, URZ ;  /* 0x0000000e0a2a72a5 */ /* 0x000fc4000f8e003f */
[----:B------:R-:W-:Y:S02]  /*1410*/  UIMAD UR14, UR10, UR15, UR11 ;  /* 0x0000000f0a0e72a4 */ /* 0x000fe4000f8e020b */
[----:B------:R-:W-:Y:S01]  /*1420*/  @UP0 UIMAD.WIDE.U32 UR16, UR27, UR12, URZ ;  /* 0x0000000c1b1002a5 */ /* 0x000fe2000f8e003f */
[----:B------:R-:W-:Y:S01]  /*1430*/  @P0 VIADD R0, R0, 0x1 ;  /* 0x0000000100000836 */ /* 0x000fe20000000000 */
[----:B------:R-:W-:Y:S01]  /*1440*/  @UP0 UIMAD.WIDE.U32 UR10, UR25, UR18, URZ ;  /* 0x00000012190a02a5 */ /* 0x000fe2000f8e003f */
[----:B------:R-:W-:Y:S01]  /*1450*/  PLOP3.LUT P0, PT, PT, PT, UP3, 0x80, 0x0 ;  /* 0x000000000000781c */ /* 0x000fe20003f0f038 */
[----:B------:R-:W-:Y:S01]  /*1460*/  UIMAD UR50, UR56, UR61, URZ ;  /* 0x0000003d383272a4 */ /* 0x000fe2000f8e023f */
[----:B------:R-:W-:Y:S01]  /*1470*/  IMAD.MOV.U32 R17, RZ, RZ, R0 ;  /* 0x000000ffff117224 */ /* 0x000fe200078e0000 */
[----:B------:R-:W-:Y:S02]  /*1480*/  @UP0 UIMAD UR27, UR27, UR13, URZ ;  /* 0x0000000d1b1b02a4 */ /* 0x000fe4000f8e023f */
[----:B------:R-:W-:-:S02]  /*1490*/  @UP0 UIMAD UR15, UR25, UR19, URZ ;  /* 0x00000013190f02a4 */ /* 0x000fc4000f8e023f */
[----:B------:R-:W-:Y:S01]  /*14a0*/  USEL UR51, UR26, URZ, UP4 ;  /* 0x0000003f1a337287 */ /* 0x000fe2000a000000 */
[----:B------:R-:W-:Y:S01]  /*14b0*/  @!P2 IADD3 R17, -R17, RZ, RZ ;  /* 0x000000ff1111a210 */ /* 0x000fe20007ffe1ff */
[----:B------:R-:W-:Y:S01]  /*14c0*/  USEL UR52, UR49, URZ, UP4 ;  /* 0x0000003f31347287 */ /* 0x000fe2000a000000 */
[----:B------:R-:W-:Y:S01]  /*14d0*/  @!P3 LOP3.LUT R17, RZ, R6, RZ, 0x33, !PT ;  /* 0x00000006ff11b212 */ /* 0x000fe200078e33ff */
[----:B------:R-:W-:Y:S02]  /*14e0*/  USHF.R.S32.HI UR41, URZ, 0x1f, UR37 ;  /* 0x0000001f3f297899 */ /* 0x000fe40008011425 */
[----:B------:R-:W-:Y:S02]  /*14f0*/  USHF.R.S32.HI UR53, URZ, 0x1f, UR50 ;  /* 0x0000001f3f357899 */ /* 0x000fe40008011432 */
        /* <DEDUP_REMOVED lines=18> */
.L_x_1641:
        /* <DEDUP_REMOVED lines=13> */
.L_x_1642:
        /* <DEDUP_REMOVED lines=11> */
.L_x_1643:
[----:B------:R-:W-:-:S04]  /*17a0*/  UIMAD UR5, UR46, UR60, UR56 ;  /* 0x0000003c2e0572a4 */ /* 0x000fc8000f8e0238 */
[----:B------:R-:W-:-:S12]  /*17b0*/  UIMAD UR5, UR5, UR58, URZ ;  /* 0x0000003a050572a4 */ /* 0x000fd8000f8e023f */
.L_x_1644:
[----:B------:R-:W1:Y:S01]  /*17c0*/  S2R R24, SR_TID.X ;  /* 0x0000000000187919 */ /* 0x000e620000002100 */
[----:B------:R-:W2:Y:S01]  /*17d0*/  LDC.64 R4, c[0x0][0x420] ;  /* 0x00010800ff047b82 */ /* 0x000ea20000000a00 */
[----:B------:R-:W-:Y:S01]  /*17e0*/  SHF.R.S32.HI R231, RZ, 0x1f, R230 ;  /* 0x0000001fffe77819 */ /* 0x000fe200000114e6 */
[----:B------:R-:W-:Y:S01]  /*17f0*/  USHF.R.S32.HI UR23, URZ, 0x1f, UR56 ;  /* 0x0000001f3f177899 */ /* 0x000fe20008011438 */
[----:B------:R-:W-:Y:S01]  /*1800*/  BSSY B1, `(.L_x_1640) ;  /* 0x0000b0d000017945 */ /* 0x000fe20003800000 */
[----:B------:R-:W-:Y:S02]  /*1810*/  UIADD3 UR39, UR8, UR5, URZ ;  /* 0x0000000508277290 */ /* 0x000fe4000fffe03f */
[----:B------:R-:W-:Y:S02]  /*1820*/  UIMAD UR16, UR61, UR60, URZ ;  /* 0x0000003c3d1072a4 */ /* 0x000fe4000f8e023f */
[----:B------:R-:W-:Y:S02]  /*1830*/  UIADD3 UR28, UR8, UR28, URZ ;  /* 0x0000001c081c7290 */ /* 0x000fe4000fffe03f */
[----:B------:R-:W-:Y:S01]  /*1840*/  UISETP.GE.AND UP2, UPT, UR40, 0x1, UPT ;  /* 0x000000012800788c */ /* 0x000fe2000bf46270 */
[----:B------:R-:W-:Y:S01]  /*1850*/  ULDC.64 UR14, c[0x0][0x258] ;  /* 0x00009600000e7ab9 */ /* 0x000fe20000000a00 */
[----:B------:R-:W-:Y:S01]  /*1860*/  ULDC.64 UR30, c[0x0][0x400] ;  /* 0x00010000001e7ab9 */ /* 0x000fe20000000a00 */
[----:B------:R-:W-:Y:S01]  /*1870*/  UIMAD UR17, UR23, UR14, URZ ;  /* 0x0000000e171172a4 */ /* 0x000fe2000f8e023f */
[----:B------:R-:W-:Y:S01]  /*1880*/  IMAD.U32 R10, RZ, RZ, UR14 ;  /* 0x0000000eff0a7e24 */ /* 0x000fe2000f8e00ff */
[----:B------:R-:W-:-:S02]  /*1890*/  ULDC.64 UR24, c[0x0][0x3e0] ;  /* 0x0000f80000187ab9 */ /* 0x000fc40000000a00 */
[----:B------:R-:W-:Y:S02]  /*18a0*/  UIMAD UR38, UR56, UR15, UR17 ;  /* 0x0000000f382672a4 */ /* 0x000fe4000f8e0211 */
[----:B------:R-:W-:Y:S01]  /*18b0*/  ULEA.HI.SX32 UR17, UR44, 0xffffffff, 0x1a ;  /* 0xffffffff2c117891 */ /* 0x000fe2000f8fd23f */
[----:B------:R-:W-:Y:S02]  /*18c0*/  ULDC.64 UR14, c[0x0][0x2b0] ;  /* 0x0000ac00000e7ab9 */ /* 0x000fe40000000a00 */
[----:B------:R-:W-:-:S03]  /*18d0*/  UIMAD.WIDE UR28, UR28, 0x4, UR14 ;  /* 0x000000041c1c78a5 */ /* 0x000fc6000f8e020e */
[----:B------:R-:W-:Y:S02]  /*18e0*/  ULDC.64 UR14, c[0x0][0x478] ;  /* 0x00011e00000e7ab9 */ /* 0x000fe40000000a00 */
[----:B------:R-:W-:Y:S01]  /*18f0*/  UIMAD.WIDE UR14, UR39, 0x4, UR14 ;  /* 0x00000004270e78a5 */ /* 0x000fe2000f8e020e */
[----:B-1----:R-:W-:-:S04]  /*1900*/  SHF.R.S32.HI R25, RZ, 0x1f, R24 ;  /* 0x0000001fff197819 */ /* 0x002fc80000011418 */
[CC--:B------:R-:W-:Y:S02]  /*1910*/  LEA.HI R0, R25.reuse, R24.reuse, RZ, 0x3 ;  /* 0x0000001819007211 */ /* 0x0c0fe400078f18ff */
[----:B------:R-:W-:Y:S02]  /*1920*/  LEA.HI R11, R25, R24, RZ, 0x5 ;  /* 0x00000018190b7211 */ /* 0x000fe400078f28ff */
[----:B------:R-:W-:-:S04]  /*1930*/  SHF.R.S32.HI R0, RZ, 0x3, R0 ;  /* 0x00000003ff007819 */ /* 0x000fc80000011400 */
[----:B------:R-:W-:Y:S02]  /*1940*/  SHF.R.S32.HI R23, RZ, 0x1f, R0 ;  /* 0x0000001fff177819 */ /* 0x000fe40000011400 */
[----:B------:R-:W-:-:S03]  /*1950*/  IADD3 R3, P0, R0, UR8, RZ ;  /* 0x0000000800037c10 */ /* 0x000fc6000ff1e0ff */
[C---:B--2---:R-:W-:Y:S01]  /*1960*/  IMAD R14, R23.reuse, R4, RZ ;  /* 0x00000004170e7224 */ /* 0x044fe200078e02ff */
[----:B------:R-:W-:Y:S01]  /*1970*/  IADD3.X R8, R23, UR22, RZ, P0, !PT ;  /* 0x0000001617087c10 */ /* 0x000fe200087fe4ff */
[C---:B------:R-:W-:Y:S01]  /*1980*/  IMAD.WIDE.U32 R6, R3.reuse, UR20, R230 ;  /* 0x0000001403067c25 */ /* 0x040fe2000f8e00e6 */
[----:B------:R-:W-:Y:S01]  /*1990*/  IADD3 R2, P0, R230, UR10, RZ ;  /* 0x0000000ae6027c10 */ /* 0x000fe2000ff1e0ff */
[----:B------:R-:W-:Y:S02]  /*19a0*/  ULDC.64 UR10, c[0x0][0x428] ;  /* 0x00010a00000a7ab9 */ /* 0x000fe40000000a00 */
[----:B------:R-:W-:Y:S01]  /*19b0*/  IMAD R9, R8, UR20, RZ ;  /* 0x0000001408097c24 */ /* 0x000fe2000f8e02ff */
[----:B------:R-:W-:Y:S01]  /*19c0*/  IADD3 R8, P1, R6, UR54, RZ ;  /* 0x0000003606087c10 */ /* 0x000fe2000ff3e0ff */
[----:B------:R-:W-:Y:S01]  /*19d0*/  IMAD R6, R4, UR22, RZ ;  /* 0x0000001604067c24 */ /* 0x000fe2000f8e02ff */
[----:B------:R-:W-:Y:S01]  /*19e0*/  UIMAD UR5, UR23, UR10, URZ ;  /* 0x0000000a170572a4 */ /* 0x000fe2000f8e023f */
[----:B------:R-:W-:Y:S01]  /*19f0*/  IMAD R9, R3, UR21, R9 ;  /* 0x0000001503097c24 */ /* 0x000fe2000f8e0209 */
[----:B------:R-:W-:Y:S01]  /*1a00*/  IADD3.X R3, R231, UR48, RZ, P0, !PT ;  /* 0x00000030e7037c10 */ /* 0x000fe200087fe4ff */
[----:B------:R-:W-:Y:S01]  /*1a10*/  IMAD R14, R0, R5, R14 ;  /* 0x00000005000e7224 */ /* 0x000fe200078e020e */
[----:B------:R-:W-:Y:S01]  /*1a20*/  UIMAD UR11, UR56, UR11, UR5 ;  /* 0x0000000b380b72a4 */ /* 0x000fe2000f8e0205 */
[----:B------:R-:W-:Y:S01]  /*1a30*/  PLOP3.LUT P0, PT, PT, PT, UP2, 0x80, 0x0 ;  /* 0x000000000000781c */ /* 0x000fe20003f0f028 */
[----:B------:R-:W-:Y:S01]  /*1a40*/  USHF.L.U32 UR5, UR16, 0x6, URZ ;  /* 0x0000000610057899 */ /* 0x000fe2000800063f */
[----:B------:R-:W-:Y:S01]  /*1a50*/  IADD3.X R9, R7, UR45, R9, P1, !PT ;  /* 0x0000002d07097c10 */ /* 0x000fe20008ffe409 */
[----:B------:R-:W-:Y:S01]  /*1a60*/  IMAD R7, R5, UR8, R6 ;  /* 0x0000000805077c24 */ /* 0x000fe2000f8e0206 */
[----:B------:R-:W-:Y:S01]  /*1a70*/  ULDC.64 UR22, c[0x0][0x210] ;  /* 0x0000840000167ab9 */ /* 0x000fe20000000a00 */
[----:B------:R-:W-:Y:S01]  /*1a80*/  IMAD.WIDE.U32 R2, R4, UR8, R2 ;  /* 0x0000000804027c25 */ /* 0x000fe2000f8e0002 */
[----:B------:R-:W-:-:S02]  /*1a90*/  USHF.R.S32.HI UR8, URZ, 0x1f, UR5 ;  /* 0x0000001f3f087899 */ /* 0x000fc40008011405 */
[----:B------:R-:W-:Y:S01]  /*1aa0*/  UIADD3 UR5, UP1, UP0, UR42, UR5, UR50 ;  /* 0x000000052a057290 */ /* 0x000fe2000f83e032 */
[----:B------:R-:W-:Y:S02]  /*1ab0*/  IMAD.U32 R6, RZ, RZ, UR10 ;  /* 0x0000000aff067e24 */ /* 0x000fe4000f8e00ff */
[----:B------:R-:W-:Y:S01]  /*1ac0*/  IMAD.IADD R3, R3, 0x1, R7 ;  /* 0x0000000103037824 */ /* 0x000fe200078e0207 */
[----:B------:R-:W-:Y:S01]  /*1ad0*/  UIADD3.X UR8, UR49, UR8, UR53, UP1, UP0 ;  /* 0x0000000831087290 */ /* 0x000fe20008fe0435 */
[----:B------:R-:W-:Y:S01]  /*1ae0*/  IMAD.WIDE.U32 R8, R10, UR56, R8 ;  /* 0x000000380a087c25 */ /* 0x000fe2000f8e0008 */
[----:B------:R-:W-:-:S03]  /*1af0*/  UIADD3 UR10, UP1, UP0, UR51, UR5, UR55 ;  /* 0x00000005330a7290 */ /* 0x000fc6000f83e037 */
[----:B------:R-:W-:Y:S01]  /*1b00*/  IMAD.WIDE.U32 R2, R6, UR56, R2 ;  /* 0x0000003806027c25 */ /* 0x000fe2000f8e0002 */
[----:B------:R-:W-:Y:S01]  /*1b10*/  LOP3.LUT R6, R11, 0xffffffe0, RZ, 0xc0, !PT ;  /* 0xffffffe00b067812 */ /* 0x000fe200078ec0ff */
[----:B------:R-:W-:Y:S01]  /*1b20*/  UIADD3.X UR5, UR52, UR8, UR47, UP1, UP0 ;  /* 0x0000000834057290 */ /* 0x000fe20008fe042f */
[----:B------:R-:W-:Y:S01]  /*1b30*/  LEA R12, P4, R8, UR22, 0x1 ;  /* 0x00000016080c7c11 */ /* 0x000fe2000f8808ff */
[----:B------:R-:W-:Y:S01]  /*1b40*/  VIADD R7, R3, UR11 ;  /* 0x0000000b03077c36 */ /* 0x000fe20008000000 */
[----:B------:R-:W-:Y:S01]  /*1b50*/  SHF.R.S32.HI R3, RZ, 0x5, R11 ;  /* 0x00000005ff037819 */ /* 0x000fe2000001140b */
[----:B------:R-:W-:Y:S02]  /*1b60*/  IMAD.IADD R21, R24, 0x1, -R6 ;  /* 0x0000000118157824 */ /* 0x000fe400078e0a06 */
[----:B------:R-:W-:Y:S02]  /*1b70*/  IMAD.MOV.U32 R6, RZ, RZ, R2 ;  /* 0x000000ffff067224 */ /* 0x000fe400078e0002 */
[----:B------:R-:W-:-:S02]  /*1b80*/  IMAD R3, R3, UR16, R21 ;  /* 0x0000001003037c24 */ /* 0x000fc4000f8e0215 */
[----:B------:R-:W-:-:S03]  /*1b90*/  IMAD.WIDE.U32 R6, R0, R4, R6 ;  /* 0x0000000400067225 */ /* 0x000fc600078e0006 */
[----:B------:R-:W-:Y:S01]  /*1ba0*/  IADD3 R2, P2, R3, UR10, RZ ;  /* 0x0000000a03027c10 */ /* 0x000fe2000ff5e0ff */
[----:B------:R-:W-:Y:S01]  /*1bb0*/  IMAD.IADD R14, R7, 0x1, R14 ;  /* 0x00000001070e7824 */ /* 0x000fe200078e020e */
[----:B------:R-:W-:Y:S01]  /*1bc0*/  LEA R10, P3, R6, UR24, 0x1 ;  /* 0x00000018060a7c11 */ /* 0x000fe2000f8608ff */
[----:B------:R-:W-:Y:S01]  /*1bd0*/  VIADD R16, R9, UR38 ;  /* 0x0000002609107c36 */ /* 0x000fe20008000000 */
[----:B------:R-:W-:Y:S02]  /*1be0*/  LEA R19, P1, R2, UR30, 0x2 ;  /* 0x0000001e02137c11 */ /* 0x000fe4000f8210ff */
[----:B------:R-:W-:Y:S02]  /*1bf0*/  LEA.HI.X.SX32 R3, R3, UR5, 0x1, P2 ;  /* 0x0000000503037c11 */ /* 0x000fe400090f0eff */
[----:B------:R-:W-:Y:S02]  /*1c00*/  LEA.HI.X R11, R6, UR25, R14, 0x1, P3 ;  /* 0x00000019060b7c11 */ /* 0x000fe400098f0c0e */
[----:B------:R-:W-:-:S02]  /*1c10*/  LEA.HI.X R18, R2, UR31, R3, 0x2, P1 ;  /* 0x0000001f02127c11 */ /* 0x000fc400088f1403 */
        /* <DEDUP_REMOVED lines=13> */
[----:B------:R-:W-:Y:S01]  /*1cf0*/  ULOP3.LUT UR14, UR17, 0xfffffffe, URZ, 0xc0, !UPT ;  /* 0xfffffffe110e7892 */ /* 0x000fe2000f8ec03f */
[----:B------:R-:W-:Y:S01]  /*1d00*/  SHF.R.U32.HI R3, RZ, 0x3, R2 ;  /* 0x00000003ff037819 */ /* 0x000fe20000011602 */
[----:B------:R-:W-:Y:S01]  /*1d10*/  @P0 BAR.SYNC.DEFER_BLOCKING 0x0 ;  /* 0x0000000000000b1d */ /* 0x000fe20000010000 */
[----:B------:R-:W-:Y:S01]  /*1d20*/  ISETP.GE.AND P4, PT, R0, UR5, PT ;  /* 0x0000000500007c0c */ /* 0x000fe2000bf86270 */
[----:B------:R-:W-:Y:S01]  /*1d30*/  UIADD3 UR14, UR8, -UR14, URZ ;  /* 0x8000000e080e7290 */ /* 0x000fe2000fffe03f */
[----:B------:R-:W-:Y:S01]  /*1d40*/  LOP3.LUT R3, R15, R3, RZ, 0x3c, !PT ;  /* 0x000000030f037212 */ /* 0x000fe200078e3cff */
[----:B------:R-:W-:Y:S01]  /*1d50*/  IMAD.MOV.U32 R242, RZ, RZ, R10 ;  /* 0x000000fffff27224 */ /* 0x000fe200078e000a */
[----:B------:R-:W-:Y:S01]  /*1d60*/  ISETP.GE.AND P3, PT, R22, UR5, PT ;  /* 0x0000000516007c0c */ /* 0x000fe2000bf66270 */
[----:B------:R-:W-:Y:S01]  /*1d70*/  UMOV UR11, UR29 ;  /* 0x0000001d000b7c82 */ /* 0x000fe20008000000 */
[----:B------:R-:W-:Y:S01]  /*1d80*/  UISETP.NE.AND UP0, UPT, UR14, 0x1, UPT ;  /* 0x000000010e00788c */ /* 0x000fe2000bf05270 */
[----:B------:R-:W-:-:S02]  /*1d90*/  IMAD R3, R251, 0x200, R3 ;  /* 0x00000200fb037824 */ /* 0x000fc400078e0203 */
[----:B------:R-:W-:Y:S02]  /*1da0*/  IMAD.MOV.U32 R243, RZ, RZ, R11 ;  /* 0x000000fffff37224 */ /* 0x000fe400078e000b */
[----:B------:R-:W-:Y:S01]  /*1db0*/  VIADD R15, R230, 0x40 ;  /* 0x00000040e60f7836 */ /* 0x000fe20000000000 */
        /* <DEDUP_REMOVED lines=18> */
.L_x_1647:
[----:B------:R-:W-:Y:S05]  /*1ee0*/  BSYNC B0 ;  /* 0x0000000000007941 */ /* 0x000fea0003800000 */
.L_x_1646:
        /* <DEDUP_REMOVED lines=29> */
.L_x_1649:
[----:B------:R-:W-:Y:S05]  /*20c0*/  BSYNC B0 ;  /* 0x0000000000007941 */ /* 0x000fea0003800000 */
.L_x_1648:
        /* <DEDUP_REMOVED lines=14> */
.L_x_1651:
        /* <DEDUP_REMOVED lines=20> */
.L_x_1652:
[----:B------:R-:W-:Y:S05]  /*22f0*/  BSYNC B0 ;  /* 0x0000000000007941 */ /* 0x000fea0003800000 */
.L_x_1650:
        /* <DEDUP_REMOVED lines=13> */
.L_x_1654:
        /* <DEDUP_REMOVED lines=29> */
.L_x_1655:
[----:B------:R-:W-:Y:S05]  /*25a0*/  BSYNC B0 ;  /* 0x0000000000007941 */ /* 0x000fea0003800000 */
.L_x_1653:
        /* <DEDUP_REMOVED lines=55> */
.L_x_1657:
[----:B------:R-:W-:Y:S05]  /*2920*/  BSYNC B0 ;  /* 0x0000000000007941 */ /* 0x000fea0003800000 */
.L_x_1656:
        /* <DEDUP_REMOVED lines=33> */
.L_x_1659:
[----:B------:R-:W-:Y:S05]  /*2b40*/  BSYNC B0 ;  /* 0x0000000000007941 */ /* 0x000fea0003800000 */
.L_x_1658:
        /* <DEDUP_REMOVED lines=34> */
.L_x_1661:
[----:B------:R-:W-:Y:S05]  /*2d70*/  BSYNC B0 ;  /* 0x0000000000007941 */ /* 0x000fea0003800000 */
.L_x_1660:
        /* <DEDUP_REMOVED lines=33> */
.L_x_1663:
[----:B------:R-:W-:Y:S05]  /*2f90*/  BSYNC B0 ;  /* 0x0000000000007941 */ /* 0x000fea0003800000 */
.L_x_1662:
        /* <DEDUP_REMOVED lines=42> */
.L_x_1665:
[----:B------:R-:W-:Y:S05]  /*3240*/  BSYNC B0 ;  /* 0x0000000000007941 */ /* 0x000fea0003800000 */
.L_x_1664:
        /* <DEDUP_REMOVED lines=32> */
.L_x_1667:
[----:B------:R-:W-:Y:S05]  /*3450*/  BSYNC B0 ;  /* 0x0000000000007941 */ /* 0x000fea0003800000 */
.L_x_1666:
        /* <DEDUP_REMOVED lines=32> */
.L_x_1669:
[----:B------:R-:W-:Y:S05]  /*3660*/  BSYNC B0 ;  /* 0x0000000000007941 */ /* 0x000fea0003800000 */
.L_x_1668:
        /* <DEDUP_REMOVED lines=8> */
[----:B------:R-:W-:Y:S01]  /*36f0*/  ISETP.GE.AND P2, PT, R15, UR5, PT ;  /* 0x000000050f007c0c */ /* 0x000fe2000bf46270 */
[----:B------:R-:W-:Y:S02]  /*3700*/  IMAD.X R3, RZ, RZ, R23, P0 ;  /* 0x000000ffff037224 */ /* 0x000fe400000e0617 */
[----:B------:R-:W-:-:S04]  /*3710*/  IMAD.WIDE.U32 R6, R0, UR18, R6 ;  /* 0x0000001200067c25 */ /* 0x000fc8000f8e0006 */
[----:B------:R-:W-:-:S04]  /*3720*/  IMAD R3, R3, UR18, RZ ;  /* 0x0000001203037c24 */ /* 0x000fc8000f8e02ff */
[----:B-1----:R-:W1:Y:S01]  /*3730*/  @!P3 LDC.64 R8, c[0x0][0x220] ;  /* 0x00008800ff08bb82 */ /* 0x002e620000000a00 */
[----:B------:R-:W-:Y:S01]  /*3740*/  IMAD R0, R0, UR19, R3 ;  /* 0x0000001300007c24 */ /* 0x000fe2000f8e0203 */
[----:B------:R1:W-:Y:S03]  /*3750*/  @P3 STS.128 [R2+0x17000], RZ ;  /* 0x017000ff02003388 */ /* 0x0003e60000000c00 */
[----:B------:R-:W-:-:S03]  /*3760*/  IMAD.IADD R0, R7, 0x1, R0 ;  /* 0x0000000107007824 */ /* 0x000fc600078e0200 */
[----:B------:R-:W5:Y:S01]  /*3770*/  @!P2 LDC.64 R4, c[0x0][0x220] ;  /* 0x00008800ff04ab82 */ /* 0x000f620000000a00 */
        /* <DEDUP_REMOVED lines=13> */
.L_x_1671:
[----:B------:R-:W-:Y:S05]  /*3850*/  BSYNC B0 ;  /* 0x0000000000007941 */ /* 0x000fea0003800000 */
.L_x_1670:
[----:B------:R-:W-:Y:S01]  /*3860*/  ULDC.64 UR18, c[0x0][0x3c8] ;  /* 0x0000f20000127ab9 */ /* 0x000fe20000000a00 */
[----:B------:R-:W-:Y:S01]  /*3870*/  USHF.R.S32.HI UR12, URZ, 0x1f, UR56 ;  /* 0x0000001f3f0c7899 */ /* 0x000fe20008011438 */
[----:B------:R-:W-:Y:S01]  /*3880*/  ISETP.NE.AND P0, PT, R11, RZ, PT ;  /* 0x000000ff0b00720c */ /* 0x000fe20003f05270 */
[----:B------:R-:W-:Y:S01]  /*3890*/  UISETP.NE.U32.AND UP1, UPT, UR18, URZ, UPT ;  /* 0x0000003f1200728c */ /* 0x000fe2000bf25070 */
[----:B------:R-:W1:Y:S01]  /*38a0*/  LDC.64 R10, c[0x0][0x3b8] ;  /* 0x0000ee00ff0a7b82 */ /* 0x000e620000000a00 */
[----:B------:R-:W-:Y:S02]  /*38b0*/  ISETP.NE.AND P5, PT, R16, RZ, PT ;  /* 0x000000ff1000720c */ /* 0x000fe40003fa5270 */
[----:B------:R-:W-:Y:S01]  /*38c0*/  ISETP.NE.AND P4, PT, R19, RZ, PT ;  /* 0x000000ff1300720c */ /* 0x000fe20003f85270 */
[----:B------:R-:W-:Y:S01]  /*38d0*/  UISETP.NE.AND.EX UP1, UPT, UR19, URZ, UPT, UP1 ;  /* 0x0000003f1300728c */ /* 0x000fe2000bf25310 */
[----:B------:R-:W-:Y:S01]  /*38e0*/  ISETP.NE.AND P3, PT, R18, RZ, PT ;  /* 0x000000ff1200720c */ /* 0x000fe20003f65270 */
[----:B------:R-:W-:Y:S01]  /*38f0*/  IMAD.MOV.U32 R245, RZ, RZ, 0x7f800000 ;  /* 0x7f800000fff57424 */ /* 0x000fe200078e00ff */
[----:B------:R-:W0:Y:S01]  /*3900*/  LDGDEPBAR ;  /* 0x00000000000079af */ /* 0x000e220000000000 */
[----:B------:R-:W-:-:S02]  /*3910*/  IMAD.MOV.U32 R246, RZ, RZ, 0x7f800000 ;  /* 0x7f800000fff67424 */ /* 0x000fc400078e00ff */
[----:B------:R-:W-:Y:S01]  /*3920*/  IMAD.MOV.U32 R239, RZ, RZ, 0x7f800000 ;  /* 0x7f800000ffef7424 */ /* 0x000fe200078e00ff */
[----:B------:R-:W-:Y:S01]  /*3930*/  PLOP3.LUT P2, PT, PT, PT, UP1, 0x80, 0x0 ;  /* 0x000000000000781c */ /* 0x000fe20003f4f018 */
[----:B------:R-:W-:Y:S01]  /*3940*/  IMAD.MOV.U32 R6, RZ, RZ, 0x4 ;  /* 0x00000004ff067424 */ /* 0x000fe200078e00ff */
[----:B------:R-:W-:Y:S01]  /*3950*/  LEA.HI R0, R25, R24, RZ, 0x4 ;  /* 0x0000001819007211 */ /* 0x000fe200078f20ff */
[----:B------:R-:W-:Y:S01]  /*3960*/  IMAD.MOV.U32 R244, RZ, RZ, 0x7f800000 ;  /* 0x7f800000fff47424 */ /* 0x000fe200078e00ff */
[----:B------:R-:W-:Y:S01]  /*3970*/  @UP1 ULDC.64 UR20, c[0x0][0x3d0] ;  /* 0x0000f40000141ab9 */ /* 0x000fe20000000a00 */
[----:B------:R-:W-:Y:S01]  /*3980*/  @UP1 UMOV UR13, UR12 ;  /* 0x0000000c000d1c82 */ /* 0x000fe20008000000 */
[----:B------:R-:W-:Y:S01]  /*3990*/  @UP1 UIMAD UR5, UR57, UR20, URZ ;  /* 0x00000014390512a4 */ /* 0x000fe2000f8e023f */
[----:B------:R-:W-:Y:S01]  /*39a0*/  @UP1 UMOV UR12, UR56 ;  /* 0x00000038000c1c82 */ /* 0x000fe20008000000 */
[----:B------:R-:W-:Y:S01]  /*39b0*/  ULDC UR32, c[0x0][0x2d0] ;  /* 0x0000b40000207ab9 */ /* 0x000fe20000000800 */
[----:B------:R-:W-:-:S02]  /*39c0*/  @UP1 UIMAD.WIDE.U32 UR12, UR46, UR20, UR12 ;  /* 0x000000142e0c12a5 */ /* 0x000fc4000f8e000c */
[----:B------:R-:W-:Y:S01]  /*39d0*/  @UP1 UIMAD UR5, UR46, UR21, UR5 ;  /* 0x000000152e0512a4 */ /* 0x000fe2000f8e0205 */
[----:B-1----:R-:W2:Y:S01]  /*39e0*/  LDG.E.64 R4, desc[UR6][R10.64+0x8] ;  /* 0x000008060a047981 */ /* 0x002ea2000c1e1b00 */
[----:B------:R-:W-:Y:S02]  /*39f0*/  @UP1 ULEA UR18, UP0, UR12, UR18, 0x2 ;  /* 0x000000120c121291 */ /* 0x000fe4000f80103f */
[----:B------:R-:W-:Y:S01]  /*3a00*/  @UP1 UIADD3 UR5, UR13, UR5, URZ ;  /* 0x000000050d051290 */ /* 0x000fe2000fffe03f */
[----:B------:R-:W-:-:S03]  /*3a10*/  ULDC UR35, c[0x0][0x2dc] ;  /* 0x0000b70000237ab9 */ /* 0x000fc60000000800 */
[----:B------:R-:W-:Y:S01]  /*3a20*/  @UP1 ULEA.HI.X UR19, UR12, UR19, UR5, 0x2, UP0 ;  /* 0x000000130c131291 */ /* 0x000fe200080f1405 */
[----:B--234-:R-:W-:Y:S01]  /*3a30*/  IMAD.U32 R2, RZ, RZ, UR18 ;  /* 0x00000012ff027e24 */ /* 0x01cfe2000f8e00ff */
[----:B------:R-:W-:Y:S01]  /*3a40*/  LOP3.LUT R0, R0, 0xfffffff0, RZ, 0xc0, !PT ;  /* 0xfffffff000007812 */ /* 0x000fe200078ec0ff */
[----:B------:R-:W-:Y:S01]  /*3a50*/  @!P0 IMAD.WIDE R6, R14, R6, UR10 ;  /* 0x0000000a0e068e25 */ /* 0x000fe2000f8e0206 */
[----:B------:R-:W-:-:S03]  /*3a60*/  @UP1 ULDC UR5, c[0x0][0x2e8] ;  /* 0x0000ba0000051ab9 */ /* 0x000fc60000000800 */
[----:B------:R-:W-:Y:S01]  /*3a70*/  IMAD.U32 R3, RZ, RZ, UR19 ;  /* 0x00000013ff037e24 */ /* 0x000fe2000f8e00ff */
[----:B------:R-:W5:Y:S04]  /*3a80*/  @!P0 LDG.E R244, desc[UR6][R6.64] ;  /* 0x0000000606f48981 */ /* 0x000f68000c1e1900 */
[----:B------:R1:W2:Y:S04]  /*3a90*/  @P2 LDG.E R8, desc[UR6][R2.64] ;  /* 0x0000000602082981 */ /* 0x0002a8000c1e1900 */
[----:B------:R-:W3:Y:S01]  /*3aa0*/  LDG.E.64 R10, desc[UR6][R10.64] ;  /* 0x000000060a0a7981 */ /* 0x000ee2000c1e1b00 */
[----:B-1----:R-:W-:-:S04]  /*3ab0*/  IMAD.MOV.U32 R2, RZ, RZ, 0x4 ;  /* 0x00000004ff027424 */ /* 0x002fc800078e00ff */
[----:B------:R-:W-:-:S05]  /*3ac0*/  IMAD.WIDE R2, R247, R2, UR10 ;  /* 0x0000000af7027e25 */ /* 0x000fca000f8e0202 */
[----:B------:R-:W5:Y:S04]  /*3ad0*/  @!P5 LDG.E R245, desc[UR6][R2.64] ;  /* 0x0000000602f5d981 */ /* 0x000f68000c1e1900 */
[----:B------:R-:W5:Y:S04]  /*3ae0*/  @!P4 LDG.E R246, desc[UR6][R2.64+0x20] ;  /* 0x0000200602f6c981 */ /* 0x000f68000c1e1900 */
[----:B------:R1:W5:Y:S01]  /*3af0*/  @!P3 LDG.E R239, desc[UR6][R2.64+0x80] ;  /* 0x0000800602efb981 */ /* 0x000362000c1e1900 */
[----:B------:R-:W-:Y:S01]  /*3b00*/  IMAD.IADD R0, R24, 0x1, -R0 ;  /* 0x0000000118007824 */ /* 0x000fe200078e0a00 */
[----:B------:R-:W2:Y:S01]  /*3b10*/  @P2 MUFU.RCP R6, UR5 ;  /* 0x0000000500062d08 */ /* 0x000ea20008001000 */
[----:B-1----:R-:W1:Y:S03]  /*3b20*/  S2R R3, SR_TID.X ;  /* 0x0000000000037919 */ /* 0x002e660000002100 */
[----:B------:R-:W-:-:S04]  /*3b30*/  SHF.R.S32.HI R2, RZ, 0x1f, R0 ;  /* 0x0000001fff027819 */ /* 0x000fc80000011400 */
[----:B------:R-:W-:Y:S01]  /*3b40*/  LEA.HI R2, R2, R0, RZ, 0x3 ;  /* 0x0000000002027211 */ /* 0x000fe200078f18ff */
[----:B------:R-:W-:-:S03]  /*3b50*/  UIMAD UR5, UR46, UR60, UR56 ;  /* 0x0000003c2e0572a4 */ /* 0x000fc6000f8e0238 */
[----:B------:R-:W-:Y:S01]  /*3b60*/  LOP3.LUT R2, R2, 0xfffffff8, RZ, 0xc0, !PT ;  /* 0xfffffff802027812 */ /* 0x000fe200078ec0ff */
[----:B------:R-:W-:Y:S01]  /*3b70*/  IMAD.SHL.U32 R7, R251, 0x20, RZ ;  /* 0x00000020fb077824 */ /* 0x000fe200078e00ff */
[----:B------:R-:W-:-:S03]  /*3b80*/  USHF.L.U32 UR5, UR5, 0x5, URZ ;  /* 0x0000000505057899 */ /* 0x000fc6000800063f */
[----:B------:R-:W-:Y:S01]  /*3b90*/  IMAD.IADD R0, R0, 0x1, -R2 ;  /* 0x0000000100007824 */ /* 0x000fe200078e0a02 */
[----:B------:R-:W-:-:S04]  /*3ba0*/  USHF.R.S32.HI UR13, URZ, 0x1f, UR5 ;  /* 0x0000001f3f0d7899 */ /* 0x000fc80008011405 */
[C---:B------:R-:W-:Y:S02]  /*3bb0*/  LOP3.LUT P0, RZ, R0.reuse, 0x2, RZ, 0xc0, !PT ;  /* 0x0000000200ff7812 */ /* 0x040fe4000780c0ff */
[----:B------:R-:W-:Y:S02]  /*3bc0*/  LOP3.LUT P3, RZ, R0, 0x4, RZ, 0xc0, !PT ;  /* 0x0000000400ff7812 */ /* 0x000fe4000786c0ff */
[----:B------:R-:W-:Y:S01]  /*3bd0*/  SHF.R.S32.HI R0, RZ, 0x1f, R21 ;  /* 0x0000001fff007819 */ /* 0x000fe20000011415 */
[----:B-1----:R-:W-:-:S05]  /*3be0*/  IMAD.SHL.U32 R3, R3, 0x2, RZ ;  /* 0x0000000203037824 */ /* 0x002fca00078e00ff */
[----:B------:R-:W-:Y:S01]  /*3bf0*/  LOP3.LUT R7, R7, 0x6, R3, 0xf8, !PT ;  /* 0x0000000607077812 */ /* 0x000fe200078ef803 */
[----:B------:R-:W-:-:S04]  /*3c00*/  IMAD.U32 R3, RZ, RZ, UR34 ;  /* 0x00000022ff037e24 */ /* 0x000fc8000f8e00ff */
[----:B------:R-:W-:Y:S02]  /*3c10*/  IMAD R229, R3, 0x80, R7 ;  /* 0x0000008003e57824 */ /* 0x000fe400078e0207 */
[----:B------:R-:W-:Y:S02]  /*3c20*/  IMAD.MOV.U32 R218, RZ, RZ, 0x20 ;  /* 0x00000020ffda7424 */ /* 0x000fe400078e00ff */
[----:B------:R-:W-:Y:S01]  /*3c30*/  IMAD.MOV.U32 R217, RZ, RZ, 0x40 ;  /* 0x00000040ffd97424 */ /* 0x000fe200078e00ff */
        /* <DEDUP_REMOVED lines=65> */
[----:B------:R-:W-:Y:S02]  /*4050*/  SEL R218, R218, 0xffffffe0, !P0 ;  /* 0xffffffe0dada7807 */ /* 0x000fe40004000000 */
[----:B------:R-:W-:Y:S02]  /*4060*/  SEL R217, R217, 0xffffffc0, !P3 ;  /* 0xffffffc0d9d97807 */ /* 0x000fe40005800000 */
[----:B------:R-:W-:-:S04]  /*4070*/  IADD3 R248, P5, P4, R4, UR5, R21 ;  /* 0x0000000504f87c10 */ /* 0x000fc8000fcbe015 */
[----:B------:R-:W-:Y:S01]  /*4080*/  IADD3.X R250, R5, UR13, R0, P5, P4 ;  /* 0x0000000d05fa7c10 */ /* 0x000fe2000afe8400 */
[----:B------:R-:W-:Y:S02]  /*4090*/  VIADD R0, R220, 0x2000 ;  /* 0x00002000dc007836 */ /* 0x000fe40000000000 */
[----:B--2---:R-:W-:-:S05]  /*40a0*/  @P2 FMUL.FTZ R2, R8, R6 ;  /* 0x0000000608022220 */ /* 0x004fca0000410000 */
[----:B------:R-:W-:Y:S01]  /*40b0*/  @P2 R2UR UR14, R2 ;  /* 0x00000000020e22ca */ /* 0x000fe200000e0000 */
[----:B------:R-:W-:Y:S01]  /*40c0*/  VIADD R2, R219, 0x2000 ;  /* 0x00002000db027836 */ /* 0x000fe20000000000 */
[----:B---3--:R-:W-:Y:S02]  /*40d0*/  R2UR UR12, R10 ;  /* 0x000000000a0c72ca */ /* 0x008fe400000e0000 */
[----:B------:R-:W-:Y:S02]  /*40e0*/  R2UR UR29, R11 ;  /* 0x000000000b1d72ca */ /* 0x000fe400000e0000 */
[----:B------:R-:W-:Y:S01]  /*40f0*/  SEL R2, R2, R219, !P1 ;  /* 0x000000db02027207 */ /* 0x000fe20004800000 */
[----:B------:R-:W-:Y:S01]  /*4100*/  UIADD3 UR13, UR37, 0x80, URZ ;  /* 0x00000080250d7890 */ /* 0x000fe2000fffe03f */
[----:B------:R-:W-:Y:S02]  /*4110*/  SEL R0, R0, R220, !P1 ;  /* 0x000000dc00007207 */ /* 0x000fe40004800000 */
[----:B------:R-:W-:-:S02]  /*4120*/  LEA R211, R2, UR4, 0x1 ;  /* 0x0000000402d37c11 */ /* 0x000fc4000f8e08ff */
[----:B------:R-:W-:Y:S01]  /*4130*/  IADD3 R2, R247, -UR40, -R229 ;  /* 0x80000028f7027c10 */ /* 0x000fe2000fffe8e5 */
[----:B------:R-:W-:Y:S01]  /*4140*/  IMAD.WIDE.U32 R248, R248, -0x2daee0ad, RZ ;  /* 0xd2511f53f8f87825 */ /* 0x000fe200078e00ff */
[----:B------:R-:W-:Y:S01]  /*4150*/  LEA R212, R0, UR4, 0x1 ;  /* 0x0000000400d47c11 */ /* 0x000fe2000f8e08ff */
[----:B------:R-:W-:Y:S02]  /*4160*/  UMOV UR5, URZ ;  /* 0x0000003f00057c82 */ /* 0x000fe40008000000 */
[----:B------:R-:W-:Y:S01]  /*4170*/  VIADD R252, R2, UR9 ;  /* 0x0000000902fc7c36 */ /* 0x000fe20008000000 */
[----:B------:R-:W-:Y:S01]  /*4180*/  UISETP.GE.AND UP0, UPT, UR13, UR9, UPT ;  /* 0x000000090d00728c */ /* 0x000fe2000bf06270 */
[----:B------:R-:W-:Y:S01]  /*4190*/  LOP3.LUT R250, R250, UR12, RZ, 0x3c, !PT ;  /* 0x0000000cfafa7c12 */ /* 0x000fe2000f8e3cff */
[----:B------:R-:W-:Y:S02]  /*41a0*/  UIADD3 UR27, UR12, -0x4ab325aa, URZ ;  /* 0xb54cda560c1b7890 */ /* 0x000fe4000fffe03f */
[----:B------:R-:W-:-:S02]  /*41b0*/  UIADD3 UR25, UR12, 0x1715609d, URZ ;  /* 0x1715609d0c197890 */ /* 0x000fc4000fffe03f */
[----:B------:R-:W-:Y:S02]  /*41c0*/  UIADD3 UR23, UR12, 0x78dde6e4, URZ ;  /* 0x78dde6e40c177890 */ /* 0x000fe4000fffe03f */
[----:B------:R-:W-:Y:S02]  /*41d0*/  UIADD3 UR21, UR12, -0x255992d5, URZ ;  /* 0xdaa66d2b0c157890 */ /* 0x000fe4000fffe03f */
[----:B------:R-:W-:Y:S02]  /*41e0*/  UIADD3 UR31, UR12, 0x3c6ef372, URZ ;  /* 0x3c6ef3720c1f7890 */ /* 0x000fe4000fffe03f */
[----:B------:R-:W-:Y:S02]  /*41f0*/  UIADD3 UR19, UR12, -0x61c88647, URZ ;  /* 0x9e3779b90c137890 */ /* 0x000fe4000fffe03f */
[----:B------:R-:W-:Y:S02]  /*4200*/  UIADD3 UR28, UR29, 0x646e171e, URZ ;  /* 0x646e171e1d1c7890 */ /* 0x000fe4000fffe03f */
[----:B------:R-:W-:-:S02]  /*4210*/  UIADD3 UR26, UR29, -0x56f99767, URZ ;  /* 0xa90668991d1a7890 */ /* 0x000fc4000fffe03f */
[----:B------:R-:W-:Y:S02]  /*4220*/  UIADD3 UR24, UR29, -0x126145ec, URZ ;  /* 0xed9eba141d187890 */ /* 0x000fe4000fffe03f */
[----:B------:R-:W-:Y:S02]  /*4230*/  UIADD3 UR22, UR29, 0x32370b8f, URZ ;  /* 0x32370b8f1d167890 */ /* 0x000fe4000fffe03f */
[----:B------:R-:W-:Y:S02]  /*4240*/  UIADD3 UR20, UR29, 0x76cf5d0a, URZ ;  /* 0x76cf5d0a1d147890 */ /* 0x000fe4000fffe03f */
[----:B------:R-:W-:Y:S01]  /*4250*/  UIADD3 UR30, UR29, -0x4498517b, URZ ;  /* 0xbb67ae851d1e7890 */ /* 0x000fe2000fffe03f */
[----:B------:R-:W-:Y:S01]  /*4260*/  @UP1 UMOV UR5, UR14 ;  /* 0x0000000e00051c82 */ /* 0x000fe20008000000 */
[----:B------:R-:W-:Y:S01]  /*4270*/  ULDC.U8 UR13, c[0x0][0x388] ;  /* 0x0000e200000d7ab9 */ /* 0x000fe20000000000 */
[----:B------:R-:W-:-:S09]  /*4280*/  ULDC UR12, c[0x0][0x2ec] ;  /* 0x0000bb00000c7ab9 */ /* 0x000fd20000000800 */
.L_x_1674:
[----:B------:R-:W0:Y:S01]  /*4290*/  LDGDEPBAR ;  /* 0x00000000000079af */ /* 0x000e220000000000 */
[C---:B------:R-:W-:Y:S01]  /*42a0*/  IMAD.IADD R0, R212.reuse, 0x1, R218 ;  /* 0x00000001d4007824 */ /* 0x040fe200078e02da */
[----:B------:R-:W-:Y:S01]  /*42b0*/  PLOP3.LUT P0, PT, PT, PT, UP0, 0x80, 0x0 ;  /* 0x000000000000781c */ /* 0x000fe20003f0f008 */
[--C-:B------:R-:W-:Y:S05]  /*42c0*/  IMAD.IADD R3, R212, 0x1, R217.reuse ;  /* 0x00000001d4037824 */ /* 0x100fea00078e02d9 */
[----:B------:R-:W2:Y:S01]  /*42d0*/  LDL R206, [R1+0x8] ;  /* 0x0000080001ce7983 */ /* 0x000ea20000100800 */
[----:B------:R-:W-:Y:S01]  /*42e0*/  IMAD.IADD R2, R0, 0x1, R217 ;  /* 0x0000000100027824 */ /* 0x000fe200078e02d9 */
[----:B------:R-:W-:Y:S01]  /*42f0*/  PLOP3.LUT P2, PT, PT, PT, UP0, 0x80, 0x0 ;  /* 0x000000000000781c */ /* 0x000fe20003f4f008 */
[----:B------:R-:W-:Y:S01]  /*4300*/  UISETP.GE.AND UP3, UPT, UR8, 0x1, UPT ;  /* 0x000000010800788c */ /* 0x000fe2000bf66270 */
[----:B------:R-:W-:Y:S11]  /*4310*/  PLOP3.LUT P4, PT, PT, PT, UP0, 0x80, 0x0 ;  /* 0x000000000000781c */ /* 0x000ff60003f8f008 */
[----:B------:R-:W-:Y:S02]  /*4320*/  @!UPT UIADD3 URZ, URZ, URZ, URZ ;  /* 0x0000003f3f3ff290 */ /* 0x000fe4000fffe03f */
[C---:B------:R-:W-:Y:S01]  /*4330*/  @P4 ISETP.GE.AND P4, PT, R229.reuse, UR9, PT ;  /* 0x00000009e5004c0c */ /* 0x040fe2000bf86270 */
[----:B------:R-:W-:Y:S04]  /*4340*/  DEPBAR.LE SB0, 0x0 ;  /* 0x000080000000791a */ /* 0x000fe80000000000 */
[----:B------:R-:W-:Y:S06]  /*4350*/  BAR.SYNC.DEFER_BLOCKING 0x0 ;  /* 0x0000000000007b1d */ /* 0x000fec0000010000 */
[----:B------:R-:W-:Y:S08]  /*4360*/  LDSM.16.M88.4 R32, [R212] ;  /* 0x00000000d420783b */ /* 0x000ff00000000200 */
[----:B------:R-:W1:Y:S08]  /*4370*/  LDSM.16.M88.4 R16, [R213+0xc000] ;  /* 0x00c00000d510783b */ /* 0x000e700000000200 */
[----:B------:R-:W3:Y:S08]  /*4380*/  LDSM.16.M88.4 R28, [R212+0x1000] ;  /* 0x00100000d41c783b */ /* 0x000ef00000000200 */
[----:B------:R-:W4:Y:S08]  /*4390*/  LDSM.16.M88.4 R164, [R213+0xc800] ;  /* 0x00c80000d5a4783b */ /* 0x000f300000000200 */
[----:B------:R-:W-:Y:S08]  /*43a0*/  LDSM.16.M88.4 R168, [R0] ;  /* 0x0000000000a8783b */ /* 0x000ff00000000200 */
[----:B------:R-:W4:Y:S01]  /*43b0*/  LDSM.16.M88.4 R172, [R214+0xc000] ;  /* 0x00c00000d6ac783b */ /* 0x000f220000000200 */
[-C--:B-1----:R-:W-:Y:S07]  /*43c0*/  HMMA.16816.F32.BF16 R4, R32, R16.reuse, RZ ;  /* 0x000000102004723c */ /* 0x082fee00000418ff */
[----:B------:R-:W1:Y:S01]  /*43d0*/  LDSM.16.M88.4 R176, [R0+0x1000] ;  /* 0x0010000000b0783b */ /* 0x000e620000000200 */
[C---:B---3--:R-:W-:Y:S07]  /*43e0*/  HMMA.16816.F32.BF16 R8, R28.reuse, R16, RZ ;  /* 0x000000101c08723c */ /* 0x048fee00000418ff */
[----:B------:R-:W3:Y:S01]  /*43f0*/  LDSM.16.M88.4 R180, [R214+0xc800] ;  /* 0x00c80000d6b4783b */ /* 0x000ee20000000200 */
[-C--:B------:R-:W-:Y:S07]  /*4400*/  HMMA.16816.F32.BF16 R12, R28, R18.reuse, RZ ;  /* 0x000000121c0c723c */ /* 0x080fee00000418ff */
[----:B------:R-:W-:Y:S01]  /*4410*/  LDSM.16.M88.4 R184, [R3] ;  /* 0x0000000003b8783b */ /* 0x000fe20000000200 */
[C---:B------:R-:W-:Y:S07]  /*4420*/  HMMA.16816.F32.BF16 R16, R32.reuse, R18, RZ ;  /* 0x000000122010723c */ /* 0x040fee00000418ff */
[----:B------:R-:W3:Y:S01]  /*4430*/  LDSM.16.M88.4 R188, [R216+0xc000] ;  /* 0x00c00000d8bc783b */ /* 0x000ee20000000200 */
[-C--:B----4-:R-:W-:Y:S06]  /*4440*/  HMMA.16816.F32.BF16 R20, R32, R164.reuse, RZ ;  /* 0x000000a42014723c */ /* 0x090fec00000418ff */
[C---:B------:R-:W-:Y:S01]  /*4450*/  HMMA.16816.F32.BF16 R24, R28.reuse, R164, RZ ;  /* 0x000000a41c18723c */ /* 0x040fe200000418ff */
[----:B------:R-:W4:Y:S05]  /*4460*/  LDSM.16.M88.4 R192, [R3+0x1000] ;  /* 0x0010000003c0783b */ /* 0x000f2a0000000200 */
[-C--:B------:R-:W-:Y:S03]  /*4470*/  HMMA.16816.F32.BF16 R28, R28, R166.reuse, RZ ;  /* 0x000000a61c1c723c */ /* 0x080fe600000418ff */
[----:B------:R-:W4:Y:S03]  /*4480*/  LDSM.16.M88.4 R196, [R216+0xc800] ;  /* 0x00c80000d8c4783b */ /* 0x000f260000000200 */
[----:B------:R-:W-:Y:S05]  /*4490*/  HMMA.16816.F32.BF16 R32, R32, R166, RZ ;  /* 0x000000a62020723c */ /* 0x000fea00000418ff */
[----:B------:R-:W-:Y:S01]  /*44a0*/  LDSM.16.M88.4 R164, [R2] ;  /* 0x0000000002a4783b */ /* 0x000fe20000000200 */
[-C--:B------:R-:W-:Y:S06]  /*44b0*/  HMMA.16816.F32.BF16 R4, R168, R172.reuse, R4 ;  /* 0x000000aca804723c */ /* 0x080fec0000041804 */
[C---:B-1----:R-:W-:Y:S01]  /*44c0*/  HMMA.16816.F32.BF16 R8, R176.reuse, R172, R8 ;  /* 0x000000acb008723c */ /* 0x042fe20000041808 */
[----:B------:R-:W-:Y:S05]  /*44d0*/  LDSM.16.M88.4 R200, [R2+0x1000] ;  /* 0x0010000002c8783b */ /* 0x000fea0000000200 */
[-C--:B------:R-:W-:Y:S06]  /*44e0*/  HMMA.16816.F32.BF16 R12, R176, R174.reuse, R12 ;  /* 0x000000aeb00c723c */ /* 0x080fec000004180c */
[C---:B------:R-:W-:Y:S01]  /*44f0*/  HMMA.16816.F32.BF16 R16, R168.reuse, R174, R16 ;  /* 0x000000aea810723c */ /* 0x040fe20000041810 */
[----:B------:R-:W1:Y:S05]  /*4500*/  LDSM.16.M88.4 R172, [R215+0xc000] ;  /* 0x00c00000d7ac783b */ /* 0x000e6a0000000200 */
[-C--:B---3--:R-:W-:Y:S06]  /*4510*/  HMMA.16816.F32.BF16 R20, R168, R180.reuse, R20 ;  /* 0x000000b4a814723c */ /* 0x088fec0000041814 */
[C---:B------:R-:W-:Y:S06]  /*4520*/  HMMA.16816.F32.BF16 R24, R176.reuse, R180, R24 ;  /* 0x000000b4b018723c */ /* 0x040fec0000041818 */
[-C--:B------:R-:W-:Y:S01]  /*4530*/  HMMA.16816.F32.BF16 R28, R176, R182.reuse, R28 ;  /* 0x000000b6b01c723c */ /* 0x080fe2000004181c */
[----:B------:R-:W3:Y:S05]  /*4540*/  LDSM.16.M88.4 R176, [R215+0xc800] ;  /* 0x00c80000d7b0783b */ /* 0x000eea0000000200 */
[----:B------:R-:W-:Y:S03]  /*4550*/  HMMA.16816.F32.BF16 R32, R168, R182, R32 ;  /* 0x000000b6a820723c */ /* 0x000fe60000041820 */
[----:B------:R-:W-:Y:S03]  /*4560*/  LDSM.16.M88.4 R168, [R212+0x2000] ;  /* 0x00200000d4a8783b */ /* 0x000fe60000000200 */
[-C--:B------:R-:W-:Y:S05]  /*4570*/  HMMA.16816.F32.BF16 R4, R184, R188.reuse, R4 ;  /* 0x000000bcb804723c */ /* 0x080fea0000041804 */
[----:B------:R-:W3:Y:S01]  /*4580*/  LDSM.16.M88.4 R180, [R213+0x10000] ;  /* 0x01000000d5b4783b */ /* 0x000ee20000000200 */
[C---:B----4-:R-:W-:Y:S06]  /*4590*/  HMMA.16816.F32.BF16 R8, R192.reuse, R188, R8 ;  /* 0x000000bcc008723c */ /* 0x050fec0000041808 */
[-C--:B------:R-:W-:Y:S06]  /*45a0*/  HMMA.16816.F32.BF16 R12, R192, R190.reuse, R12 ;  /* 0x000000bec00c723c */ /* 0x080fec000004180c */
[C---:B------:R-:W-:Y:S01]  /*45b0*/  HMMA.16816.F32.BF16 R16, R184.reuse, R190, R16 ;  /* 0x000000beb810723c */ /* 0x040fe20000041810 */
[----:B------:R-:W4:Y:S05]  /*45c0*/  LDSM.16.M88.4 R188, [R212+0x3000] ;  /* 0x00300000d4bc783b */ /* 0x000f2a0000000200 */
[-C--:B------:R-:W-:Y:S06]  /*45d0*/  HMMA.16816.F32.BF16 R20, R184, R196.reuse, R20 ;  /* 0x000000c4b814723c */ /* 0x080fec0000041814 */
[C---:B------:R-:W-:Y:S06]  /*45e0*/  HMMA.16816.F32.BF16 R24, R192.reuse, R196, R24 ;  /* 0x000000c4c018723c */ /* 0x040fec0000041818 */
[-C--:B------:R-:W-:Y:S01]  /*45f0*/  HMMA.16816.F32.BF16 R28, R192, R198.reuse, R28 ;  /* 0x000000c6c01c723c */ /* 0x080fe2000004181c */
[----:B------:R-:W4:Y:S05]  /*4600*/  LDSM.16.M88.4 R192, [R213+0x10800] ;  /* 0x01080000d5c0783b */ /* 0x000f2a0000000200 */
[----:B------:R-:W-:Y:S03]  /*4610*/  HMMA.16816.F32.BF16 R32, R184, R198, R32 ;  /* 0x000000c6b820723c */ /* 0x000fe60000041820 */
[----:B------:R-:W-:Y:S03]  /*4620*/  LDSM.16.M88.4 R184, [R214+0x10000] ;  /* 0x01000000d6b8783b */ /* 0x000fe60000000200 */
[-C--:B-1----:R-:W-:Y:S05]  /*4630*/  HMMA.16816.F32.BF16 R4, R164, R172.reuse, R4 ;  /* 0x000000aca404723c */ /* 0x082fea0000041804 */
[----:B------:R-:W-:Y:S01]  /*4640*/  LDSM.16.M88.4 R196, [R0+0x3000] ;  /* 0x0030000000c4783b */ /* 0x000fe20000000200 */
[C---:B------:R-:W-:Y:S06]  /*4650*/  HMMA.16816.F32.BF16 R8, R200.reuse, R172, R8 ;  /* 0x000000acc808723c */ /* 0x040fec0000041808 */
[-C--:B------:R-:W-:Y:S06]  /*4660*/  HMMA.16816.F32.BF16 R12, R200, R174.reuse, R12 ;  /* 0x000000aec80c723c */ /* 0x080fec000004180c */
[C---:B------:R-:W-:Y:S01]  /*4670*/  HMMA.16816.F32.BF16 R16, R164.reuse, R174, R16 ;  /* 0x000000aea410723c */ /* 0x040fe20000041810 */
[----:B------:R1:W2:Y:S05]  /*4680*/  LDSM.16.M88.4 R172, [R0+0x2000] ;  /* 0x0020000000ac783b */ /* 0x0002aa0000000200 */
[-C--:B---3--:R-:W-:Y:S06]  /*4690*/  HMMA.16816.F32.BF16 R20, R164, R176.reuse, R20 ;  /* 0x000000b0a414723c */ /* 0x088fec0000041814 */
[C---:B------:R-:W-:Y:S06]  /*46a0*/  HMMA.16816.F32.BF16 R24, R200.reuse, R176, R24 ;  /* 0x000000b0c818723c */ /* 0x040fec0000041818 */
[-C--:B------:R-:W-:Y:S01]  /*46b0*/  HMMA.16816.F32.BF16 R28, R200, R178.reuse, R28 ;  /* 0x000000b2c81c723c */ /* 0x080fe2000004181c */
[----:B------:R-:W3:Y:S05]  /*46c0*/  LDSM.16.M88.4 R200, [R214+0x10800] ;  /* 0x01080000d6c8783b */ /* 0x000eea0000000200 */
[----:B------:R-:W-:Y:S01]  /*46d0*/  HMMA.16816.F32.BF16 R32, R164, R178, R32 ;  /* 0x000000b2a420723c */ /* 0x000fe20000041820 */
[----:B-1----:R-:W-:Y:S02]  /*46e0*/  IMAD.U32 R0, RZ, RZ, UR8 ;  /* 0x00000008ff007e24 */ /* 0x002fe4000f8e00ff */
[----:B------:R-:W-:Y:S02]  /*46f0*/  LDSM.16.M88.4 R164, [R3+0x2000] ;  /* 0x0020000003a4783b */ /* 0x000fe40000000200 */
[----:B------:R-:W-:Y:S01]  /*4700*/  IMAD R0, R0, 0x40, R252 ;  /* 0x0000004000007824 */ /* 0x000fe200078e02fc */
[-C--:B------:R-:W-:Y:S05]  /*4710*/  HMMA.16816.F32.BF16 R4, R168, R180.reuse, R4 ;  /* 0x000000b4a804723c */ /* 0x080fea0000041804 */
[----:B------:R-:W1:Y:S01]  /*4720*/  LDSM.16.M88.4 R176, [R216+0x10000] ;  /* 0x01000000d8b0783b */ /* 0x000e620000000200 */
[C---:B----4-:R-:W-:Y:S06]  /*4730*/  HMMA.16816.F32.BF16 R8, R188.reuse, R180, R8 ;  /* 0x000000b4bc08723c */ /* 0x050fec0000041808 */
[-C--:B------:R-:W-:Y:S06]  /*4740*/  HMMA.16816.F32.BF16 R12, R188, R182.reuse, R12 ;  /* 0x000000b6bc0c723c */ /* 0x080fec000004180c */
[C---:B------:R-:W-:Y:S01]  /*4750*/  HMMA.16816.F32.BF16 R16, R168.reuse, R182, R16 ;  /* 0x000000b6a810723c */ /* 0x040fe20000041810 */
[----:B------:R4:W1:Y:S05]  /*4760*/  LDSM.16.M88.4 R180, [R3+0x3000] ;  /* 0x0030000003b4783b */ /* 0x00086a0000000200 */
[-C--:B------:R-:W-:Y:S06]  /*4770*/  HMMA.16816.F32.BF16 R20, R168, R192.reuse, R20 ;  /* 0x000000c0a814723c */ /* 0x080fec0000041814 */
[C---:B------:R-:W-:Y:S06]  /*4780*/  HMMA.16816.F32.BF16 R24, R188.reuse, R192, R24 ;  /* 0x000000c0bc18723c */ /* 0x040fec0000041818 */
[-C--:B------:R-:W-:Y:S01]  /*4790*/  HMMA.16816.F32.BF16 R28, R188, R194.reuse, R28 ;  /* 0x000000c2bc1c723c */ /* 0x080fe2000004181c */
[----:B------:R-:W1:Y:S05]  /*47a0*/  LDSM.16.M88.4 R188, [R216+0x10800] ;  /* 0x01080000d8bc783b */ /* 0x000e6a0000000200 */
[----:B------:R-:W-:Y:S03]  /*47b0*/  HMMA.16816.F32.BF16 R32, R168, R194, R32 ;  /* 0x000000c2a820723c */ /* 0x000fe60000041820 */
[----:B------:R-:W-:Y:S02]  /*47c0*/  LDSM.16.M88.4 R168, [R2+0x2000] ;  /* 0x0020000002a8783b */ /* 0x000fe40000000200 */
[----:B----4-:R-:W-:Y:S01]  /*47d0*/  VIADD R3, R0, 0x1f ;  /* 0x0000001f00037836 */ /* 0x010fe20000000000 */
[-C--:B--2---:R-:W-:Y:S05]  /*47e0*/  HMMA.16816.F32.BF16 R4, R172, R184.reuse, R4 ;  /* 0x000000b8ac04723c */ /* 0x084fea0000041804 */
[----:B------:R2:W-:Y:S01]  /*47f0*/  LDSM.16.M88.4 R192, [R2+0x3000] ;  /* 0x0030000002c0783b */ /* 0x0005e20000000200 */
[C---:B------:R-:W-:Y:S06]  /*4800*/  HMMA.16816.F32.BF16 R8, R196.reuse, R184, R8 ;  /* 0x000000b8c408723c */ /* 0x040fec0000041808 */
[-C--:B------:R-:W-:Y:S06]  /*4810*/  HMMA.16816.F32.BF16 R12, R196, R186.reuse, R12 ;  /* 0x000000bac40c723c */ /* 0x080fec000004180c */
[C---:B------:R-:W-:Y:S01]  /*4820*/  HMMA.16816.F32.BF16 R16, R172.reuse, R186, R16 ;  /* 0x000000baac10723c */ /* 0x040fe20000041810 */
[----:B------:R-:W4:Y:S05]  /*4830*/  LDSM.16.M88.4 R184, [R215+0x10000] ;  /* 0x01000000d7b8783b */ /* 0x000f2a0000000200 */
[-C--:B---3--:R-:W-:Y:S05]  /*4840*/  HMMA.16816.F32.BF16 R20, R172, R200.reuse, R20 ;  /* 0x000000c8ac14723c */ /* 0x088fea0000041814 */
[----:B--2---:R-:W-:Y:S01]  /*4850*/  @P0 VIADD R2, R229, 0x1 ;  /* 0x00000001e5020836 */ /* 0x004fe20000000000 */
[C---:B------:R-:W-:Y:S04]  /*4860*/  HMMA.16816.F32.BF16 R24, R196.reuse, R200, R24 ;  /* 0x000000c8c418723c */ /* 0x040fe80000041818 */
[----:B------:R-:W-:Y:S01]  /*4870*/  @P2 ISETP.GE.AND P2, PT, R2, UR9, PT ;  /* 0x0000000902002c0c */ /* 0x000fe2000bf46270 */
[C---:B------:R-:W-:Y:S01]  /*4880*/  VIADD R2, R0.reuse, 0x27 ;  /* 0x0000002700027836 */ /* 0x040fe20000000000 */
[-C--:B------:R-:W-:Y:S05]  /*4890*/  HMMA.16816.F32.BF16 R28, R196, R202.reuse, R28 ;  /* 0x000000cac41c723c */ /* 0x080fea000004181c */
[C---:B------:R-:W-:Y:S01]  /*48a0*/  VIADD R201, R0.reuse, 0xffffffe8 ;  /* 0xffffffe800c97836 */ /* 0x040fe20000000000 */
[----:B------:R-:W-:Y:S05]  /*48b0*/  HMMA.16816.F32.BF16 R32, R172, R202, R32 ;  /* 0x000000caac20723c */ /* 0x000fea0000041820 */
[C---:B------:R-:W-:Y:S01]  /*48c0*/  VIADD R197, R0.reuse, 0xf ;  /* 0x0000000f00c57836 */ /* 0x040fe20000000000 */
[-C--:B-1----:R-:W-:Y:S05]  /*48d0*/  HMMA.16816.F32.BF16 R4, R164, R176.reuse, R4 ;  /* 0x000000b0a404723c */ /* 0x082fea0000041804 */
[----:B------:R-:W-:Y:S01]  /*48e0*/  IABS R173, R0 ;  /* 0x0000000000ad7213 */ /* 0x000fe20000000000 */
[C---:B------:R-:W-:Y:S05]  /*48f0*/  HMMA.16816.F32.BF16 R8, R180.reuse, R176, R8 ;  /* 0x000000b0b408723c */ /* 0x040fea0000041808 */
[----:B------:R-:W-:Y:S01]  /*4900*/  VIADD R172, R0, 0xffffffff ;  /* 0xffffffff00ac7836 */ /* 0x000fe20000000000 */
[-C--:B------:R-:W-:Y:S04]  /*4910*/  HMMA.16816.F32.BF16 R12, R180, R178.reuse, R12 ;  /* 0x000000b2b40c723c */ /* 0x080fe8000004180c */
[----:B------:R-:W-:Y:S01]  /*4920*/  ISETP.GE.AND P1, PT, R172, RZ, PT ;  /* 0x000000ffac00720c */ /* 0x000fe20003f26270 */
[C---:B------:R-:W-:Y:S01]  /*4930*/  VIADD R196, R0.reuse, 0xffffffef ;  /* 0xffffffef00c47836 */ /* 0x040fe20000000000 */
[----:B------:R-:W-:Y:S01]  /*4940*/  I2FP.F32.S32 R176, R173 ;  /* 0x000000ad00b07245 */ /* 0x000fe20000201400 */
[C---:B------:R-:W-:Y:S04]  /*4950*/  HMMA.16816.F32.BF16 R16, R164.reuse, R178, R16 ;  /* 0x000000b2a410723c */ /* 0x040fe80000041810 */
[C---:B------:R-:W-:Y:S02]  /*4960*/  VIADD R173, R0.reuse, 0xfffffff7 ;  /* 0xfffffff700ad7836 */ /* 0x040fe40000000000 */
[-C--:B------:R-:W-:Y:S05]  /*4970*/  HMMA.16816.F32.BF16 R20, R164, R188.reuse, R20 ;  /* 0x000000bca414723c */ /* 0x080fea0000041814 */
[----:B------:R-:W-:Y:S01]  /*4980*/  @!P1 IADD3 R172, -R0, 0x1, RZ ;  /* 0x0000000100ac9810 */ /* 0x000fe20007ffe1ff */
[C---:B------:R-:W-:Y:S04]  /*4990*/  HMMA.16816.F32.BF16 R24, R180.reuse, R188, R24 ;  /* 0x000000bcb418723c */ /* 0x040fe80000041818 */
[----:B------:R-:W-:Y:S01]  /*49a0*/  ISETP.GE.AND P1, PT, R2, RZ, PT ;  /* 0x000000ff0200720c */ /* 0x000fe20003f26270 */
[C---:B------:R-:W-:Y:S01]  /*49b0*/  VIADD R200, R0.reuse, 0xffffffe7 ;  /* 0xffffffe700c87836 */ /* 0x040fe20000000000 */
[----:B------:R-:W-:Y:S01]  /*49c0*/  I2FP.F32.S32 R205, R172 ;  /* 0x000000ac00cd7245 */ /* 0x000fe20000201400 */
[-C--:B------:R-:W-:Y:S06]  /*49d0*/  HMMA.16816.F32.BF16 R28, R180, R190.reuse, R28 ;  /* 0x000000beb41c723c */ /* 0x080fec000004181c */
[----:B------:R-:W-:Y:S05]  /*49e0*/  HMMA.16816.F32.BF16 R32, R164, R190, R32 ;  /* 0x000000bea420723c */ /* 0x000fea0000041820 */
[C---:B------:R-:W-:Y:S01]  /*49f0*/  @!P1 IADD3 R2, -R0.reuse, -0x27, RZ ;  /* 0xffffffd900029810 */ /* 0x040fe20007ffe1ff */
[-C--:B----4-:R-:W-:Y:S01]  /*4a00*/  HMMA.16816.F32.BF16 R4, R168, R184.reuse, R4 ;  /* 0x000000b8a804723c */ /* 0x090fe20000041804 */
[----:B------:R-:W-:Y:S04]  /*4a10*/  PLOP3.LUT P1, PT, PT, PT, UP0, 0x80, 0x0 ;  /* 0x000000000000781c */ /* 0x000fe80003f2f008 */
[----:B------:R-:W-:Y:S01]  /*4a20*/  I2FP.F32.S32 R2, R2 ;  /* 0x0000000200027245 */ /* 0x000fe20000201400 */
[C---:B------:R-:W-:Y:S01]  /*4a30*/  VIADD R167, R0.reuse, 0x8 ;  /* 0x0000000800a77836 */ /* 0x040fe20000000000 */
[C---:B------:R-:W-:Y:S04]  /*4a40*/  HMMA.16816.F32.BF16 R8, R192.reuse, R184, R8 ;  /* 0x000000b8c008723c */ /* 0x040fe80000041808 */
[----:B------:R-:W-:Y:S01]  /*4a50*/  ISETP.GE.AND P5, PT, R167, RZ, PT ;  /* 0x000000ffa700720c */ /* 0x000fe20003fa6270 */
[----:B------:R-:W-:Y:S01]  /*4a60*/  VIADD R166, R0, 0x7 ;  /* 0x0000000700a67836 */ /* 0x000fe20000000000 */
[-C--:B------:R-:W-:Y:S04]  /*4a70*/  HMMA.16816.F32.BF16 R12, R192, R186.reuse, R12 ;  /* 0x000000bac00c723c */ /* 0x080fe8000004180c */
[----:B------:R-:W-:Y:S01]  /*4a80*/  ISETP.GE.AND P0, PT, R166, RZ, PT ;  /* 0x000000ffa600720c */ /* 0x000fe20003f06270 */
[C---:B------:R-:W-:Y:S01]  /*4a90*/  VIADD R165, R0.reuse, 0x28 ;  /* 0x0000002800a57836 */ /* 0x040fe20000000000 */
[C---:B------:R-:W-:Y:S04]  /*4aa0*/  HMMA.16816.F32.BF16 R16, R168.reuse, R186, R16 ;  /* 0x000000baa810723c */ /* 0x040fe80000041810 */
[----:B------:R-:W-:Y:S01]  /*4ab0*/  ISETP.GE.AND P6, PT, R165, RZ, PT ;  /* 0x000000ffa500720c */ /* 0x000fe20003fc6270 */
[C---:B------:R-:W-:Y:S01]  /*4ac0*/  VIADD R164, R0.reuse, 0x20 ;  /* 0x0000002000a47836 */ /* 0x040fe20000000000 */
[----:B------:R-:W-:Y:S01]  /*4ad0*/  @!P5 IADD3 R167, -R0, -0x8, RZ ;  /* 0xfffffff800a7d810 */ /* 0x000fe20007ffe1ff */
[----:B------:R-:W-:Y:S01]  /*4ae0*/  FFMA.FTZ R4, R176, -UR5, R4 ;  /* 0x80000005b0047c23 */ /* 0x000fe20008010004 */
[----:B------:R-:W-:Y:S02]  /*4af0*/  FFMA.FTZ R5, R205, -UR5, R5 ;  /* 0x80000005cd057c23 */ /* 0x000fe40008010005 */
[----:B------:R-:W-:Y:S01]  /*4b00*/  ISETP.GE.AND P5, PT, R164, RZ, PT ;  /* 0x000000ffa400720c */ /* 0x000fe20003fa6270 */
[C---:B------:R-:W-:Y:S01]  /*4b10*/  VIADD R190, R0.reuse, 0xfffffff0 ;  /* 0xfffffff000be7836 */ /* 0x040fe20000000000 */
[----:B------:R-:W-:Y:S01]  /*4b20*/  @!P0 IADD3 R166, -R0, -0x7, RZ ;  /* 0xfffffff900a68810 */ /* 0x000fe20007ffe1ff */
[----:B------:R-:W-:Y:S01]  /*4b30*/  FFMA.FTZ R11, R2, -UR5, R11 ;  /* 0x80000005020b7c23 */ /* 0x000fe2000801000b */
[----:B------:R-:W-:Y:S01]  /*4b40*/  ISETP.GE.AND P0, PT, R3, RZ, PT ;  /* 0x000000ff0300720c */ /* 0x000fe20003f06270 */
[C---:B------:R-:W-:Y:S01]  /*4b50*/  VIADD R2, R0.reuse, 0x18 ;  /* 0x0000001800027836 */ /* 0x040fe20000000000 */
[----:B------:R-:W-:Y:S01]  /*4b60*/  I2FP.F32.S32 R217, R166 ;  /* 0x000000a600d97245 */ /* 0x000fe20000201400 */
[C---:B------:R-:W-:Y:S01]  /*4b70*/  VIADD R191, R0.reuse, 0x10 ;  /* 0x0000001000bf7836 */ /* 0x040fe20000000000 */
[C---:B------:R-:W-:Y:S02]  /*4b80*/  @!P6 IADD3 R165, -R0.reuse, -0x28, RZ ;  /* 0xffffffd800a5e810 */ /* 0x040fe40007ffe1ff */
[----:B------:R-:W-:Y:S01]  /*4b90*/  PLOP3.LUT P6, PT, PT, PT, UP0, 0x80, 0x0 ;  /* 0x000000000000781c */ /* 0x000fe20003fcf008 */
[----:B------:R-:W-:Y:S01]  /*4ba0*/  FFMA.FTZ R7, R217, -UR5, R7 ;  /* 0x80000005d9077c23 */ /* 0x000fe20008010007 */
[----:B------:R-:W-:Y:S02]  /*4bb0*/  I2FP.F32.S32 R166, R165 ;  /* 0x000000a500a67245 */ /* 0x000fe40000201400 */
[----:B------:R-:W-:Y:S01]  /*4bc0*/  @!P5 IADD3 R164, -R0, -0x20, RZ ;  /* 0xffffffe000a4d810 */ /* 0x000fe20007ffe1ff */
[----:B------:R-:W-:Y:S01]  /*4bd0*/  FFMA.FTZ R18, R176, -UR5, R18 ;  /* 0x80000005b0127c23 */ /* 0x000fe20008010012 */
[----:B------:R-:W-:Y:S01]  /*4be0*/  PLOP3.LUT P5, PT, PT, PT, UP0, 0x80, 0x0 ;  /* 0x000000000000781c */ /* 0x000fe20003faf008 */
[----:B------:R-:W-:Y:S01]  /*4bf0*/  FFMA.FTZ R19, R205, -UR5, R19 ;  /* 0x80000005cd137c23 */ /* 0x000fe20008010013 */
[----:B------:R-:W-:Y:S01]  /*4c00*/  @!P0 IADD3 R3, -R0, -0x1f, RZ ;  /* 0xffffffe100038810 */ /* 0x000fe20007ffe1ff */
[----:B------:R-:W-:Y:S01]  /*4c10*/  FFMA.FTZ R10, R166, -UR5, R10 ;  /* 0x80000005a60a7c23 */ /* 0x000fe2000801000a */
[----:B------:R-:W-:Y:S02]  /*4c20*/  PLOP3.LUT P0, PT, PT, PT, UP0, 0x80, 0x0 ;  /* 0x000000000000781c */ /* 0x000fe40003f0f008 */
[----:B------:R-:W-:Y:S02]  /*4c30*/  I2FP.F32.S32 R208, R167 ;  /* 0x000000a700d07245 */ /* 0x000fe40000201400 */
[----:B------:R-:W-:Y:S01]  /*4c40*/  I2FP.F32.S32 R165, R164 ;  /* 0x000000a400a57245 */ /* 0x000fe20000201400 */
[----:B------:R-:W-:Y:S01]  /*4c50*/  VIADD R164, R0, 0x17 ;  /* 0x0000001700a47836 */ /* 0x000fe20000000000 */
[----:B------:R-:W-:Y:S01]  /*4c60*/  @P6 FSEL R4, R4, -INF , !P4 ;  /* 0xff80000004046808 */ /* 0x000fe20006000000 */
[----:B------:R-:W-:Y:S01]  /*4c70*/  FFMA.FTZ R6, R208, -UR5, R6 ;  /* 0x80000005d0067c23 */ /* 0x000fe20008010006 */
[----:B------:R-:W-:Y:S01]  /*4c80*/  I2FP.F32.S32 R188, R3 ;  /* 0x0000000300bc7245 */ /* 0x000fe20000201400 */
[C---:B------:R-:W-:Y:S01]  /*4c90*/  FFMA.FTZ R8, R165.reuse, -UR5, R8 ;  /* 0x80000005a5087c23 */ /* 0x040fe20008010008 */
[----:B------:R-:W-:Y:S01]  /*4ca0*/  PLOP3.LUT P6, PT, PT, PT, UP0, 0x80, 0x0 ;  /* 0x000000000000781c */ /* 0x000fe20003fcf008 */
[----:B------:R-:W-:Y:S01]  /*4cb0*/  FFMA.FTZ R14, R165, -UR5, R14 ;  /* 0x80000005a50e7c23 */ /* 0x000fe2000801000e */
[----:B------:R-:W-:Y:S01]  /*4cc0*/  @P5 FSEL R6, R6, -INF , !P4 ;  /* 0xff80000006065808 */ /* 0x000fe20006000000 */
[----:B------:R-:W-:Y:S01]  /*4cd0*/  FFMA.FTZ R9, R188, -UR5, R9 ;  /* 0x80000005bc097c23 */ /* 0x000fe20008010009 */
[----:B------:R-:W-:Y:S01]  /*4ce0*/  @P1 FSEL R8, R8, -INF , !P4 ;  /* 0xff80000008081808 */ /* 0x000fe20006000000 */
[----:B------:R-:W-:Y:S01]  /*4cf0*/  FFMA.FTZ R15, R188, -UR5, R15 ;  /* 0x80000005bc0f7c23 */ /* 0x000fe2000801000f */
[----:B------:R-:W-:Y:S01]  /*4d00*/  @P0 FSEL R10, R10, -INF , !P4 ;  /* 0xff8000000a0a0808 */ /* 0x000fe20006000000 */
[----:B------:R-:W-:Y:S01]  /*4d10*/  VIADD R3, R0, 0xfffffff8 ;  /* 0xfffffff800037836 */ /* 0x000fe20000000000 */
[----:B------:R-:W-:Y:S02]  /*4d20*/  PLOP3.LUT P4, PT, PT, PT, UP0, 0x80, 0x0 ;  /* 0x000000000000781c */ /* 0x000fe40003f8f008 */
[----:B------:R-:W-:Y:S02]  /*4d30*/  PLOP3.LUT P1, PT, PT, PT, UP0, 0x80, 0x0 ;  /* 0x000000000000781c */ /* 0x000fe40003f2f008 */
[----:B------:R-:W-:Y:S01]  /*4d40*/  PLOP3.LUT P0, PT, PT, PT, UP0, 0x80, 0x0 ;  /* 0x000000000000781c */ /* 0x000fe20003f0f008 */
[----:B------:R-:W-:Y:S01]  /*4d50*/  @P6 VIADD R166, R229, 0x8 ;  /* 0x00000008e5a66836 */ /* 0x000fe20000000000 */
[----:B------:R-:W-:Y:S02]  /*4d60*/  PLOP3.LUT P5, PT, PT, PT, UP0, 0x80, 0x0 ;  /* 0x000000000000781c */ /* 0x000fe40003faf008 */
[----:B------:R-:W-:Y:S05]  /*4d70*/  PLOP3.LUT P6, PT, PT, PT, UP0, 0x80, 0x0 ;  /* 0x000000000000781c */ /* 0x000fea0003fcf008 */
[----:B------:R-:W-:Y:S02]  /*4d80*/  @P4 FSEL R9, R9, -INF , !P2 ;  /* 0xff80000009094808 */ /* 0x000fe40005000000 */
[----:B------:R-:W-:Y:S02]  /*4d90*/  ISETP.GE.AND P4, PT, R164, RZ, PT ;  /* 0x000000ffa400720c */ /* 0x000fe40003f86270 */
[----:B------:R-:W-:Y:S02]  /*4da0*/  @P1 FSEL R7, R7, -INF , !P2 ;  /* 0xff80000007071808 */ /* 0x000fe40005000000 */
[----:B------:R-:W-:Y:S02]  /*4db0*/  @P0 FSEL R11, R11, -INF , !P2 ;  /* 0xff8000000b0b0808 */ /* 0x000fe40005000000 */
[----:B------:R-:W-:Y:S02]  /*4dc0*/  ISETP.GE.AND P1, PT, R3, RZ, PT ;  /* 0x000000ff0300720c */ /* 0x000fe40003f26270 */
[----:B------:R-:W-:Y:S02]  /*4dd0*/  ISETP.GE.AND P0, PT, R173, RZ, PT ;  /* 0x000000ffad00720c */ /* 0x000fe40003f06270 */
[----:B------:R-:W-:Y:S02]  /*4de0*/  @P5 FSEL R5, R5, -INF , !P2 ;  /* 0xff80000005055808 */ /* 0x000fe40005000000 */
[----:B------:R-:W-:Y:S02]  /*4df0*/  ISETP.GE.AND P2, PT, R190, RZ, PT ;  /* 0x000000ffbe00720c */ /* 0x000fe40003f46270 */
[----:B------:R-:W-:Y:S02]  /*4e00*/  ISETP.GE.AND P5, PT, R2, RZ, PT ;  /* 0x000000ff0200720c */ /* 0x000fe40003fa6270 */
[C---:B------:R-:W-:Y:S02]  /*4e10*/  @!P4 IADD3 R164, -R0.reuse, -0x17, RZ ;  /* 0xffffffe900a4c810 */ /* 0x040fe40007ffe1ff */
[----:B------:R-:W-:Y:S02]  /*4e20*/  ISETP.GE.AND P4, PT, R197, RZ, PT ;  /* 0x000000ffc500720c */ /* 0x000fe40003f86270 */
[C---:B------:R-:W-:Y:S02]  /*4e30*/  @!P1 IADD3 R3, -R0.reuse, 0x8, RZ ;  /* 0x0000000800039810 */ /* 0x040fe40007ffe1ff */
[----:B------:R-:W-:Y:S02]  /*4e40*/  @!P0 IADD3 R173, -R0, 0x9, RZ ;  /* 0x0000000900ad8810 */ /* 0x000fe40007ffe1ff */
[----:B------:R-:W-:Y:S02]  /*4e50*/  ISETP.GE.AND P1, PT, R196, RZ, PT ;  /* 0x000000ffc400720c */ /* 0x000fe40003f26270 */
[C---:B------:R-:W-:Y:S02]  /*4e60*/  @!P2 IADD3 R190, -R0.reuse, 0x10, RZ ;  /* 0x0000001000bea810 */ /* 0x040fe40007ffe1ff */
[----:B------:R-:W-:Y:S02]  /*4e70*/  ISETP.GE.AND P0, PT, R201, RZ, PT ;  /* 0x000000ffc900720c */ /* 0x000fe40003f06270 */
[----:B------:R-:W-:Y:S02]  /*4e80*/  I2FP.F32.S32 R190, R190 ;  /* 0x000000be00be7245 */ /* 0x000fe40000201400 */
[----:B------:R-:W-:Y:S02]  /*4e90*/  @!P5 IADD3 R2, -R0, -0x18, RZ ;  /* 0xffffffe80002d810 */ /* 0x000fe40007ffe1ff */
[----:B------:R-:W-:Y:S02]  /*4ea0*/  ISETP.GE.AND P5, PT, R191, RZ, PT ;  /* 0x000000ffbf00720c */ /* 0x000fe40003fa6270 */
[----:B------:R-:W-:Y:S02]  /*4eb0*/  ISETP.GE.AND P2, PT, R200, RZ, PT ;  /* 0x000000ffc800720c */ /* 0x000fe40003f46270 */
[C---:B------:R-:W-:Y:S02]  /*4ec0*/  @!P4 IADD3 R197, -R0.reuse, -0xf, RZ ;  /* 0xfffffff100c5c810 */ /* 0x040fe40007ffe1ff */
[----:B------:R-:W-:Y:S02]  /*4ed0*/  PLOP3.LUT P4, PT, PT, PT, UP0, 0x80, 0x0 ;  /* 0x000000000000781c */ /* 0x000fe40003f8f008 */
[C---:B------:R-:W-:Y:S02]  /*4ee0*/  @!P1 IADD3 R196, -R0.reuse, 0x11, RZ ;  /* 0x0000001100c49810 */ /* 0x040fe40007ffe1ff */
[C---:B------:R-:W-:Y:S02]  /*4ef0*/  @!P0 IADD3 R201, -R0.reuse, 0x18, RZ ;  /* 0x0000001800c98810 */ /* 0x040fe40007ffe1ff */
[----:B------:R-:W-:Y:S02]  /*4f00*/  PLOP3.LUT P1, PT, PT, PT, UP0, 0x80, 0x0 ;  /* 0x000000000000781c */ /* 0x000fe40003f2f008 */
[----:B------:R-:W-:Y:S02]  /*4f10*/  PLOP3.LUT P0, PT, PT, PT, UP0, 0x80, 0x0 ;  /* 0x000000000000781c */ /* 0x000fe40003f0f008 */
[C---:B------:R-:W-:Y:S02]  /*4f20*/  @!P5 IADD3 R191, -R0.reuse, -0x10, RZ ;  /* 0xfffffff000bfd810 */ /* 0x040fe40007ffe1ff */
[----:B------:R-:W-:Y:S01]  /*4f30*/  @!P2 IADD3 R200, -R0, 0x19, RZ ;  /* 0x0000001900c8a810 */ /* 0x000fe20007ffe1ff */
[C---:B------:R-:W-:Y:S01]  /*4f40*/  @P4 VIADD R172, R229.reuse, 0x11 ;  /* 0x00000011e5ac4836 */ /* 0x040fe20000000000 */
[----:B------:R-:W-:Y:S01]  /*4f50*/  PLOP3.LUT P5, PT, PT, PT, UP0, 0x80, 0x0 ;  /* 0x000000000000781c */ /* 0x000fe20003faf008 */
[----:B------:R-:W-:Y:S01]  /*4f60*/  IMAD.U32 R0, RZ, RZ, UR34 ;  /* 0x00000022ff007e24 */ /* 0x000fe2000f8e00ff */
[----:B------:R-:W-:Y:S02]  /*4f70*/  PLOP3.LUT P4, PT, PT, PT, UP0, 0x80, 0x0 ;  /* 0x000000000000781c */ /* 0x000fe40003f8f008 */
[----:B------:R-:W-:Y:S01]  /*4f80*/  @P6 ISETP.GE.AND P6, PT, R166, UR9, PT ;  /* 0x00000009a6006c0c */ /* 0x000fe2000bfc6270 */
[----:B------:R-:W-:Y:S01]  /*4f90*/  IMAD R165, R0, 0x4, R251 ;  /* 0x0000000400a57824 */ /* 0x000fe200078e02fb */
[----:B------:R-:W-:Y:S01]  /*4fa0*/  I2FP.F32.S32 R204, R2 ;  /* 0x0000000200cc7245 */ /* 0x000fe20000201400 */
[C---:B------:R-:W-:Y:S01]  /*4fb0*/  @P1 VIADD R166, R229.reuse, 0x10 ;  /* 0x00000010e5a61836 */ /* 0x040fe20000000000 */
[----:B------:R-:W-:Y:S01]  /*4fc0*/  PLOP3.LUT P1, PT, PT, PT, UP0, 0x80, 0x0 ;  /* 0x000000000000781c */ /* 0x000fe20003f2f008 */
[C---:B------:R-:W-:Y:S01]  /*4fd0*/  @P0 VIADD R177, R229.reuse, 0x18 ;  /* 0x00000018e5b10836 */ /* 0x040fe20000000000 */
[----:B------:R-:W-:Y:S01]  /*4fe0*/  PLOP3.LUT P0, PT, PT, PT, UP0, 0x80, 0x0 ;  /* 0x000000000000781c */ /* 0x000fe20003f0f008 */
[----:B------:R-:W-:Y:S01]  /*4ff0*/  IMAD.U32 R2, RZ, RZ, UR8 ;  /* 0x00000008ff027e24 */ /* 0x000fe2000f8e00ff */
[----:B------:R-:W-:Y:S01]  /*5000*/  I2FP.F32.S32 R203, R3 ;  /* 0x0000000300cb7245 */ /* 0x000fe20000201400 */
[----:B------:R-:W-:Y:S01]  /*5010*/  @P5 VIADD R167, R229, 0x9 ;  /* 0x00000009e5a75836 */ /* 0x000fe20000000000 */
[----:B------:R-:W-:Y:S01]  /*5020*/  PLOP3.LUT P5, PT, PT, PT, UP0, 0x80, 0x0 ;  /* 0x000000000000781c */ /* 0x000fe20003faf008 */
[----:B------:R-:W-:Y:S01]  /*5030*/  IMAD R0, R2, 0x4, R206 ;  /* 0x0000000402007824 */ /* 0x000fe200078e02ce */
[----:B------:R-:W-:Y:S01]  /*5040*/  LOP3.LUT R2, R165, UR29, RZ, 0x3c, !PT ;  /* 0x0000001da5027c12 */ /* 0x000fe2000f8e3cff */
[----:B------:R-:W-:Y:S01]  /*5050*/  FFMA.FTZ R16, R203, -UR5, R16 ;  /* 0x80000005cb107c23 */ /* 0x000fe20008010010 */
[----:B------:R-:W-:Y:S01]  /*5060*/  @P4 ISETP.GE.AND P4, PT, R166, UR9, PT ;  /* 0x00000009a6004c0c */ /* 0x000fe2000bf86270 */
[C---:B------:R-:W-:Y:S01]  /*5070*/  VIADD R166, R0.reuse, 0x2 ;  /* 0x0000000200a67836 */ /* 0x040fe20000000000 */
[----:B------:R-:W-:Y:S01]  /*5080*/  LOP3.LUT R2, R249, R2, RZ, 0x3c, !PT ;  /* 0x00000002f9027212 */ /* 0x000fe200078e3cff */
[----:B------:R-:W-:Y:S01]  /*5090*/  IMAD.WIDE.U32 R174, R0, -0x326172a9, RZ ;  /* 0xcd9e8d5700ae7825 */ /* 0x000fe200078e00ff */
[----:B------:R-:W-:Y:S02]  /*50a0*/  @P1 ISETP.GE.AND P1, PT, R167, UR9, PT ;  /* 0x00000009a7001c0c */ /* 0x000fe4000bf26270 */
[----:B------:R-:W-:Y:S01]  /*50b0*/  @P0 FSEL R16, R16, -INF , !P6 ;  /* 0xff80000010100808 */ /* 0x000fe20007000000 */
[----:B------:R-:W-:Y:S01]  /*50c0*/  IMAD.WIDE.U32 R2, R2, -0x326172a9, RZ ;  /* 0xcd9e8d5702027825 */ /* 0x000fe200078e00ff */
[----:B------:R-:W-:Y:S02]  /*50d0*/  PLOP3.LUT P0, PT, PT, PT, UP0, 0x80, 0x0 ;  /* 0x000000000000781c */ /* 0x000fe40003f0f008 */
[-C--:B------:R-:W-:Y:S01]  /*50e0*/  LOP3.LUT R165, R175, R250.reuse, RZ, 0x3c, !PT ;  /* 0x000000faafa57212 */ /* 0x080fe200078e3cff */
[----:B------:R-:W-:Y:S01]  /*50f0*/  IMAD.WIDE.U32 R166, R166, -0x326172a9, RZ ;  /* 0xcd9e8d57a6a67825 */ /* 0x000fe200078e00ff */
[----:B------:R-:W-:Y:S02]  /*5100*/  LOP3.LUT R180, R3, UR19, R174, 0x96, !PT ;  /* 0x0000001303b47c12 */ /* 0x000fe4000f8e96ae */
[----:B------:R-:W-:Y:S01]  /*5110*/  LOP3.LUT R175, R248, UR30, RZ, 0x3c, !PT ;  /* 0x0000001ef8af7c12 */ /* 0x000fe2000f8e3cff */
[----:B------:R-:W-:Y:S01]  /*5120*/  FFMA.FTZ R12, R204, -UR5, R12 ;  /* 0x80000005cc0c7c23 */ /* 0x000fe2000801000c */
[----:B------:R-:W-:Y:S01]  /*5130*/  LOP3.LUT R174, R167, R250, RZ, 0x3c, !PT ;  /* 0x000000faa7ae7212 */ /* 0x000fe200078e3cff */
[----:B------:R-:W-:Y:S01]  /*5140*/  IMAD.WIDE.U32 R180, R180, -0x2daee0ad, RZ ;  /* 0xd2511f53b4b47825 */ /* 0x000fe200078e00ff */
[----:B------:R-:W-:Y:S02]  /*5150*/  LOP3.LUT R182, R3, UR19, R166, 0x96, !PT ;  /* 0x0000001303b67c12 */ /* 0x000fe4000f8e96a6 */
[----:B------:R-:W-:Y:S01]  /*5160*/  LOP3.LUT R0, R2, UR31, RZ, 0x3c, !PT ;  /* 0x0000001f02007c12 */ /* 0x000fe2000f8e3cff */
[----:B------:R-:W-:Y:S01]  /*5170*/  IMAD.WIDE.U32 R166, R165, -0x2daee0ad, RZ ;  /* 0xd2511f53a5a67825 */ /* 0x000fe200078e00ff */
[----:B------:R-:W-:Y:S02]  /*5180*/  @P5 FSEL R14, R14, -INF , !P6 ;  /* 0xff8000000e0e5808 */ /* 0x000fe40007000000 */
[----:B------:R-:W-:Y:S01]  /*5190*/  @P0 FSEL R18, R18, -INF , !P6 ;  /* 0xff80000012120808 */ /* 0x000fe20007000000 */
[----:B-----5:R-:W-:Y:S01]  /*51a0*/  FMUL.FTZ R165, R246, 1.4426950216293334961 ;  /* 0x3fb8aa3bf6a57820 */ /* 0x020fe20000410000 */
[C---:B------:R-:W-:Y:S01]  /*51b0*/  LOP3.LUT R178, R175.reuse, R167, RZ, 0x3c, !PT ;  /* 0x000000a7afb27212 */ /* 0x040fe200078e3cff */
[----:B------:R-:W-:Y:S01]  /*51c0*/  IMAD.WIDE.U32 R2, R174, -0x2daee0ad, RZ ;  /* 0xd2511f53ae027825 */ /* 0x000fe200078e00ff */
[----:B------:R-:W-:Y:S02]  /*51d0*/  PLOP3.LUT P5, PT, PT, PT, UP0, 0x80, 0x0 ;  /* 0x000000000000781c */ /* 0x000fe40003faf008 */
[----:B------:R-:W-:Y:S01]  /*51e0*/  FSETP.NEU.FTZ.AND P0, PT, R246, -INF , PT ;  /* 0xff800000f600780b */ /* 0x000fe20003f1d000 */
[----:B------:R-:W-:Y:S01]  /*51f0*/  IMAD.WIDE.U32 R178, R178, -0x326172a9, RZ ;  /* 0xcd9e8d57b2b27825 */ /* 0x000fe200078e00ff */
[----:B------:R-:W-:Y:S02]  /*5200*/  LOP3.LUT R174, R175, R3, RZ, 0x3c, !PT ;  /* 0x00000003afae7212 */ /* 0x000fe400078e3cff */
[----:B------:R-:W-:Y:S01]  /*5210*/  FSEL R3, R165, RZ, P0 ;  /* 0x000000ffa5037208 */ /* 0x000fe20000000000 */
[----:B------:R-:W-:Y:S01]  /*5220*/  IMAD.WIDE.U32 R182, R182, -0x2daee0ad, RZ ;  /* 0xd2511f53b6b67825 */ /* 0x000fe200078e00ff */
[----:B------:R-:W-:Y:S02]  /*5230*/  PLOP3.LUT P0, PT, PT, PT, UP0, 0x80, 0x0 ;  /* 0x000000000000781c */ /* 0x000fe40003f0f008 */
[----:B------:R-:W-:Y:S01]  /*5240*/  LOP3.LUT R184, R0, R179, RZ, 0x3c, !PT ;  /* 0x000000b300b87212 */ /* 0x000fe200078e3cff */
[--C-:B------:R-:W-:Y:S01]  /*5250*/  FFMA.FTZ R18, R18, UR12, -R3.reuse ;  /* 0x0000000c12127c23 */ /* 0x100fe20008010803 */
[----:B------:R-:W-:Y:S01]  /*5260*/  LOP3.LUT R176, R181, UR20, R166, 0x96, !PT ;  /* 0x00000014b5b07c12 */ /* 0x000fe2000f8e96a6 */
[----:B------:R-:W-:Y:S01]  /*5270*/  FFMA.FTZ R7, R7, UR12, -R3 ;  /* 0x0000000c07077c23 */ /* 0x000fe20008010803 */
[----:B------:R-:W-:Y:S01]  /*5280*/  I2FP.F32.S32 R202, R164 ;  /* 0x000000a400ca7245 */ /* 0x000fe20000201400 */
[----:B------:R-:W-:Y:S01]  /*5290*/  IMAD.WIDE.U32 R184, R184, -0x2daee0ad, RZ ;  /* 0xd2511f53b8b87825 */ /* 0x000fe200078e00ff */
[----:B------:R-:W-:Y:S01]  /*52a0*/  @P5 ISETP.GE.AND P5, PT, R177, UR9, PT ;  /* 0x00000009b1005c0c */ /* 0x000fe2000bfa6270 */
[----:B------:R-:W1:Y:S01]  /*52b0*/  LDSM.16.M88.4 R164, [R215+0x10800] ;  /* 0x01080000d7a4783b */ /* 0x000e620000000200 */
[----:B------:R-:W-:Y:S01]  /*52c0*/  LOP3.LUT R2, R183, UR20, R2, 0x96, !PT ;  /* 0x00000014b7027c12 */ /* 0x000fe2000f8e9602 */
[----:B------:R-:W-:Y:S01]  /*52d0*/  IMAD.WIDE.U32 R174, R174, -0x326172a9, RZ ;  /* 0xcd9e8d57aeae7825 */ /* 0x000fe200078e00ff */
[----:B------:R-:W-:Y:S01]  /*52e0*/  LOP3.LUT R186, R185, UR22, R180, 0x96, !PT ;  /* 0x00000016b9ba7c12 */ /* 0x000fe2000f8e96b4 */
[----:B------:R2:W-:Y:S01]  /*52f0*/  MUFU.EX2 R222, R7 ;  /* 0x0000000700de7308 */ /* 0x0005e20000000800 */
[----:B------:R-:W-:Y:S01]  /*5300*/  PLOP3.LUT P2, PT, PT, PT, UP0, 0x80, 0x0 ;  /* 0x000000000000781c */ /* 0x000fe20003f4f008 */
[----:B------:R-:W-:Y:S01]  /*5310*/  FFMA.FTZ R13, R202, -UR5, R13 ;  /* 0x80000005ca0d7c23 */ /* 0x000fe2000801000d */
[----:B------:R-:W-:Y:S01]  /*5320*/  LOP3.LUT R180, R0, R175, RZ, 0x3c, !PT ;  /* 0x000000af00b47212 */ /* 0x000fe200078e3cff */
[----:B------:R-:W-:Y:S04]  /*5330*/  IMAD.WIDE.U32 R176, R176, -0x326172a9, RZ ;  /* 0xcd9e8d57b0b07825 */ /* 0x000fe800078e00ff */
[----:B------:R-:W-:Y:S01]  /*5340*/  FFMA.FTZ R6, R6, UR12, -R3 ;  /* 0x0000000c06067c23 */ /* 0x000fe20008010803 */
[----:B------:R-:W-:Y:S01]  /*5350*/  @P0 FSEL R13, R13, -INF , !P1 ;  /* 0xff8000000d0d0808 */ /* 0x000fe20004800000 */
[----:B------:R-:W-:Y:S01]  /*5360*/  IMAD.WIDE.U32 R180, R180, -0x2daee0ad, RZ ;  /* 0xd2511f53b4b47825 */ /* 0x000fe200078e00ff */
[----:B------:R-:W-:Y:S01]  /*5370*/  LOP3.LUT R175, R177, UR21, R178, 0x96, !PT ;  /* 0x00000015b1af7c12 */ /* 0x000fe2000f8e96b2 */
[----:B------:R-:W-:Y:S01]  /*5380*/  MUFU.EX2 R205, R6 ;  /* 0x0000000600cd7308 */ /* 0x000fe20000000800 */
[----:B------:R-:W-:Y:S01]  /*5390*/  PLOP3.LUT P0, PT, PT, PT, UP0, 0x80, 0x0 ;  /* 0x000000000000781c */ /* 0x000fe20003f0f008 */
[----:B------:R-:W-:Y:S01]  /*53a0*/  IMAD.WIDE.U32 R178, R2, -0x326172a9, RZ ;  /* 0xcd9e8d5702b27825 */ /* 0x000fe200078e00ff */
[----:B------:R-:W-:Y:S03]  /*53b0*/  LOP3.LUT R177, R181, UR22, R182, 0x96, !PT ;  /* 0x00000016b5b17c12 */ /* 0x000fe6000f8e96b6 */
[----:B------:R-:W-:Y:S01]  /*53c0*/  FMUL.FTZ R2, R239, 1.4426950216293334961 ;  /* 0x3fb8aa3bef027820 */ /* 0x000fe20000410000 */
[----:B------:R-:W-:Y:S01]  /*53d0*/  @P2 FSEL R12, R12, -INF , !P6 ;  /* 0xff8000000c0c2808 */ /* 0x000fe20007000000 */
[----:B------:R-:W-:Y:S01]  /*53e0*/  FMUL.FTZ R0, R244, 1.4426950216293334961 ;  /* 0x3fb8aa3bf4007820 */ /* 0x000fe20000410000 */
[----:B------:R-:W-:Y:S01]  /*53f0*/  LOP3.LUT R183, R179, UR21, R174, 0x96, !PT ;  /* 0x00000015b3b77c12 */ /* 0x000fe2000f8e96ae */
[----:B------:R-:W-:Y:S01]  /*5400*/  IMAD.WIDE.U32 R186, R186, -0x326172a9, RZ ;  /* 0xcd9e8d57baba7825 */ /* 0x000fe200078e00ff */
[----:B--2---:R-:W-:Y:S02]  /*5410*/  I2FP.F32.S32 R7, R197 ;  /* 0x000000c500077245 */ /* 0x004fe40000201400 */
[----:B------:R-:W-:Y:S01]  /*5420*/  MUFU.EX2 R197, R18 ;  /* 0x0000001200c57308 */ /* 0x000fe20000000800 */
[----:B------:R-:W-:Y:S01]  /*5430*/  IMAD.WIDE.U32 R182, R183, -0x2daee0ad, RZ ;  /* 0xd2511f53b7b67825 */ /* 0x000fe200078e00ff */
[----:B------:R-:W-:Y:S02]  /*5440*/  @P0 FSEL R15, R15, -INF , !P1 ;  /* 0xff8000000f0f0808 */ /* 0x000fe40004800000 */
[----:B------:R-:W-:Y:S01]  /*5450*/  PLOP3.LUT P0, PT, PT, PT, UP0, 0x80, 0x0 ;  /* 0x000000000000781c */ /* 0x000fe20003f0f008 */
[----:B------:R-:W-:Y:S01]  /*5460*/  IMAD.WIDE.U32 R174, R175, -0x2daee0ad, RZ ;  /* 0xd2511f53afae7825 */ /* 0x000fe200078e00ff */
[----:B------:R-:W-:Y:S02]  /*5470*/  LOP3.LUT R198, R183, UR24, R180, 0x96, !PT ;  /* 0x00000018b7c67c12 */ /* 0x000fe4000f8e96b4 */
[----:B------:R-:W-:Y:S02]  /*5480*/  I2FP.F32.S32 R183, R173 ;  /* 0x000000ad00b77245 */ /* 0x000fe40000201400 */
[----:B------:R-:W-:Y:S01]  /*5490*/  I2FP.F32.S32 R191, R191 ;  /* 0x000000bf00bf7245 */ /* 0x000fe20000201400 */
[----:B------:R-:W-:Y:S01]  /*54a0*/  IMAD.WIDE.U32 R198, R198, -0x326172a9, RZ ;  /* 0xcd9e8d57c6c67825 */ /* 0x000fe200078e00ff */
[----:B------:R-:W-:Y:S01]  /*54b0*/  FSETP.NEU.FTZ.AND P6, PT, R245, -INF , PT ;  /* 0xff800000f500780b */ /* 0x000fe20003fdd000 */
[-C--:B-1----:R-:W-:Y:S01]  /*54c0*/  HMMA.16816.F32.BF16 R20, R168, R164.reuse, R20 ;  /* 0x000000a4a814723c */ /* 0x082fe20000041814 */
[----:B------:R-:W-:Y:S02]  /*54d0*/  PLOP3.LUT P2, PT, PT, PT, UP0, 0x80, 0x0 ;  /* 0x000000000000781c */ /* 0x000fe40003f4f008 */
[----:B------:R-:W-:Y:S01]  /*54e0*/  FFMA.FTZ R17, R183, -UR5, R17 ;  /* 0x80000005b7117c23 */ /* 0x000fe20008010011 */
[----:B------:R-:W-:Y:S02]  /*54f0*/  LOP3.LUT R181, R175, UR24, R184, 0x96, !PT ;  /* 0x00000018afb57c12 */ /* 0x000fe4000f8e96b8 */
[C---:B------:R-:W-:Y:S05]  /*5500*/  HMMA.16816.F32.BF16 R24, R192.reuse, R164, R24 ;  /* 0x000000a4c018723c */ /* 0x040fea0000041818 */
[----:B------:R-:W-:Y:S01]  /*5510*/  @P0 FSEL R17, R17, -INF , !P1 ;  /* 0xff80000011110808 */ /* 0x000fe20004800000 */
[-C--:B------:R-:W-:Y:S01]  /*5520*/  HMMA.16816.F32.BF16 R28, R192, R166.reuse, R28 ;  /* 0x000000a6c01c723c */ /* 0x080fe2000004181c */
[----:B------:R-:W-:Y:S02]  /*5530*/  PLOP3.LUT P0, PT, PT, PT, UP0, 0x80, 0x0 ;  /* 0x000000000000781c */ /* 0x000fe40003f0f008 */
[----:B------:R-:W-:Y:S02]  /*5540*/  @P2 ISETP.GE.AND P2, PT, R172, UR9, PT ;  /* 0x00000009ac002c0c */ /* 0x000fe4000bf46270 */
[----:B------:R-:W-:Y:S01]  /*5550*/  FMUL.FTZ R172, R245, 1.4426950216293334961 ;  /* 0x3fb8aa3bf5ac7820 */ /* 0x000fe20000410000 */
[----:B------:R-:W-:Y:S05]  /*5560*/  HMMA.16816.F32.BF16 R32, R168, R166, R32 ;  /* 0x000000a6a820723c */ /* 0x000fea0000041820 */
[----:B------:R-:W-:Y:S01]  /*5570*/  FSEL R172, R172, RZ, P6 ;  /* 0x000000ffacac7208 */ /* 0x000fe20003000000 */
[----:B------:R-:W-:Y:S01]  /*5580*/  FFMA.FTZ R20, R190, -UR5, R20 ;  /* 0x80000005be147c23 */ /* 0x000fe20008010014 */
[----:B------:R-:W-:Y:S01]  /*5590*/  FFMA.FTZ R22, R203, -UR5, R22 ;  /* 0x80000005cb167c23 */ /* 0x000fe20008010016 */
[----:B------:R-:W-:Y:S02]  /*55a0*/  @P0 FSEL R19, R19, -INF , !P1 ;  /* 0xff80000013130808 */ /* 0x000fe40004800000 */
[----:B------:R-:W-:Y:S01]  /*55b0*/  FSETP.NEU.FTZ.AND P1, PT, R239, -INF , PT ;  /* 0xff800000ef00780b */ /* 0x000fe20003f3d000 */
[----:B------:R-:W-:Y:S01]  /*55c0*/  FFMA.FTZ R23, R183, -UR5, R23 ;  /* 0x80000005b7177c23 */ /* 0x000fe20008010017 */
[----:B------:R-:W-:Y:S01]  /*55d0*/  FSETP.NEU.FTZ.AND P0, PT, R244, -INF , PT ;  /* 0xff800000f400780b */ /* 0x000fe20003f1d000 */
[----:B------:R-:W-:Y:S01]  /*55e0*/  FFMA.FTZ R24, R191, -UR5, R24 ;  /* 0x80000005bf187c23 */ /* 0x000fe20008010018 */
[----:B------:R-:W-:Y:S01]  /*55f0*/  FSEL R2, R2, RZ, P1 ;  /* 0x000000ff02027208 */ /* 0x000fe20000800000 */
[----:B------:R-:W-:Y:S01]  /*5600*/  FFMA.FTZ R26, R204, -UR5, R26 ;  /* 0x80000005cc1a7c23 */ /* 0x000fe2000801001a */
[----:B------:R-:W-:Y:S01]  /*5610*/  PLOP3.LUT P1, PT, PT, PT, UP0, 0x80, 0x0 ;  /* 0x000000000000781c */ /* 0x000fe20003f2f008 */
[----:B------:R-:W-:Y:S01]  /*5620*/  FFMA.FTZ R27, R202, -UR5, R27 ;  /* 0x80000005ca1b7c23 */ /* 0x000fe2000801001b */
[----:B------:R-:W-:Y:S01]  /*5630*/  FSEL R0, R0, RZ, P0 ;  /* 0x000000ff00007208 */ /* 0x000fe20000000000 */
[----:B------:R-:W-:Y:S01]  /*5640*/  FFMA.FTZ R8, R8, UR12, -R2 ;  /* 0x0000000c08087c23 */ /* 0x000fe20008010802 */
[----:B------:R-:W-:Y:S01]  /*5650*/  PLOP3.LUT P0, PT, PT, PT, UP0, 0x80, 0x0 ;  /* 0x000000000000781c */ /* 0x000fe20003f0f008 */
[----:B------:R-:W-:Y:S01]  /*5660*/  FFMA.FTZ R25, R7, -UR5, R25 ;  /* 0x8000000507197c23 */ /* 0x000fe20008010019 */
[----:B------:R-:W-:Y:S01]  /*5670*/  PLOP3.LUT P6, PT, PT, PT, UP0, 0x80, 0x0 ;  /* 0x000000000000781c */ /* 0x000fe20003fcf008 */
[----:B------:R1:W-:Y:S01]  /*5680*/  MUFU.EX2 R226, R8 ;  /* 0x0000000800e27308 */ /* 0x0003e20000000800 */
[--C-:B------:R-:W-:Y:S01]  /*5690*/  FFMA.FTZ R4, R4, UR12, -R172.reuse ;  /* 0x0000000c04047c23 */ /* 0x100fe200080108ac */
[----:B------:R-:W-:Y:S01]  /*56a0*/  FFMA.FTZ R5, R5, UR12, -R172 ;  /* 0x0000000c05057c23 */ /* 0x000fe200080108ac */
[----:B------:R-:W-:Y:S01]  /*56b0*/  FFMA.FTZ R9, R9, UR12, -R2 ;  /* 0x0000000c09097c23 */ /* 0x000fe20008010802 */
[----:B------:R-:W-:Y:S01]  /*56c0*/  I2FP.F32.S32 R201, R201 ;  /* 0x000000c900c97245 */ /* 0x000fe20000201400 */
[--C-:B------:R-:W-:Y:S01]  /*56d0*/  FFMA.FTZ R10, R10, UR12, -R0.reuse ;  /* 0x0000000c0a0a7c23 */ /* 0x100fe20008010800 */
[----:B------:R-:W-:Y:S01]  /*56e0*/  @P1 FSEL R20, R20, -INF , !P4 ;  /* 0xff80000014141808 */ /* 0x000fe20006000000 */
[----:B------:R-:W-:Y:S01]  /*56f0*/  FFMA.FTZ R11, R11, UR12, -R0 ;  /* 0x0000000c0b0b7c23 */ /* 0x000fe20008010800 */
[----:B------:R-:W-:Y:S02]  /*5700*/  PLOP3.LUT P1, PT, PT, PT, UP0, 0x80, 0x0 ;  /* 0x000000000000781c */ /* 0x000fe40003f2f008 */
[----:B------:R-:W-:Y:S01]  /*5710*/  MUFU.EX2 R206, R5 ;  /* 0x0000000500ce7308 */ /* 0x000fe20000000800 */
[----:B------:R-:W-:Y:S01]  /*5720*/  @P0 FSEL R22, R22, -INF , !P4 ;  /* 0xff80000016160808 */ /* 0x000fe20006000000 */
[----:B------:R-:W-:Y:S01]  /*5730*/  FFMA.FTZ R12, R12, UR12, -R2 ;  /* 0x0000000c0c0c7c23 */ /* 0x000fe20008010802 */
[----:B------:R-:W-:Y:S01]  /*5740*/  PLOP3.LUT P0, PT, PT, PT, UP0, 0x80, 0x0 ;  /* 0x000000000000781c */ /* 0x000fe20003f0f008 */
[----:B------:R-:W-:Y:S01]  /*5750*/  @P6 VIADD R189, R229, 0x19 ;  /* 0x00000019e5bd6836 */ /* 0x000fe20000000000 */
[----:B------:R-:W-:Y:S01]  /*5760*/  PLOP3.LUT P6, PT, PT, PT, UP0, 0x80, 0x0 ;  /* 0x000000000000781c */ /* 0x000fe20003fcf008 */
[----:B------:R-:W-:Y:S01]  /*5770*/  FFMA.FTZ R30, R191, -UR5, R30 ;  /* 0x80000005bf1e7c23 */ /* 0x000fe2000801001e */
[----:B------:R-:W-:Y:S01]  /*5780*/  FFMA.FTZ R32, R201, -UR5, R32 ;  /* 0x80000005c9207c23 */ /* 0x000fe20008010020 */
[----:B-1----:R-:W-:Y:S02]  /*5790*/  I2FP.F32.S32 R8, R196 ;  /* 0x000000c400087245 */ /* 0x002fe40000201400 */
[----:B------:R1:W2:Y:S01]  /*57a0*/  MUFU.EX2 R207, R4 ;  /* 0x0000000400cf7308 */ /* 0x0002a20000000800 */
[----:B------:R-:W-:Y:S01]  /*57b0*/  FFMA.FTZ R28, R208, -UR5, R28 ;  /* 0x80000005d01c7c23 */ /* 0x000fe2000801001c */
[----:B------:R-:W-:Y:S01]  /*57c0*/  IMAD.WIDE.U32 R180, R181, -0x326172a9, RZ ;  /* 0xcd9e8d57b5b47825 */ /* 0x000fe200078e00ff */
[----:B------:R-:W-:Y:S02]  /*57d0*/  @P1 FSEL R24, R24, -INF , !P4 ;  /* 0xff80000018181808 */ /* 0x000fe40006000000 */
[----:B------:R-:W-:Y:S01]  /*57e0*/  PLOP3.LUT P1, PT, PT, PT, UP0, 0x80, 0x0 ;  /* 0x000000000000781c */ /* 0x000fe20003f2f008 */
[----:B------:R-:W-:Y:S01]  /*57f0*/  FFMA.FTZ R21, R8, -UR5, R21 ;  /* 0x8000000508157c23 */ /* 0x000fe20008010015 */
[----:B------:R-:W-:Y:S03]  /*5800*/  @P0 FSEL R26, R26, -INF , !P4 ;  /* 0xff8000001a1a0808 */ /* 0x000fe60006000000 */
[----:B------:R3:W-:Y:S01]  /*5810*/  MUFU.EX2 R225, R9 ;  /* 0x0000000900e17308 */ /* 0x0007e20000000800 */
[----:B------:R-:W-:Y:S01]  /*5820*/  PLOP3.LUT P0, PT, PT, PT, UP0, 0x80, 0x0 ;  /* 0x000000000000781c */ /* 0x000fe20003f0f008 */
[----:B------:R-:W-:Y:S01]  /*5830*/  FFMA.FTZ R29, R217, -UR5, R29 ;  /* 0x80000005d91d7c23 */ /* 0x000fe2000801001d */
[----:B------:R-:W-:Y:S01]  /*5840*/  PLOP3.LUT P4, PT, PT, PT, UP0, 0x80, 0x0 ;  /* 0x000000000000781c */ /* 0x000fe20003f8f008 */
[----:B------:R-:W-:Y:S01]  /*5850*/  FFMA.FTZ R31, R7, -UR5, R31 ;  /* 0x80000005071f7c23 */ /* 0x000fe2000801001f */
[----:B------:R-:W-:Y:S01]  /*5860*/  @P6 ISETP.GE.AND P6, PT, R189, UR9, PT ;  /* 0x00000009bd006c0c */ /* 0x000fe2000bfc6270 */
[----:B------:R-:W-:Y:S01]  /*5870*/  FFMA.FTZ R34, R190, -UR5, R34 ;  /* 0x80000005be227c23 */ /* 0x000fe20008010022 */
[----:B------:R-:W-:Y:S01]  /*5880*/  LOP3.LUT R189, R187, UR23, R176, 0x96, !PT ;  /* 0x00000017bbbd7c12 */ /* 0x000fe2000f8e96b0 */
[----:B------:R-:W-:Y:S02]  /*5890*/  IMAD.WIDE.U32 R176, R177, -0x326172a9, RZ ;  /* 0xcd9e8d57b1b07825 */ /* 0x000fe400078e00ff */
[----:B------:R4:W-:Y:S01]  /*58a0*/  MUFU.EX2 R202, R12 ;  /* 0x0000000c00ca7308 */ /* 0x0009e20000000800 */
[----:B------:R-:W-:Y:S01]  /*58b0*/  @P1 FSEL R21, R21, -INF , !P2 ;  /* 0xff80000015151808 */ /* 0x000fe20005000000 */
[----:B------:R-:W-:Y:S01]  /*58c0*/  IMAD.WIDE.U32 R188, R189, -0x2daee0ad, RZ ;  /* 0xd2511f53bdbc7825 */ /* 0x000fe200078e00ff */
[----:B------:R-:W-:Y:S02]  /*58d0*/  PLOP3.LUT P1, PT, PT, PT, UP0, 0x80, 0x0 ;  /* 0x000000000000781c */ /* 0x000fe40003f2f008 */
[----:B------:R-:W-:Y:S01]  /*58e0*/  @P0 FSEL R25, R25, -INF , !P2 ;  /* 0xff80000019190808 */ /* 0x000fe20005000000 */
[----:B------:R-:W-:Y:S01]  /*58f0*/  FFMA.FTZ R35, R8, -UR5, R35 ;  /* 0x8000000508237c23 */ /* 0x000fe20008010023 */
[----:B------:R-:W-:Y:S03]  /*5900*/  @P4 FSEL R23, R23, -INF , !P2 ;  /* 0xff80000017174808 */ /* 0x000fe60005000000 */
[----:B------:R-:W2:Y:S01]  /*5910*/  MUFU.EX2 R227, R10 ;  /* 0x0000000a00e37308 */ /* 0x000ea20000000800 */
[----:B------:R-:W-:Y:S01]  /*5920*/  PLOP3.LUT P0, PT, PT, PT, UP0, 0x80, 0x0 ;  /* 0x000000000000781c */ /* 0x000fe20003f0f008 */
[--C-:B------:R-:W-:Y:S01]  /*5930*/  FFMA.FTZ R14, R14, UR12, -R0.reuse ;  /* 0x0000000c0e0e7c23 */ /* 0x100fe20008010800 */
[----:B------:R-:W-:Y:S01]  /*5940*/  PLOP3.LUT P4, PT, PT, PT, UP0, 0x80, 0x0 ;  /* 0x000000000000781c */ /* 0x000fe20003f8f008 */
[----:B------:R-:W-:Y:S01]  /*5950*/  FFMA.FTZ R15, R15, UR12, -R0 ;  /* 0x0000000c0f0f7c23 */ /* 0x000fe20008010800 */
[----:B------:R-:W-:Y:S01]  /*5960*/  LOP3.LUT R184, R177, UR23, R178, 0x96, !PT ;  /* 0x00000017b1b87c12 */ /* 0x000fe2000f8e96b2 */
[----:B------:R-:W-:Y:S01]  /*5970*/  FFMA.FTZ R16, R16, UR12, -R172 ;  /* 0x0000000c10107c23 */ /* 0x000fe200080108ac */
[----:B------:R-:W-:Y:S03]  /*5980*/  LOP3.LUT R174, R189, UR26, R174, 0x96, !PT ;  /* 0x0000001abdae7c12 */ /* 0x000fe6000f8e96ae */
[----:B------:R2:W2:Y:S01]  /*5990*/  MUFU.EX2 R224, R11 ;  /* 0x0000000b00e07308 */ /* 0x0004a20000000800 */
[----:B------:R-:W-:Y:S01]  /*59a0*/  @P1 FSEL R27, R27, -INF , !P2 ;  /* 0xff8000001b1b1808 */ /* 0x000fe20005000000 */
[----:B------:R-:W-:Y:S01]  /*59b0*/  IMAD.WIDE.U32 R184, R184, -0x2daee0ad, RZ ;  /* 0xd2511f53b8b87825 */ /* 0x000fe200078e00ff */
[----:B------:R-:W-:Y:S02]  /*59c0*/  PLOP3.LUT P1, PT, PT, PT, UP0, 0x80, 0x0 ;  /* 0x000000000000781c */ /* 0x000fe40003f2f008 */
[----:B------:R-:W-:Y:S01]  /*59d0*/  I2FP.F32.S32 R200, R200 ;  /* 0x000000c800c87245 */ /* 0x000fe20000201400 */
[----:B------:R-:W-:Y:S01]  /*59e0*/  IMAD.WIDE.U32 R174, R174, -0x326172a9, RZ ;  /* 0xcd9e8d57aeae7825 */ /* 0x000fe200078e00ff */
[----:B------:R-:W-:Y:S03]  /*59f0*/  @P0 FSEL R30, R30, -INF , !P5 ;  /* 0xff8000001e1e0808 */ /* 0x000fe60006800000 */
[----:B------:R-:W2:Y:S01]  /*5a00*/  MUFU.EX2 R223, R14 ;  /* 0x0000000e00df7308 */ /* 0x000ea20000000800 */
[----:B------:R-:W-:Y:S01]  /*5a10*/  LOP3.LUT R182, R185, UR26, R182, 0x96, !PT ;  /* 0x0000001ab9b67c12 */ /* 0x000fe2000f8e96b6 */
[----:B------:R-:W-:Y:S01]  /*5a20*/  FFMA.FTZ R33, R200, -UR5, R33 ;  /* 0x80000005c8217c23 */ /* 0x000fe20008010021 */
[----:B------:R-:W-:Y:S01]  /*5a30*/  @P4 FSEL R28, R28, -INF , !P5 ;  /* 0xff8000001c1c4808 */ /* 0x000fe20006800000 */
[--C-:B------:R-:W-:Y:S01]  /*5a40*/  FFMA.FTZ R17, R17, UR12, -R172.reuse ;  /* 0x0000000c11117c23 */ /* 0x100fe200080108ac */
[----:B------:R-:W-:Y:S01]  /*5a50*/  PLOP3.LUT P0, PT, PT, PT, UP0, 0x80, 0x0 ;  /* 0x000000000000781c */ /* 0x000fe20003f0f008 */
[----:B-1----:R-:W-:Y:S01]  /*5a60*/  IMAD.WIDE.U32 R4, R182, -0x326172a9, RZ ;  /* 0xcd9e8d57b6047825 */ /* 0x002fe200078e00ff */
[----:B------:R-:W-:Y:S03]  /*5a70*/  PLOP3.LUT P4, PT, PT, PT, UP0, 0x80, 0x0 ;  /* 0x000000000000781c */ /* 0x000fe60003f8f008 */
[----:B------:R-:W1:Y:S01]  /*5a80*/  MUFU.EX2 R204, R15 ;  /* 0x0000000f00cc7308 */ /* 0x000e620000000800 */
[----:B------:R-:W-:Y:S01]  /*5a90*/  @P1 FSEL R32, R32, -INF , !P5 ;  /* 0xff80000020201808 */ /* 0x000fe20006800000 */
[----:B------:R-:W-:Y:S01]  /*5aa0*/  FFMA.FTZ R20, R20, UR12, -R172 ;  /* 0x0000000c14147c23 */ /* 0x000fe200080108ac */
[----:B------:R-:W-:Y:S01]  /*5ab0*/  PLOP3.LUT P1, PT, PT, PT, UP0, 0x80, 0x0 ;  /* 0x000000000000781c */ /* 0x000fe20003f2f008 */
[--C-:B------:R-:W-:Y:S01]  /*5ac0*/  FFMA.FTZ R19, R19, UR12, -R3.reuse ;  /* 0x0000000c13137c23 */ /* 0x100fe20008010803 */
[----:B------:R-:W-:Y:S01]  /*5ad0*/  LOP3.LUT R180, R175, UR27, R180, 0x96, !PT ;  /* 0x0000001bafb47c12 */ /* 0x000fe2000f8e96b4 */
[----:B------:R-:W-:Y:S01]  /*5ae0*/  FFMA.FTZ R21, R21, UR12, -R172 ;  /* 0x0000000c15157c23 */ /* 0x000fe200080108ac */
[----:B------:R-:W-:Y:S03]  /*5af0*/  LOP3.LUT R6, R5, UR27, R198, 0x96, !PT ;  /* 0x0000001b05067c12 */ /* 0x000fe6000f8e96c6 */
[----:B------:R-:W-:Y:S01]  /*5b00*/  MUFU.EX2 R195, R16 ;  /* 0x0000001000c37308 */ /* 0x000fe20000000800 */
[----:B---3--:R-:W-:Y:S01]  /*5b10*/  LOP3.LUT R9, R4, 0xffff, RZ, 0xc0, !PT ;  /* 0x0000ffff04097812 */ /* 0x008fe200078ec0ff */
[----:B------:R-:W-:Y:S01]  /*5b20*/  FFMA.FTZ R24, R24, UR12, -R2 ;  /* 0x0000000c18187c23 */ /* 0x000fe20008010802 */
[----:B------:R-:W-:Y:S01]  /*5b30*/  LOP3.LUT R5, R180, 0xff, RZ, 0xc0, !PT ;  /* 0x000000ffb4057812 */ /* 0x000fe200078ec0ff */
[--C-:B------:R-:W-:Y:S01]  /*5b40*/  FFMA.FTZ R23, R23, UR12, -R3.reuse ;  /* 0x0000000c17177c23 */ /* 0x100fe20008010803 */
[----:B------:R-:W-:Y:S01]  /*5b50*/  @P0 FSEL R29, R29, -INF , !P6 ;  /* 0xff8000001d1d0808 */ /* 0x000fe20007000000 */
[--C-:B------:R-:W-:Y:S01]  /*5b60*/  FFMA.FTZ R22, R22, UR12, -R3.reuse ;  /* 0x0000000c16167c23 */ /* 0x100fe20008010803 */
[----:B------:R-:W-:Y:S03]  /*5b70*/  @P4 FSEL R34, R34, -INF , !P5 ;  /* 0xff80000022224808 */ /* 0x000fe60006800000 */
[----:B------:R-:W-:Y:S01]  /*5b80*/  MUFU.EX2 R193, R17 ;  /* 0x0000001100c17308 */ /* 0x000fe20000000800 */
[----:B------:R-:W-:Y:S01]  /*5b90*/  @P1 FSEL R31, R31, -INF , !P6 ;  /* 0xff8000001f1f1808 */ /* 0x000fe20007000000 */
[----:B------:R-:W-:Y:S01]  /*5ba0*/  FFMA.FTZ R32, R32, UR12, -R172 ;  /* 0x0000000c20207c23 */ /* 0x000fe200080108ac */
[----:B------:R-:W-:Y:S01]  /*5bb0*/  PLOP3.LUT P0, PT, PT, PT, UP0, 0x80, 0x0 ;  /* 0x000000000000781c */ /* 0x000fe20003f0f008 */
[----:B------:R-:W-:Y:S01]  /*5bc0*/  FFMA.FTZ R34, R34, UR12, -R3 ;  /* 0x0000000c22227c23 */ /* 0x000fe20008010803 */
[----:B------:R-:W-:Y:S01]  /*5bd0*/  PLOP3.LUT P1, PT, PT, PT, UP0, 0x80, 0x0 ;  /* 0x000000000000781c */ /* 0x000fe20003f2f008 */
[----:B------:R-:W-:Y:S01]  /*5be0*/  FFMA.FTZ R13, R13, UR12, -R2 ;  /* 0x0000000c0d0d7c23 */ /* 0x000fe20008010802 */
[----:B----4-:R-:W-:Y:S03]  /*5bf0*/  LOP3.LUT R12, R4, 0xff, RZ, 0xc0, !PT ;  /* 0x000000ff040c7812 */ /* 0x010fe600078ec0ff */
[----:B------:R-:W-:Y:S01]  /*5c00*/  MUFU.EX2 R187, R20 ;  /* 0x0000001400bb7308 */ /* 0x000fe20000000800 */
[----:B--2---:R-:W-:Y:S01]  /*5c10*/  SHF.R.U32.HI R11, RZ, 0x10, R4 ;  /* 0x00000010ff0b7819 */ /* 0x004fe20000011604 */
[----:B------:R-:W-:Y:S01]  /*5c20*/  FFMA.FTZ R28, R28, UR12, -R2 ;  /* 0x0000000c1c1c7c23 */ /* 0x000fe20008010802 */
[----:B------:R-:W-:Y:S01]  /*5c30*/  SHF.R.U32.HI R10, RZ, 0x18, R4 ;  /* 0x00000018ff0a7819 */ /* 0x000fe20000011604 */
[----:B------:R-:W-:Y:S01]  /*5c40*/  FFMA.FTZ R25, R25, UR12, -R2 ;  /* 0x0000000c19197c23 */ /* 0x000fe20008010802 */
[----:B------:R-:W-:Y:S01]  /*5c50*/  SHF.R.U32.HI R4, RZ, 0x18, R180 ;  /* 0x00000018ff047819 */ /* 0x000fe200000116b4 */
[----:B------:R-:W-:Y:S01]  /*5c60*/  FFMA.FTZ R2, R29, UR12, -R2 ;  /* 0x0000000c1d027c23 */ /* 0x000fe20008010802 */
[----:B------:R-:W-:Y:S03]  /*5c70*/  ISETP.LE.U32.AND P5, PT, R5, UR13, PT ;  /* 0x0000000d05007c0c */ /* 0x000fe6000bfa3070 */
[----:B------:R-:W-:Y:S01]  /*5c80*/  MUFU.EX2 R196, R19 ;  /* 0x0000001300c47308 */ /* 0x000fe20000000800 */
[----:B------:R-:W-:Y:S01]  /*5c90*/  LOP3.LUT R5, R180, 0xffff, RZ, 0xc0, !PT ;  /* 0x0000ffffb4057812 */ /* 0x000fe200078ec0ff */
[--C-:B------:R-:W-:Y:S01]  /*5ca0*/  FFMA.FTZ R30, R30, UR12, -R0.reuse ;  /* 0x0000000c1e1e7c23 */ /* 0x100fe20008010800 */
[----:B------:R-:W-:Y:S01]  /*5cb0*/  ISETP.LE.U32.AND P4, PT, R4, UR13, PT ;  /* 0x0000000d04007c0c */ /* 0x000fe2000bf83070 */
[----:B------:R-:W-:Y:S01]  /*5cc0*/  FFMA.FTZ R26, R26, UR12, -R0 ;  /* 0x0000000c1a1a7c23 */ /* 0x000fe20008010800 */
[----:B------:R-:W-:Y:S01]  /*5cd0*/  SHF.R.U32.HI R4, RZ, 0x10, R180 ;  /* 0x00000010ff047819 */ /* 0x000fe200000116b4 */
[--C-:B------:R-:W-:Y:S01]  /*5ce0*/  FFMA.FTZ R27, R27, UR12, -R0.reuse ;  /* 0x0000000c1b1b7c23 */ /* 0x100fe20008010800 */
[----:B------:R-:W-:Y:S03]  /*5cf0*/  SHF.R.U32.HI R5, RZ, 0x8, R5 ;  /* 0x00000008ff057819 */ /* 0x000fe60000011605 */
[----:B------:R-:W-:Y:S01]  /*5d00*/  MUFU.EX2 R191, R23 ;  /* 0x0000001700bf7308 */ /* 0x000fe20000000800 */
[----:B------:R-:W-:Y:S01]  /*5d10*/  LOP3.LUT R4, R4, 0xff, RZ, 0xc0, !PT ;  /* 0x000000ff04047812 */ /* 0x000fe200078ec0ff */
[----:B------:R-:W-:Y:S01]  /*5d20*/  FFMA.FTZ R0, R31, UR12, -R0 ;  /* 0x0000000c1f007c23 */ /* 0x000fe20008010800 */
[----:B------:R-:W-:Y:S01]  /*5d30*/  LOP3.LUT R5, R5, 0xffff, RZ, 0xc0, !PT ;  /* 0x0000ffff05057812 */ /* 0x000fe200078ec0ff */
[----:B------:R-:W-:Y:S01]  /*5d40*/  @!P5 FADD.FTZ R207, -R207, -RZ ;  /* 0x800000ffcfcfd221 */ /* 0x000fe20000010100 */
[----:B------:R-:W-:Y:S02]  /*5d50*/  @P0 FSEL R33, R33, -INF , !P6 ;  /* 0xff80000021210808 */ /* 0x000fe40007000000 */
[----:B------:R-:W-:Y:S01]  /*5d60*/  @P1 FSEL R35, R35, -INF , !P6 ;  /* 0xff80000023231808 */ /* 0x000fe20007000000 */
[----:B------:R-:W-:Y:S01]  /*5d70*/  @!P4 FADD.FTZ R222, -R222, -RZ ;  /* 0x800000ffdedec221 */ /* 0x000fe20000010100 */
[----:B------:R-:W-:Y:S01]  /*5d80*/  ISETP.LE.U32.AND P0, PT, R4, UR13, PT ;  /* 0x0000000d04007c0c */ /* 0x000fe2000bf03070 */
[----:B------:R-:W-:Y:S01]  /*5d90*/  MUFU.EX2 R183, R32 ;  /* 0x0000002000b77308 */ /* 0x000fe20000000800 */
[----:B------:R-:W-:Y:S01]  /*5da0*/  ISETP.LE.U32.AND P6, PT, R5, UR13, PT ;  /* 0x0000000d05007c0c */ /* 0x000fe2000bfc3070 */
[----:B------:R-:W-:Y:S01]  /*5db0*/  FFMA.FTZ R3, R35, UR12, -R3 ;  /* 0x0000000c23037c23 */ /* 0x000fe20008010803 */
[C---:B------:R-:W-:Y:S01]  /*5dc0*/  LOP3.LUT R4, R6.reuse, 0xffff, RZ, 0xc0, !PT ;  /* 0x0000ffff06047812 */ /* 0x040fe200078ec0ff */
[----:B------:R-:W-:Y:S01]  /*5dd0*/  FFMA.FTZ R172, R33, UR12, -R172 ;  /* 0x0000000c21ac7c23 */ /* 0x000fe200080108ac */
[----:B------:R-:W-:Y:S02]  /*5de0*/  LOP3.LUT R7, R6, 0xff, RZ, 0xc0, !PT ;  /* 0x000000ff06077812 */ /* 0x000fe400078ec0ff */
[----:B------:R-:W-:Y:S03]  /*5df0*/  SHF.R.U32.HI R5, RZ, 0x10, R6 ;  /* 0x00000010ff057819 */ /* 0x000fe60000011606 */
[----:B------:R-:W-:Y:S01]  /*5e00*/  MUFU.EX2 R182, R172 ;  /* 0x000000ac00b67308 */ /* 0x000fe20000000800 */
[----:B------:R-:W-:Y:S02]  /*5e10*/  SHF.R.U32.HI R4, RZ, 0x8, R4 ;  /* 0x00000008ff047819 */ /* 0x000fe40000011604 */
[----:B------:R-:W-:Y:S01]  /*5e20*/  ISETP.LE.U32.AND P1, PT, R7, UR13, PT ;  /* 0x0000000d07007c0c */ /* 0x000fe2000bf23070 */
[----:B------:R-:W-:Y:S01]  /*5e30*/  @!P0 FADD.FTZ R205, -R205, -RZ ;  /* 0x800000ffcdcd8221 */ /* 0x000fe20000010100 */
[----:B------:R-:W-:Y:S01]  /*5e40*/  SHF.R.U32.HI R6, RZ, 0x18, R6 ;  /* 0x00000018ff067819 */ /* 0x000fe20000011606 */
[----:B------:R-:W-:Y:S01]  /*5e50*/  @!P6 FADD.FTZ R206, -R206, -RZ ;  /* 0x800000ffcecee221 */ /* 0x000fe20000010100 */
[----:B------:R-:W-:Y:S03]  /*5e60*/  LOP3.LUT R5, R5, 0xff, RZ, 0xc0, !PT ;  /* 0x000000ff05057812 */ /* 0x000fe600078ec0ff */
[----:B------:R-:W2:Y:S01]  /*5e70*/  MUFU.EX2 R203, R13 ;  /* 0x0000000d00cb7308 */ /* 0x000ea20000000800 */
[----:B------:R-:W-:Y:S02]  /*5e80*/  LOP3.LUT R4, R4, 0xffff, RZ, 0xc0, !PT ;  /* 0x0000ffff04047812 */ /* 0x000fe400078ec0ff */
[----:B------:R-:W-:Y:S02]  /*5e90*/  ISETP.LE.U32.AND P5, PT, R5, UR13, PT ;  /* 0x0000000d05007c0c */ /* 0x000fe4000bfa3070 */
[----:B------:R-:W-:Y:S02]  /*5ea0*/  ISETP.LE.U32.AND P6, PT, R4, UR13, PT ;  /* 0x0000000d04007c0c */ /* 0x000fe4000bfc3070 */
[----:B------:R-:W-:Y:S01]  /*5eb0*/  ISETP.LE.U32.AND P0, PT, R6, UR13, PT ;  /* 0x0000000d06007c0c */ /* 0x000fe2000bf03070 */
[----:B------:R-:W-:Y:S01]  /*5ec0*/  @!P1 FADD.FTZ R226, -R226, -RZ ;  /* 0x800000ffe2e29221 */ /* 0x000fe20000010100 */
[----:B------:R-:W-:Y:S01]  /*5ed0*/  SHF.R.U32.HI R4, RZ, 0x8, R9 ;  /* 0x00000008ff047819 */ /* 0x000fe20000011609 */
[----:B------:R-:W3:Y:S01]  /*5ee0*/  MUFU.EX2 R194, R22 ;  /* 0x0000001600c27308 */ /* 0x000ee20000000800 */
[----:B------:R-:W-:Y:S02]  /*5ef0*/  LOP3.LUT R177, R181, UR25, R186, 0x96, !PT ;  /* 0x00000019b5b17c12 */ /* 0x000fe4000f8e96ba */
[----:B------:R-:W-:Y:S02]  /*5f00*/  LOP3.LUT R4, R4, 0xffff, RZ, 0xc0, !PT ;  /* 0x0000ffff04047812 */ /* 0x000fe400078ec0ff */
[----:B------:R-:W-:Y:S01]  /*5f10*/  LOP3.LUT R181, R174, 0xff, RZ, 0xc0, !PT ;  /* 0x000000ffaeb57812 */ /* 0x000fe200078ec0ff */
[----:B------:R-:W-:Y:S01]  /*5f20*/  @!P5 FADD.FTZ R227, -R227, -RZ ;  /* 0x800000ffe3e3d221 */ /* 0x000fe20000010100 */
[----:B------:R-:W-:Y:S01]  /*5f30*/  ISETP.LE.U32.AND P1, PT, R4, UR13, PT ;  /* 0x0000000d04007c0c */ /* 0x000fe2000bf23070 */
[----:B------:R-:W-:Y:S01]  /*5f40*/  @!P6 FADD.FTZ R225, -R225, -RZ ;  /* 0x800000ffe1e1e221 */ /* 0x000fe20000010100 */
[----:B------:R-:W-:Y:S01]  /*5f50*/  LOP3.LUT R4, R11, 0xff, RZ, 0xc0, !PT ;  /* 0x000000ff0b047812 */ /* 0x000fe200078ec0ff */
[----:B------:R-:W-:Y:S01]  /*5f60*/  @!P0 FADD.FTZ R224, -R224, -RZ ;  /* 0x800000ffe0e08221 */ /* 0x000fe20000010100 */
[----:B------:R-:W-:Y:S01]  /*5f70*/  ISETP.LE.U32.AND P0, PT, R10, UR13, PT ;  /* 0x0000000d0a007c0c */ /* 0x000fe2000bf03070 */
[----:B------:R-:W4:Y:S01]  /*5f80*/  MUFU.EX2 R186, R21 ;  /* 0x0000001500ba7308 */ /* 0x000f220000000800 */
[----:B------:R-:W-:Y:S02]  /*5f90*/  ISETP.LE.U32.AND P5, PT, R4, UR13, PT ;  /* 0x0000000d04007c0c */ /* 0x000fe4000bfa3070 */
[----:B------:R-:W-:Y:S02]  /*5fa0*/  LOP3.LUT R189, R174, 0xffff, RZ, 0xc0, !PT ;  /* 0x0000ffffaebd7812 */ /* 0x000fe400078ec0ff */
[----:B------:R-:W-:Y:S01]  /*5fb0*/  LOP3.LUT R178, R199, UR25, R176, 0x96, !PT ;  /* 0x00000019c7b27c12 */ /* 0x000fe2000f8e96b0 */
[----:B------:R-:W-:Y:S01]  /*5fc0*/  IMAD.WIDE.U32 R176, R177, -0x2daee0ad, RZ ;  /* 0xd2511f53b1b07825 */ /* 0x000fe200078e00ff */
[----:B------:R-:W-:Y:S03]  /*5fd0*/  ISETP.LE.U32.AND P2, PT, R181, UR13, PT ;  /* 0x0000000db5007c0c */ /* 0x000fe6000bf43070 */
[----:B------:R-:W4:Y:S01]  /*5fe0*/  MUFU.EX2 R199, R24 ;  /* 0x0000001800c77308 */ /* 0x000f220000000800 */
[----:B------:R-:W-:Y:S01]  /*5ff0*/  SHF.R.U32.HI R4, RZ, 0x8, R189 ;  /* 0x00000008ff047819 */ /* 0x000fe200000116bd */
[----:B------:R-:W-:Y:S01]  /*6000*/  IMAD.WIDE.U32 R178, R178, -0x2daee0ad, RZ ;  /* 0xd2511f53b2b27825 */ /* 0x000fe200078e00ff */
[--C-:B------:R-:W-:Y:S02]  /*6010*/  SHF.R.U32.HI R228, RZ, 0x10, R174.reuse ;  /* 0x00000010ffe47819 */ /* 0x100fe400000116ae */
[----:B------:R-:W-:Y:S01]  /*6020*/  SHF.R.U32.HI R185, RZ, 0x18, R174 ;  /* 0x00000018ffb97819 */ /* 0x000fe200000116ae */
[----:B------:R-:W-:Y:S01]  /*6030*/  @!P5 FADD.FTZ R223, -R223, -RZ ;  /* 0x800000ffdfdfd221 */ /* 0x000fe20000010100 */
[----:B------:R-:W-:Y:S01]  /*6040*/  LOP3.LUT R4, R4, 0xffff, RZ, 0xc0, !PT ;  /* 0x0000ffff04047812 */ /* 0x000fe200078ec0ff */
[----:B-1----:R-:W-:Y:S01]  /*6050*/  @!P0 FADD.FTZ R204, -R204, -RZ ;  /* 0x800000ffcccc8221 */ /* 0x002fe20000010100 */
[----:B------:R-:W-:Y:S01]  /*6060*/  LOP3.LUT R5, R228, 0xff, RZ, 0xc0, !PT ;  /* 0x000000ffe4057812 */ /* 0x000fe200078ec0ff */
[----:B--2---:R-:W-:Y:S01]  /*6070*/  @!P1 FADD.FTZ R203, -R203, -RZ ;  /* 0x800000ffcbcb9221 */ /* 0x004fe20000010100 */
[----:B------:R-:W-:Y:S01]  /*6080*/  LOP3.LUT R174, R177, UR28, R188, 0x96, !PT ;  /* 0x0000001cb1ae7c12 */ /* 0x000fe2000f8e96bc */
[----:B------:R-:W-:Y:S01]  /*6090*/  @!P2 FADD.FTZ R195, -R195, -RZ ;  /* 0x800000ffc3c3a221 */ /* 0x000fe20000010100 */
[----:B------:R-:W-:Y:S01]  /*60a0*/  ISETP.LE.U32.AND P5, PT, R4, UR13, PT ;  /* 0x0000000d04007c0c */ /* 0x000fe2000bfa3070 */
[----:B------:R-:W-:Y:S01]  /*60b0*/  MUFU.EX2 R190, R0 ;  /* 0x0000000000be7308 */ /* 0x000fe20000000800 */
[----:B------:R-:W-:Y:S01]  /*60c0*/  ISETP.LE.U32.AND P0, PT, R5, UR13, PT ;  /* 0x0000000d05007c0c */ /* 0x000fe2000bf03070 */
[----:B------:R-:W-:Y:S01]  /*60d0*/  IMAD.MOV.U32 R181, RZ, RZ, 0x40 ;  /* 0x00000040ffb57424 */ /* 0x000fe200078e00ff */
[C---:B------:R-:W-:Y:S02]  /*60e0*/  LOP3.LUT R6, R174.reuse, 0xff, RZ, 0xc0, !PT ;  /* 0x000000ffae067812 */ /* 0x040fe400078ec0ff */
[----:B------:R-:W-:Y:S02]  /*60f0*/  LOP3.LUT R4, R174, 0xffff, RZ, 0xc0, !PT ;  /* 0x0000ffffae047812 */ /* 0x000fe400078ec0ff */
[----:B------:R-:W-:Y:S03]  /*6100*/  ISETP.LE.U32.AND P2, PT, R6, UR13, PT ;  /* 0x0000000d06007c0c */ /* 0x000fe6000bf43070 */
[----:B------:R-:W1:Y:S01]  /*6110*/  MUFU.EX2 R198, R25 ;  /* 0x0000001900c67308 */ /* 0x000e620000000800 */
[----:B------:R-:W-:Y:S02]  /*6120*/  SHF.R.U32.HI R5, RZ, 0x10, R174 ;  /* 0x00000010ff057819 */ /* 0x000fe400000116ae */
[----:B------:R-:W-:Y:S01]  /*6130*/  SHF.R.U32.HI R4, RZ, 0x8, R4 ;  /* 0x00000008ff047819 */ /* 0x000fe20000011604 */
[----:B------:R-:W-:Y:S01]  /*6140*/  @!P5 FADD.FTZ R193, -R193, -RZ ;  /* 0x800000ffc1c1d221 */ /* 0x000fe20000010100 */
[----:B------:R-:W-:Y:S01]  /*6150*/  ISETP.LE.U32.AND P6, PT, R185, UR13, PT ;  /* 0x0000000db9007c0c */ /* 0x000fe2000bfc3070 */
[----:B------:R-:W-:Y:S01]  /*6160*/  @!P0 FADD.FTZ R197, -R197, -RZ ;  /* 0x800000ffc5c58221 */ /* 0x000fe20000010100 */
[----:B------:R-:W-:Y:S03]  /*6170*/  LOP3.LUT R5, R5, 0xff, RZ, 0xc0, !PT ;  /* 0x000000ff05057812 */ /* 0x000fe600078ec0ff */
[----:B------:R-:W2:Y:S01]  /*6180*/  MUFU.EX2 R185, R34 ;  /* 0x0000002200b97308 */ /* 0x000ea20000000800 */
[----:B------:R-:W-:Y:S02]  /*6190*/  LOP3.LUT R4, R4, 0xffff, RZ, 0xc0, !PT ;  /* 0x0000ffff04047812 */ /* 0x000fe400078ec0ff */
[----:B------:R-:W-:Y:S01]  /*61a0*/  LOP3.LUT R173, R179, UR28, R184, 0x96, !PT ;  /* 0x0000001cb3ad7c12 */ /* 0x000fe2000f8e96b8 */
[----:B------:R-:W-:Y:S01]  /*61b0*/  @!P2 FADD.FTZ R187, -R187, -RZ ;  /* 0x800000ffbbbba221 */ /* 0x000fe20000010100 */
[----:B------:R-:W-:Y:S02]  /*61c0*/  ISETP.LE.U32.AND P5, PT, R5, UR13, PT ;  /* 0x0000000d05007c0c */ /* 0x000fe4000bfa3070 */
[----:B------:R-:W-:Y:S03]  /*61d0*/  ISETP.LE.U32.AND P0, PT, R4, UR13, PT ;  /* 0x0000000d04007c0c */ /* 0x000fe6000bf03070 */
[----:B------:R-:W-:Y:S01]  /*61e0*/  MUFU.EX2 R201, R26 ;  /* 0x0000001a00c97308 */ /* 0x000fe20000000800 */
[C---:B------:R-:W-:Y:S01]  /*61f0*/  LOP3.LUT R5, R173.reuse, 0xff, RZ, 0xc0, !PT ;  /* 0x000000ffad057812 */ /* 0x040fe200078ec0ff */
[----:B------:R-:W-:Y:S01]  /*6200*/  @!P6 FADD.FTZ R196, -R196, -RZ ;  /* 0x800000ffc4c4e221 */ /* 0x000fe20000010100 */
[----:B------:R-:W-:Y:S02]  /*6210*/  LOP3.LUT R4, R173, 0xffff, RZ, 0xc0, !PT ;  /* 0x0000ffffad047812 */ /* 0x000fe400078ec0ff */
[----:B------:R-:W-:Y:S02]  /*6220*/  SHF.R.U32.HI R184, RZ, 0x10, R176 ;  /* 0x00000010ffb87819 */ /* 0x000fe400000116b0 */
[----:B------:R-:W-:Y:S03]  /*6230*/  ISETP.LE.U32.AND P4, PT, R12, UR13, PT ;  /* 0x0000000d0c007c0c */ /* 0x000fe6000bf83070 */
[----:B------:R-:W2:Y:S01]  /*6240*/  MUFU.EX2 R200, R27 ;  /* 0x0000001b00c87308 */ /* 0x000ea20000000800 */
[----:B------:R-:W-:Y:S01]  /*6250*/  SHF.R.U32.HI R174, RZ, 0x18, R174 ;  /* 0x00000018ffae7819 */ /* 0x000fe200000116ae */
[----:B---3--:R-:W-:Y:S01]  /*6260*/  @!P5 FADD.FTZ R194, -R194, -RZ ;  /* 0x800000ffc2c2d221 */ /* 0x008fe20000010100 */
[----:B------:R-:W-:Y:S01]  /*6270*/  ISETP.LE.U32.AND P2, PT, R5, UR13, PT ;  /* 0x0000000d05007c0c */ /* 0x000fe2000bf43070 */
[----:B----4-:R-:W-:Y:S01]  /*6280*/  @!P0 FADD.FTZ R186, -R186, -RZ ;  /* 0x800000ffbaba8221 */ /* 0x010fe20000010100 */
[----:B------:R-:W-:Y:S02]  /*6290*/  LOP3.LUT R5, R184, 0xff, RZ, 0xc0, !PT ;  /* 0x000000ffb8057812 */ /* 0x000fe400078ec0ff */
[----:B------:R-:W-:Y:S03]  /*62a0*/  SHF.R.U32.HI R4, RZ, 0x8, R4 ;  /* 0x00000008ff047819 */ /* 0x000fe60000011604 */
[----:B------:R3:W-:Y:S01]  /*62b0*/  MUFU.EX2 R184, R3 ;  /* 0x0000000300b87308 */ /* 0x0007e20000000800 */
[----:B------:R-:W-:Y:S02]  /*62c0*/  ISETP.LE.U32.AND P6, PT, R174, UR13, PT ;  /* 0x0000000dae007c0c */ /* 0x000fe4000bfc3070 */
[----:B------:R-:W-:Y:S01]  /*62d0*/  LOP3.LUT R4, R4, 0xffff, RZ, 0xc0, !PT ;  /* 0x0000ffff04047812 */ /* 0x000fe200078ec0ff */
[----:B------:R-:W-:Y:S01]  /*62e0*/  @!P4 FADD.FTZ R202, -R202, -RZ ;  /* 0x800000ffcacac221 */ /* 0x000fe20000010100 */
[C---:B------:R-:W-:Y:S02]  /*62f0*/  LOP3.LUT R177, R176.reuse, 0xffff, RZ, 0xc0, !PT ;  /* 0x0000ffffb0b17812 */ /* 0x040fe400078ec0ff */
[----:B------:R-:W-:Y:S01]  /*6300*/  LOP3.LUT R164, R176, 0xff, RZ, 0xc0, !PT ;  /* 0x000000ffb0a47812 */ /* 0x000fe200078ec0ff */
[----:B------:R-:W-:Y:S01]  /*6310*/  @!P2 FADD.FTZ R199, -R199, -RZ ;  /* 0x800000ffc7c7a221 */ /* 0x000fe20000010100 */
[----:B------:R-:W-:Y:S01]  /*6320*/  ISETP.LE.U32.AND P0, PT, R4, UR13, PT ;  /* 0x0000000d04007c0c */ /* 0x000fe2000bf03070 */
[----:B------:R-:W-:Y:S01]  /*6330*/  MUFU.EX2 R189, R28 ;  /* 0x0000001c00bd7308 */ /* 0x000fe20000000800 */
[----:B------:R-:W-:Y:S02]  /*6340*/  SHF.R.U32.HI R4, RZ, 0x8, R177 ;  /* 0x00000008ff047819 */ /* 0x000fe400000116b1 */
[----:B------:R-:W-:Y:S01]  /*6350*/  ISETP.LE.U32.AND P4, PT, R164, UR13, PT ;  /* 0x0000000da4007c0c */ /* 0x000fe2000bf83070 */
[----:B------:R-:W-:Y:S01]  /*6360*/  @!P6 FADD.FTZ R191, -R191, -RZ ;  /* 0x800000ffbfbfe221 */ /* 0x000fe20000010100 */
[----:B------:R-:W-:Y:S02]  /*6370*/  LOP3.LUT R4, R4, 0xffff, RZ, 0xc0, !PT ;  /* 0x0000ffff04047812 */ /* 0x000fe400078ec0ff */
[----:B------:R-:W-:Y:S03]  /*6380*/  ISETP.LE.U32.AND P2, PT, R5, UR13, PT ;  /* 0x0000000d05007c0c */ /* 0x000fe6000bf43070 */
[----:B------:R-:W4:Y:S01]  /*6390*/  MUFU.EX2 R192, R30 ;  /* 0x0000001e00c07308 */ /* 0x000f220000000800 */
[----:B------:R-:W-:Y:S02]  /*63a0*/  ISETP.LE.U32.AND P6, PT, R4, UR13, PT ;  /* 0x0000000d04007c0c */ /* 0x000fe4000bfc3070 */
[--C-:B---3--:R-:W-:Y:S01]  /*63b0*/  SHF.R.U32.HI R3, RZ, 0x10, R173.reuse ;  /* 0x00000010ff037819 */ /* 0x108fe200000116ad */
[----:B-1----:R-:W-:Y:S01]  /*63c0*/  @!P0 FADD.FTZ R198, -R198, -RZ ;  /* 0x800000ffc6c68221 */ /* 0x002fe20000010100 */
[----:B------:R-:W-:Y:S02]  /*63d0*/  SHF.R.U32.HI R4, RZ, 0x18, R173 ;  /* 0x00000018ff047819 */ /* 0x000fe400000116ad */
[----:B------:R-:W-:Y:S01]  /*63e0*/  LOP3.LUT R3, R3, 0xff, RZ, 0xc0, !PT ;  /* 0x000000ff03037812 */ /* 0x000fe200078ec0ff */
[----:B------:R-:W-:Y:S01]  /*63f0*/  @!P4 FADD.FTZ R183, -R183, -RZ ;  /* 0x800000ffb7b7c221 */ /* 0x000fe20000010100 */
[----:B------:R-:W-:Y:S02]  /*6400*/  SHF.R.U32.HI R188, RZ, 0x10, R178 ;  /* 0x00000010ffbc7819 */ /* 0x000fe400000116b2 */
[----:B------:R-:W-:Y:S01]  /*6410*/  ISETP.LE.U32.AND P4, PT, R4, UR13, PT ;  /* 0x0000000d04007c0c */ /* 0x000fe2000bf83070 */
[----:B--2---:R-:W-:Y:S01]  /*6420*/  @!P2 FADD.FTZ R185, -R185, -RZ ;  /* 0x800000ffb9b9a221 */ /* 0x004fe20000010100 */
[----:B------:R-:W-:Y:S01]  /*6430*/  LOP3.LUT R4, R188, 0xff, RZ, 0xc0, !PT ;  /* 0x000000ffbc047812 */ /* 0x000fe200078ec0ff */
[----:B------:R-:W-:Y:S01]  /*6440*/  @!P6 FADD.FTZ R182, -R182, -RZ ;  /* 0x800000ffb6b6e221 */ /* 0x000fe20000010100 */
[----:B------:R-:W-:Y:S01]  /*6450*/  ISETP.LE.U32.AND P2, PT, R3, UR13, PT ;  /* 0x0000000d03007c0c */ /* 0x000fe2000bf43070 */
[----:B------:R1:W2:Y:S01]  /*6460*/  MUFU.EX2 R188, R2 ;  /* 0x0000000200bc7308 */ /* 0x0002a20000000800 */
[----:B------:R-:W-:Y:S02]  /*6470*/  F2FP.RELU.BF16.F32.PACK_AB R3, R222, R205 ;  /* 0x000000cdde03723e */ /* 0x000fe400000018ff */
[----:B------:R-:W-:Y:S02]  /*6480*/  ISETP.LE.U32.AND P6, PT, R4, UR13, PT ;  /* 0x0000000d04007c0c */ /* 0x000fe4000bfc3070 */
[----:B------:R-:W-:Y:S01]  /*6490*/  F2FP.RELU.BF16.F32.PACK_AB R4, R206, R207 ;  /* 0x000000cfce04723e */ /* 0x000fe200000018ff */
[----:B------:R3:W-:Y:S01]  /*64a0*/  STS [R232+0x20400], R3 ;  /* 0x02040003e8007388 */ /* 0x0007e20000000800 */
[----:B------:R-:W-:Y:S01]  /*64b0*/  SHF.R.U32.HI R165, RZ, 0x18, R176 ;  /* 0x00000018ffa57819 */ /* 0x000fe200000116b0 */
[----:B------:R-:W-:Y:S01]  /*64c0*/  @!P4 FADD.FTZ R200, -R200, -RZ ;  /* 0x800000ffc8c8c221 */ /* 0x000fe20000010100 */
[C---:B------:R-:W-:Y:S01]  /*64d0*/  LOP3.LUT R175, R178.reuse, 0xff, RZ, 0xc0, !PT ;  /* 0x000000ffb2af7812 */ /* 0x040fe200078ec0ff */
[----:B------:R2:W-:Y:S01]  /*64e0*/  STS [R232+0x20000], R4 ;  /* 0x02000004e8007388 */ /* 0x0005e20000000800 */
[----:B------:R-:W-:Y:S01]  /*64f0*/  ISETP.LE.U32.AND P1, PT, R165, UR13, PT ;  /* 0x0000000da5007c0c */ /* 0x000fe2000bf23070 */
[----:B------:R-:W-:Y:S01]  /*6500*/  @!P2 FADD.FTZ R201, -R201, -RZ ;  /* 0x800000ffc9c9a221 */ /* 0x000fe20000010100 */
[----:B------:R-:W-:Y:S02]  /*6510*/  SHF.R.U32.HI R176, RZ, 0x18, R178 ;  /* 0x00000018ffb07819 */ /* 0x000fe400000116b2 */
[----:B------:R-:W-:Y:S01]  /*6520*/  LOP3.LUT R178, R178, 0xffff, RZ, 0xc0, !PT ;  /* 0x0000ffffb2b27812 */ /* 0x000fe200078ec0ff */
[----:B----4-:R-:W-:Y:S01]  /*6530*/  @!P6 FADD.FTZ R192, -R192, -RZ ;  /* 0x800000ffc0c0e221 */ /* 0x010fe20000010100 */
[----:B-1----:R-:W-:Y:S02]  /*6540*/  F2FP.RELU.BF16.F32.PACK_AB R2, R196, R197 ;  /* 0x000000c5c402723e */ /* 0x002fe400000018ff */
[----:B------:R-:W-:Y:S02]  /*6550*/  SHF.R.U32.HI R5, RZ, 0x8, R178 ;  /* 0x00000008ff057819 */ /* 0x000fe400000116b2 */
[----:B------:R-:W-:Y:S01]  /*6560*/  F2FP.RELU.BF16.F32.PACK_AB R0, R182, R183 ;  /* 0x000000b7b600723e */ /* 0x000fe200000018ff */
[----:B------:R1:W-:Y:S01]  /*6570*/  STS [R235+0x20400], R2 ;  /* 0x02040002eb007388 */ /* 0x0003e20000000800 */
[----:B------:R-:W-:Y:S01]  /*6580*/  LOP3.LUT R5, R5, 0xffff, RZ, 0xc0, !PT ;  /* 0x0000ffff05057812 */ /* 0x000fe200078ec0ff */
[----:B------:R-:W-:Y:S01]  /*6590*/  @!P1 FADD.FTZ R184, -R184, -RZ ;  /* 0x800000ffb8b89221 */ /* 0x000fe20000010100 */
[----:B------:R-:W-:Y:S02]  /*65a0*/  ISETP.LE.U32.AND P5, PT, R175, UR13, PT ;  /* 0x0000000daf007c0c */ /* 0x000fe4000bfa3070 */
[----:B------:R-:W-:Y:S02]  /*65b0*/  ISETP.LE.U32.AND P1, PT, R5, UR13, PT ;  /* 0x0000000d05007c0c */ /* 0x000fe4000bf23070 */
[----:B------:R-:W-:Y:S02]  /*65c0*/  F2FP.RELU.BF16.F32.PACK_AB R5, R225, R226 ;  /* 0x000000e2e105723e */ /* 0x000fe400000018ff */
[----:B---3--:R-:W-:Y:S02]  /*65d0*/  F2FP.RELU.BF16.F32.PACK_AB R3, R193, R195 ;  /* 0x000000c3c103723e */ /* 0x008fe400000018ff */
[----:B------:R-:W-:Y:S02]  /*65e0*/  ISETP.LE.U32.AND P0, PT, R176, UR13, PT ;  /* 0x0000000db0007c0c */ /* 0x000fe4000bf03070 */
[----:B--2---:R-:W-:Y:S01]  /*65f0*/  F2FP.RELU.BF16.F32.PACK_AB R4, R224, R227 ;  /* 0x000000e3e004723e */ /* 0x004fe200000018ff */
[----:B------:R2:W-:Y:S01]  /*6600*/  STS [R235+0x20000], R3 ;  /* 0x02000003eb007388 */ /* 0x0005e20000000800 */
[----:B------:R-:W-:Y:S01]  /*6610*/  SEL R217, R181, 0xffffffc0, !P3 ;  /* 0xffffffc0b5d97807 */ /* 0x000fe20005800000 */
[----:B------:R-:W-:Y:S01]  /*6620*/  @!P5 FADD.FTZ R189, -R189, -RZ ;  /* 0x800000ffbdbdd221 */ /* 0x000fe20000010100 */
[----:B------:R-:W-:Y:S01]  /*6630*/  FSETP.GE.FTZ.AND P2, PT, R207, RZ, PT ;  /* 0x000000ffcf00720b */ /* 0x000fe20003f56000 */
[----:B------:R3:W-:Y:S01]  /*6640*/  STS [R232+0x21000], R5 ;  /* 0x02100005e8007388 */ /* 0x0007e20000000800 */
[----:B------:R-:W-:Y:S01]  /*6650*/  @!P1 FADD.FTZ R188, -R188, -RZ ;  /* 0x800000ffbcbc9221 */ /* 0x000fe20000010100 */
[----:B------:R-:W-:Y:S02]  /*6660*/  FSETP.GE.FTZ.AND P1, PT, R206, RZ, PT ;  /* 0x000000ffce00720b */ /* 0x000fe40003f36000 */
[----:B------:R4:W-:Y:S01]  /*6670*/  STS [R232+0x21400], R4 ;  /* 0x02140004e8007388 */ /* 0x0009e20000000800 */
[----:B------:R-:W-:Y:S01]  /*6680*/  FSETP.GE.FTZ.AND P4, PT, R195, RZ, PT ;  /* 0x000000ffc300720b */ /* 0x000fe20003f96000 */
[----:B------:R-:W-:Y:S01]  /*6690*/  @!P0 FADD.FTZ R190, -R190, -RZ ;  /* 0x800000ffbebe8221 */ /* 0x000fe20000010100 */
[----:B-1----:R-:W-:Y:S02]  /*66a0*/  F2FP.RELU.BF16.F32.PACK_AB R2, R191, R194 ;  /* 0x000000c2bf02723e */ /* 0x002fe400000018ff */
[----:B--2---:R-:W-:Y:S02]  /*66b0*/  F2FP.RELU.BF16.F32.PACK_AB R3, R186, R187 ;  /* 0x000000bbba03723e */ /* 0x004fe400000018ff */
[----:B---3--:R-:W-:Y:S02]  /*66c0*/  F2FP.RELU.BF16.F32.PACK_AB R5, R203, R202 ;  /* 0x000000cacb05723e */ /* 0x008fe400000018ff */
[----:B----4-:R-:W-:Y:S03]  /*66d0*/  F2FP.RELU.BF16.F32.PACK_AB R4, R204, R223 ;  /* 0x000000dfcc04723e */ /* 0x010fe600000018ff */
        /* <DEDUP_REMOVED lines=17> */
[----:B------:R-:W-:Y:S01]  /*67f0*/  LDSM.16.M88.4 R164, [R213+0x14800] ;  /* 0x01480000d5a4783b */ /* 0x000fe20000000200 */
[C-C-:B------:R-:W-:Y:S07]  /*6800*/  IMAD.IADD R208, R217.reuse, 0x1, R0.reuse ;  /* 0x00000001d9d07824 */ /* 0x140fee00078e0200 */
[----:B------:R-:W1:Y:S01]  /*6810*/  LDSM.16.M88.4 R32, [R0+0x8000] ;  /* 0x008000000020783b */ /* 0x000e620000000200 */
[----:B--2---:R-:W-:Y:S07]  /*6820*/  IMAD.IADD R2, R218, 0x1, R0 ;  /* 0x00000001da027824 */ /* 0x004fee00078e0200 */
        /* <DEDUP_REMOVED lines=31> */
[C---:B------:R-:W-:Y:S05]  /*6a20*/  HMMA.16816.F32.BF16 R16, R172.reuse, R178, R16 ;  /* 0x000000b2ac10723c */ /* 0x040fea0000041810 */
[C---:B------:R-:W-:Y:S01]  /*6a30*/  LEA R180, P0, R247.reuse, R176, 0x2 ;  /* 0x000000b0f7b47211 */ /* 0x040fe200078010ff */
[-C--:B---3--:R-:W-:Y:S05]  /*6a40*/  HMMA.16816.F32.BF16 R20, R172, R168.reuse, R20 ;  /* 0x000000a8ac14723c */ /* 0x088fea0000041814 */
[----:B------:R-:W-:Y:S01]  /*6a50*/  LEA.HI.X.SX32 R181, R247, R177, 0x2, P0 ;  /* 0x000000b1f7b57211 */ /* 0x000fe200000f16ff */
[C---:B------:R-:W-:Y:S04]  /*6a60*/  HMMA.16816.F32.BF16 R24, R164.reuse, R168, R24 ;  /* 0x000000a8a418723c */ /* 0x040fe80000041818 */
[----:B------:R-:W2:Y:S01]  /*6a70*/  LDG.E R178, desc[UR6][R180.64] ;  /* 0x00000006b4b27981 */ /* 0x000ea2000c1e1900 */
[----:B------:R-:W-:Y:S01]  /*6a80*/  FSETP.GE.FTZ.AND P0, PT, R205, RZ, PT ;  /* 0x000000ffcd00720b */ /* 0x000fe20003f16000 */
[-C--:B------:R-:W-:Y:S02]  /*6a90*/  HMMA.16816.F32.BF16 R28, R164, R170.reuse, R28 ;  /* 0x000000aaa41c723c */ /* 0x080fe4000004181c */
[----:B------:R-:W-:Y:S04]  /*6aa0*/  LDSM.16.M88.4 R164, [R3+0x8000] ;  /* 0x0080000003a4783b */ /* 0x000fe80000000200 */
[----:B------:R-:W-:Y:S04]  /*6ab0*/  HMMA.16816.F32.BF16 R32, R172, R170, R32 ;  /* 0x000000aaac20723c */ /* 0x000fe80000041820 */
[----:B------:R-:W1:Y:S08]  /*6ac0*/  LDSM.16.M88.4 R168, [R215+0x14000] ;  /* 0x01400000d7a8783b */ /* 0x000e700000000200 */
[----:B------:R-:W3:Y:S08]  /*6ad0*/  LDSM.16.M88.4 R172, [R3+0x9000] ;  /* 0x0090000003ac783b */ /* 0x000ef00000000200 */
        /* <DEDUP_REMOVED lines=51> */
[C---:B--2---:R-:W-:Y:S01]  /*6e10*/  FADD.FTZ R172, -R178.reuse, R4 ;  /* 0x00000004b2ac7221 */ /* 0x044fe20000010100 */
        /* <DEDUP_REMOVED lines=22> */
[-C--:B------:R-:W-:Y:S02]  /*6f80*/  FSEL R17, R17, R178.reuse, P0 ;  /* 0x000000b211117208 */ /* 0x080fe40000000000 */
[----:B------:R-:W-:Y:S03]  /*6f90*/  FSETP.GE.FTZ.AND P0, PT, R182, RZ, PT ;  /* 0x000000ffb600720b */ /* 0x000fe60003f16000 */
[----:B------:R-:W-:Y:S01]  /*6fa0*/  FMUL.FTZ R17, R193, R17 ;  /* 0x00000011c1117220 */ /* 0x000fe20000410000 */
[-C--:B-1----:R-:W-:Y:S06]  /*6fb0*/  HMMA.16816.F32.BF16 R20, R164, R168.reuse, R20 ;  /* 0x000000a8a414723c */ /* 0x082fec0000041814 */
[C---:B------:R-:W-:Y:S06]  /*6fc0*/  HMMA.16816.F32.BF16 R24, R172.reuse, R168, R24 ;  /* 0x000000a8ac18723c */ /* 0x040fec0000041818 */
[-C--:B------:R-:W-:Y:S06]  /*6fd0*/  HMMA.16816.F32.BF16 R28, R172, R170.reuse, R28 ;  /* 0x000000aaac1c723c */ /* 0x080fec000004181c */
[----:B------:R-:W-:Y:S05]  /*6fe0*/  HMMA.16816.F32.BF16 R32, R164, R170, R32 ;  /* 0x000000aaa420723c */ /* 0x000fea0000041820 */
[----:B------:R-:W-:Y:S02]  /*6ff0*/  LEA R172, R219, UR4, 0x1 ;  /* 0x00000004dbac7c11 */ /* 0x000fe4000f8e08ff */
[----:B------:R-:W-:Y:S04]  /*7000*/  F2FP.BF16.F32.PACK_AB R164, R206, R207 ;  /* 0x000000cfcea4723e */ /* 0x000fe800000010ff */
[C---:B------:R-:W-:Y:S02]  /*7010*/  VIADD R6, R172.reuse, 0x8000 ;  /* 0x00008000ac067836 */ /* 0x040fe40000000000 */
[----:B------:R-:W-:Y:S02]  /*7020*/  VIADD R176, R172, 0x8040 ;  /* 0x00008040acb07836 */ /* 0x000fe40000000000 */
[----:B------:R-:W-:Y:S02]  /*7030*/  @P3 VIADD R176, R6, 0xffffffc0 ;  /* 0xffffffc006b03836 */ /* 0x000fe40000000000 */
[C---:B------:R-:W-:Y:S01]  /*7040*/  FADD.FTZ R6, -R178.reuse, R16 ;  /* 0x00000010b2067221 */ /* 0x040fe20000010100 */
[----:B------:R-:W-:Y:S04]  /*7050*/  FADD.FTZ R16, -R178, R20 ;  /* 0x00000014b2107221 */ /* 0x000fe80000010100 */
[-C--:B------:R-:W-:Y:S01]  /*7060*/  FSEL R20, R6, R178.reuse, P4 ;  /* 0x000000b206147208 */ /* 0x080fe20002000000 */
[----:B------:R-:W-:Y:S01]  /*7070*/  FADD.FTZ R6, -R178, R21 ;  /* 0x00000015b2067221 */ /* 0x000fe20000010100 */
[----:B------:R-:W-:Y:S02]  /*7080*/  FSEL R16, R16, R178, P2 ;  /* 0x000000b210107208 */ /* 0x000fe40001000000 */
[----:B------:R-:W-:Y:S01]  /*7090*/  FSETP.GE.FTZ.AND P2, PT, R183, RZ, PT ;  /* 0x000000ffb700720b */ /* 0x000fe20003f56000 */
[----:B------:R-:W-:Y:S01]  /*70a0*/  FMUL.FTZ R21, R195, R20 ;  /* 0x00000014c3157220 */ /* 0x000fe20000410000 */
[----:B------:R-:W-:Y:S01]  /*70b0*/  FSEL R6, R6, R178, P1 ;  /* 0x000000b206067208 */ /* 0x000fe20000800000 */
[----:B------:R-:W-:Y:S01]  /*70c0*/  FMUL.FTZ R20, R187, R16 ;  /* 0x00000010bb147220 */ /* 0x000fe20000410000 */
[----:B------:R-:W-:Y:S01]  /*70d0*/  PLOP3.LUT P1, PT, PT, PT, UP3, 0x80, 0x0 ;  /* 0x000000000000781c */ /* 0x000fe20003f2f038 */
[----:B------:R-:W-:Y:S01]  /*70e0*/  FADD.FTZ R16, -R178, R32 ;  /* 0x00000020b2107221 */ /* 0x000fe20000010100 */
[----:B------:R-:W-:Y:S01]  /*70f0*/  F2FP.BF16.F32.PACK_AB R32, R17, R21 ;  /* 0x000000151120723e */ /* 0x000fe200000010ff */
[----:B------:R-:W-:Y:S03]  /*7100*/  FMUL.FTZ R6, R186, R6 ;  /* 0x00000006ba067220 */ /* 0x000fe60000410000 */
        /* <DEDUP_REMOVED lines=64> */
.L_x_1672:
[C---:B---3--:R-:W-:Y:S01]  /*7510*/  FADD.FTZ R7, -R177.reuse, R19 ;  /* 0x00000013b1077221 */ /* 0x048fe20000010100 */
[----:B------:R-:W-:Y:S01]  /*7520*/  FSETP.GE.FTZ.AND P5, PT, R196, RZ, PT ;  /* 0x000000ffc400720b */ /* 0x000fe20003fb6000 */
[----:B------:R-:W-:Y:S01]  /*7530*/  FADD.FTZ R6, -R177, R18 ;  /* 0x00000012b1067221 */ /* 0x000fe20000010100 */
[----:B------:R-:W-:Y:S01]  /*7540*/  FSETP.GE.FTZ.AND P0, PT, R197, RZ, PT ;  /* 0x000000ffc500720b */ /* 0x000fe20003f16000 */
[----:B------:R-:W-:Y:S01]  /*7550*/  FMUL.FTZ R165, R222, R165 ;  /* 0x000000a5dea57220 */ /* 0x000fe20000410000 */
[-C--:B------:R-:W-:Y:S01]  /*7560*/  FSEL R7, R7, R177.reuse, P5 ;  /* 0x000000b107077208 */ /* 0x080fe20002800000 */
[----:B------:R-:W-:Y:S01]  /*7570*/  FADD.FTZ R22, -R177, R22 ;  /* 0x00000016b1167221 */ /* 0x000fe20000010100 */
[----:B------:R-:W-:Y:S01]  /*7580*/  FSEL R6, R6, R177, P0 ;  /* 0x000000b106067208 */ /* 0x000fe20000000000 */
[----:B------:R-:W-:Y:S01]  /*7590*/  STS [R232+0x1c000], R164 ;  /* 0x01c000a4e8007388 */ /* 0x000fe20000000800 */
[----:B------:R-:W-:Y:S01]  /*75a0*/  FSETP.GE.FTZ.AND P4, PT, R194, RZ, PT ;  /* 0x000000ffc200720b */ /* 0x000fe20003f96000 */
[----:B------:R-:W-:Y:S01]  /*75b0*/  FMUL.FTZ R19, R196, R7 ;  /* 0x00000007c4137220 */ /* 0x000fe20000410000 */
[----:B------:R-:W-:Y:S01]  /*75c0*/  F2FP.BF16.F32.PACK_AB R7, R165, R205 ;  /* 0x000000cda507723e */ /* 0x000fe200000010ff */
[----:B------:R-:W-:Y:S01]  /*75d0*/  FMUL.FTZ R20, R197, R6 ;  /* 0x00000006c5147220 */ /* 0x000fe20000410000 */
[-C--:B------:R-:W-:Y:S01]  /*75e0*/  FSEL R6, R22, R177.reuse, P4 ;  /* 0x000000b116067208 */ /* 0x080fe20002000000 */
[----:B------:R-:W-:Y:S01]  /*75f0*/  FADD.FTZ R23, -R177, R23 ;  /* 0x00000017b1177221 */ /* 0x000fe20000010100 */
[----:B------:R-:W-:Y:S01]  /*7600*/  FSETP.GE.FTZ.AND P2, PT, R191, RZ, PT ;  /* 0x000000ffbf00720b */ /* 0x000fe20003f56000 */
[----:B------:R1:W-:Y:S01]  /*7610*/  STS [R232+0x1c400], R7 ;  /* 0x01c40007e8007388 */ /* 0x0003e20000000800 */
[----:B------:R-:W-:Y:S01]  /*7620*/  FSETP.GE.FTZ.AND P0, PT, R184, RZ, PT ;  /* 0x000000ffb800720b */ /* 0x000fe20003f16000 */
[----:B------:R-:W-:Y:S01]  /*7630*/  FMUL.FTZ R18, R194, R6 ;  /* 0x00000006c2127220 */ /* 0x000fe20000410000 */
[----:B------:R-:W-:Y:S01]  /*7640*/  F2FP.BF16.F32.PACK_AB R6, R19, R20 ;  /* 0x000000141306723e */ /* 0x000fe200000010ff */
[----:B------:R-:W-:Y:S01]  /*7650*/  FADD.FTZ R34, -R177, R34 ;  /* 0x00000022b1227221 */ /* 0x000fe20000010100 */
[----:B------:R-:W-:Y:S01]  /*7660*/  FSEL R23, R23, R177, P2 ;  /* 0x000000b117177208 */ /* 0x000fe20001000000 */
[----:B-----5:R-:W-:Y:S01]  /*7670*/  FADD.FTZ R13, -R5, R13 ;  /* 0x0000000d050d7221 */ /* 0x020fe20000010100 */
[----:B------:R-:W-:Y:S01]  /*7680*/  FSETP.GE.FTZ.AND P2, PT, R185, RZ, PT ;  /* 0x000000ffb900720b */ /* 0x000fe20003f56000 */
[----:B------:R2:W-:Y:S01]  /*7690*/  STS [R235+0x1c400], R6 ;  /* 0x01c40006eb007388 */ /* 0x0005e20000000800 */
[----:B------:R-:W-:Y:S01]  /*76a0*/  FSETP.GE.FTZ.AND P4, PT, R226, RZ, PT ;  /* 0x000000ffe200720b */ /* 0x000fe20003f96000 */
[----:B------:R-:W-:Y:S01]  /*76b0*/  FMUL.FTZ R16, R191, R23 ;  /* 0x00000017bf107220 */ /* 0x000fe20000410000 */
[----:B------:R-:W-:Y:S01]  /*76c0*/  FSEL R34, R34, R177, P2 ;  /* 0x000000b122227208 */ /* 0x000fe20001000000 */
[----:B------:R-:W-:Y:S01]  /*76d0*/  FADD.FTZ R24, -R5, R24 ;  /* 0x0000001805187221 */ /* 0x000fe20000010100 */
[----:B------:R-:W-:Y:S01]  /*76e0*/  FSETP.GE.FTZ.AND P2, PT, R225, RZ, PT ;  /* 0x000000ffe100720b */ /* 0x000fe20003f56000 */
[----:B------:R-:W-:Y:S01]  /*76f0*/  @P0 FADD.FTZ R177, -R177, R35 ;  /* 0x00000023b1b10221 */ /* 0x000fe20000010100 */
[----:B------:R-:W-:Y:S01]  /*7700*/  F2FP.BF16.F32.PACK_AB R16, R16, R18 ;  /* 0x000000121010723e */ /* 0x000fe200000010ff */
[C---:B------:R-:W-:Y:S01]  /*7710*/  FADD.FTZ R18, -R5.reuse, R8 ;  /* 0x0000000805127221 */ /* 0x040fe20000010100 */
[C---:B------:R-:W-:Y:S01]  /*7720*/  FADD.FTZ R8, -R5.reuse, R9 ;  /* 0x0000000905087221 */ /* 0x040fe20000010100 */
[----:B------:R-:W-:Y:S01]  /*7730*/  FSETP.GE.FTZ.AND P0, PT, R202, RZ, PT ;  /* 0x000000ffca00720b */ /* 0x000fe20003f16000 */
[C---:B------:R-:W-:Y:S01]  /*7740*/  FADD.FTZ R25, -R5.reuse, R25 ;  /* 0x0000001905197221 */ /* 0x040fe20000010100 */
[C---:B------:R-:W-:Y:S01]  /*7750*/  FADD.FTZ R28, -R5.reuse, R28 ;  /* 0x0000001c051c7221 */ /* 0x040fe20000010100 */
[-C--:B------:R-:W-:Y:S01]  /*7760*/  FSEL R9, R18, R5.reuse, P4 ;  /* 0x0000000512097208 */ /* 0x080fe20002000000 */
[----:B------:R-:W-:Y:S01]  /*7770*/  STS [R235+0x1c000], R32 ;  /* 0x01c00020eb007388 */ /* 0x000fe20000000800 */
[----:B------:R-:W-:Y:S01]  /*7780*/  FSEL R8, R8, R5, P2 ;  /* 0x0000000508087208 */ /* 0x000fe20001000000 */
[----:B------:R-:W-:Y:S01]  /*7790*/  FADD.FTZ R11, -R4, R11 ;  /* 0x0000000b040b7221 */ /* 0x000fe20000010100 */
[----:B-1----:R-:W-:Y:S01]  /*77a0*/  FADD.FTZ R7, -R5, R12 ;  /* 0x0000000c05077221 */ /* 0x002fe20000010100 */
[----:B------:R-:W-:Y:S01]  /*77b0*/  FMUL.FTZ R9, R226, R9 ;  /* 0x00000009e2097220 */ /* 0x000fe20000410000 */
[----:B------:R-:W-:Y:S01]  /*77c0*/  FSETP.GE.FTZ.AND P2, PT, R203, RZ, PT ;  /* 0x000000ffcb00720b */ /* 0x000fe20003f56000 */
[----:B------:R-:W-:Y:S01]  /*77d0*/  FADD.FTZ R14, -R4, R14 ;  /* 0x0000000e040e7221 */ /* 0x000fe20000010100 */
[----:B------:R-:W-:Y:S01]  /*77e0*/  FSETP.GE.FTZ.AND P4, PT, R198, RZ, PT ;  /* 0x000000ffc600720b */ /* 0x000fe20003f96000 */
[----:B------:R-:W-:Y:S01]  /*77f0*/  FADD.FTZ R26, -R4, R26 ;  /* 0x0000001a041a7221 */ /* 0x000fe20000010100 */
[-C--:B------:R-:W-:Y:S01]  /*7800*/  FSEL R7, R7, R5.reuse, P0 ;  /* 0x0000000507077208 */ /* 0x080fe20000000000 */
[----:B------:R-:W-:Y:S01]  /*7810*/  FMUL.FTZ R34, R185, R34 ;  /* 0x00000022b9227220 */ /* 0x000fe20000410000 */
[----:B------:R-:W-:Y:S01]  /*7820*/  FSETP.GE.FTZ.AND P0, PT, R188, RZ, PT ;  /* 0x000000ffbc00720b */ /* 0x000fe20003f16000 */
[----:B--2---:R-:W-:Y:S01]  /*7830*/  FMUL.FTZ R6, R225, R8 ;  /* 0x00000008e1067220 */ /* 0x004fe20000410000 */
[----:B------:R-:W-:Y:S01]  /*7840*/  FSEL R13, R13, R5, P2 ;  /* 0x000000050d0d7208 */ /* 0x000fe20001000000 */
[----:B------:R-:W-:Y:S01]  /*7850*/  FMUL.FTZ R7, R202, R7 ;  /* 0x00000007ca077220 */ /* 0x000fe20000410000 */
[----:B------:R-:W-:Y:S01]  /*7860*/  FSETP.GE.FTZ.AND P5, PT, R199, RZ, PT ;  /* 0x000000ffc700720b */ /* 0x000fe20003fb6000 */
[----:B------:R-:W-:Y:S01]  /*7870*/  FMUL.FTZ R177, R184, R177 ;  /* 0x000000b1b8b17220 */ /* 0x000fe20000410000 */
[----:B------:R-:W-:Y:S01]  /*7880*/  F2FP.BF16.F32.PACK_AB R6, R6, R9 ;  /* 0x000000090606723e */ /* 0x000fe200000010ff */
[----:B------:R-:W-:Y:S01]  /*7890*/  FMUL.FTZ R13, R203, R13 ;  /* 0x0000000dcb0d7220 */ /* 0x000fe20000410000 */
[----:B------:R-:W-:Y:S01]  /*78a0*/  FSETP.GE.FTZ.AND P2, PT, R189, RZ, PT ;  /* 0x000000ffbd00720b */ /* 0x000fe20003f56000 */
[----:B------:R-:W-:Y:S01]  /*78b0*/  IMAD.MOV.U32 R222, RZ, RZ, R238 ;  /* 0x000000ffffde7224 */ /* 0x000fe200078e00ee */
[-C--:B------:R-:W-:Y:S01]  /*78c0*/  FSEL R25, R25, R5.reuse, P4 ;  /* 0x0000000519197208 */ /* 0x080fe20002000000 */
[----:B------:R1:W-:Y:S01]  /*78d0*/  STS [R232+0x1d000], R6 ;  /* 0x01d00006e8007388 */ /* 0x0003e20000000800 */
[-C--:B------:R-:W-:Y:S02]  /*78e0*/  FSEL R24, R24, R5.reuse, P5 ;  /* 0x0000000518187208 */ /* 0x080fe40002800000 */
[----:B------:R-:W-:Y:S01]  /*78f0*/  FSEL R28, R28, R5, P2 ;  /* 0x000000051c1c7208 */ /* 0x000fe20001000000 */
[----:B------:R-:W-:Y:S01]  /*7900*/  @P0 FADD.FTZ R5, -R5, R29 ;  /* 0x0000001d05050221 */ /* 0x000fe20000010100 */
[----:B------:R-:W-:Y:S01]  /*7910*/  FSETP.GE.FTZ.AND P0, PT, R224, RZ, PT ;  /* 0x000000ffe000720b */ /* 0x000fe20003f16000 */
[----:B------:R-:W-:Y:S01]  /*7920*/  FMUL.FTZ R24, R199, R24 ;  /* 0x00000018c7187220 */ /* 0x000fe20000410000 */
[----:B------:R-:W-:Y:S01]  /*7930*/  FSETP.GE.FTZ.AND P2, PT, R227, RZ, PT ;  /* 0x000000ffe300720b */ /* 0x000fe20003f56000 */
[----:B------:R-:W-:Y:S01]  /*7940*/  FMUL.FTZ R8, R188, R5 ;  /* 0x00000005bc087220 */ /* 0x000fe20000410000 */
[C---:B------:R-:W-:Y:S01]  /*7950*/  FADD.FTZ R5, -R4.reuse, R10 ;  /* 0x0000000a04057221 */ /* 0x040fe20000010100 */
[----:B------:R-:W-:Y:S01]  /*7960*/  F2FP.BF16.F32.PACK_AB R10, R13, R7 ;  /* 0x000000070d0a723e */ /* 0x000fe200000010ff */
[C---:B------:R-:W-:Y:S01]  /*7970*/  FADD.FTZ R13, -R4.reuse, R15 ;  /* 0x0000000f040d7221 */ /* 0x040fe20000010100 */
[-C--:B------:R-:W-:Y:S01]  /*7980*/  FSEL R11, R11, R4.reuse, P0 ;  /* 0x000000040b0b7208 */ /* 0x080fe20000000000 */
[----:B------:R-:W-:Y:S01]  /*7990*/  FADD.FTZ R7, -R4, R27 ;  /* 0x0000001b04077221 */ /* 0x000fe20000010100 */
[-C--:B------:R-:W-:Y:S01]  /*79a0*/  FSEL R5, R5, R4.reuse, P2 ;  /* 0x0000000405057208 */ /* 0x080fe20001000000 */
[----:B------:R-:W-:Y:S01]  /*79b0*/  FMUL.FTZ R9, R198, R25 ;  /* 0x00000019c6097220 */ /* 0x000fe20000410000 */
        /* <DEDUP_REMOVED lines=8> */
[-C--:B------:R-:W-:Y:S02]  /*7a40*/  FSEL R11, R14, R4.reuse, P2 ;  /* 0x000000040e0b7208 */ /* 0x080fe40001000000 */
[----:B------:R-:W-:Y:S01]  /*7a50*/  FSEL R7, R7, R4, P4 ;  /* 0x0000000407077208 */ /* 0x000fe20002000000 */
[----:B------:R-:W-:Y:S01]  /*7a60*/  FMUL.FTZ R15, R204, R13 ;  /* 0x0000000dcc0f7220 */ /* 0x000fe20000410000 */
[----:B------:R-:W-:Y:S01]  /*7a70*/  FSETP.GE.FTZ.AND P0, PT, R190, RZ, PT ;  /* 0x000000ffbe00720b */ /* 0x000fe20003f16000 */
[----:B------:R-:W-:Y:S01]  /*7a80*/  FMUL.FTZ R18, R223, R11 ;  /* 0x0000000bdf127220 */ /* 0x000fe20000410000 */
[----:B------:R-:W-:Y:S01]  /*7a90*/  FSETP.GE.FTZ.AND P5, PT, R201, RZ, PT ;  /* 0x000000ffc900720b */ /* 0x000fe20003fb6000 */
[----:B------:R-:W-:Y:S01]  /*7aa0*/  FMUL.FTZ R13, R200, R7 ;  /* 0x00000007c80d7220 */ /* 0x000fe20000410000 */
[----:B------:R-:W-:Y:S01]  /*7ab0*/  F2FP.BF16.F32.PACK_AB R7, R19, R20 ;  /* 0x000000141307723e */ /* 0x000fe200000010ff */
[----:B------:R-:W-:Y:S01]  /*7ac0*/  IMAD.MOV.U32 R223, RZ, RZ, R237 ;  /* 0x000000ffffdf7224 */ /* 0x000fe200078e00ed */
[----:B-1----:R-:W-:Y:S02]  /*7ad0*/  F2FP.BF16.F32.PACK_AB R6, R15, R18 ;  /* 0x000000120f06723e */ /* 0x002fe400000010ff */
[----:B------:R-:W-:Y:S01]  /*7ae0*/  FSEL R11, R26, R4, P5 ;  /* 0x000000041a0b7208 */ /* 0x000fe20002800000 */
[----:B------:R-:W-:Y:S01]  /*7af0*/  STS [R232+0x1d400], R7 ;  /* 0x01d40007e8007388 */ /* 0x000fe20000000800 */
[----:B------:R-:W-:Y:S02]  /*7b00*/  FSETP.GE.FTZ.AND P2, PT, R192, RZ, PT ;  /* 0x000000ffc000720b */ /* 0x000fe40003f56000 */
[----:B------:R-:W-:Y:S02]  /*7b10*/  F2FP.BF16.F32.PACK_AB R17, R178, R166 ;  /* 0x000000a6b211723e */ /* 0x000fe400000010ff */
[----:B------:R-:W-:Y:S01]  /*7b20*/  STS [R235+0x1d000], R10 ;  /* 0x01d0000aeb007388 */ /* 0x000fe20000000800 */
[----:B------:R-:W-:Y:S01]  /*7b30*/  FSEL R5, R5, R4, P2 ;  /* 0x0000000405057208 */ /* 0x000fe20001000000 */
[----:B------:R-:W-:Y:S01]  /*7b40*/  @P0 FADD.FTZ R4, -R4, R31 ;  /* 0x0000001f04040221 */ /* 0x000fe20000010100 */
[----:B------:R-:W-:Y:S02]  /*7b50*/  FMUL.FTZ R14, R201, R11 ;  /* 0x0000000bc90e7220 */ /* 0x000fe40000410000 */
[----:B------:R-:W-:Y:S01]  /*7b60*/  STS [R235+0x1d400], R6 ;  /* 0x01d40006eb007388 */ /* 0x000fe20000000800 */
[----:B------:R-:W-:Y:S01]  /*7b70*/  F2FP.BF16.F32.PACK_AB R12, R177, R34 ;  /* 0x00000022b10c723e */ /* 0x000fe200000010ff */
[----:B------:R-:W-:Y:S01]  /*7b80*/  FMUL.FTZ R11, R192, R5 ;  /* 0x00000005c00b7220 */ /* 0x000fe20000410000 */
[----:B------:R-:W-:Y:S02]  /*7b90*/  FMUL.FTZ R4, R190, R4 ;  /* 0x00000004be047220 */ /* 0x000fe40000410000 */
[----:B------:R-:W-:Y:S01]  /*7ba0*/  STS [R233+0x1c000], R33 ;  /* 0x01c00021e9007388 */ /* 0x000fe20000000800 */
[----:B------:R-:W-:Y:S02]  /*7bb0*/  F2FP.BF16.F32.PACK_AB R9, R9, R24 ;  /* 0x000000180909723e */ /* 0x000fe400000010ff */
[----:B------:R-:W-:Y:S02]  /*7bc0*/  F2FP.BF16.F32.PACK_AB R5, R13, R14 ;  /* 0x0000000e0d05723e */ /* 0x000fe400000010ff */
[----:B------:R-:W-:Y:S01]  /*7bd0*/  STS [R233+0x1c400], R16 ;  /* 0x01c40010e9007388 */ /* 0x000fe20000000800 */
[----:B------:R-:W-:Y:S02]  /*7be0*/  F2FP.BF16.F32.PACK_AB R8, R8, R28 ;  /* 0x0000001c0808723e */ /* 0x000fe400000010ff */
[----:B------:R-:W-:Y:S02]  /*7bf0*/  F2FP.BF16.F32.PACK_AB R4, R4, R11 ;  /* 0x0000000b0404723e */ /* 0x000fe400000010ff */
        /* <DEDUP_REMOVED lines=108> */
[CC--:B------:R-:W-:Y:S02]  /*82c0*/  LEA R6, P0, R7.reuse, R242.reuse, 0x1 ;  /* 0x000000f207067211 */ /* 0x0c0fe400078008ff */
[----:B------:R-:W-:Y:S02]  /*82d0*/  LEA.HI R4, R4, R5, RZ, 0x3 ;  /* 0x0000000504047211 */ /* 0x000fe400078f18ff */
[----:B------:R-:W-:Y:S02]  /*82e0*/  SHF.R.S32.HI R10, RZ, 0x1f, R7 ;  /* 0x0000001fff0a7819 */ /* 0x000fe40000011407 */
[----:B------:R-:W-:Y:S05]  /*82f0*/  SHF.R.S32.HI R4, RZ, 0x3, R4 ;  /* 0x00000003ff047819 */ /* 0x000fea0000011404 */
[----:B------:R-:W-:Y:S05]  /*8300*/  IMAD.SHL.U32 R4, R4, 0x40, RZ ;  /* 0x0000004004047824 */ /* 0x000fea00078e00ff */
[----:B------:R-:W-:Y:S04]  /*8310*/  LOP3.LUT R4, R4, 0x1c0, RZ, 0xc0, !PT ;  /* 0x000001c004047812 */ /* 0x000fe800078ec0ff */
[----:B------:R-:W-:Y:S02]  /*8320*/  LOP3.LUT R8, R4, 0x38, R230, 0xf8, !PT ;  /* 0x0000003804087812 */ /* 0x000fe400078ef8e6 */
[----:B------:R-:W-:Y:S02]  /*8330*/  SHF.R.U32.HI R5, RZ, 0x3, R4 ;  /* 0x00000003ff057819 */ /* 0x000fe40000011604 */
        /* <DEDUP_REMOVED lines=33> */
.L_x_1673:
        /* <DEDUP_REMOVED lines=52> */
[----:B--2---:R-:W2:Y:S03]  /*8890*/  LDC R0, c[0x0][0x270] ;  /* 0x00009c00ff007b82 */ /* 0x004ea60000000800 */
[----:B------:R-:W-:Y:S01]  /*88a0*/  LDSM.16.M88.4 R196, [R2+0x1f000] ;  /* 0x01f0000002c4783b */ /* 0x000fe20000000200 */
        /* <DEDUP_REMOVED lines=28> */
[----:B------:R-:W1:Y:S05]  /*8a70*/  LDSM.16.MT88.4 R184, [R209+0x3800] ;  /* 0x00380000d1b8783b */ /* 0x000e6a0000004200 */
        /* <DEDUP_REMOVED lines=21> */
[-C--:B-1----:R-:W-:Y:S05]  /*8bd0*/  HMMA.16816.F32.BF16 R4, R168, R184.reuse, R4 ;  /* 0x000000b8a804723c */ /* 0x082fea0000041804 */
[----:B------:R-:W-:Y:S01]  /*8be0*/  IMAD R167, R0, UR35, RZ ;  /* 0x0000002300a77c24 */ /* 0x000fe2000f8e02ff */
        /* <DEDUP_REMOVED lines=19> */
[CC--:B--2---:R-:W-:Y:S01]  /*8d20*/  LEA R172, P1, R166.reuse, R2.reuse, 0x2 ;  /* 0x00000002a6ac7211 */ /* 0x0c4fe200078210ff */
        /* <DEDUP_REMOVED lines=326> */
[----:B------:R-:W1:Y:S01]  /*a190*/  S2R R63, SR_TID.X ;  /* 0x00000000003f7919 */ /* 0x000e620000002100 */
        /* <DEDUP_REMOVED lines=9> */
[----:B------:R-:W-:Y:S01]  /*a230*/  F2FP.BF16.F32.PACK_AB R30, R30, R174 ;  /* 0x000000ae1e1e723e */ /* 0x000fe200000010ff */
[----:B------:R-:W-:Y:S01]  /*a240*/  FMUL.FTZ R66, R66, UR8 ;  /* 0x0000000842427c20 */ /* 0x000fe20008410000 */
        /* <DEDUP_REMOVED lines=54> */
[----:B------:R-:W-:Y:S01]  /*a5b0*/  UISETP.NE.AND UP0, UPT, UR36, -0x1, UPT ;  /* 0xffffffff2400788c */ /* 0x000fe2000bf05270 */
[----:B------:R-:W-:Y:S01]  /*a5c0*/  FMUL.FTZ R94, R94, UR8 ;  /* 0x000000085e5e7c20 */ /* 0x000fe20008410000 */
[----:B------:R-:W-:Y:S01]  /*a5d0*/  FMUL.FTZ R0, R95, UR8 ;  /* 0x000000085f007c20 */ /* 0x000fe20008410000 */
[----:B------:R-:W-:-:S02]  /*a5e0*/  F2FP.BF16.F32.PACK_AB R4, R4, R96 ;  /* 0x000000600404723e */ /* 0x000fc400000010ff */
[----:B------:R-:W-:Y:S02]  /*a5f0*/  F2FP.BF16.F32.PACK_AB R3, R3, R98 ;  /* 0x000000620303723e */ /* 0x000fe400000010ff */
[----:B------:R-:W-:Y:S02]  /*a600*/  F2FP.BF16.F32.PACK_AB R6, R6, R88 ;  /* 0x000000580606723e */ /* 0x000fe400000010ff */
[----:B------:R-:W-:Y:S02]  /*a610*/  F2FP.BF16.F32.PACK_AB R5, R5, R90 ;  /* 0x0000005a0505723e */ /* 0x000fe400000010ff */
[----:B-1----:R-:W-:Y:S01]  /*a620*/  SHF.R.S32.HI R61, RZ, 0x1f, R63 ;  /* 0x0000001fff3d7819 */ /* 0x002fe2000001143f */
[----:B------:R-:W-:Y:S01]  /*a630*/  @UP0 ULDC.64 UR12, c[0x0][0x450] ;  /* 0x00011400000c0ab9 */ /* 0x000fe20000000a00 */
[----:B------:R-:W-:Y:S02]  /*a640*/  F2FP.BF16.F32.PACK_AB R2, R2, R92 ;  /* 0x0000005c0202723e */ /* 0x000fe400000010ff */
[----:B------:R-:W-:-:S02]  /*a650*/  F2FP.BF16.F32.PACK_AB R0, R0, R94 ;  /* 0x0000005e0000723e */ /* 0x000fc400000010ff */
[----:B------:R-:W-:Y:S01]  /*a660*/  LEA.HI R61, R61, R63, RZ, 0x3 ;  /* 0x0000003f3d3d7211 */ /* 0x000fe200078f18ff */
[----:B------:R-:W-:Y:S01]  /*a670*/  @UP0 UIADD3 UR5, UR33, UR36, URZ ;  /* 0x0000002421050290 */ /* 0x000fe2000fffe03f */
[----:B------:R-:W-:Y:S01]  /*a680*/  PLOP3.LUT P0, PT, PT, PT, UP0, 0x80, 0x0 ;  /* 0x000000000000781c */ /* 0x000fe20003f0f008 */
        /* <DEDUP_REMOVED lines=63> */
[----:B------:R1:W-:Y:S01]  /*aa80*/  STS [R180+0xe400], R0 ;  /* 0x00e40000b4007388 */ /* 0x0003e20000000800 */
[----:B------:R-:W-:-:S02]  /*aa90*/  @UP0 UIMAD.WIDE.U32 UR10, UR5, UR12, URZ ;  /* 0x0000000c050a02a5 */ /* 0x000fc4000f8e003f */
[----:B------:R-:W-:-:S04]  /*aaa0*/  @UP0 UIMAD UR5, UR5, UR13, URZ ;  /* 0x0000000d050502a4 */ /* 0x000fc8000f8e023f */
[----:B------:R-:W-:Y:S01]  /*aab0*/  @UP0 UIADD3 UR20, UR11, UR5, URZ ;  /* 0x000000050b140290 */ /* 0x000fe2000fffe03f */
[----:B------:R-:W-:Y:S01]  /*aac0*/  @UP0 UMOV UR19, UR10 ;  /* 0x0000000a00130c82 */ /* 0x000fe20008000000 */
[----:B-1----:R-:W-:-:S04]  /*aad0*/  SHF.R.S32.HI R0, RZ, 0x3, R61 ;  /* 0x00000003ff007819 */ /* 0x002fc8000001143d */
[----:B------:R-:W-:-:S04]  /*aae0*/  SHF.L.U32 R2, R0, 0x6, RZ ;  /* 0x0000000600027819 */ /* 0x000fc800000006ff */
        /* <DEDUP_REMOVED lines=17> */
.L_x_1675:
        /* <DEDUP_REMOVED lines=24> */
.L_x_1676:
        /* <DEDUP_REMOVED lines=54> */
.L_x_1678:
[----:B------:R-:W-:Y:S05]  /*b0e0*/  BSYNC B0 ;  /* 0x0000000000007941 */ /* 0x000fea0003800000 */
.L_x_1677:
        /* <DEDUP_REMOVED lines=18> */
.L_x_1680:
[----:B------:R-:W-:Y:S05]  /*b210*/  BSYNC B0 ;  /* 0x0000000000007941 */ /* 0x000fea0003800000 */
.L_x_1679:
        /* <DEDUP_REMOVED lines=20> */
.L_x_1682:
[----:B------:R-:W-:Y:S05]  /*b360*/  BSYNC B0 ;  /* 0x0000000000007941 */ /* 0x000fea0003800000 */
.L_x_1681:
        /* <DEDUP_REMOVED lines=20> */
.L_x_1684:
[----:B------:R-:W-:Y:S05]  /*b4b0*/  BSYNC B0 ;  /* 0x0000000000007941 */ /* 0x000fea0003800000 */
.L_x_1683:
        /* <DEDUP_REMOVED lines=32> */
.L_x_1686:
[----:B------:R-:W-:Y:S05]  /*b6c0*/  BSYNC B0 ;  /* 0x0000000000007941 */ /* 0x000fea0003800000 */
.L_x_1685:
        /* <DEDUP_REMOVED lines=18> */
.L_x_1688:
[----:B------:R-:W-:Y:S05]  /*b7f0*/  BSYNC B0 ;  /* 0x0000000000007941 */ /* 0x000fea0003800000 */
.L_x_1687:
        /* <DEDUP_REMOVED lines=18> */
.L_x_1690:
[----:B------:R-:W-:Y:S05]  /*b920*/  BSYNC B0 ;  /* 0x0000000000007941 */ /* 0x000fea0003800000 */
.L_x_1689:
        /* <DEDUP_REMOVED lines=18> */
.L_x_1645:
        /* <DEDUP_REMOVED lines=25> */
.L_x_1692:
        /* <DEDUP_REMOVED lines=23> */
.L_x_1693:
        /* <DEDUP_REMOVED lines=40> */
.L_x_1695:
[----:B------:R-:W-:Y:S05]  /*bfd0*/  BSYNC B0 ;  /* 0x0000000000007941 */ /* 0x000fea0003800000 */
.L_x_1694:
        /* <DEDUP_REMOVED lines=18> */
.L_x_1697:
[----:B------:R-:W-:Y:S05]  /*c100*/  BSYNC B0 ;  /* 0x0000000000007941 */ /* 0x000fea0003800000 */
.L_x_1696:
        /* <DEDUP_REMOVED lines=18> */
.L_x_1699:
[----:B------:R-:W-:Y:S05]  /*c230*/  BSYNC B0 ;  /* 0x0000000000007941 */ /* 0x000fea0003800000 */
.L_x_1698:
        /* <DEDUP_REMOVED lines=18> */
.L_x_1701:
[----:B------:R-:W-:Y:S05]  /*c360*/  BSYNC B0 ;  /* 0x0000000000007941 */ /* 0x000fea0003800000 */
.L_x_1700:
        /* <DEDUP_REMOVED lines=30> */
.L_x_1703:
[----:B------:R-:W-:Y:S05]  /*c550*/  BSYNC B0 ;  /* 0x0000000000007941 */ /* 0x000fea0003800000 */
.L_x_1702:
        /* <DEDUP_REMOVED lines=18> */
.L_x_1705:
[----:B------:R-:W-:Y:S05]  /*c680*/  BSYNC B0 ;  /* 0x0000000000007941 */ /* 0x000fea0003800000 */
.L_x_1704:
        /* <DEDUP_REMOVED lines=18> */
.L_x_1707:
[----:B------:R-:W-:Y:S05]  /*c7b0*/  BSYNC B0 ;  /* 0x0000000000007941 */ /* 0x000fea0003800000 */
.L_x_1706:
        /* <DEDUP_REMOVED lines=17> */
.L_x_1691:
[----:B------:R-:W-:Y:S05]  /*c8d0*/  BSYNC B1 ;  /* 0x0000000000017941 */ /* 0x000fea0003800000 */
.L_x_1640:
        /* <DEDUP_REMOVED lines=11> */
.L_x_1708:
[----:B------:R-:W-:Y:S05]  /*c990*/  EXIT ;  /* 0x000000000000794d */ /* 0x000fea0003800000 */
.L_x_1710:
        /* <DEDUP_REMOVED lines=14> */
.L_x_2090:


//--------------------- .text._ZN5flash44flash_bwd_dq_dk_dv_loop_seqk_parallel_kernelI23Flash_bwd_kernel_traitsILi128ELi64ELi128ELi8ELi2ELi4ELi2ELb0ELb0EN7cutlass10bfloat16_tE19Flash_kernel_traitsILi128ELi64ELi128ELi8ES3_EELb0ELb0ELb0ELb1ELb0ELb0ELb1EEEvNS_16Flash_bwd_paramsE --------------------------
	.section	.text._ZN5flash44flash_bwd_dq_dk_dv_loop_seqk_parallel_kernelI23Flash_bwd_kernel_traitsILi128ELi64ELi128ELi8ELi2ELi4ELi2ELb0ELb0EN7cutlass10bfloat16_tE19Flash_kernel_traitsILi128ELi64ELi128ELi8ES3_EELb0ELb0ELb0ELb1ELb0ELb0ELb1EEEvNS_16Flash_bwd_paramsE,"ax",@progbits
	.align	128
        .global         _ZN5flash44flash_bwd_dq_dk_dv_loop_seqk_parallel_kernelI23Flash_bwd_kernel_traitsILi128ELi64ELi128ELi8ELi2ELi4ELi2ELb0ELb0EN7cutlass10bfloat16_tE19Flash_kernel_traitsILi128ELi64ELi128ELi8ES3_EELb0ELb0ELb0ELb1ELb0ELb0ELb1EEEvNS_16Flash_bwd_paramsE
        .type           _ZN5flash44flash_bwd_dq_dk_dv_loop_seqk_parallel_kernelI23Flash_bwd_kernel_traitsILi128ELi64ELi128ELi8ELi2ELi4ELi2ELb0ELb0EN7cutlass10bfloat16_tE19Flash_kernel_traitsILi128ELi64ELi128ELi8ES3_EELb0ELb0ELb0ELb1ELb0ELb0ELb1EEEvNS_16Flash_bwd_paramsE,@function
        .size           _ZN5flash44flash_bwd_dq_dk_dv_loop_seqk_parallel_kernelI23Flash_bwd_kernel_traitsILi128ELi64ELi128ELi8ELi2ELi4ELi2ELb0ELb0EN7cutlass10bfloat16_tE19Flash_kernel_traitsILi128ELi64ELi128ELi8ES3_EELb0ELb0ELb0ELb1ELb0ELb0ELb1EEEvNS_16Flash_bwd_paramsE,(.L_x_2091 - _ZN5flash44flash_bwd_dq_dk_dv_loop_seqk_parallel_kernelI23Flash_bwd_kernel_traitsILi128ELi64ELi128ELi8ELi2ELi4ELi2ELb0ELb0EN7cutlass10bfloat16_tE19Flash_kernel_traitsILi128ELi64ELi128ELi8ES3_EELb0ELb0ELb0ELb1ELb0ELb0ELb1EEEvNS_16Flash_bwd_paramsE)
        .other          _ZN5flash44flash_bwd_dq_dk_dv_loop_seqk_parallel_kernelI23Flash_bwd_kernel_traitsILi128ELi64ELi128ELi8ELi2ELi4ELi2ELb0ELb0EN7cutlass10bfloat16_tE19Flash_kernel_traitsILi128ELi64ELi128ELi8ES3_EELb0ELb0ELb0ELb1ELb0ELb0ELb1EEEvNS_16Flash_bwd_paramsE,@"STO_CUDA_ENTRY STV_DEFAULT"
_ZN5flash44flash_bwd_dq_dk_dv_loop_seqk_parallel_kernelI23Flash_bwd_kernel_traitsILi128ELi64ELi128ELi8ELi2ELi4ELi2ELb0ELb0EN7cutlass10bfloat16_tE19Flash_kernel_traitsILi128ELi64ELi128ELi8ES3_EELb0ELb0ELb0ELb1ELb0ELb0ELb1EEEvNS_16Flash_bwd_paramsE:
.text._ZN5flash44flash_bwd_dq_dk_dv_loop_seqk_parallel_kernelI23Flash_bwd_kernel_traitsILi128ELi64ELi128ELi8ELi2ELi4ELi2ELb0ELb0EN7cutlass10bfloat16_tE19Flash_kernel_traitsILi128ELi64ELi128ELi8ES3_EELb0ELb0ELb0ELb1ELb0ELb0ELb1EEEvNS_16Flash_bwd_paramsE:
        /* <DEDUP_REMOVED lines=75> */
[----:B------:R-:W-:Y:S01]  /*04b0*/  LOP3.LUT R0, R8, 0x1, RZ, 0xc0, !PT ;  /* 0x0000000108007812 */ /* 0x000fe200078ec0ff */
[----:B------:R-:W-:Y:S01]  /*04c0*/  STL [R1+0x44], R20 ;  /* 0x0000441401007387 */ /* 0x000fe20000100800 */
[----:B------:R-:W-:-:S02]  /*04d0*/  LOP3.LUT R214, R214, R210, RZ, 0x3c, !PT ;  /* 0x000000d2d6d67212 */ /* 0x000fc400078e3cff */
        /* <DEDUP_REMOVED lines=93> */
.L_x_1781:
        /* <DEDUP_REMOVED lines=67> */
.L_x_1711:
        /* <DEDUP_REMOVED lines=14> */
[----:B------:R-:W-:Y:S02]  /*0fc0*/  USHF.L.U32 UR19, UR46, 0x7, URZ ;  /* 0x000000072e137899 */ /* 0x000fe4000800063f */
[----:B------:R-:W-:Y:S01]  /*0fd0*/  UIMAD UR22, UR46, UR11, UR10 ;  /* 0x0000000b2e1672a4 */ /* 0x000fe2000f8e020a */
[----:B------:R-:W-:-:S02]  /*0fe0*/  ULDC UR59, c[0x0][0x2d4] ;  /* 0x0000b500003b7ab9 */ /* 0x000fc40000000800 */
[----:B------:R-:W-:Y:S01]  /*0ff0*/  @!UP1 ULDC.64 UR10, c[0x0][0x418] ;  /* 0x00010600000a9ab9 */ /* 0x000fe20000000a00 */
[----:B------:R-:W-:Y:S02]  /*1000*/  USEL UR35, UR19, URZ, UP2 ;  /* 0x0000003f13237287 */ /* 0x000fe40009000000 */
[----:B------:R-:W-:Y:S01]  /*1010*/  USHF.R.S32.HI UR23, URZ, 0x1f, UR59 ;  /* 0x0000001f3f177899 */ /* 0x000fe2000801143b */
[----:B------:R-:W-:Y:S01]  /*1020*/  ULDC UR41, c[0x0][0x2dc] ;  /* 0x0000b70000297ab9 */ /* 0x000fe20000000800 */
[----:B------:R-:W-:Y:S01]  /*1030*/  ULDC UR61, c[0x0][0x270] ;  /* 0x00009c00003d7ab9 */ /* 0x000fe20000000800 */
[----:B------:R-:W-:Y:S02]  /*1040*/  @!UP1 UIMAD.WIDE.U32 UR38, UR46, UR10, URZ ;  /* 0x0000000a2e2692a5 */ /* 0x000fe4000f8e003f */
[----:B------:R-:W-:Y:S01]  /*1050*/  USHF.L.U64.HI UR16, UR46, 0x7, UR58 ;  /* 0x000000072e107899 */ /* 0x000fe2000801023a */
[----:B-1----:R-:W-:Y:S01]  /*1060*/  IABS R5, R6 ;  /* 0x0000000600057213 */ /* 0x002fe20000000000 */
[----:B------:R-:W-:Y:S01]  /*1070*/  ULDC.U8 UR20, c[0x0][0x3d8] ;  /* 0x0000f60000147ab9 */ /* 0x000fe20000000000 */
[----:B------:R-:W-:Y:S01]  /*1080*/  ULDC.64 UR24, c[0x0][0x240] ;  /* 0x0000900000187ab9 */ /* 0x000fe20000000a00 */
[----:B------:R-:W-:Y:S01]  /*1090*/  UISETP.NE.AND UP3, UPT, UR20, URZ, UPT ;  /* 0x0000003f1400728c */ /* 0x000fe2000bf65270 */
[----:B------:R-:W1:Y:S01]  /*10a0*/  I2F.RP R2, R5 ;  /* 0x0000000500027306 */ /* 0x000e620000209400 */
[----:B------:R-:W-:Y:S01]  /*10b0*/  UIMAD.WIDE.U32 UR26, UR5, UR24, URZ ;  /* 0x00000018051a72a5 */ /* 0x000fe2000f8e003f */
        /* <DEDUP_REMOVED lines=38> */
[----:B------:R-:W-:Y:S02]  /*1320*/  @UP1 UIADD3 UR48, UR13, UR16, URZ ;  /* 0x000000100d301290 */ /* 0x000fe4000fffe03f */
[----:B------:R-:W-:Y:S02]  /*1330*/  @UP3 USEL UR16, UR8, UR5, !UP1 ;  /* 0x0000000508103287 */ /* 0x000fe4000c800000 */
[----:B------:R-:W-:Y:S01]  /*1340*/  IMAD.HI.U32 R0, R0, R2, RZ ;  /* 0x0000000200007227 */ /* 0x000fe200078e00ff */
[----:B------:R-:W-:Y:S01]  /*1350*/  UIADD3 UR8, UR12, -0x40, URZ ;  /* 0xffffffc00c087890 */ /* 0x000fe2000fffe03f */
[----:B------:R-:W-:Y:S02]  /*1360*/  @UP3 ULDC UR19, c[0x0][0x2e4] ;  /* 0x0000b90000133ab9 */ /* 0x000fe40000000800 */
[----:B------:R-:W-:Y:S01]  /*1370*/  IMAD.MOV R3, RZ, RZ, -R0 ;  /* 0x000000ffff037224 */ /* 0x000fe200078e0a00 */
[----:B------:R-:W-:-:S02]  /*1380*/  @!UP3 UIMAD UR13, UR46, UR61, UR57 ;  /* 0x0000003d2e0db2a4 */ /* 0x000fc4000f8e0239 */
[----:B------:R-:W-:Y:S01]  /*1390*/  @UP3 UIMAD UR26, UR57, UR19, UR16 ;  /* 0x00000013391a32a4 */ /* 0x000fe2000f8e0210 */
[C---:B------:R-:W-:Y:S01]  /*13a0*/  IMAD R2, R5.reuse, R3, R2 ;  /* 0x0000000305027224 */ /* 0x040fe200078e0202 */
[----:B------:R-:W-:Y:S02]  /*13b0*/  USHF.R.S32.HI UR16, URZ, 0x1f, UR8 ;  /* 0x0000001f3f107899 */ /* 0x000fe40008011408 */
[----:B------:R-:W-:Y:S02]  /*13c0*/  UIADD3 UR12, UP2, UR8, UR35, URZ ;  /* 0x00000023080c7290 */ /* 0x000fe4000ff5e03f */
[----:B------:R-:W-:Y:S01]  /*13d0*/  ISETP.GT.U32.AND P1, PT, R5, R2, PT ;  /* 0x000000020500720c */ /* 0x000fe20003f24070 */
[----:B------:R-:W-:Y:S01]  /*13e0*/  @!UP3 UIMAD UR26, UR13, UR40, URZ ;  /* 0x000000280d1ab2a4 */ /* 0x000fe2000f8e023f */
[----:B------:R-:W-:Y:S01]  /*13f0*/  ULDC.U8 UR21, c[0x0][0x480] ;  /* 0x0001200000157ab9 */ /* 0x000fe20000000000 */
[----:B------:R-:W-:Y:S02]  /*1400*/  UIADD3.X UR13, UR16, UR36, URZ, UP2, !UPT ;  /* 0x00000024100d7290 */ /* 0x000fe400097fe43f */
[----:B------:R-:W-:-:S02]  /*1410*/  UIMAD UR11, UR11, UR12, URZ ;  /* 0x0000000c0b0b72a4 */ /* 0x000fc4000f8e023f */
[----:B------:R-:W-:Y:S02]  /*1420*/  @UP0 UIADD3 UR32, UR18, UR33, URZ ;  /* 0x0000002112200290 */ /* 0x000fe4000fffe03f */
[----:B------:R-:W-:Y:S02]  /*1430*/  @UP0 UIADD3 UR29, UR18, UR33, URZ ;  /* 0x00000021121d0290 */ /* 0x000fe4000fffe03f */
[----:B------:R-:W-:Y:S02]  /*1440*/  UIMAD UR51, UR57, UR41, URZ ;  /* 0x00000029393372a4 */ /* 0x000fe4000f8e023f */
[----:B------:R-:W-:Y:S01]  /*1450*/  @!P1 IMAD.IADD R2, R2, 0x1, -R5 ;  /* 0x0000000102029824 */ /* 0x000fe200078e0a05 */
[----:B------:R-:W-:Y:S01]  /*1460*/  @!P1 IADD3 R0, R0, 0x1, RZ ;  /* 0x0000000100009810 */ /* 0x000fe20007ffe0ff */
[----:B------:R-:W-:Y:S01]  /*1470*/  UISETP.NE.AND UP4, UPT, UR21, URZ, UPT ;  /* 0x0000003f1500728c */ /* 0x000fe2000bf85270 */
[----:B------:R-:W-:Y:S01]  /*1480*/  PLOP3.LUT P1, PT, PT, PT, UP0, 0x80, 0x0 ;  /* 0x000000000000781c */ /* 0x000fe20003f2f008 */
[----:B------:R-:W-:Y:S01]  /*1490*/  @UP0 ULDC.64 UR22, c[0x0][0x250] ;  /* 0x0000940000160ab9 */ /* 0x000fe20000000a00 */
[----:B------:R-:W-:Y:S01]  /*14a0*/  ISETP.GE.U32.AND P0, PT, R2, R5, PT ;  /* 0x000000050200720c */ /* 0x000fe20003f06070 */
[----:B------:R-:W-:Y:S01]  /*14b0*/  @UP0 ULDC.64 UR20, c[0x0][0x248] ;  /* 0x0000920000140ab9 */ /* 0x000fe20000000a00 */
[----:B------:R-:W-:Y:S01]  /*14c0*/  LOP3.LUT R2, R6, UR57, RZ, 0x3c, !PT ;  /* 0x0000003906027c12 */ /* 0x000fe2000f8e3cff */
[----:B------:R-:W-:-:S02]  /*14d0*/  UIMAD.WIDE.U32 UR40, UR10, UR12, URZ ;  /* 0x0000000c0a2872a5 */ /* 0x000fc4000f8e003f */
[----:B------:R-:W-:Y:S01]  /*14e0*/  UIMAD UR12, UR10, UR13, UR11 ;  /* 0x0000000d0a0c72a4 */ /* 0x000fe2000f8e020b */
[----:B------:R-:W-:Y:S01]  /*14f0*/  ISETP.GE.AND P2, PT, R2, RZ, PT ;  /* 0x000000ff0200720c */ /* 0x000fe20003f46270 */
[----:B------:R-:W-:Y:S02]  /*1500*/  @UP0 UIMAD.WIDE.U32 UR14, UR32, UR20, URZ ;  /* 0x00000014200e02a5 */ /* 0x000fe4000f8e003f */
[----:B------:R-:W-:Y:S02]  /*1510*/  @UP0 UIMAD.WIDE.U32 UR10, UR29, UR22, URZ ;  /* 0x000000161d0a02a5 */ /* 0x000fe4000f8e003f */
[----:B------:R-:W-:Y:S02]  /*1520*/  UIMAD UR28, UR5, UR25, URZ ;  /* 0x00000019051c72a4 */ /* 0x000fe4000f8e023f */
[----:B------:R-:W-:Y:S01]  /*1530*/  @P0 VIADD R0, R0, 0x1 ;  /* 0x0000000100000836 */ /* 0x000fe20000000000 */
[----:B------:R-:W-:Y:S01]  /*1540*/  @UP0 UIMAD UR32, UR32, UR21, URZ ;  /* 0x00000015202002a4 */ /* 0x000fe2000f8e023f */
[----:B------:R-:W-:Y:S01]  /*1550*/  PLOP3.LUT P0, PT, PT, PT, UP3, 0x80, 0x0 ;  /* 0x000000000000781c */ /* 0x000fe20003f0f038 */
[----:B------:R-:W-:Y:S01]  /*1560*/  @UP0 UIMAD UR13, UR29, UR23, URZ ;  /* 0x000000171d0d02a4 */ /* 0x000fe2000f8e023f */
[----:B------:R-:W-:Y:S01]  /*1570*/  IMAD.MOV.U32 R16, RZ, RZ, R0 ;  /* 0x000000ffff107224 */ /* 0x000fe200078e0000 */
[----:B------:R-:W-:-:S02]  /*1580*/  USEL UR53, UR50, URZ, UP4 ;  /* 0x0000003f32357287 */ /* 0x000fc4000a000000 */
[----:B------:R-:W-:Y:S02]  /*1590*/  USHF.R.S32.HI UR44, URZ, 0x1f, UR34 ;  /* 0x0000001f3f2c7899 */ /* 0x000fe40008011422 */
[----:B------:R-:W-:Y:S01]  /*15a0*/  @UP1 UIADD3 UR47, UR27, UR28, URZ ;  /* 0x0000001c1b2f1290 */ /* 0x000fe2000fffe03f */
        /* <DEDUP_REMOVED lines=23> */
.L_x_1713:
        /* <DEDUP_REMOVED lines=13> */
.L_x_1714:
        /* <DEDUP_REMOVED lines=11> */
.L_x_1715:
[----:B------:R-:W-:-:S04]  /*18a0*/  UIMAD UR5, UR46, UR61, UR57 ;  /* 0x0000003d2e0572a4 */ /* 0x000fc8000f8e0239 */
[----:B------:R-:W-:-:S12]  /*18b0*/  UIMAD UR5, UR5, UR59, URZ ;  /* 0x0000003b050572a4 */ /* 0x000fd8000f8e023f */
.L_x_1716:
[----:B------:R-:W1:Y:S01]  /*18c0*/  S2R R4, SR_TID.X ;  /* 0x0000000000047919 */ /* 0x000e620000002100 */
[----:B------:R-:W2:Y:S01]  /*18d0*/  LDC.64 R12, c[0x0][0x420] ;  /* 0x00010800ff0c7b82 */ /* 0x000ea20000000a00 */
[----:B------:R-:W-:Y:S01]  /*18e0*/  ULDC UR11, c[0x0][0x2dc] ;  /* 0x0000b700000b7ab9 */ /* 0x000fe20000000800 */
[----:B------:R-:W-:Y:S01]  /*18f0*/  SHF.R.S32.HI R233, RZ, 0x1f, R232 ;  /* 0x0000001fffe97819 */ /* 0x000fe200000114e8 */
[----:B------:R-:W-:Y:S01]  /*1900*/  UIMAD UR12, UR11, UR61, URZ ;  /* 0x0000003d0b0c72a4 */ /* 0x000fe2000f8e023f */
[----:B------:R-:W-:Y:S01]  /*1910*/  BSSY B1, `(.L_x_1712) ;  /* 0x0000a8f000017945 */ /* 0x000fe20003800000 */
[----:B------:R-:W-:Y:S02]  /*1920*/  USHF.R.S32.HI UR14, URZ, 0x1f, UR57 ;  /* 0x0000001f3f0e7899 */ /* 0x000fe40008011439 */
        /* <DEDUP_REMOVED lines=11> */
[----:B------:R-:W-:Y:S02]  /*19e0*/  SHF.R.S32.HI R3, RZ, 0x5, R3 ;  /* 0x00000005ff037819 */ /* 0x000fe40000011403 */
[----:B------:R-:W-:Y:S01]  /*19f0*/  SHF.R.S32.HI R2, RZ, 0x3, R2 ;  /* 0x00000003ff027819 */ /* 0x000fe20000011402 */
[----:B------:R-:W-:Y:S01]  /*1a00*/  IMAD.IADD R0, R4, 0x1, -R0 ;  /* 0x0000000104007824 */ /* 0x000fe200078e0a00 */
[----:B------:R-:W-:Y:S01]  /*1a10*/  IADD3 R4, P0, R232, UR10, RZ ;  /* 0x0000000ae8047c10 */ /* 0x000fe2000ff1e0ff */
[----:B------:R-:W-:Y:S01]  /*1a20*/  ULDC.64 UR10, c[0x0][0x428] ;  /* 0x00010a00000a7ab9 */ /* 0x000fe20000000a00 */
[----:B------:R-:W-:Y:S01]  /*1a30*/  SHF.R.S32.HI R22, RZ, 0x1f, R2 ;  /* 0x0000001fff167819 */ /* 0x000fe20000011402 */
[----:B------:R-:W-:Y:S01]  /*1a40*/  IMAD R14, R3, UR12, R0 ;  /* 0x0000000c030e7c24 */ /* 0x000fe2000f8e0200 */
[----:B------:R-:W-:Y:S01]  /*1a50*/  IADD3 R0, P1, R2, UR8, RZ ;  /* 0x0000000802007c10 */ /* 0x000fe2000ff3e0ff */
[----:B------:R-:W-:Y:S01]  /*1a60*/  UIMAD UR5, UR14, UR10, URZ ;  /* 0x0000000a0e0572a4 */ /* 0x000fe2000f8e023f */
[----:B------:R-:W-:Y:S01]  /*1a70*/  IADD3.X R5, R233, UR49, RZ, P0, !PT ;  /* 0x00000031e9057c10 */ /* 0x000fe200087fe4ff */
[----:B--2---:R-:W-:Y:S01]  /*1a80*/  IMAD R3, R12, UR16, RZ ;  /* 0x000000100c037c24 */ /* 0x004fe2000f8e02ff */
[----:B------:R-:W-:Y:S01]  /*1a90*/  IADD3.X R6, R22, UR16, RZ, P1, !PT ;  /* 0x0000001016067c10 */ /* 0x000fe20008ffe4ff */
[----:B------:R-:W-:-:S02]  /*1aa0*/  UIMAD UR13, UR57, UR11, UR5 ;  /* 0x0000000b390d72a4 */ /* 0x000fc4000f8e0205 */
[----:B------:R-:W-:Y:S01]  /*1ab0*/  IMAD R3, R13, UR8, R3 ;  /* 0x000000080d037c24 */ /* 0x000fe2000f8e0203 */
[----:B------:R-:W-:Y:S01]  /*1ac0*/  USHF.L.U32 UR5, UR12, 0x6, URZ ;  /* 0x000000060c057899 */ /* 0x000fe2000800063f */
[----:B------:R-:W-:Y:S02]  /*1ad0*/  IMAD R6, R6, UR24, RZ ;  /* 0x0000001806067c24 */ /* 0x000fe4000f8e02ff */
[----:B------:R-:W-:-:S04]  /*1ae0*/  IMAD.WIDE.U32 R4, R12, UR8, R4 ;  /* 0x000000080c047c25 */ /* 0x000fc8000f8e0004 */
[C---:B------:R-:W-:Y:S02]  /*1af0*/  IMAD R8, R0.reuse, UR25, R6 ;  /* 0x0000001900087c24 */ /* 0x040fe4000f8e0206 */
[----:B------:R-:W-:-:S04]  /*1b00*/  IMAD.WIDE.U32 R6, R0, UR24, R232 ;  /* 0x0000001800067c25 */ /* 0x000fc8000f8e00e8 */
[----:B------:R-:W-:Y:S01]  /*1b10*/  IMAD.U32 R0, RZ, RZ, UR10 ;  /* 0x0000000aff007e24 */ /* 0x000fe2000f8e00ff */
[----:B------:R-:W-:Y:S01]  /*1b20*/  ULDC.64 UR10, c[0x0][0x258] ;  /* 0x00009600000a7ab9 */ /* 0x000fe20000000a00 */
[----:B------:R-:W-:Y:S01]  /*1b30*/  IADD3 R6, P0, R6, UR55, RZ ;  /* 0x0000003706067c10 */ /* 0x000fe2000ff1e0ff */
[----:B------:R-:W-:Y:S01]  /*1b40*/  UIMAD UR8, UR14, UR10, URZ ;  /* 0x0000000a0e0872a4 */ /* 0x000fe2000f8e023f */
[----:B------:R-:W-:Y:S02]  /*1b50*/  IMAD.IADD R5, R5, 0x1, R3 ;  /* 0x0000000105057824 */ /* 0x000fe400078e0203 */
[----:B------:R-:W-:Y:S01]  /*1b60*/  IADD3.X R7, R7, UR47, R8, P0, !PT ;  /* 0x0000002f07077c10 */ /* 0x000fe200087fe408 */
[----:B------:R-:W-:Y:S01]  /*1b70*/  UIMAD UR11, UR57, UR11, UR8 ;  /* 0x0000000b390b72a4 */ /* 0x000fe2000f8e0208 */
[----:B------:R-:W-:Y:S01]  /*1b80*/  IMAD.WIDE.U32 R4, R0, UR57, R4 ;  /* 0x0000003900047c25 */ /* 0x000fe2000f8e0004 */
[----:B------:R-:W-:Y:S01]  /*1b90*/  USHF.R.S32.HI UR8, URZ, 0x1f, UR5 ;  /* 0x0000001f3f087899 */ /* 0x000fe20008011405 */
[----:B------:R-:W-:Y:S01]  /*1ba0*/  PLOP3.LUT P0, PT, PT, PT, UP2, 0x80, 0x0 ;  /* 0x000000000000781c */ /* 0x000fe20003f0f028 */
[----:B------:R-:W-:Y:S01]  /*1bb0*/  UIADD3 UR5, UP1, UP0, UR40, UR5, UR51 ;  /* 0x0000000528057290 */ /* 0x000fe2000f83e033 */
[----:B------:R-:W-:Y:S01]  /*1bc0*/  IMAD.U32 R0, RZ, RZ, UR10 ;  /* 0x0000000aff007e24 */ /* 0x000fe2000f8e00ff */
[----:B------:R-:W-:Y:S01]  /*1bd0*/  ULDC.64 UR14, c[0x0][0x400] ;  /* 0x00010000000e7ab9 */ /* 0x000fe20000000a00 */
[----:B------:R-:W-:Y:S01]  /*1be0*/  VIADD R5, R5, UR13 ;  /* 0x0000000d05057c36 */ /* 0x000fe20008000000 */
[----:B------:R-:W-:Y:S01]  /*1bf0*/  UIADD3.X UR8, UR50, UR8, UR54, UP1, UP0 ;  /* 0x0000000832087290 */ /* 0x000fe20008fe0436 */
[----:B------:R-:W-:Y:S01]  /*1c00*/  IMAD.WIDE.U32 R6, R0, UR57, R6 ;  /* 0x0000003900067c25 */ /* 0x000fe2000f8e0006 */
[----:B------:R-:W-:Y:S01]  /*1c10*/  UIADD3 UR10, UP1, UP0, UR52, UR5, UR56 ;  /* 0x00000005340a7290 */ /* 0x000fe2000f83e038 */
[----:B------:R-:W-:-:S02]  /*1c20*/  ULDC.64 UR40, c[0x0][0x478] ;  /* 0x00011e0000287ab9 */ /* 0x000fc40000000a00 */
[-C--:B------:R-:W-:Y:S01]  /*1c30*/  IMAD R0, R22, R12.reuse, RZ ;  /* 0x0000000c16007224 */ /* 0x080fe200078e02ff */
[----:B------:R-:W-:Y:S01]  /*1c40*/  UIADD3.X UR5, UR53, UR8, UR48, UP1, UP0 ;  /* 0x0000000835057290 */ /* 0x000fe20008fe0430 */
[----:B------:R-:W-:Y:S01]  /*1c50*/  IMAD.WIDE.U32 R4, R2, R12, R4 ;  /* 0x0000000c02047225 */ /* 0x000fe200078e0004 */
[----:B------:R-:W-:Y:S01]  /*1c60*/  UIMAD.WIDE UR12, UR30, 0x4, UR42 ;  /* 0x000000041e0c78a5 */ /* 0x000fe2000f8e022a */
[----:B------:R-:W-:Y:S01]  /*1c70*/  LEA R10, P4, R6, UR26, 0x1 ;  /* 0x0000001a060a7c11 */ /* 0x000fe2000f8808ff */
[----:B------:R-:W-:Y:S01]  /*1c80*/  UIMAD.WIDE UR30, UR31, 0x4, UR40 ;  /* 0x000000041f1e78a5 */ /* 0x000fe2000f8e0228 */
[----:B------:R-:W-:Y:S01]  /*1c90*/  IMAD R3, R2, R13, R0 ;  /* 0x0000000d02037224 */ /* 0x000fe200078e0200 */
[----:B------:R-:W-:Y:S01]  /*1ca0*/  IADD3 R0, P2, R14, UR10, RZ ;  /* 0x0000000a0e007c10 */ /* 0x000fe2000ff5e0ff */
[----:B------:R-:W-:Y:S01]  /*1cb0*/  VIADD R15, R7, UR11 ;  /* 0x0000000b070f7c36 */ /* 0x000fe20008000000 */
[----:B------:R-:W-:Y:S01]  /*1cc0*/  LEA R8, P3, R4, UR28, 0x1 ;  /* 0x0000001c04087c11 */ /* 0x000fe2000f8608ff */
[----:B------:R-:W-:Y:S01]  /*1cd0*/  IMAD.IADD R3, R5, 0x1, R3 ;  /* 0x0000000105037824 */ /* 0x000fe200078e0203 */
[----:B------:R-:W-:-:S02]  /*1ce0*/  LEA R224, P1, R0, UR14, 0x2 ;  /* 0x0000000e00e07c11 */ /* 0x000fc4000f8210ff */
[----:B------:R-:W-:Y:S02]  /*1cf0*/  LEA.HI.X.SX32 R14, R14, UR5, 0x1, P2 ;  /* 0x000000050e0e7c11 */ /* 0x000fe400090f0eff */
[----:B------:R-:W-:Y:S02]  /*1d00*/  LEA.HI.X R9, R4, UR29, R3, 0x1, P3 ;  /* 0x0000001d04097c11 */ /* 0x000fe400098f0c03 */
[----:B------:R-:W-:Y:S02]  /*1d10*/  LEA.HI.X R225, R0, UR15, R14, 0x2, P1 ;  /* 0x0000000f00e17c11 */ /* 0x000fe400088f140e */
[----:B------:R-:W-:Y:S01]  /*1d20*/  LEA.HI.X R11, R6, UR27, R15, 0x1, P4 ;  /* 0x0000001b060b7c11 */ /* 0x000fe2000a0f0c0f */
[----:B------:R-:W-:Y:S06]  /*1d30*/  @!P0 BRA `(.L_x_1717) ;  /* 0x0000009400908947 */ /* 0x000fec0003800000 */
[----:B------:R-:W2:Y:S01]  /*1d40*/  LDL R18, [R1+0x10] ;  /* 0x0000100001127983 */ /* 0x000ea20000100800 */
[----:B------:R-:W-:Y:S01]  /*1d50*/  PLOP3.LUT P0, PT, PT, PT, UP4, 0x80, 0x0 ;  /* 0x000000000000781c */ /* 0x000fe20003f0f048 */
[----:B------:R-:W-:Y:S01]  /*1d60*/  UMOV UR10, UR38 ;  /* 0x00000026000a7c82 */ /* 0x000fe20008000000 */
[----:B------:R-:W-:Y:S01]  /*1d70*/  VIADD R19, R2, 0x20 ;  /* 0x0000002002137836 */ /* 0x000fe20000000000 */
[----:B------:R-:W-:Y:S01]  /*1d80*/  UIMAD UR5, UR10, -0x40, UR37 ;  /* 0xffffffc00a0578a4 */ /* 0x000fe2000f8e0225 */
[----:B------:R-:W-:Y:S01]  /*1d90*/  BSSY B0, `(.L_x_1718) ;  /* 0x0000020000007945 */ /* 0x000fe20003800000 */
[----:B------:R-:W-:Y:S01]  /*1da0*/  ULEA.HI UR8, UR10, UR10, URZ, 0x1 ;  /* 0x0000000a0a087291 */ /* 0x000fe2000f8f083f */
[----:B------:R-:W-:Y:S01]  /*1db0*/  IMAD.MOV.U32 R242, RZ, RZ, R8 ;  /* 0x000000fffff27224 */ /* 0x000fe200078e0008 */
[----:B------:R-:W-:Y:S01]  /*1dc0*/  UMOV UR14, UR12 ;  /* 0x0000000c000e7c82 */ /* 0x000fe20008000000 */
[----:B------:R-:W-:-:S05]  /*1dd0*/  UMOV UR16, UR30 ;  /* 0x0000001e00107c82 */ /* 0x000fca0008000000 */
[----:B------:R-:W-:Y:S01]  /*1de0*/  @P0 BAR.SYNC.DEFER_BLOCKING 0x0 ;  /* 0x0000000000000b1d */ /* 0x000fe20000010000 */
[----:B------:R-:W-:Y:S01]  /*1df0*/  ISETP.GE.AND P4, PT, R2, UR5, PT ;  /* 0x0000000502007c0c */ /* 0x000fe2000bf86270 */
[----:B------:R-:W-:Y:S01]  /*1e00*/  ULOP3.LUT UR8, UR8, 0xfffffffe, URZ, 0xc0, !UPT ;  /* 0xfffffffe08087892 */ /* 0x000fe2000f8ec03f */
[----:B------:R-:W-:Y:S01]  /*1e10*/  ISETP.GE.AND P2, PT, R19, UR5, PT ;  /* 0x0000000513007c0c */ /* 0x000fe2000bf46270 */
[----:B------:R-:W-:Y:S02]  /*1e20*/  IMAD.MOV.U32 R243, RZ, RZ, R9 ;  /* 0x000000fffff37224 */ /* 0x000fe400078e0009 */
[----:B------:R-:W-:Y:S01]  /*1e30*/  UIADD3 UR8, UR10, -UR8, URZ ;  /* 0x800000080a087290 */ /* 0x000fe2000fffe03f */
[----:B------:R-:W-:Y:S01]  /*1e40*/  VIADD R14, R232, 0x40 ;  /* 0x00000040e80e7836 */ /* 0x000fe20000000000 */
[----:B------:R-:W-:Y:S02]  /*1e50*/  UMOV UR15, UR31 ;  /* 0x0000001f000f7c82 */ /* 0x000fe40008000000 */
        /* <DEDUP_REMOVED lines=19> */
.L_x_1719:
[----:B------:R-:W-:Y:S05]  /*1f90*/  BSYNC B0 ;  /* 0x0000000000007941 */ /* 0x000fea0003800000 */
.L_x_1718:
        /* <DEDUP_REMOVED lines=29> */
.L_x_1721:
[----:B------:R-:W-:Y:S05]  /*2170*/  BSYNC B0 ;  /* 0x0000000000007941 */ /* 0x000fea0003800000 */
.L_x_1720:
        /* <DEDUP_REMOVED lines=12> */
.L_x_1723:
        /* <DEDUP_REMOVED lines=20> */
.L_x_1724:
[----:B------:R-:W-:Y:S05]  /*2380*/  BSYNC B0 ;  /* 0x0000000000007941 */ /* 0x000fea0003800000 */
.L_x_1722:
        /* <DEDUP_REMOVED lines=13> */
.L_x_1726:
        /* <DEDUP_REMOVED lines=29> */
.L_x_1727:
[----:B------:R-:W-:Y:S05]  /*2630*/  BSYNC B0 ;  /* 0x0000000000007941 */ /* 0x000fea0003800000 */
.L_x_1725:
        /* <DEDUP_REMOVED lines=10> */
[----:B------:R-:W-:Y:S02]  /*26e0*/  ISETP.GE.AND P5, PT, R2, UR8, PT ;  /* 0x0000000802007c0c */ /* 0x000fe4000bfa6270 */
[----:B------:R-:W-:Y:S01]  /*26f0*/  IADD3.X R7, R5, UR32, R3, P0, !PT ;  /* 0x0000002005077c10 */ /* 0x000fe200087fe403 */
[----:B------:R-:W-:-:S04]  /*2700*/  IMAD R3, R17, UR24, RZ ;  /* 0x0000001811037c24 */ /* 0x000fc8000f8e02ff */
[C---:B------:R-:W-:Y:S02]  /*2710*/  IMAD R3, R16.reuse, UR25, R3 ;  /* 0x0000001910037c24 */ /* 0x040fe4000f8e0203 */
[----:B------:R-:W-:-:S04]  /*2720*/  IMAD.WIDE.U32 R6, R16, UR24, R6 ;  /* 0x0000001810067c25 */ /* 0x000fc8000f8e0006 */
[----:B------:R1:W-:Y:S01]  /*2730*/  @P5 STS.128 [R0+0xc000], RZ ;  /* 0x00c000ff00005388 */ /* 0x0003e20000000c00 */
[----:B------:R-:W-:-:S03]  /*2740*/  IMAD.IADD R10, R7, 0x1, R3 ;  /* 0x00000001070a7824 */ /* 0x000fc600078e0203 */
[----:B------:R1:W-:Y:S01]  /*2750*/  @P5 STS.128 [R0+0x10000], RZ ;  /* 0x010000ff00005388 */ /* 0x0003e20000000c00 */
[C---:B-----5:R-:W-:Y:S02]  /*2760*/  VIADD R8, R23.reuse, 0x8 ;  /* 0x0000000817087836 */ /* 0x060fe40000000000 */
[C---:B------:R-:W-:Y:S02]  /*2770*/  VIADD R4, R23.reuse, 0x20 ;  /* 0x0000002017047836 */ /* 0x040fe40000000000 */
[----:B------:R-:W-:Y:S01]  /*2780*/  VIADD R11, R23, 0x28 ;  /* 0x00000028170b7836 */ /* 0x000fe20000000000 */
[----:B------:R-:W-:Y:S02]  /*2790*/  ISETP.GE.AND P1, PT, R8, UR5, PT ;  /* 0x0000000508007c0c */ /* 0x000fe4000bf26270 */
[----:B------:R-:W-:Y:S02]  /*27a0*/  ISETP.GE.AND P0, PT, R4, UR5, PT ;  /* 0x0000000504007c0c */ /* 0x000fe4000bf06270 */
[----:B------:R-:W-:-:S02]  /*27b0*/  P2R R21, PR, RZ, 0x2 ;  /* 0x00000002ff157803 */ /* 0x000fc40000000000 */
[----:B------:R-:W-:Y:S02]  /*27c0*/  P2R R20, PR, RZ, 0x1 ;  /* 0x00000001ff147803 */ /* 0x000fe40000000000 */
[----:B------:R-:W-:Y:S02]  /*27d0*/  ISETP.GE.AND P1, PT, R23, UR5, PT ;  /* 0x0000000517007c0c */ /* 0x000fe4000bf26270 */
[----:B------:R-:W-:Y:S02]  /*27e0*/  ISETP.GE.AND P0, PT, R11, UR5, PT ;  /* 0x000000050b007c0c */ /* 0x000fe4000bf06270 */
[----:B------:R-:W-:Y:S02]  /*27f0*/  P2R R18, PR, RZ, 0x2 ;  /* 0x00000002ff127803 */ /* 0x000fe40000000000 */
        /* <DEDUP_REMOVED lines=28> */
.L_x_1729:
[----:B------:R-:W-:Y:S05]  /*29c0*/  BSYNC B0 ;  /* 0x0000000000007941 */ /* 0x000fea0003800000 */
.L_x_1728:
        /* <DEDUP_REMOVED lines=33> */
.L_x_1731:
[----:B------:R-:W-:Y:S05]  /*2be0*/  BSYNC B0 ;  /* 0x0000000000007941 */ /* 0x000fea0003800000 */
.L_x_1730:
        /* <DEDUP_REMOVED lines=34> */
.L_x_1733:
[----:B------:R-:W-:Y:S05]  /*2e10*/  BSYNC B0 ;  /* 0x0000000000007941 */ /* 0x000fea0003800000 */
.L_x_1732:
        /* <DEDUP_REMOVED lines=33> */
.L_x_1735:
[----:B------:R-:W-:Y:S05]  /*3030*/  BSYNC B0 ;  /* 0x0000000000007941 */ /* 0x000fea0003800000 */
.L_x_1734:
        /* <DEDUP_REMOVED lines=42> */
.L_x_1737:
[----:B------:R-:W-:Y:S05]  /*32e0*/  BSYNC B0 ;  /* 0x0000000000007941 */ /* 0x000fea0003800000 */
.L_x_1736:
        /* <DEDUP_REMOVED lines=32> */
.L_x_1739:
[----:B------:R-:W-:Y:S05]  /*34f0*/  BSYNC B0 ;  /* 0x0000000000007941 */ /* 0x000fea0003800000 */
.L_x_1738:
        /* <DEDUP_REMOVED lines=32> */
.L_x_1741:
[----:B------:R-:W-:Y:S05]  /*3700*/  BSYNC B0 ;  /* 0x0000000000007941 */ /* 0x000fea0003800000 */
.L_x_1740:
        /* <DEDUP_REMOVED lines=32> */
.L_x_1743:
[----:B------:R-:W-:Y:S05]  /*3910*/  BSYNC B0 ;  /* 0x0000000000007941 */ /* 0x000fea0003800000 */
.L_x_1742:
[----:B------:R-:W-:Y:S01]  /*3920*/  ULDC.64 UR22, c[0x0][0x3c8] ;  /* 0x0000f20000167ab9 */ /* 0x000fe20000000a00 */
[----:B------:R-:W-:Y:S01]  /*3930*/  USHF.R.S32.HI UR8, URZ, 0x1f, UR57 ;  /* 0x0000001f3f087899 */ /* 0x000fe20008011439 */
[----:B------:R-:W-:Y:S01]  /*3940*/  ISETP.NE.AND P2, PT, R15, RZ, PT ;  /* 0x000000ff0f00720c */ /* 0x000fe20003f45270 */
[----:B------:R-:W-:Y:S01]  /*3950*/  UISETP.NE.U32.AND UP1, UPT, UR22, URZ, UPT ;  /* 0x0000003f1600728c */ /* 0x000fe2000bf25070 */
[----:B------:R-:W-:Y:S01]  /*3960*/  SHF.R.S32.HI R7, RZ, 0x1f, R23 ;  /* 0x0000001fff077819 */ /* 0x000fe20000011417 */
[----:B-1----:R-:W5:Y:S01]  /*3970*/  LDL R8, [R1+0x44] ;  /* 0x0000440001087983 */ /* 0x002f620000100800 */
[----:B------:R-:W-:Y:S01]  /*3980*/  SHF.R.S32.HI R5, RZ, 0x1f, R11 ;  /* 0x0000001fff057819 */ /* 0x000fe2000001140b */
[----:B------:R-:W-:Y:S01]  /*3990*/  UISETP.NE.AND.EX UP1, UPT, UR23, URZ, UPT, UP1 ;  /* 0x0000003f1700728c */ /* 0x000fe2000bf25310 */
[----:B------:R-:W-:Y:S01]  /*39a0*/  ISETP.NE.AND P6, PT, R18, RZ, PT ;  /* 0x000000ff1200720c */ /* 0x000fe20003fc5270 */
[----:B------:R-:W-:Y:S01]  /*39b0*/  IMAD.MOV.U32 R9, RZ, RZ, 0x7f800000 ;  /* 0x7f800000ff097424 */ /* 0x000fe200078e00ff */
[----:B------:R-:W-:-:S02]  /*39c0*/  ISETP.NE.AND P5, PT, R21, RZ, PT ;  /* 0x000000ff1500720c */ /* 0x000fc40003fa5270 */
[----:B------:R-:W-:Y:S01]  /*39d0*/  ISETP.NE.AND P4, PT, R20, RZ, PT ;  /* 0x000000ff1400720c */ /* 0x000fe20003f85270 */
[----:B------:R-:W-:Y:S01]  /*39e0*/  IMAD.MOV.U32 R13, RZ, RZ, 0x7f800000 ;  /* 0x7f800000ff0d7424 */ /* 0x000fe200078e00ff */
[----:B------:R-:W-:Y:S01]  /*39f0*/  PLOP3.LUT P0, PT, PT, PT, UP1, 0x80, 0x0 ;  /* 0x000000000000781c */ /* 0x000fe20003f0f018 */
[----:B------:R-:W-:Y:S01]  /*3a00*/  IMAD.MOV.U32 R12, RZ, RZ, 0x7f800000 ;  /* 0x7f800000ff0c7424 */ /* 0x000fe200078e00ff */
[----:B------:R-:W0:Y:S01]  /*3a10*/  LDGDEPBAR ;  /* 0x00000000000079af */ /* 0x000e220000000000 */
        /* <DEDUP_REMOVED lines=15> */
[----:B--234-:R-:W-:Y:S01]  /*3b10*/  SHF.L.U64.HI R0, R23, 0x2, R7 ;  /* 0x0000000217007819 */ /* 0x01cfe20000010207 */
[----:B------:R-:W-:Y:S01]  /*3b20*/  @UP1 ULDC UR5, c[0x0][0x2e8] ;  /* 0x0000ba0000051ab9 */ /* 0x000fe20000000800 */
[----:B------:R-:W-:Y:S01]  /*3b30*/  IMAD.MOV.U32 R238, RZ, RZ, R222 ;  /* 0x000000ffffee7224 */ /* 0x000fe200078e00de */
[----:B------:R-:W-:Y:S01]  /*3b40*/  CS2R R158, SRZ ;  /* 0x00000000009e7805 */ /* 0x000fe2000001ff00 */
[----:B------:R-:W-:Y:S01]  /*3b50*/  IMAD.U32 R3, RZ, RZ, UR23 ;  /* 0x00000017ff037e24 */ /* 0x000fe2000f8e00ff */
[----:B------:R-:W-:-:S02]  /*3b60*/  CS2R R156, SRZ ;  /* 0x00000000009c7805 */ /* 0x000fc4000001ff00 */
[----:B------:R-:W-:Y:S02]  /*3b70*/  CS2R R162, SRZ ;  /* 0x0000000000a27805 */ /* 0x000fe4000001ff00 */
[----:B------:R-:W-:Y:S02]  /*3b80*/  CS2R R160, SRZ ;  /* 0x0000000000a07805 */ /* 0x000fe4000001ff00 */
[----:B------:R-:W-:Y:S01]  /*3b90*/  CS2R R154, SRZ ;  /* 0x00000000009a7805 */ /* 0x000fe2000001ff00 */
[----:B------:R1:W2:Y:S01]  /*3ba0*/  @P0 LDG.E R6, desc[UR6][R2.64] ;  /* 0x0000000602060981 */ /* 0x0002a2000c1e1900 */
        /* <DEDUP_REMOVED lines=24> */
[----:B-1----:R-:W-:Y:S01]  /*3d30*/  IMAD.SHL.U32 R2, R23, 0x4, RZ ;  /* 0x0000000417027824 */ /* 0x002fe200078e00ff */
[----:B------:R-:W-:Y:S02]  /*3d40*/  CS2R R104, SRZ ;  /* 0x0000000000687805 */ /* 0x000fe4000001ff00 */
[----:B------:R-:W-:Y:S02]  /*3d50*/  CS2R R102, SRZ ;  /* 0x0000000000667805 */ /* 0x000fe4000001ff00 */
[----:B------:R-:W-:-:S02]  /*3d60*/  CS2R R100, SRZ ;  /* 0x0000000000647805 */ /* 0x000fc4000001ff00 */
[----:B------:R-:W-:Y:S02]  /*3d70*/  CS2R R94, SRZ ;  /* 0x00000000005e7805 */ /* 0x000fe4000001ff00 */
[----:B------:R-:W-:Y:S02]  /*3d80*/  IADD3 R2, P1, R2, UR14, RZ ;  /* 0x0000000e02027c10 */ /* 0x000fe4000ff3e0ff */
[----:B------:R-:W-:Y:S02]  /*3d90*/  CS2R R92, SRZ ;  /* 0x00000000005c7805 */ /* 0x000fe4000001ff00 */
[----:B------:R-:W-:Y:S02]  /*3da0*/  CS2R R98, SRZ ;  /* 0x0000000000627805 */ /* 0x000fe4000001ff00 */
[----:B------:R-:W-:Y:S02]  /*3db0*/  CS2R R96, SRZ ;  /* 0x0000000000607805 */ /* 0x000fe4000001ff00 */
[----:B------:R-:W-:-:S02]  /*3dc0*/  IADD3.X R3, R0, UR13, RZ, P1, !PT ;  /* 0x0000000d00037c10 */ /* 0x000fc40008ffe4ff */
[----:B------:R-:W-:Y:S02]  /*3dd0*/  CS2R R90, SRZ ;  /* 0x00000000005a7805 */ /* 0x000fe4000001ff00 */
[C---:B------:R-:W-:Y:S02]  /*3de0*/  @!P2 LEA R4, P1, R11.reuse, UR14, 0x2 ;  /* 0x0000000e0b04ac11 */ /* 0x040fe4000f8210ff */
[----:B------:R-:W-:Y:S02]  /*3df0*/  CS2R R88, SRZ ;  /* 0x0000000000587805 */ /* 0x000fe4000001ff00 */
[----:B------:R-:W-:Y:S01]  /*3e00*/  CS2R R86, SRZ ;  /* 0x0000000000567805 */ /* 0x000fe2000001ff00 */
[----:B------:R-:W3:Y:S01]  /*3e10*/  @!P6 LDG.E R13, desc[UR6][R2.64] ;  /* 0x00000006020de981 */ /* 0x000ee2000c1e1900 */
[----:B------:R-:W-:Y:S02]  /*3e20*/  @!P2 LEA.HI.X R5, R11, UR13, R5, 0x2, P1 ;  /* 0x0000000d0b05ac11 */ /* 0x000fe400088f1405 */
[----:B------:R-:W-:-:S02]  /*3e30*/  CS2R R84, SRZ ;  /* 0x0000000000547805 */ /* 0x000fc4000001ff00 */
[----:B------:R-:W-:Y:S01]  /*3e40*/  CS2R R78, SRZ ;  /* 0x00000000004e7805 */ /* 0x000fe2000001ff00 */
[----:B------:R-:W4:Y:S01]  /*3e50*/  @!P5 LDG.E R12, desc[UR6][R2.64+0x20] ;  /* 0x00002006020cd981 */ /* 0x000f22000c1e1900 */
[----:B------:R-:W-:Y:S02]  /*3e60*/  CS2R R76, SRZ ;  /* 0x00000000004c7805 */ /* 0x000fe4000001ff00 */
[----:B------:R-:W-:Y:S02]  /*3e70*/  CS2R R82, SRZ ;  /* 0x0000000000527805 */ /* 0x000fe4000001ff00 */
[----:B------:R-:W-:Y:S01]  /*3e80*/  CS2R R80, SRZ ;  /* 0x0000000000507805 */ /* 0x000fe2000001ff00 */
[----:B------:R-:W5:Y:S01]  /*3e90*/  @!P2 LDG.E R9, desc[UR6][R4.64] ;  /* 0x000000060409a981 */ /* 0x000f62000c1e1900 */
[----:B------:R-:W-:Y:S02]  /*3ea0*/  CS2R R74, SRZ ;  /* 0x00000000004a7805 */ /* 0x000fe4000001ff00 */
[----:B------:R-:W-:-:S02]  /*3eb0*/  CS2R R72, SRZ ;  /* 0x0000000000487805 */ /* 0x000fc4000001ff00 */
[----:B------:R-:W-:Y:S01]  /*3ec0*/  CS2R R70, SRZ ;  /* 0x0000000000467805 */ /* 0x000fe2000001ff00 */
[----:B------:R1:W5:Y:S01]  /*3ed0*/  @!P4 LDG.E R10, desc[UR6][R2.64+0x80] ;  /* 0x00008006020ac981 */ /* 0x000362000c1e1900 */
        /* <DEDUP_REMOVED lines=17> */
[----:B------:R-:W-:Y:S01]  /*3ff0*/  ULDC UR20, c[0x0][0x2dc] ;  /* 0x0000b70000147ab9 */ /* 0x000fe20000000800 */
[----:B------:R-:W-:Y:S01]  /*4000*/  ULDC UR11, c[0x0][0x2ec] ;  /* 0x0000bb00000b7ab9 */ /* 0x000fe20000000800 */
[----:B------:R-:W5:Y:S01]  /*4010*/  LDL R5, [R1+0x28] ;  /* 0x0000280001057983 */ /* 0x000f620000100800 */
[----:B------:R-:W2:Y:S01]  /*4020*/  @P0 MUFU.RCP R0, UR5 ;  /* 0x0000000500000d08 */ /* 0x000ea20008001000 */
[----:B-1----:R-:W-:-:S02]  /*4030*/  IMAD.U32 R2, RZ, RZ, UR17 ;  /* 0x00000011ff027e24 */ /* 0x002fc4000f8e00ff */
[----:B------:R-:W-:Y:S02]  /*4040*/  VIADD R3, R218, 0x2000 ;  /* 0x00002000da037836 */ /* 0x000fe40000000000 */
[----:B------:R-:W-:-:S03]  /*4050*/  VIADD R4, R219, 0x2000 ;  /* 0x00002000db047836 */ /* 0x000fc60000000000 */
[----:B------:R-:W-:Y:S02]  /*4060*/  SEL R3, R3, R218, !P3 ;  /* 0x000000da03037207 */ /* 0x000fe40005800000 */
[----:B------:R-:W-:Y:S01]  /*4070*/  SEL R4, R4, R219, !P3 ;  /* 0x000000db04047207 */ /* 0x000fe20005800000 */
[----:B------:R-:W-:Y:S01]  /*4080*/  UMOV UR5, URZ ;  /* 0x0000003f00057c82 */ /* 0x000fe20008000000 */
[----:B------:R-:W-:Y:S02]  /*4090*/  LEA R211, R3, UR4, 0x1 ;  /* 0x0000000403d37c11 */ /* 0x000fe4000f8e08ff */
[----:B------:R-:W-:Y:S01]  /*40a0*/  LEA R212, R4, UR4, 0x1 ;  /* 0x0000000404d47c11 */ /* 0x000fe2000f8e08ff */
[----:B--2---:R-:W-:Y:S01]  /*40b0*/  @P0 FMUL.FTZ R0, R6, R0 ;  /* 0x0000000006000220 */ /* 0x004fe20000410000 */
[----:B------:R-:W-:-:S04]  /*40c0*/  IMAD.SHL.U32 R6, R23, 0x4, RZ ;  /* 0x0000000417067824 */ /* 0x000fc800078e00ff */
[----:B------:R-:W-:Y:S01]  /*40d0*/  @P0 R2UR UR8, R0 ;  /* 0x00000000000802ca */ /* 0x000fe200000e0000 */
[C---:B------:R-:W-:Y:S01]  /*40e0*/  VIADD R0, R23.reuse, 0xffffffc0 ;  /* 0xffffffc017007836 */ /* 0x040fe20000000000 */
[----:B------:R1:W-:Y:S02]  /*40f0*/  STL [R1+0x24], R6 ;  /* 0x0000240601007387 */ /* 0x0003e40000100800 */
[----:B-1----:R-:W-:Y:S02]  /*4100*/  SHF.L.U64.HI R6, R23, 0x2, R7 ;  /* 0x0000000217067819 */ /* 0x002fe40000010207 */
[----:B---3--:R-:W-:Y:S04]  /*4110*/  STL [R1+0x8], R13 ;  /* 0x0000080d01007387 */ /* 0x008fe80000100800 */
[----:B----4-:R-:W-:Y:S04]  /*4120*/  STL [R1+0xc], R12 ;  /* 0x00000c0c01007387 */ /* 0x010fe80000100800 */
[----:B-----5:R-:W-:Y:S04]  /*4130*/  STL [R1], R10 ;  /* 0x0000000a01007387 */ /* 0x020fe80000100800 */
[----:B------:R-:W-:Y:S04]  /*4140*/  STL [R1+0x4], R9 ;  /* 0x0000040901007387 */ /* 0x000fe80000100800 */
[----:B------:R-:W-:Y:S01]  /*4150*/  STL [R1+0x20], R6 ;  /* 0x0000200601007387 */ /* 0x000fe20000100800 */
[----:B------:R-:W-:Y:S01]  /*4160*/  IMAD R5, R2, 0x80, R5 ;  /* 0x0000008002057824 */ /* 0x000fe200078e0205 */
[----:B------:R-:W-:-:S04]  /*4170*/  SHF.R.S32.HI R2, RZ, 0x1f, R0 ;  /* 0x0000001fff027819 */ /* 0x000fc80000011400 */
[C---:B------:R-:W-:Y:S01]  /*4180*/  SHF.L.U64.HI R2, R0.reuse, 0x2, R2 ;  /* 0x0000000200027819 */ /* 0x040fe20000010202 */
[----:B------:R-:W-:-:S04]  /*4190*/  IMAD.SHL.U32 R0, R0, 0x4, RZ ;  /* 0x0000000400007824 */ /* 0x000fc800078e00ff */
[----:B------:R-:W-:Y:S04]  /*41a0*/  STL [R1+0x1c], R2 ;  /* 0x00001c0201007387 */ /* 0x000fe80000100800 */
[----:B------:R1:W-:Y:S02]  /*41b0*/  STL [R1+0x18], R0 ;  /* 0x0000180001007387 */ /* 0x0003e40000100800 */
[----:B-1----:R-:W-:-:S05]  /*41c0*/  IADD3 R0, R23, -UR37, -R5 ;  /* 0x8000002517007c10 */ /* 0x002fca000fffe805 */
[----:B------:R-:W-:-:S05]  /*41d0*/  VIADD R0, R0, UR9 ;  /* 0x0000000900007c36 */ /* 0x000fca0008000000 */
[----:B------:R1:W-:Y:S01]  /*41e0*/  STL [R1+0x14], R0 ;  /* 0x0000140001007387 */ /* 0x0003e20000100800 */
[C---:B------:R-:W-:Y:S02]  /*41f0*/  LOP3.LUT P2, RZ, R8.reuse, 0x2, RZ, 0xc0, !PT ;  /* 0x0000000208ff7812 */ /* 0x040fe4000784c0ff */
[C---:B------:R-:W-:Y:S02]  /*4200*/  LOP3.LUT P1, RZ, R8.reuse, 0x4, RZ, 0xc0, !PT ;  /* 0x0000000408ff7812 */ /* 0x040fe4000782c0ff */
[----:B------:R-:W-:Y:S02]  /*4210*/  LOP3.LUT P0, RZ, R8, 0x2, RZ, 0xc0, !PT ;  /* 0x0000000208ff7812 */ /* 0x000fe4000780c0ff */
[----:B------:R-:W-:Y:S02]  /*4220*/  SEL R221, R221, 0xffffffe0, !P2 ;  /* 0xffffffe0dddd7807 */ /* 0x000fe40005000000 */
[----:B------:R-:W-:Y:S02]  /*4230*/  SEL R217, R217, 0xffffffc0, !P1 ;  /* 0xffffffc0d9d97807 */ /* 0x000fe40004800000 */
[----:B------:R-:W-:Y:S01]  /*4240*/  SEL R220, R220, 0xffffffe0, !P0 ;  /* 0xffffffe0dcdc7807 */ /* 0x000fe20004000000 */
[----:B------:R-:W-:Y:S01]  /*4250*/  @UP1 UMOV UR5, UR8 ;  /* 0x0000000800051c82 */ /* 0x000fe20008000000 */
[----:B------:R-:W-:-:S05]  /*4260*/  ULDC UR8, c[0x0][0x39c] ;  /* 0x0000e70000087ab9 */ /* 0x000fca0000000800 */
.L_x_1746:
[----:B------:R-:W0:Y:S01]  /*4270*/  LDGDEPBAR ;  /* 0x00000000000079af */ /* 0x000e220000000000 */
[C---:B-1----:R-:W-:Y:S01]  /*4280*/  IADD3 R0, R212.reuse, R221, RZ ;  /* 0x000000ddd4007210 */ /* 0x042fe20007ffe0ff */
[----:B------:R-:W-:Y:S01]  /*4290*/  IMAD.IADD R2, R212, 0x1, R217 ;  /* 0x00000001d4027824 */ /* 0x000fe200078e02d9 */
[----:B------:R-:W-:Y:S05]  /*42a0*/  USHF.L.U32 UR12, UR17, 0x7, URZ ;  /* 0x00000007110c7899 */ /* 0x000fea000800063f */
[----:B------:R-:W2:Y:S01]  /*42b0*/  LDL R206, [R1+0x28] ;  /* 0x0000280001ce7983 */ /* 0x000ea20000100800 */
[----:B------:R-:W-:Y:S01]  /*42c0*/  IADD3 R3, R0, R217, RZ ;  /* 0x000000d900037210 */ /* 0x000fe20007ffe0ff */
[----:B------:R-:W-:Y:S02]  /*42d0*/  UIADD3 UR12, UR12, 0x80, URZ ;  /* 0x000000800c0c7890 */ /* 0x000fe4000fffe03f */
[----:B------:R-:W3:Y:S02]  /*42e0*/  LDL R205, [R1+0x14] ;  /* 0x0000140001cd7983 */ /* 0x000ee40000100800 */
[----:B------:R-:W-:Y:S02]  /*42f0*/  UISETP.GE.AND UP0, UPT, UR12, UR9, UPT ;  /* 0x000000090c00728c */ /* 0x000fe4000bf06270 */
[----:B------:R-:W4:Y:S04]  /*4300*/  LDL R204, [R1+0x8] ;  /* 0x0000080001cc7983 */ /* 0x000f280000100800 */
[----:B------:R-:W-:Y:S01]  /*4310*/  STL [R1+0x9c], R56 ;  /* 0x00009c3801007387 */ /* 0x000fe20000100800 */
[----:B------:R-:W-:Y:S02]  /*4320*/  PLOP3.LUT P6, PT, PT, PT, UP0, 0x80, 0x0 ;  /* 0x000000000000781c */ /* 0x000fe40003fcf008 */
[----:B------:R-:W-:Y:S01]  /*4330*/  PLOP3.LUT P0, PT, PT, PT, UP0, 0x80, 0x0 ;  /* 0x000000000000781c */ /* 0x000fe20003f0f008 */
[----:B------:R-:W-:Y:S01]  /*4340*/  STL [R1+0x98], R55 ;  /* 0x0000983701007387 */ /* 0x000fe20000100800 */
        /* <DEDUP_REMOVED lines=20> */
[----:B----4-:R-:W-:Y:S01]  /*4490*/  FSETP.NEU.FTZ.AND P2, PT, R204, -INF , PT ;  /* 0xff800000cc00780b */ /* 0x010fe20003f5d000 */
[----:B------:R-:W-:Y:S04]  /*44a0*/  DEPBAR.LE SB0, 0x0 ;  /* 0x000080000000791a */ /* 0x000fe80000000000 */
[----:B------:R-:W-:Y:S06]  /*44b0*/  BAR.SYNC.DEFER_BLOCKING 0x0 ;  /* 0x0000000000007b1d */ /* 0x000fec0000010000 */
[----:B------:R-:W-:Y:S08]  /*44c0*/  LDSM.16.M88.4 R32, [R212] ;  /* 0x00000000d420783b */ /* 0x000ff00000000200 */
[----:B------:R-:W1:Y:S08]  /*44d0*/  LDSM.16.M88.4 R16, [R214+UR4+0xc000] ;  /* 0x00c00004d610783b */ /* 0x000e700008000200 */
[----:B------:R-:W4:Y:S08]  /*44e0*/  LDSM.16.M88.4 R28, [R212+0x1000] ;  /* 0x00100000d41c783b */ /* 0x000f300000000200 */
[----:B------:R-:W2:Y:S08]  /*44f0*/  LDSM.16.M88.4 R164, [R214+UR4+0xc800] ;  /* 0x00c80004d6a4783b */ /* 0x000eb00008000200 */
[----:B------:R-:W-:Y:S08]  /*4500*/  LDSM.16.M88.4 R168, [R0] ;  /* 0x0000000000a8783b */ /* 0x000ff00000000200 */
[----:B------:R-:W3:Y:S01]  /*4510*/  LDSM.16.M88.4 R172, [R213] ;  /* 0x00000000d5ac783b */ /* 0x000ee20000000200 */
        /* <DEDUP_REMOVED lines=8> */
[-C--:B--2---:R-:W-:Y:S06]  /*45a0*/  HMMA.16816.F32.BF16 R20, R32, R164.reuse, RZ ;  /* 0x000000a42014723c */ /* 0x084fec00000418ff */
[C---:B------:R-:W-:Y:S01]  /*45b0*/  HMMA.16816.F32.BF16 R24, R28.reuse, R164, RZ ;  /* 0x000000a41c18723c */ /* 0x040fe200000418ff */
[----:B------:R-:W-:Y:S05]  /*45c0*/  LDSM.16.M88.4 R192, [R216+0x800] ;  /* 0x00080000d8c0783b */ /* 0x000fea0000000200 */
[-C--:B------:R-:W-:Y:S03]  /*45d0*/  HMMA.16816.F32.BF16 R28, R28, R166.reuse, RZ ;  /* 0x000000a61c1c723c */ /* 0x080fe600000418ff */
[----:B------:R-:W-:Y:S03]  /*45e0*/  LDSM.16.M88.4 R196, [R3] ;  /* 0x0000000003c4783b */ /* 0x000fe60000000200 */
[----:B------:R-:W-:Y:S05]  /*45f0*/  HMMA.16816.F32.BF16 R32, R32, R166, RZ ;  /* 0x000000a62020723c */ /* 0x000fea00000418ff */
[----:B------:R-:W2:Y:S01]  /*4600*/  LDSM.16.M88.4 R164, [R2+0x1000] ;  /* 0x0010000002a4783b */ /* 0x000ea20000000200 */
[-C--:B---3--:R-:W-:Y:S06]  /*4610*/  HMMA.16816.F32.BF16 R4, R168, R172.reuse, R4 ;  /* 0x000000aca804723c */ /* 0x088fec0000041804 */
[C---:B-1----:R-:W-:Y:S01]  /*4620*/  HMMA.16816.F32.BF16 R8, R176.reuse, R172, R8 ;  /* 0x000000acb008723c */ /* 0x042fe20000041808 */
[----:B------:R-:W1:Y:S05]  /*4630*/  LDSM.16.M88.4 R200, [R215] ;  /* 0x00000000d7c8783b */ /* 0x000e6a0000000200 */
[-C--:B------:R-:W-:Y:S06]  /*4640*/  HMMA.16816.F32.BF16 R12, R176, R174.reuse, R12 ;  /* 0x000000aeb00c723c */ /* 0x080fec000004180c */
[C---:B------:R-:W-:Y:S01]  /*4650*/  HMMA.16816.F32.BF16 R16, R168.reuse, R174, R16 ;  /* 0x000000aea810723c */ /* 0x040fe20000041810 */
[----:B------:R-:W-:Y:S05]  /*4660*/  LDSM.16.M88.4 R172, [R215+0x800] ;  /* 0x00080000d7ac783b */ /* 0x000fea0000000200 */
[-C--:B----4-:R-:W-:Y:S06]  /*4670*/  HMMA.16816.F32.BF16 R20, R168, R180.reuse, R20 ;  /* 0x000000b4a814723c */ /* 0x090fec0000041814 */
[C---:B------:R-:W-:Y:S06]  /*4680*/  HMMA.16816.F32.BF16 R24, R176.reuse, R180, R24 ;  /* 0x000000b4b018723c */ /* 0x040fec0000041818 */
[-C--:B------:R-:W-:Y:S01]  /*4690*/  HMMA.16816.F32.BF16 R28, R176, R182.reuse, R28 ;  /* 0x000000b6b01c723c */ /* 0x080fe2000004181c */
[----:B------:R-:W-:Y:S05]  /*46a0*/  LDSM.16.M88.4 R176, [R212+0x2000] ;  /* 0x00200000d4b0783b */ /* 0x000fea0000000200 */
[----:B------:R-:W-:Y:S03]  /*46b0*/  HMMA.16816.F32.BF16 R32, R168, R182, R32 ;  /* 0x000000b6a820723c */ /* 0x000fe60000041820 */
[----:B------:R-:W3:Y:S03]  /*46c0*/  LDSM.16.M88.4 R168, [R3+0x1000] ;  /* 0x0010000003a8783b */ /* 0x000ee60000000200 */
[-C--:B------:R-:W-:Y:S05]  /*46d0*/  HMMA.16816.F32.BF16 R4, R184, R188.reuse, R4 ;  /* 0x000000bcb804723c */ /* 0x080fea0000041804 */
[----:B------:R-:W4:Y:S01]  /*46e0*/  LDSM.16.M88.4 R180, [R214+UR4+0x10000] ;  /* 0x01000004d6b4783b */ /* 0x000f220008000200 */
[C---:B--2---:R-:W-:Y:S06]  /*46f0*/  HMMA.16816.F32.BF16 R8, R164.reuse, R188, R8 ;  /* 0x000000bca408723c */ /* 0x044fec0000041808 */
[-C--:B------:R-:W-:Y:S06]  /*4700*/  HMMA.16816.F32.BF16 R12, R164, R190.reuse, R12 ;  /* 0x000000bea40c723c */ /* 0x080fec000004180c */
[C---:B------:R-:W-:Y:S01]  /*4710*/  HMMA.16816.F32.BF16 R16, R184.reuse, R190, R16 ;  /* 0x000000beb810723c */ /* 0x040fe20000041810 */
[----:B------:R-:W-:Y:S05]  /*4720*/  LDSM.16.M88.4 R188, [R0+0x2000] ;  /* 0x0020000000bc783b */ /* 0x000fea0000000200 */
[-C--:B------:R-:W-:Y:S06]  /*4730*/  HMMA.16816.F32.BF16 R20, R184, R192.reuse, R20 ;  /* 0x000000c0b814723c */ /* 0x080fec0000041814 */
[C---:B------:R-:W-:Y:S06]  /*4740*/  HMMA.16816.F32.BF16 R24, R164.reuse, R192, R24 ;  /* 0x000000c0a418723c */ /* 0x040fec0000041818 */
[-C--:B------:R-:W-:Y:S01]  /*4750*/  HMMA.16816.F32.BF16 R28, R164, R194.reuse, R28 ;  /* 0x000000c2a41c723c */ /* 0x080fe2000004181c */
[----:B------:R-:W2:Y:S05]  /*4760*/  LDSM.16.M88.4 R164, [R212+0x3000] ;  /* 0x00300000d4a4783b */ /* 0x000eaa0000000200 */
[----:B------:R-:W-:Y:S03]  /*4770*/  HMMA.16816.F32.BF16 R32, R184, R194, R32 ;  /* 0x000000c2b820723c */ /* 0x000fe60000041820 */
[----:B------:R-:W2:Y:S03]  /*4780*/  LDSM.16.M88.4 R184, [R214+UR4+0x10800] ;  /* 0x01080004d6b8783b */ /* 0x000ea60008000200 */
[-C--:B-1----:R-:W-:Y:S05]  /*4790*/  HMMA.16816.F32.BF16 R4, R196, R200.reuse, R4 ;  /* 0x000000c8c404723c */ /* 0x082fea0000041804 */
        /* <DEDUP_REMOVED lines=13> */
[C---:B--2---:R-:W-:Y:S06]  /*4870*/  HMMA.16816.F32.BF16 R8, R164.reuse, R180, R8 ;  /* 0x000000b4a408723c */ /* 0x044fec0000041808 */
[-C--:B------:R-:W-:Y:S01]  /*4880*/  HMMA.16816.F32.BF16 R12, R164, R182.reuse, R12 ;  /* 0x000000b6a40c723c */ /* 0x080fe2000004180c */
[----:B---3--:R-:W-:Y:S05]  /*4890*/  MOV R0, UR10 ;  /* 0x0000000a00007c02 */ /* 0x008fea0008000f00 */
[C---:B------:R-:W-:Y:S01]  /*48a0*/  HMMA.16816.F32.BF16 R16, R176.reuse, R182, R16 ;  /* 0x000000b6b010723c */ /* 0x040fe20000041810 */
[----:B------:R-:W-:Y:S04]  /*48b0*/  LDSM.16.M88.4 R180, [R3+0x2000] ;  /* 0x0020000003b4783b */ /* 0x000fe80000000200 */
[----:B------:R-:W-:Y:S01]  /*48c0*/  IMAD R0, R0, 0x40, R205 ;  /* 0x0000004000007824 */ /* 0x000fe200078e02cd */
        /* <DEDUP_REMOVED lines=14> */
[----:B------:R3:W1:Y:S05]  /*49b0*/  LDSM.16.M88.4 R168, [R3+0x3000] ;  /* 0x0030000003a8783b */ /* 0x00066a0000000200 */
[----:B------:R-:W-:Y:S06]  /*49c0*/  HMMA.16816.F32.BF16 R32, R188, R174, R32 ;  /* 0x000000aebc20723c */ /* 0x000fec0000041820 */
[-C--:B----4-:R-:W-:Y:S06]  /*49d0*/  HMMA.16816.F32.BF16 R4, R196, R200.reuse, R4 ;  /* 0x000000c8c404723c */ /* 0x090fec0000041804 */
[C---:B--2---:R-:W-:Y:S06]  /*49e0*/  HMMA.16816.F32.BF16 R8, R164.reuse, R200, R8 ;  /* 0x000000c8a408723c */ /* 0x044fec0000041808 */
[-C--:B------:R-:W-:Y:S05]  /*49f0*/  HMMA.16816.F32.BF16 R12, R164, R202.reuse, R12 ;  /* 0x000000caa40c723c */ /* 0x080fea000004180c */
[C---:B---3--:R-:W-:Y:S01]  /*4a00*/  IADD3 R3, R0.reuse, 0x7, RZ ;  /* 0x0000000700037810 */ /* 0x048fe20007ffe0ff */
[C---:B------:R-:W-:Y:S04]  /*4a10*/  HMMA.16816.F32.BF16 R16, R196.reuse, R202, R16 ;  /* 0x000000cac410723c */ /* 0x040fe80000041810 */
[----:B------:R-:W-:Y:S02]  /*4a20*/  ISETP.GE.AND P3, PT, R3, RZ, PT ;  /* 0x000000ff0300720c */ /* 0x000fe40003f66270 */
[-C--:B------:R-:W-:Y:S06]  /*4a30*/  HMMA.16816.F32.BF16 R20, R196, R176.reuse, R20 ;  /* 0x000000b0c414723c */ /* 0x080fec0000041814 */
[C---:B------:R-:W-:Y:S05]  /*4a40*/  HMMA.16816.F32.BF16 R24, R164.reuse, R176, R24 ;  /* 0x000000b0a418723c */ /* 0x040fea0000041818 */
[----:B------:R-:W-:Y:S01]  /*4a50*/  @!P3 IADD3 R3, -R0, -0x7, RZ ;  /* 0xfffffff90003b810 */ /* 0x000fe20007ffe1ff */
[-C--:B------:R-:W-:Y:S01]  /*4a60*/  HMMA.16816.F32.BF16 R28, R164, R178.reuse, R28 ;  /* 0x000000b2a41c723c */ /* 0x080fe2000004181c */
[----:B------:R-:W-:Y:S05]  /*4a70*/  PLOP3.LUT P3, PT, PT, PT, UP0, 0x80, 0x0 ;  /* 0x000000000000781c */ /* 0x000fea0003f6f008 */
[----:B------:R-:W-:Y:S06]  /*4a80*/  HMMA.16816.F32.BF16 R32, R196, R178, R32 ;  /* 0x000000b2c420723c */ /* 0x000fec0000041820 */
[-C--:B-1----:R-:W-:Y:S06]  /*4a90*/  HMMA.16816.F32.BF16 R4, R180, R184.reuse, R4 ;  /* 0x000000b8b404723c */ /* 0x082fec0000041804 */
[C---:B------:R-:W-:Y:S06]  /*4aa0*/  HMMA.16816.F32.BF16 R8, R168.reuse, R184, R8 ;  /* 0x000000b8a808723c */ /* 0x040fec0000041808 */
        /* <DEDUP_REMOVED lines=18> */
[----:B------:R-:W-:Y:S01]  /*4bd0*/  MUFU.TANH R228, R15 ;  /* 0x0000000f00e47308 */ /* 0x000fe20000002400 */
[----:B------:R-:W-:Y:S01]  /*4be0*/  FMUL.FTZ R17, R17, UR8 ;  /* 0x0000000811117c20 */ /* 0x000fe20008410000 */
[----:B------:R-:W-:Y:S08]  /*4bf0*/  FMUL.FTZ R18, R18, UR8 ;  /* 0x0000000812127c20 */ /* 0x000ff00008410000 */
[----:B------:R3:W-:Y:S01]  /*4c00*/  MUFU.TANH R207, R13 ;  /* 0x0000000d00cf7308 */ /* 0x0007e20000002400 */
[----:B--2---:R-:W2:Y:S09]  /*4c10*/  LDL R9, [R1+0xc] ;  /* 0x00000c0001097983 */ /* 0x004eb20000100800 */
[----:B------:R4:W-:Y:S10]  /*4c20*/  MUFU.TANH R223, R12 ;  /* 0x0000000c00df7308 */ /* 0x0009f40000002400 */
[----:B------:R-:W-:Y:S01]  /*4c30*/  MUFU.TANH R55, R5 ;  /* 0x0000000500377308 */ /* 0x000fe20000002400 */
[----:B---3--:R-:W3:Y:S09]  /*4c40*/  LDL R13, [R1] ;  /* 0x00000000010d7983 */ /* 0x008ef20000100800 */
[----:B------:R-:W1:Y:S01]  /*4c50*/  MUFU.TANH R48, R6 ;  /* 0x0000000600307308 */ /* 0x000e620000002400 */
[----:B----4-:R-:W4:Y:S09]  /*4c60*/  LDL R12, [R1+0x4] ;  /* 0x00000400010c7983 */ /* 0x010f320000100800 */
[----:B------:R1:W1:Y:S10]  /*4c70*/  MUFU.TANH R47, R7 ;  /* 0x00000007002f7308 */ /* 0x0002740000002400 */
[----:B------:R1:W-:Y:S10]  /*4c80*/  MUFU.TANH R227, R8 ;  /* 0x0000000800e37308 */ /* 0x0003f40000002400 */
[----:B------:R1:W-:Y:S02]  /*4c90*/  MUFU.TANH R231, R10 ;  /* 0x0000000a00e77308 */ /* 0x0003e40000002400 */
[----:B-1----:R-:W1:Y:S08]  /*4ca0*/  LDSM.16.M88.4 R4, [R215+0x4800] ;  /* 0x00480000d704783b */ /* 0x002e700000000200 */
[----:B------:R1:W-:Y:S01]  /*4cb0*/  MUFU.TANH R41, R19 ;  /* 0x0000001300297308 */ /* 0x0003e20000002400 */
[----:B------:R-:W-:Y:S05]  /*4cc0*/  IMAD.U32 R8, RZ, RZ, UR17 ;  /* 0x00000011ff087e24 */ /* 0x000fea000f8e00ff */
[----:B------:R-:W-:Y:S04]  /*4cd0*/  LEA R8, R8, R206, 0x7 ;  /* 0x000000ce08087211 */ /* 0x000fe800078e38ff */
[----:B------:R-:W-:Y:S01]  /*4ce0*/  MUFU.TANH R230, R11 ;  /* 0x0000000b00e67308 */ /* 0x000fe20000002400 */
[----:B------:R-:W-:Y:S01]  /*4cf0*/  VIADD R10, R0, 0x8 ;  /* 0x00000008000a7836 */ /* 0x000fe20000000000 */
[C---:B------:R-:W-:Y:S01]  /*4d00*/  @P5 ISETP.GE.AND P5, PT, R8.reuse, UR9, PT ;  /* 0x0000000908005c0c */ /* 0x040fe2000bfa6270 */
[----:B------:R-:W-:Y:S03]  /*4d10*/  @P0 VIADD R2, R8, 0x1 ;  /* 0x0000000108020836 */ /* 0x000fe60000000000 */
[----:B------:R-:W-:Y:S02]  /*4d20*/  ISETP.GE.AND P0, PT, R10, RZ, PT ;  /* 0x000000ff0a00720c */ /* 0x000fe40003f06270 */
[----:B------:R-:W-:Y:S02]  /*4d30*/  @P6 ISETP.GE.AND P6, PT, R2, UR9, PT ;  /* 0x0000000902006c0c */ /* 0x000fe4000bfc6270 */
[----:B------:R1:W-:Y:S01]  /*4d40*/  MUFU.TANH R51, R16 ;  /* 0x0000001000337308 */ /* 0x0003e20000002400 */
[----:B------:R-:W-:Y:S02]  /*4d50*/  IABS R2, R0 ;  /* 0x0000000000027213 */ /* 0x000fe40000000000 */
[----:B-1----:R-:W-:Y:S02]  /*4d60*/  I2FP.F32.S32 R19, R3 ;  /* 0x0000000300137245 */ /* 0x002fe40000201400 */
[----:B------:R-:W-:Y:S05]  /*4d70*/  I2FP.F32.S32 R15, R2 ;  /* 0x00000002000f7245 */ /* 0x000fea0000201400 */
[----:B------:R-:W-:Y:S01]  /*4d80*/  MUFU.TANH R229, R14 ;  /* 0x0000000e00e57308 */ /* 0x000fe20000002400 */
[----:B------:R-:W-:Y:S01]  /*4d90*/  FFMA.FTZ R2, R15, -UR5, R248 ;  /* 0x800000050f027c23 */ /* 0x000fe200080100f8 */
[----:B------:R-:W-:Y:S02]  /*4da0*/  @!P0 IADD3 R10, -R0, -0x8, RZ ;  /* 0xfffffff8000a8810 */ /* 0x000fe40007ffe1ff */
[----:B------:R-:W-:Y:S01]  /*4db0*/  PLOP3.LUT P0, PT, PT, PT, UP0, 0x80, 0x0 ;  /* 0x000000000000781c */ /* 0x000fe20003f0f008 */
[-C--:B------:R-:W-:Y:S05]  /*4dc0*/  HMMA.16816.F32.BF16 R20, R180, R4.reuse, R20 ;  /* 0x00000004b414723c */ /* 0x080fea0000041814 */
[----:B------:R-:W-:Y:S01]  /*4dd0*/  MUFU.TANH R252, R17 ;  /* 0x0000001100fc7308 */ /* 0x000fe20000002400 */
[C---:B------:R-:W-:Y:S09]  /*4de0*/  HMMA.16816.F32.BF16 R24, R168.reuse, R4, R24 ;  /* 0x00000004a818723c */ /* 0x040ff20000041818 */
[----:B------:R-:W-:Y:S01]  /*4df0*/  MUFU.TANH R42, R18 ;  /* 0x00000012002a7308 */ /* 0x000fe20000002400 */
[-C--:B------:R-:W-:Y:S03]  /*4e00*/  HMMA.16816.F32.BF16 R28, R168, R6.reuse, R28 ;  /* 0x00000006a81c723c */ /* 0x080fe6000004181c */
[----:B------:R-:W-:Y:S01]  /*4e10*/  FMUL.FTZ R5, R204, 1.4426950216293334961 ;  /* 0x3fb8aa3bcc057820 */ /* 0x000fe20000410000 */
[----:B------:R-:W-:Y:S02]  /*4e20*/  IADD3 R4, R0, -0x1, RZ ;  /* 0xffffffff00047810 */ /* 0x000fe40007ffe0ff */
[----:B------:R-:W-:Y:S01]  /*4e30*/  HMMA.16816.F32.BF16 R32, R180, R6, R32 ;  /* 0x00000006b420723c */ /* 0x000fe20000041820 */
[----:B------:R-:W4:Y:S04]  /*4e40*/  LDL R180, [R1+0x24] ;  /* 0x0000240001b47983 */ /* 0x000f280000100800 */
[----:B------:R-:W-:Y:S01]  /*4e50*/  FSEL R5, R5, RZ, P2 ;  /* 0x000000ff05057208 */ /* 0x000fe20001000000 */
[----:B------:R-:W-:Y:S01]  /*4e60*/  FMUL.FTZ R20, R20, UR8 ;  /* 0x0000000814147c20 */ /* 0x000fe20008410000 */
[----:B------:R-:W-:Y:S01]  /*4e70*/  PLOP3.LUT P2, PT, PT, PT, UP0, 0x80, 0x0 ;  /* 0x000000000000781c */ /* 0x000fe20003f4f008 */
[----:B------:R-:W-:Y:S01]  /*4e80*/  FMUL.FTZ R21, R21, UR8 ;  /* 0x0000000815157c20 */ /* 0x000fe20008410000 */
[----:B------:R-:W-:Y:S01]  /*4e90*/  ISETP.GE.AND P4, PT, R4, RZ, PT ;  /* 0x000000ff0400720c */ /* 0x000fe20003f86270 */
        /* <DEDUP_REMOVED lines=9> */
[----:B------:R-:W-:Y:S01]  /*4f30*/  @P2 FSEL R2, R2, -INF , !P5 ;  /* 0xff80000002022808 */ /* 0x000fe20006800000 */
[----:B------:R-:W-:Y:S01]  /*4f40*/  FMUL.FTZ R29, R29, UR8 ;  /* 0x000000081d1d7c20 */ /* 0x000fe20008410000 */
[----:B------:R-:W-:Y:S01]  /*4f50*/  @!P4 IADD3 R4, -R0, 0x1, RZ ;  /* 0x000000010004c810 */ /* 0x000fe20007ffe1ff */
[----:B------:R-:W-:Y:S01]  /*4f60*/  FMUL.FTZ R30, R30, UR8 ;  /* 0x000000081e1e7c20 */ /* 0x000fe20008410000 */
[----:B------:R-:W-:Y:S01]  /*4f70*/  PLOP3.LUT P2, PT, PT, PT, UP0, 0x80, 0x0 ;  /* 0x000000000000781c */ /* 0x000fe20003f4f008 */
[----:B------:R-:W-:Y:S01]  /*4f80*/  FFMA.FTZ R2, R2, UR11, -R5 ;  /* 0x0000000b02027c23 */ /* 0x000fe20008010805 */
[----:B------:R-:W-:Y:S02]  /*4f90*/  I2FP.F32.S32 R16, R4 ;  /* 0x0000000400107245 */ /* 0x000fe40000201400 */
[----:B------:R-:W-:Y:S01]  /*4fa0*/  MUFU.TANH R37, R22 ;  /* 0x0000001600257308 */ /* 0x000fe20000002400 */
[----:B-1----:R-:W-:Y:S01]  /*4fb0*/  I2FP.F32.S32 R20, R10 ;  /* 0x0000000a00147245 */ /* 0x002fe20000201400 */
[----:B------:R-:W-:Y:S02]  /*4fc0*/  VIADD R10, R0, 0x28 ;  /* 0x00000028000a7836 */ /* 0x000fe40000000000 */
[----:B------:R-:W-:Y:S01]  /*4fd0*/  FMUL.FTZ R32, R32, UR8 ;  /* 0x0000000820207c20 */ /* 0x000fe20008410000 */
[----:B------:R-:W-:Y:S01]  /*4fe0*/  FMUL.FTZ R33, R33, UR8 ;  /* 0x0000000821217c20 */ /* 0x000fe20008410000 */
[----:B------:R-:W-:Y:S01]  /*4ff0*/  FMUL.FTZ R34, R34, UR8 ;  /* 0x0000000822227c20 */ /* 0x000fe20008410000 */
[----:B------:R-:W-:Y:S01]  /*5000*/  FFMA.FTZ R3, R20, -UR5, R48 ;  /* 0x8000000514037c23 */ /* 0x000fe20008010030 */
[----:B------:R-:W-:Y:S02]  /*5010*/  FMUL.FTZ R35, R35, UR8 ;  /* 0x0000000823237c20 */ /* 0x000fe40008410000 */
[----:B------:R1:W1:Y:S01]  /*5020*/  MUFU.EX2 R21, R2 ;  /* 0x0000000200157308 */ /* 0x0002620000000800 */
[----:B------:R-:W-:Y:S01]  /*5030*/  FMUL.FTZ R31, R31, UR8 ;  /* 0x000000081f1f7c20 */ /* 0x000fe20008410000 */
[----:B------:R-:W-:Y:S08]  /*5040*/  @P3 FSEL R3, R3, -INF , !P5 ;  /* 0xff80000003033808 */ /* 0x000ff00006800000 */
[----:B------:R-:W4:Y:S10]  /*5050*/  MUFU.TANH R36, R23 ;  /* 0x0000001700247308 */ /* 0x000f340000002400 */
[----:B------:R-:W4:Y:S01]  /*5060*/  MUFU.TANH R202, R24 ;  /* 0x0000001800ca7308 */ /* 0x000f220000002400 */
[----:B-1----:R-:W-:Y:S01]  /*5070*/  FFMA.FTZ R2, R19, -UR5, R47 ;  /* 0x8000000513027c23 */ /* 0x002fe2000801002f */
[----:B------:R-:W-:Y:S04]  /*5080*/  IMAD.MOV.U32 R182, RZ, RZ, R21 ;  /* 0x000000ffffb67224 */ /* 0x000fe800078e0015 */
[----:B------:R-:W-:Y:S04]  /*5090*/  @P2 FSEL R2, R2, -INF , !P6 ;  /* 0xff80000002022808 */ /* 0x000fe80007000000 */
[----:B------:R-:W1:Y:S10]  /*50a0*/  MUFU.TANH R199, R25 ;  /* 0x0000001900c77308 */ /* 0x000e740000002400 */
[----:B------:R-:W1:Y:S10]  /*50b0*/  MUFU.TANH R206, R26 ;  /* 0x0000001a00ce7308 */ /* 0x000e740000002400 */
[----:B------:R-:W1:Y:S10]  /*50c0*/  MUFU.TANH R205, R27 ;  /* 0x0000001b00cd7308 */ /* 0x000e740000002400 */
[----:B------:R-:W1:Y:S10]  /*50d0*/  MUFU.TANH R198, R28 ;  /* 0x0000001c00c67308 */ /* 0x000e740000002400 */
[----:B------:R-:W1:Y:S10]  /*50e0*/  MUFU.TANH R197, R29 ;  /* 0x0000001d00c57308 */ /* 0x000e740000002400 */
[----:B-----5:R-:W-:Y:S10]  /*50f0*/  MUFU.TANH R239, R32 ;  /* 0x0000002000ef7308 */ /* 0x020ff40000002400 */
[----:B------:R-:W1:Y:S10]  /*5100*/  MUFU.TANH R244, R33 ;  /* 0x0000002100f47308 */ /* 0x000e740000002400 */
[----:B------:R-:W-:Y:S10]  /*5110*/  MUFU.TANH R246, R34 ;  /* 0x0000002200f67308 */ /* 0x000ff40000002400 */
[----:B------:R-:W1:Y:S10]  /*5120*/  MUFU.TANH R245, R35 ;  /* 0x0000002300f57308 */ /* 0x000e740000002400 */
[----:B------:R-:W-:Y:S10]  /*5130*/  MUFU.TANH R204, R30 ;  /* 0x0000001e00cc7308 */ /* 0x000ff40000002400 */
[----:B------:R-:W1:Y:S01]  /*5140*/  MUFU.TANH R203, R31 ;  /* 0x0000001f00cb7308 */ /* 0x000e620000002400 */
[C---:B--2---:R-:W-:Y:S01]  /*5150*/  FMUL.FTZ R11, R9.reuse, 1.4426950216293334961 ;  /* 0x3fb8aa3b090b7820 */ /* 0x044fe20000410000 */
[----:B------:R-:W-:Y:S01]  /*5160*/  FSETP.NEU.FTZ.AND P4, PT, R9, -INF , PT ;  /* 0xff8000000900780b */ /* 0x000fe20003f9d000 */
[----:B------:R-:W-:Y:S03]  /*5170*/  FFMA.FTZ R9, R16, -UR5, R55 ;  /* 0x8000000510097c23 */ /* 0x000fe60008010037 */
[----:B------:R-:W-:Y:S02]  /*5180*/  FSEL R4, R11, RZ, P4 ;  /* 0x000000ff0b047208 */ /* 0x000fe40002000000 */
[----:B------:R-:W-:Y:S02]  /*5190*/  @P0 FSEL R9, R9, -INF , !P6 ;  /* 0xff80000009090808 */ /* 0x000fe40007000000 */
[----:B------:R-:W-:Y:S01]  /*51a0*/  IADD3 R11, R0, 0x1f, RZ ;  /* 0x0000001f000b7810 */ /* 0x000fe20007ffe0ff */
[--C-:B------:R-:W-:Y:S01]  /*51b0*/  FFMA.FTZ R3, R3, UR11, -R4.reuse ;  /* 0x0000000b03037c23 */ /* 0x100fe20008010804 */
[----:B------:R-:W-:Y:S01]  /*51c0*/  ISETP.GE.AND P0, PT, R10, RZ, PT ;  /* 0x000000ff0a00720c */ /* 0x000fe20003f06270 */
[----:B------:R-:W-:Y:S01]  /*51d0*/  FFMA.FTZ R9, R9, UR11, -R5 ;  /* 0x0000000b09097c23 */ /* 0x000fe20008010805 */
[----:B------:R-:W-:Y:S01]  /*51e0*/  ISETP.GE.AND P4, PT, R11, RZ, PT ;  /* 0x000000ff0b00720c */ /* 0x000fe20003f86270 */
[----:B------:R2:W-:Y:S01]  /*51f0*/  MUFU.EX2 R49, R3 ;  /* 0x0000000300317308 */ /* 0x0005e20000000800 */
[C---:B---3--:R-:W-:Y:S09]  /*5200*/  FSETP.NEU.FTZ.AND P3, PT, R13.reuse, -INF , PT ;  /* 0xff8000000d00780b */ /* 0x048ff20003f7d000 */
[----:B------:R3:W1:Y:S01]  /*5210*/  MUFU.EX2 R56, R9 ;  /* 0x0000000900387308 */ /* 0x0006620000000800 */
[----:B------:R-:W-:Y:S01]  /*5220*/  @!P0 IADD3 R10, -R0, -0x28, RZ ;  /* 0xffffffd8000a8810 */ /* 0x000fe20007ffe1ff */
[----:B----4-:R-:W-:Y:S01]  /*5230*/  FMUL.FTZ R14, R12, 1.4426950216293334961 ;  /* 0x3fb8aa3b0c0e7820 */ /* 0x010fe20000410000 */
[----:B------:R-:W-:Y:S02]  /*5240*/  @!P4 IADD3 R11, -R0, -0x1f, RZ ;  /* 0xffffffe1000bc810 */ /* 0x000fe40007ffe1ff */
[----:B------:R-:W-:Y:S02]  /*5250*/  FSETP.NEU.FTZ.AND P4, PT, R12, -INF , PT ;  /* 0xff8000000c00780b */ /* 0x000fe40003f9d000 */
[----:B------:R-:W-:Y:S01]  /*5260*/  I2FP.F32.S32 R10, R10 ;  /* 0x0000000a000a7245 */ /* 0x000fe20000201400 */
[----:B--2---:R-:W-:Y:S01]  /*5270*/  FFMA.FTZ R3, R2, UR11, -R4 ;  /* 0x0000000b02037c23 */ /* 0x004fe20008010804 */
[----:B------:R-:W-:Y:S01]  /*5280*/  VIADD R2, R0, 0x20 ;  /* 0x0000002000027836 */ /* 0x000fe20000000000 */
[----:B------:R-:W-:Y:S02]  /*5290*/  PLOP3.LUT P0, PT, PT, PT, UP0, 0x80, 0x0 ;  /* 0x000000000000781c */ /* 0x000fe40003f0f008 */
[----:B------:R2:W4:Y:S01]  /*52a0*/  MUFU.EX2 R46, R3 ;  /* 0x00000003002e7308 */ /* 0x0005220000000800 */
[----:B------:R-:W-:Y:S01]  /*52b0*/  FFMA.FTZ R10, R10, -UR5, R231 ;  /* 0x800000050a0a7c23 */ /* 0x000fe200080100e7 */
[----:B------:R-:W-:Y:S02]  /*52c0*/  ISETP.GE.AND P2, PT, R2, RZ, PT ;  /* 0x000000ff0200720c */ /* 0x000fe40003f46270 */
[----:B---3--:R-:W-:Y:S02]  /*52d0*/  IADD3 R9, R0, 0x27, RZ ;  /* 0x0000002700097810 */ /* 0x008fe40007ffe0ff */
[----:B------:R-:W-:Y:S05]  /*52e0*/  I2FP.F32.S32 R12, R11 ;  /* 0x0000000b000c7245 */ /* 0x000fea0000201400 */
[C---:B------:R-:W-:Y:S01]  /*52f0*/  FFMA.FTZ R11, R12.reuse, -UR5, R226 ;  /* 0x800000050c0b7c23 */ /* 0x040fe200080100e2 */
[----:B------:R-:W-:Y:S01]  /*5300*/  FFMA.FTZ R6, R12, -UR5, R228 ;  /* 0x800000050c067c23 */ /* 0x000fe200080100e4 */
[C---:B------:R-:W-:Y:S02]  /*5310*/  IADD3 R12, R0.reuse, 0x10, RZ ;  /* 0x00000010000c7810 */ /* 0x040fe40007ffe0ff */
[----:B------:R-:W-:Y:S02]  /*5320*/  @!P2 IADD3 R2, -R0, -0x20, RZ ;  /* 0xffffffe00002a810 */ /* 0x000fe40007ffe1ff */
[----:B------:R-:W-:Y:S01]  /*5330*/  PLOP3.LUT P2, PT, PT, PT, UP0, 0x80, 0x0 ;  /* 0x000000000000781c */ /* 0x000fe20003f4f008 */
[----:B--2---:R-:W-:Y:S01]  /*5340*/  FMUL.FTZ R3, R13, 1.4426950216293334961 ;  /* 0x3fb8aa3b0d037820 */ /* 0x004fe20000410000 */
[----:B------:R-:W-:Y:S02]  /*5350*/  I2FP.F32.S32 R13, R2 ;  /* 0x00000002000d7245 */ /* 0x000fe40000201400 */
[----:B------:R-:W-:Y:S02]  /*5360*/  @P0 FSEL R11, R11, -INF , !P6 ;  /* 0xff8000000b0b0808 */ /* 0x000fe40007000000 */
[----:B------:R-:W-:Y:S01]  /*5370*/  FSEL R3, R3, RZ, P3 ;  /* 0x000000ff03037208 */ /* 0x000fe20001800000 */
[----:B------:R-:W-:Y:S01]  /*5380*/  FFMA.FTZ R2, R13, -UR5, R227 ;  /* 0x800000050d027c23 */ /* 0x000fe200080100e3 */
[----:B------:R-:W-:Y:S01]  /*5390*/  ISETP.GE.AND P3, PT, R9, RZ, PT ;  /* 0x000000ff0900720c */ /* 0x000fe20003f66270 */
[----:B------:R-:W-:Y:S01]  /*53a0*/  FFMA.FTZ R7, R13, -UR5, R229 ;  /* 0x800000050d077c23 */ /* 0x000fe200080100e5 */
[----:B------:R-:W-:Y:S01]  /*53b0*/  PLOP3.LUT P0, PT, PT, PT, UP0, 0x80, 0x0 ;  /* 0x000000000000781c */ /* 0x000fe20003f0f008 */
[--C-:B------:R-:W-:Y:S02]  /*53c0*/  FFMA.FTZ R11, R11, UR11, -R3.reuse ;  /* 0x0000000b0b0b7c23 */ /* 0x100fe40008010803 */
[----:B------:R-:W-:Y:S02]  /*53d0*/  @P2 FSEL R2, R2, -INF , !P5 ;  /* 0xff80000002022808 */ /* 0x000fe40006800000 */
[----:B------:R-:W-:Y:S01]  /*53e0*/  PLOP3.LUT P2, PT, PT, PT, UP0, 0x80, 0x0 ;  /* 0x000000000000781c */ /* 0x000fe20003f4f008 */
[----:B------:R2:W-:Y:S02]  /*53f0*/  MUFU.EX2 R193, R11 ;  /* 0x0000000b00c17308 */ /* 0x0005e40000000800 */
[----:B------:R-:W-:Y:S03]  /*5400*/  FFMA.FTZ R2, R2, UR11, -R3 ;  /* 0x0000000b02027c23 */ /* 0x000fe60008010803 */
[----:B------:R-:W-:Y:S02]  /*5410*/  @!P3 IADD3 R9, -R0, -0x27, RZ ;  /* 0xffffffd90009b810 */ /* 0x000fe40007ffe1ff */
[----:B------:R-:W-:Y:S03]  /*5420*/  PLOP3.LUT P3, PT, PT, PT, UP0, 0x80, 0x0 ;  /* 0x000000000000781c */ /* 0x000fe60003f6f008 */
[----:B------:R3:W-:Y:S01]  /*5430*/  MUFU.EX2 R194, R2 ;  /* 0x0000000200c27308 */ /* 0x0007e20000000800 */
[----:B------:R-:W-:Y:S05]  /*5440*/  I2FP.F32.S32 R9, R9 ;  /* 0x0000000900097245 */ /* 0x000fea0000201400 */
[----:B------:R-:W-:Y:S01]  /*5450*/  FFMA.FTZ R9, R9, -UR5, R230 ;  /* 0x8000000509097c23 */ /* 0x000fe200080100e6 */
[----:B--2---:R-:W-:Y:S01]  /*5460*/  @P0 VIADD R11, R8, 0x8 ;  /* 0x00000008080b0836 */ /* 0x004fe20000000000 */
[----:B------:R-:W-:Y:S03]  /*5470*/  PLOP3.LUT P0, PT, PT, PT, UP0, 0x80, 0x0 ;  /* 0x000000000000781c */ /* 0x000fe60003f0f008 */
[----:B------:R-:W-:Y:S02]  /*5480*/  @P2 FSEL R9, R9, -INF , !P6 ;  /* 0xff80000009092808 */ /* 0x000fe40007000000 */
[----:B------:R-:W-:Y:S02]  /*5490*/  @P3 FSEL R10, R10, -INF , !P5 ;  /* 0xff8000000a0a3808 */ /* 0x000fe40006800000 */
[----:B------:R-:W-:Y:S02]  /*54a0*/  PLOP3.LUT P3, PT, PT, PT, UP0, 0x80, 0x0 ;  /* 0x000000000000781c */ /* 0x000fe40003f6f008 */
[----:B---3--:R-:W-:Y:S02]  /*54b0*/  FSEL R2, R14, RZ, P4 ;  /* 0x000000ff0e027208 */ /* 0x008fe40002000000 */
[----:B------:R-:W-:Y:S02]  /*54c0*/  PLOP3.LUT P4, PT, PT, PT, UP0, 0x80, 0x0 ;  /* 0x000000000000781c */ /* 0x000fe40003f8f008 */
[----:B------:R-:W-:Y:S01]  /*54d0*/  PLOP3.LUT P6, PT, PT, PT, UP0, 0x80, 0x0 ;  /* 0x000000000000781c */ /* 0x000fe20003fcf008 */
[--C-:B------:R-:W-:Y:S01]  /*54e0*/  FFMA.FTZ R9, R9, UR11, -R2.reuse ;  /* 0x0000000b09097c23 */ /* 0x100fe20008010802 */
[--C-:B------:R-:W-:Y:S03]  /*54f0*/  FFMA.FTZ R10, R10, UR11, -R2.reuse ;  /* 0x0000000b0a0a7c23 */ /* 0x100fe60008010802 */
[----:B------:R2:W-:Y:S06]  /*5500*/  MUFU.EX2 R200, R9 ;  /* 0x0000000900c87308 */ /* 0x0005ec0000000800 */
[----:B------:R-:W-:Y:S04]  /*5510*/  @P4 ISETP.GE.AND P4, PT, R11, UR9, PT ;  /* 0x000000090b004c0c */ /* 0x000fe8000bf86270 */
[----:B------:R3:W-:Y:S01]  /*5520*/  MUFU.EX2 R201, R10 ;  /* 0x0000000a00c97308 */ /* 0x0007e20000000800 */
[----:B------:R-:W-:Y:S02]  /*5530*/  @P6 IADD3 R11, R8, 0x9, RZ ;  /* 0x00000009080b6810 */ /* 0x000fe40007ffe0ff */
[----:B------:R-:W-:Y:S02]  /*5540*/  PLOP3.LUT P6, PT, PT, PT, UP0, 0x80, 0x0 ;  /* 0x000000000000781c */ /* 0x000fe40003fcf008 */
[C---:B--2---:R-:W-:Y:S04]  /*5550*/  IADD3 R9, R0.reuse, 0x17, RZ ;  /* 0x0000001700097810 */ /* 0x044fe80007ffe0ff */
[----:B------:R-:W-:Y:S01]  /*5560*/  ISETP.GE.AND P2, PT, R9, RZ, PT ;  /* 0x000000ff0900720c */ /* 0x000fe20003f46270 */
[----:B---3--:R-:W-:Y:S05]  /*5570*/  VIADD R10, R0, 0x18 ;  /* 0x00000018000a7836 */ /* 0x008fea0000000000 */
[----:B------:R-:W-:Y:S07]  /*5580*/  ISETP.GE.AND P5, PT, R10, RZ, PT ;  /* 0x000000ff0a00720c */ /* 0x000fee0003fa6270 */
[C---:B------:R-:W-:Y:S02]  /*5590*/  @!P2 IADD3 R9, -R0.reuse, -0x17, RZ ;  /* 0xffffffe90009a810 */ /* 0x040fe40007ffe1ff */
[----:B------:R-:W-:Y:S02]  /*55a0*/  PLOP3.LUT P2, PT, PT, PT, UP0, 0x80, 0x0 ;  /* 0x000000000000781c */ /* 0x000fe40003f4f008 */
[----:B------:R-:W-:Y:S02]  /*55b0*/  I2FP.F32.S32 R18, R9 ;  /* 0x0000000900127245 */ /* 0x000fe40000201400 */
[----:B------:R-:W-:Y:S02]  /*55c0*/  @!P5 IADD3 R10, -R0, -0x18, RZ ;  /* 0xffffffe8000ad810 */ /* 0x000fe40007ffe1ff */
[----:B------:R-:W-:Y:S02]  /*55d0*/  PLOP3.LUT P5, PT, PT, PT, UP0, 0x80, 0x0 ;  /* 0x000000000000781c */ /* 0x000fe40003faf008 */
[----:B------:R-:W-:Y:S01]  /*55e0*/  I2FP.F32.S32 R17, R10 ;  /* 0x0000000a00117245 */ /* 0x000fe20000201400 */
[----:B------:R-:W-:Y:S04]  /*55f0*/  FFMA.FTZ R10, R18, -UR5, R207 ;  /* 0x80000005120a7c23 */ /* 0x000fe800080100cf */
[----:B------:R-:W-:Y:S02]  /*5600*/  @P2 FSEL R7, R7, -INF , !P4 ;  /* 0xff80000007072808 */ /* 0x000fe40006000000 */
[----:B------:R-:W-:Y:S01]  /*5610*/  PLOP3.LUT P2, PT, PT, PT, UP0, 0x80, 0x0 ;  /* 0x000000000000781c */ /* 0x000fe20003f4f008 */
[----:B------:R-:W-:Y:S02]  /*5620*/  FFMA.FTZ R9, R17, -UR5, R223 ;  /* 0x8000000511097c23 */ /* 0x000fe400080100df */
[--C-:B------:R-:W-:Y:S03]  /*5630*/  FFMA.FTZ R7, R7, UR11, -R2.reuse ;  /* 0x0000000b07077c23 */ /* 0x100fe60008010802 */
[----:B------:R-:W-:Y:S01]  /*5640*/  @P3 FSEL R9, R9, -INF , !P4 ;  /* 0xff80000009093808 */ /* 0x000fe20006000000 */
[----:B------:R2:W-:Y:S01]  /*5650*/  MUFU.EX2 R196, R7 ;  /* 0x0000000700c47308 */ /* 0x0005e20000000800 */
[----:B------:R-:W-:Y:S02]  /*5660*/  PLOP3.LUT P3, PT, PT, PT, UP0, 0x80, 0x0 ;  /* 0x000000000000781c */ /* 0x000fe40003f6f008 */
[----:B------:R-:W-:Y:S01]  /*5670*/  @P5 ISETP.GE.AND P5, PT, R11, UR9, PT ;  /* 0x000000090b005c0c */ /* 0x000fe2000bfa6270 */
[--C-:B------:R-:W-:Y:S01]  /*5680*/  FFMA.FTZ R9, R9, UR11, -R3.reuse ;  /* 0x0000000b09097c23 */ /* 0x100fe20008010803 */
[----:B------:R-:W-:Y:S02]  /*5690*/  IADD3 R11, R0, -0x10, RZ ;  /* 0xfffffff0000b7810 */ /* 0x000fe40007ffe0ff */
[----:B------:R-:W-:Y:S03]  /*56a0*/  @P0 FSEL R10, R10, -INF , !P5 ;  /* 0xff8000000a0a0808 */ /* 0x000fe60006800000 */
[----:B------:R3:W-:Y:S02]  /*56b0*/  MUFU.EX2 R190, R9 ;  /* 0x0000000900be7308 */ /* 0x0007e40000000800 */
[----:B------:R-:W-:Y:S02]  /*56c0*/  FFMA.FTZ R10, R10, UR11, -R3 ;  /* 0x0000000b0a0a7c23 */ /* 0x000fe40008010803 */
[----:B------:R-:W-:Y:S06]  /*56d0*/  @P3 FSEL R6, R6, -INF , !P5 ;  /* 0xff80000006063808 */ /* 0x000fec0006800000 */
[----:B------:R1:W-:Y:S01]  /*56e0*/  MUFU.EX2 R189, R10 ;  /* 0x0000000a00bd7308 */ /* 0x0003e20000000800 */
[----:B--2---:R-:W-:Y:S01]  /*56f0*/  FFMA.FTZ R7, R6, UR11, -R2 ;  /* 0x0000000b06077c23 */ /* 0x004fe20008010802 */
[----:B------:R-:W-:Y:S08]  /*5700*/  IADD3 R6, R0, -0x8, RZ ;  /* 0xfffffff800067810 */ /* 0x000ff00007ffe0ff */
[----:B------:R2:W-:Y:S01]  /*5710*/  MUFU.EX2 R195, R7 ;  /* 0x0000000700c37308 */ /* 0x0005e20000000800 */
[----:B------:R-:W-:Y:S02]  /*5720*/  ISETP.GE.AND P3, PT, R6, RZ, PT ;  /* 0x000000ff0600720c */ /* 0x000fe40003f66270 */
[----:B---3--:R-:W-:Y:S02]  /*5730*/  @P2 IADD3 R9, R8, 0x10, RZ ;  /* 0x0000001008092810 */ /* 0x008fe40007ffe0ff */
[----:B------:R-:W-:Y:S02]  /*5740*/  ISETP.GE.AND P2, PT, R11, RZ, PT ;  /* 0x000000ff0b00720c */ /* 0x000fe40003f46270 */
[----:B------:R-:W-:Y:S01]  /*5750*/  @P6 ISETP.GE.AND P6, PT, R9, UR9, PT ;  /* 0x0000000909006c0c */ /* 0x000fe2000bfc6270 */
[C---:B-1----:R-:W-:Y:S06]  /*5760*/  VIADD R10, R0.reuse, 0xffffffef ;  /* 0xffffffef000a7836 */ /* 0x042fec0000000000 */
[C---:B------:R-:W-:Y:S02]  /*5770*/  @!P3 IADD3 R6, -R0.reuse, 0x8, RZ ;  /* 0x000000080006b810 */ /* 0x040fe40007ffe1ff */
[----:B------:R-:W-:Y:S01]  /*5780*/  PLOP3.LUT P3, PT, PT, PT, UP0, 0x80, 0x0 ;  /* 0x000000000000781c */ /* 0x000fe20003f6f008 */
[C---:B--2---:R-:W-:Y:S01]  /*5790*/  VIADD R7, R0.reuse, 0xfffffff7 ;  /* 0xfffffff700077836 */ /* 0x044fe20000000000 */
[----:B------:R-:W-:Y:S02]  /*57a0*/  I2FP.F32.S32 R14, R6 ;  /* 0x00000006000e7245 */ /* 0x000fe40000201400 */
[----:B------:R-:W-:Y:S02]  /*57b0*/  @!P2 IADD3 R11, -R0, 0x10, RZ ;  /* 0x00000010000ba810 */ /* 0x000fe40007ffe1ff */
[----:B------:R-:W-:Y:S01]  /*57c0*/  ISETP.GE.AND P0, PT, R7, RZ, PT ;  /* 0x000000ff0700720c */ /* 0x000fe20003f06270 */
[----:B------:R-:W-:Y:S01]  /*57d0*/  FFMA.FTZ R6, R14, -UR5, R51 ;  /* 0x800000050e067c23 */ /* 0x000fe20008010033 */
[----:B------:R-:W-:Y:S05]  /*57e0*/  ISETP.GE.AND P2, PT, R10, RZ, PT ;  /* 0x000000ff0a00720c */ /* 0x000fea0003f46270 */
[----:B------:R-:W-:Y:S02]  /*57f0*/  @P3 FSEL R6, R6, -INF , !P4 ;  /* 0xff80000006063808 */ /* 0x000fe40006000000 */
[----:B------:R-:W-:Y:S03]  /*5800*/  PLOP3.LUT P3, PT, PT, PT, UP0, 0x80, 0x0 ;  /* 0x000000000000781c */ /* 0x000fe60003f6f008 */
[----:B------:R-:W-:Y:S01]  /*5810*/  FFMA.FTZ R6, R6, UR11, -R5 ;  /* 0x0000000b06067c23 */ /* 0x000fe20008010805 */
[C---:B------:R-:W-:Y:S02]  /*5820*/  @!P0 IADD3 R7, -R0.reuse, 0x9, RZ ;  /* 0x0000000900078810 */ /* 0x040fe40007ffe1ff */
[----:B------:R-:W-:Y:S01]  /*5830*/  PLOP3.LUT P0, PT, PT, PT, UP0, 0x80, 0x0 ;  /* 0x000000000000781c */ /* 0x000fe20003f0f008 */
[----:B------:R1:W-:Y:S01]  /*5840*/  MUFU.EX2 R54, R6 ;  /* 0x0000000600367308 */ /* 0x0003e20000000800 */
[----:B------:R-:W-:Y:S01]  /*5850*/  I2FP.F32.S32 R13, R7 ;  /* 0x00000007000d7245 */ /* 0x000fe20000201400 */
[----:B------:R-:W-:Y:S01]  /*5860*/  FFMA.FTZ R7, R15, -UR5, R42 ;  /* 0x800000050f077c23 */ /* 0x000fe2000801002a */
[----:B------:R-:W-:Y:S02]  /*5870*/  @!P2 IADD3 R10, -R0, 0x11, RZ ;  /* 0x00000011000aa810 */ /* 0x000fe40007ffe1ff */
[----:B------:R-:W-:Y:S01]  /*5880*/  ISETP.GE.AND P2, PT, R12, RZ, PT ;  /* 0x000000ff0c00720c */ /* 0x000fe20003f46270 */
[----:B------:R-:W-:Y:S01]  /*5890*/  FFMA.FTZ R9, R13, -UR5, R252 ;  /* 0x800000050d097c23 */ /* 0x000fe200080100fc */
[----:B------:R-:W-:Y:S02]  /*58a0*/  @P3 FSEL R7, R7, -INF , !P4 ;  /* 0xff80000007073808 */ /* 0x000fe40006000000 */
[----:B------:R-:W-:Y:S02]  /*58b0*/  PLOP3.LUT P3, PT, PT, PT, UP0, 0x80, 0x0 ;  /* 0x000000000000781c */ /* 0x000fe40003f6f008 */
[----:B------:R-:W-:Y:S01]  /*58c0*/  PLOP3.LUT P4, PT, PT, PT, UP0, 0x80, 0x0 ;  /* 0x000000000000781c */ /* 0x000fe20003f8f008 */
[--C-:B------:R-:W-:Y:S01]  /*58d0*/  FFMA.FTZ R7, R7, UR11, -R4.reuse ;  /* 0x0000000b07077c23 */ /* 0x100fe20008010804 */
[----:B------:R-:W-:Y:S02]  /*58e0*/  @P0 FSEL R9, R9, -INF , !P5 ;  /* 0xff80000009090808 */ /* 0x000fe40006800000 */
[----:B------:R-:W-:Y:S01]  /*58f0*/  PLOP3.LUT P0, PT, PT, PT, UP0, 0x80, 0x0 ;  /* 0x000000000000781c */ /* 0x000fe20003f0f008 */
[----:B------:R2:W-:Y:S01]  /*5900*/  MUFU.EX2 R45, R7 ;  /* 0x00000007002d7308 */ /* 0x0005e20000000800 */
[----:B-1----:R-:W-:Y:S01]  /*5910*/  FFMA.FTZ R6, R16, -UR5, R41 ;  /* 0x8000000510067c23 */ /* 0x002fe20008010029 */
[----:B------:R-:W-:Y:S01]  /*5920*/  I2FP.F32.S32 R16, R11 ;  /* 0x0000000b00107245 */ /* 0x000fe20000201400 */
[----:B------:R-:W-:Y:S01]  /*5930*/  FFMA.FTZ R15, R9, UR11, -R5 ;  /* 0x0000000b090f7c23 */ /* 0x000fe20008010805 */
[C---:B------:R-:W-:Y:S02]  /*5940*/  @!P2 IADD3 R12, -R0.reuse, -0x10, RZ ;  /* 0xfffffff0000ca810 */ /* 0x040fe40007ffe1ff */
[----:B------:R-:W-:Y:S04]  /*5950*/  PLOP3.LUT P2, PT, PT, PT, UP0, 0x80, 0x0 ;  /* 0x000000000000781c */ /* 0x000fe80003f4f008 */
[----:B------:R1:W3:Y:S01]  /*5960*/  MUFU.EX2 R53, R15 ;  /* 0x0000000f00357308 */ /* 0x0002e20000000800 */
[----:B------:R-:W-:Y:S02]  /*5970*/  I2FP.F32.S32 R12, R12 ;  /* 0x0000000c000c7245 */ /* 0x000fe40000201400 */
[----:B------:R-:W-:Y:S02]  /*5980*/  IADD3 R9, R0, 0xf, RZ ;  /* 0x0000000f00097810 */ /* 0x000fe40007ffe0ff */
[----:B------:R-:W-:Y:S02]  /*5990*/  @P0 FSEL R6, R6, -INF , !P5 ;  /* 0xff80000006060808 */ /* 0x000fe40006800000 */
[----:B------:R-:W-:Y:S01]  /*59a0*/  PLOP3.LUT P5, PT, PT, PT, UP0, 0x80, 0x0 ;  /* 0x000000000000781c */ /* 0x000fe20003faf008 */
[----:B--2---:R-:W-:Y:S02]  /*59b0*/  FFMA.FTZ R7, R16, -UR5, R247 ;  /* 0x8000000510077c23 */ /* 0x004fe400080100f7 */
[--C-:B------:R-:W-:Y:S01]  /*59c0*/  FFMA.FTZ R6, R6, UR11, -R4.reuse ;  /* 0x0000000b06067c23 */ /* 0x100fe20008010804 */
[----:B------:R-:W-:Y:S03]  /*59d0*/  PLOP3.LUT P0, PT, PT, PT, UP0, 0x80, 0x0 ;  /* 0x000000000000781c */ /* 0x000fe60003f0f008 */
[----:B------:R2:W3:Y:S01]  /*59e0*/  MUFU.EX2 R44, R6 ;  /* 0x00000006002c7308 */ /* 0x0004e20000000800 */
[----:B------:R-:W-:Y:S02]  /*59f0*/  @P3 FSEL R7, R7, -INF , !P6 ;  /* 0xff80000007073808 */ /* 0x000fe40007000000 */
[----:B-1----:R-:W-:Y:S01]  /*5a00*/  I2FP.F32.S32 R15, R10 ;  /* 0x0000000a000f7245 */ /* 0x002fe20000201400 */
[----:B------:R-:W-:Y:S01]  /*5a10*/  @P4 VIADD R10, R8, 0x11 ;  /* 0x00000011080a4836 */ /* 0x000fe20000000000 */
[----:B------:R-:W-:Y:S01]  /*5a20*/  PLOP3.LUT P3, PT, PT, PT, UP0, 0x80, 0x0 ;  /* 0x000000000000781c */ /* 0x000fe20003f6f008 */
[----:B------:R-:W-:Y:S01]  /*5a30*/  FFMA.FTZ R7, R7, UR11, -R5 ;  /* 0x0000000b07077c23 */ /* 0x000fe20008010805 */
[----:B------:R-:W-:Y:S02]  /*5a40*/  ISETP.GE.AND P4, PT, R9, RZ, PT ;  /* 0x000000ff0900720c */ /* 0x000fe40003f86270 */
[----:B------:R-:W-:Y:S01]  /*5a50*/  @P5 ISETP.GE.AND P5, PT, R10, UR9, PT ;  /* 0x000000090a005c0c */ /* 0x000fe2000bfa6270 */
[----:B------:R1:W-:Y:S01]  /*5a60*/  MUFU.EX2 R52, R7 ;  /* 0x0000000700347308 */ /* 0x0003e20000000800 */
[C---:B------:R-:W-:Y:S01]  /*5a70*/  IADD3 R10, R0.reuse, -0x18, RZ ;  /* 0xffffffe8000a7810 */ /* 0x040fe20007ffe0ff */
[----:B--2---:R-:W-:Y:S08]  /*5a80*/  FFMA.FTZ R6, R15, -UR5, R249 ;  /* 0x800000050f067c23 */ /* 0x004ff000080100f9 */
[----:B------:R-:W-:Y:S02]  /*5a90*/  @!P4 IADD3 R9, -R0, -0xf, RZ ;  /* 0xfffffff10009c810 */ /* 0x000fe40007ffe1ff */
[----:B------:R-:W-:Y:S02]  /*5aa0*/  @P0 FSEL R6, R6, -INF , !P5 ;  /* 0xff80000006060808 */ /* 0x000fe40006800000 */
[----:B------:R-:W-:Y:S02]  /*5ab0*/  PLOP3.LUT P0, PT, PT, PT, UP0, 0x80, 0x0 ;  /* 0x000000000000781c */ /* 0x000fe40003f0f008 */
[----:B------:R-:W-:Y:S01]  /*5ac0*/  I2FP.F32.S32 R11, R9 ;  /* 0x00000009000b7245 */ /* 0x000fe20000201400 */
[----:B-1----:R-:W-:Y:S01]  /*5ad0*/  FFMA.FTZ R7, R14, -UR5, R37 ;  /* 0x800000050e077c23 */ /* 0x002fe20008010025 */
[----:B------:R-:W-:Y:S01]  /*5ae0*/  FFMA.FTZ R6, R6, UR11, -R5 ;  /* 0x0000000b06067c23 */ /* 0x000fe20008010805 */
[----:B------:R-:W-:Y:S03]  /*5af0*/  PLOP3.LUT P4, PT, PT, PT, UP0, 0x80, 0x0 ;  /* 0x000000000000781c */ /* 0x000fe60003f8f008 */
[----:B------:R1:W-:Y:S01]  /*5b00*/  MUFU.EX2 R50, R6 ;  /* 0x0000000600327308 */ /* 0x0003e20000000800 */
[----:B------:R-:W-:Y:S02]  /*5b10*/  @P3 FSEL R7, R7, -INF , !P6 ;  /* 0xff80000007073808 */ /* 0x000fe40007000000 */
[----:B------:R-:W-:Y:S03]  /*5b20*/  PLOP3.LUT P3, PT, PT, PT, UP0, 0x80, 0x0 ;  /* 0x000000000000781c */ /* 0x000fe60003f6f008 */
[----:B------:R-:W-:Y:S04]  /*5b30*/  FFMA.FTZ R7, R7, UR11, -R4 ;  /* 0x0000000b07077c23 */ /* 0x000fe80008010804 */
[----:B------:R2:W-:Y:S06]  /*5b40*/  MUFU.EX2 R43, R7 ;  /* 0x00000007002b7308 */ /* 0x0005ec0000000800 */
[----:B------:R-:W-:Y:S01]  /*5b50*/  @P3 IADD3 R9, R8, 0x18, RZ ;  /* 0x0000001808093810 */ /* 0x000fe20007ffe0ff */
[----:B-1----:R-:W-:Y:S01]  /*5b60*/  FFMA.FTZ R6, R13, -UR5, R36 ;  /* 0x800000050d067c23 */ /* 0x002fe20008010024 */
[----:B------:R-:W-:Y:S02]  /*5b70*/  PLOP3.LUT P3, PT, PT, PT, UP0, 0x80, 0x0 ;  /* 0x000000000000781c */ /* 0x000fe40003f6f008 */
[----:B------:R-:W-:Y:S01]  /*5b80*/  @P4 ISETP.GE.AND P4, PT, R9, UR9, PT ;  /* 0x0000000909004c0c */ /* 0x000fe2000bf86270 */
[----:B------:R-:W-:Y:S01]  /*5b90*/  VIADD R9, R0, 0xffffffe7 ;  /* 0xffffffe700097836 */ /* 0x000fe20000000000 */
[----:B------:R-:W-:Y:S02]  /*5ba0*/  @P0 FSEL R6, R6, -INF , !P5 ;  /* 0xff80000006060808 */ /* 0x000fe40006800000 */
[----:B------:R-:W-:Y:S03]  /*5bb0*/  PLOP3.LUT P0, PT, PT, PT, UP0, 0x80, 0x0 ;  /* 0x000000000000781c */ /* 0x000fe60003f0f008 */
[----:B------:R-:W-:Y:S01]  /*5bc0*/  FFMA.FTZ R6, R6, UR11, -R4 ;  /* 0x0000000b06067c23 */ /* 0x000fe20008010804 */
[----:B--2---:R-:W-:Y:S03]  /*5bd0*/  FFMA.FTZ R7, R12, -UR5, R202 ;  /* 0x800000050c077c23 */ /* 0x004fe600080100ca */
[----:B------:R1:W-:Y:S02]  /*5be0*/  MUFU.EX2 R40, R6 ;  /* 0x0000000600287308 */ /* 0x0003e40000000800 */
[----:B------:R-:W-:Y:S02]  /*5bf0*/  @P2 FSEL R7, R7, -INF , !P6 ;  /* 0xff80000007072808 */ /* 0x000fe40007000000 */
[----:B------:R-:W-:Y:S03]  /*5c00*/  PLOP3.LUT P2, PT, PT, PT, UP0, 0x80, 0x0 ;  /* 0x000000000000781c */ /* 0x000fe60003f4f008 */
[----:B------:R-:W-:Y:S04]  /*5c10*/  FFMA.FTZ R7, R7, UR11, -R3 ;  /* 0x0000000b07077c23 */ /* 0x000fe80008010803 */
[----:B------:R2:W-:Y:S01]  /*5c20*/  MUFU.EX2 R186, R7 ;  /* 0x0000000700ba7308 */ /* 0x0005e20000000800 */
[----:B-1----:R-:W-:Y:S05]  /*5c30*/  FFMA.FTZ R6, R11, -UR5, R199 ;  /* 0x800000050b067c23 */ /* 0x002fea00080100c7 */
[----:B------:R-:W-:Y:S02]  /*5c40*/  @P0 FSEL R6, R6, -INF , !P5 ;  /* 0xff80000006060808 */ /* 0x000fe40006800000 */
[----:B------:R-:W-:Y:S03]  /*5c50*/  PLOP3.LUT P0, PT, PT, PT, UP0, 0x80, 0x0 ;  /* 0x000000000000781c */ /* 0x000fe60003f0f008 */
[----:B------:R-:W-:Y:S01]  /*5c60*/  FFMA.FTZ R13, R6, UR11, -R3 ;  /* 0x0000000b060d7c23 */ /* 0x000fe20008010803 */
[----:B--2---:R-:W-:Y:S01]  /*5c70*/  FFMA.FTZ R7, R17, -UR5, R206 ;  /* 0x8000000511077c23 */ /* 0x004fe200080100ce */
[----:B------:R-:W-:Y:S02]  /*5c80*/  FFMA.FTZ R6, R18, -UR5, R205 ;  /* 0x8000000512067c23 */ /* 0x000fe400080100cd */
[----:B------:R-:W-:Y:S02]  /*5c90*/  MUFU.EX2 R185, R13 ;  /* 0x0000000d00b97308 */ /* 0x000fe40000000800 */
[----:B------:R-:W-:Y:S02]  /*5ca0*/  @P2 FSEL R7, R7, -INF , !P6 ;  /* 0xff80000007072808 */ /* 0x000fe40007000000 */
[----:B------:R-:W-:Y:S02]  /*5cb0*/  @P3 FSEL R6, R6, -INF , !P5 ;  /* 0xff80000006063808 */ /* 0x000fe40006800000 */
[----:B------:R-:W-:Y:S01]  /*5cc0*/  PLOP3.LUT P3, PT, PT, PT, UP0, 0x80, 0x0 ;  /* 0x000000000000781c */ /* 0x000fe20003f6f008 */
[--C-:B------:R-:W-:Y:S01]  /*5cd0*/  FFMA.FTZ R7, R7, UR11, -R2.reuse ;  /* 0x0000000b07077c23 */ /* 0x100fe20008010802 */
[----:B------:R-:W-:Y:S01]  /*5ce0*/  @P0 IADD3 R8, R8, 0x19, RZ ;  /* 0x0000001908080810 */ /* 0x000fe20007ffe0ff */
[----:B------:R-:W-:Y:S01]  /*5cf0*/  FFMA.FTZ R6, R6, UR11, -R2 ;  /* 0x0000000b06067c23 */ /* 0x000fe20008010802 */
[----:B------:R-:W-:Y:S01]  /*5d00*/  PLOP3.LUT P2, PT, PT, PT, UP0, 0x80, 0x0 ;  /* 0x000000000000781c */ /* 0x000fe20003f4f008 */
[----:B------:R1:W-:Y:S01]  /*5d10*/  MUFU.EX2 R192, R7 ;  /* 0x0000000700c07308 */ /* 0x0003e20000000800 */
[----:B------:R-:W-:Y:S02]  /*5d20*/  PLOP3.LUT P0, PT, PT, PT, UP0, 0x80, 0x0 ;  /* 0x000000000000781c */ /* 0x000fe40003f0f008 */
[----:B------:R-:W-:Y:S02]  /*5d30*/  ISETP.GE.AND P6, PT, R10, RZ, PT ;  /* 0x000000ff0a00720c */ /* 0x000fe40003fc6270 */
[----:B------:R-:W-:Y:S05]  /*5d40*/  ISETP.GE.AND P5, PT, R9, RZ, PT ;  /* 0x000000ff0900720c */ /* 0x000fea0003fa6270 */
[----:B------:R2:W-:Y:S01]  /*5d50*/  MUFU.EX2 R191, R6 ;  /* 0x0000000600bf7308 */ /* 0x0005e20000000800 */
[----:B------:R-:W-:Y:S05]  /*5d60*/  @P3 ISETP.GE.AND P3, PT, R8, UR9, PT ;  /* 0x0000000908003c0c */ /* 0x000fea000bf66270 */
[----:B------:R-:W-:Y:S01]  /*5d70*/  @!P6 IADD3 R10, -R0, 0x18, RZ ;  /* 0x00000018000ae810 */ /* 0x000fe20007ffe1ff */
[----:B-1----:R-:W-:Y:S01]  /*5d80*/  FFMA.FTZ R7, R20, -UR5, R198 ;  /* 0x8000000514077c23 */ /* 0x002fe200080100c6 */
[----:B------:R-:W-:Y:S02]  /*5d90*/  @!P5 IADD3 R9, -R0, 0x19, RZ ;  /* 0x000000190009d810 */ /* 0x000fe40007ffe1ff */
[----:B------:R-:W-:Y:S02]  /*5da0*/  PLOP3.LUT P5, PT, PT, PT, UP0, 0x80, 0x0 ;  /* 0x000000000000781c */ /* 0x000fe40003faf008 */
[----:B------:R-:W-:Y:S02]  /*5db0*/  @P2 FSEL R7, R7, -INF , !P4 ;  /* 0xff80000007072808 */ /* 0x000fe40006000000 */
[----:B------:R-:W-:Y:S01]  /*5dc0*/  PLOP3.LUT P2, PT, PT, PT, UP0, 0x80, 0x0 ;  /* 0x000000000000781c */ /* 0x000fe20003f4f008 */
[----:B--2---:R-:W-:Y:S01]  /*5dd0*/  FFMA.FTZ R6, R19, -UR5, R197 ;  /* 0x8000000513067c23 */ /* 0x004fe200080100c5 */
[----:B------:R-:W-:Y:S01]  /*5de0*/  I2FP.F32.S32 R0, R9 ;  /* 0x0000000900007245 */ /* 0x000fe20000201400 */
[----:B------:R-:W-:Y:S01]  /*5df0*/  FFMA.FTZ R8, R7, UR11, -R3 ;  /* 0x0000000b07087c23 */ /* 0x000fe20008010803 */
[----:B------:R-:W-:Y:S02]  /*5e00*/  I2FP.F32.S32 R7, R10 ;  /* 0x0000000a00077245 */ /* 0x000fe40000201400 */
[----:B------:R-:W-:Y:S01]  /*5e10*/  @P0 FSEL R6, R6, -INF , !P3 ;  /* 0xff80000006060808 */ /* 0x000fe20005800000 */
[----:B------:R-:W-:Y:S01]  /*5e20*/  FFMA.FTZ R0, R0, -UR5, R244 ;  /* 0x8000000500007c23 */ /* 0x000fe200080100f4 */
[----:B------:R-:W-:Y:S01]  /*5e30*/  PLOP3.LUT P0, PT, PT, PT, UP0, 0x80, 0x0 ;  /* 0x000000000000781c */ /* 0x000fe20003f0f008 */
[----:B------:R-:W-:Y:S01]  /*5e40*/  FFMA.FTZ R7, R7, -UR5, R239 ;  /* 0x8000000507077c23 */ /* 0x000fe200080100ef */
[----:B------:R-:W-:Y:S01]  /*5e50*/  MUFU.EX2 R184, R8 ;  /* 0x0000000800b87308 */ /* 0x000fe20000000800 */
[----:B------:R-:W-:Y:S03]  /*5e60*/  FFMA.FTZ R3, R6, UR11, -R3 ;  /* 0x0000000b06037c23 */ /* 0x000fe60008010803 */
[----:B------:R-:W-:Y:S02]  /*5e70*/  @P2 FSEL R7, R7, -INF , !P4 ;  /* 0xff80000007072808 */ /* 0x000fe40006000000 */
[----:B------:R-:W-:Y:S04]  /*5e80*/  PLOP3.LUT P2, PT, PT, PT, UP0, 0x80, 0x0 ;  /* 0x000000000000781c */ /* 0x000fe80003f4f008 */
[----:B------:R1:W-:Y:S01]  /*5e90*/  MUFU.EX2 R183, R3 ;  /* 0x0000000300b77308 */ /* 0x0003e20000000800 */
[--C-:B------:R-:W-:Y:S01]  /*5ea0*/  FFMA.FTZ R7, R7, UR11, -R5.reuse ;  /* 0x0000000b07077c23 */ /* 0x100fe20008010805 */
[----:B------:R-:W-:Y:S02]  /*5eb0*/  @P0 FSEL R0, R0, -INF , !P3 ;  /* 0xff80000000000808 */ /* 0x000fe40005800000 */
[----:B------:R-:W-:Y:S03]  /*5ec0*/  PLOP3.LUT P0, PT, PT, PT, UP0, 0x80, 0x0 ;  /* 0x000000000000781c */ /* 0x000fe60003f0f008 */
[----:B------:R-:W-:Y:S01]  /*5ed0*/  FFMA.FTZ R5, R0, UR11, -R5 ;  /* 0x0000000b00057c23 */ /* 0x000fe20008010805 */
[----:B------:R-:W-:Y:S02]  /*5ee0*/  FFMA.FTZ R0, R15, -UR5, R245 ;  /* 0x800000050f007c23 */ /* 0x000fe400080100f5 */
[----:B------:R-:W-:Y:S01]  /*5ef0*/  MUFU.EX2 R251, R7 ;  /* 0x0000000700fb7308 */ /* 0x000fe20000000800 */
[----:B-1----:R-:W-:Y:S06]  /*5f00*/  FFMA.FTZ R3, R16, -UR5, R246 ;  /* 0x8000000510037c23 */ /* 0x002fec00080100f6 */
[----:B------:R-:W-:Y:S03]  /*5f10*/  @P0 FSEL R0, R0, -INF , !P3 ;  /* 0xff80000000000808 */ /* 0x000fe60005800000 */
[----:B------:R1:W2:Y:S01]  /*5f20*/  MUFU.EX2 R250, R5 ;  /* 0x0000000500fa7308 */ /* 0x0002a20000000800 */
[----:B------:R-:W-:Y:S02]  /*5f30*/  IADD3 R180, P0, R180, UR16, RZ ;  /* 0x00000010b4b47c10 */ /* 0x000fe4000ff1e0ff */
[----:B------:R-:W-:Y:S02]  /*5f40*/  @P2 FSEL R3, R3, -INF , !P4 ;  /* 0xff80000003032808 */ /* 0x000fe40006000000 */
[----:B------:R-:W-:Y:S01]  /*5f50*/  PLOP3.LUT P2, PT, PT, PT, UP0, 0x80, 0x0 ;  /* 0x000000000000781c */ /* 0x000fe20003f4f008 */
[----:B------:R-:W-:Y:S02]  /*5f60*/  UISETP.GE.AND UP0, UPT, UR10, 0x1, UPT ;  /* 0x000000010a00788c */ /* 0x000fe4000bf06270 */
[--C-:B------:R-:W-:Y:S01]  /*5f70*/  FFMA.FTZ R3, R3, UR11, -R4.reuse ;  /* 0x0000000b03037c23 */ /* 0x100fe20008010804 */
[----:B------:R-:W-:Y:S01]  /*5f80*/  FFMA.FTZ R4, R0, UR11, -R4 ;  /* 0x0000000b00047c23 */ /* 0x000fe20008010804 */
[----:B------:R-:W-:Y:S02]  /*5f90*/  FFMA.FTZ R0, R11, -UR5, R203 ;  /* 0x800000050b007c23 */ /* 0x000fe400080100cb */
[----:B------:R4:W-:Y:S01]  /*5fa0*/  MUFU.EX2 R39, R3 ;  /* 0x0000000300277308 */ /* 0x0009e20000000800 */
[----:B-1----:R-:W-:Y:S05]  /*5fb0*/  F2FP.BF16.F32.PACK_AB R5, R56, R182 ;  /* 0x000000b63805723e */ /* 0x002fea00000010ff */
[----:B------:R-:W-:Y:S04]  /*5fc0*/  @P2 FSEL R0, R0, -INF , !P3 ;  /* 0xff80000000002808 */ /* 0x000fe80005800000 */
[----:B------:R1:W2:Y:S01]  /*5fd0*/  MUFU.EX2 R38, R4 ;  /* 0x0000000400267308 */ /* 0x0002a20000000800 */
[----:B------:R-:W-:Y:S01]  /*5fe0*/  PLOP3.LUT P2, PT, PT, PT, UP0, 0x80, 0x0 ;  /* 0x000000000000781c */ /* 0x000fe20003f4f008 */
[----:B------:R2:W-:Y:S01]  /*5ff0*/  STS [R236+0x20000], R5 ;  /* 0x02000005ec007388 */ /* 0x0005e20000000800 */
[----:B----4-:R-:W-:Y:S05]  /*6000*/  FFMA.FTZ R3, R12, -UR5, R204 ;  /* 0x800000050c037c23 */ /* 0x010fea00080100cc */
[----:B------:R-:W-:Y:S02]  /*6010*/  @P5 FSEL R3, R3, -INF , !P4 ;  /* 0xff80000003035808 */ /* 0x000fe40006000000 */
[----:B-1----:R-:W-:Y:S03]  /*6020*/  F2FP.BF16.F32.PACK_AB R4, R46, R49 ;  /* 0x000000312e04723e */ /* 0x002fe600000010ff */
[--C-:B------:R-:W-:Y:S01]  /*6030*/  FFMA.FTZ R6, R3, UR11, -R2.reuse ;  /* 0x0000000b03067c23 */ /* 0x100fe20008010802 */
[----:B---3--:R-:W-:Y:S01]  /*6040*/  F2FP.BF16.F32.PACK_AB R3, R53, R54 ;  /* 0x000000363503723e */ /* 0x008fe200000010ff */
[----:B------:R-:W-:Y:S01]  /*6050*/  FFMA.FTZ R2, R0, UR11, -R2 ;  /* 0x0000000b00027c23 */ /* 0x000fe20008010802 */
[----:B------:R1:W-:Y:S01]  /*6060*/  STS [R236+0x20400], R4 ;  /* 0x02040004ec007388 */ /* 0x0003e20000000800 */
[----:B------:R-:W-:Y:S01]  /*6070*/  F2FP.BF16.F32.PACK_AB R0, R189, R190 ;  /* 0x000000bebd00723e */ /* 0x000fe200000010ff */
[----:B------:R-:W-:Y:S02]  /*6080*/  MUFU.EX2 R188, R6 ;  /* 0x0000000600bc7308 */ /* 0x000fe40000000800 */
[----:B------:R3:W-:Y:S01]  /*6090*/  STS [R237+0x20000], R3 ;  /* 0x02000003ed007388 */ /* 0x0007e20000000800 */
[----:B--2---:R-:W-:Y:S05]  /*60a0*/  F2FP.BF16.F32.PACK_AB R5, R44, R45 ;  /* 0x0000002d2c05723e */ /* 0x004fea00000010ff */
[----:B------:R2:W-:Y:S02]  /*60b0*/  STS [R237+0x20400], R5 ;  /* 0x02040005ed007388 */ /* 0x0005e40000000800 */
[----:B------:R4:W2:Y:S01]  /*60c0*/  MUFU.EX2 R187, R2 ;  /* 0x0000000200bb7308 */ /* 0x0008a20000000800 */
[----:B-1----:R-:W-:Y:S02]  /*60d0*/  F2FP.BF16.F32.PACK_AB R4, R193, R194 ;  /* 0x000000c2c104723e */ /* 0x002fe400000010ff */
[----:B----4-:R-:W-:Y:S03]  /*60e0*/  F2FP.BF16.F32.PACK_AB R2, R250, R251 ;  /* 0x000000fbfa02723e */ /* 0x010fe600000010ff */
[----:B------:R1:W-:Y:S01]  /*60f0*/  STS [R236+0x21000], R4 ;  /* 0x02100004ec007388 */ /* 0x0003e20000000800 */
[----:B---3--:R-:W-:Y:S02]  /*6100*/  F2FP.BF16.F32.PACK_AB R3, R200, R201 ;  /* 0x000000c9c803723e */ /* 0x008fe400000010ff */
[----:B--2---:R-:W-:Y:S03]  /*6110*/  F2FP.BF16.F32.PACK_AB R5, R195, R196 ;  /* 0x000000c4c305723e */ /* 0x004fe600000010ff */
[----:B------:R2:W-:Y:S04]  /*6120*/  STS [R236+0x21400], R3 ;  /* 0x02140003ec007388 */ /* 0x0005e80000000800 */
[----:B------:R3:W-:Y:S04]  /*6130*/  STS [R237+0x21000], R0 ;  /* 0x02100000ed007388 */ /* 0x0007e80000000800 */
[----:B------:R4:W-:Y:S01]  /*6140*/  STS [R237+0x21400], R5 ;  /* 0x02140005ed007388 */ /* 0x0009e20000000800 */
[----:B-1----:R-:W-:Y:S05]  /*6150*/  F2FP.BF16.F32.PACK_AB R4, R50, R52 ;  /* 0x000000343204723e */ /* 0x002fea00000010ff */
[----:B------:R1:W-:Y:S01]  /*6160*/  STS [R234+0x20000], R4 ;  /* 0x02000004ea007388 */ /* 0x0003e20000000800 */
[----:B--2---:R-:W-:Y:S02]  /*6170*/  F2FP.BF16.F32.PACK_AB R3, R40, R43 ;  /* 0x0000002b2803723e */ /* 0x004fe400000010ff */
[----:B---3--:R-:W-:Y:S03]  /*6180*/  F2FP.BF16.F32.PACK_AB R0, R38, R39 ;  /* 0x000000272600723e */ /* 0x008fe600000010ff */
[----:B------:R2:W-:Y:S01]  /*6190*/  STS [R234+0x20400], R3 ;  /* 0x02040003ea007388 */ /* 0x0005e20000000800 */
[----:B----4-:R-:W-:Y:S03]  /*61a0*/  F2FP.BF16.F32.PACK_AB R5, R185, R186 ;  /* 0x000000bab905723e */ /* 0x010fe600000010ff */
[----:B------:R3:W-:Y:S04]  /*61b0*/  STS [R235+0x20000], R2 ;  /* 0x02000002eb007388 */ /* 0x0007e80000000800 */
[----:B------:R4:W-:Y:S04]  /*61c0*/  STS [R235+0x20400], R0 ;  /* 0x02040000eb007388 */ /* 0x0009e80000000800 */
[----:B------:R-:W-:Y:S01]  /*61d0*/  STS [R234+0x21000], R5 ;  /* 0x02100005ea007388 */ /* 0x000fe20000000800 */
[----:B-1----:R-:W-:Y:S05]  /*61e0*/  F2FP.BF16.F32.PACK_AB R4, R191, R192 ;  /* 0x000000c0bf04723e */ /* 0x002fea00000010ff */
[----:B------:R-:W-:Y:S01]  /*61f0*/  STS [R234+0x21400], R4 ;  /* 0x02140004ea007388 */ /* 0x000fe20000000800 */
[----:B--2---:R-:W-:Y:S02]  /*6200*/  F2FP.BF16.F32.PACK_AB R3, R183, R184 ;  /* 0x000000b8b703723e */ /* 0x004fe400000010ff */
[----:B---3--:R-:W-:Y:S03]  /*6210*/  F2FP.BF16.F32.PACK_AB R2, R187, R188 ;  /* 0x000000bcbb02723e */ /* 0x008fe600000010ff */
[----:B------:R-:W-:Y:S01]  /*6220*/  STS [R235+0x21000], R3 ;  /* 0x02100003eb007388 */ /* 0x000fe20000000800 */
[----:B----4-:R-:W-:Y:S03]  /*6230*/  LEA R0, R219, UR4, 0x1 ;  /* 0x00000004db007c11 */ /* 0x010fe6000f8e08ff */
[----:B------:R1:W-:Y:S04]  /*6240*/  STS [R235+0x21400], R2 ;  /* 0x02140002eb007388 */ /* 0x0003e80000000800 */
[----:B------:R-:W-:Y:S01]  /*6250*/  LDSM.16.M88.4 R32, [R0+0x8000] ;  /* 0x008000000020783b */ /* 0x000fe20000000200 */
[C---:B------:R-:W-:Y:S07]  /*6260*/  IMAD.IADD R208, R217.reuse, 0x1, R0 ;  /* 0x00000001d9d07824 */ /* 0x040fee00078e0200 */
[----:B------:R-:W2:Y:S08]  /*6270*/  LDSM.16.M88.4 R16, [R214+UR4+0x14000] ;  /* 0x01400004d610783b */ /* 0x000eb00008000200 */
[----:B------:R-:W3:Y:S01]  /*6280*/  LDSM.16.M88.4 R28, [R0+0x9000] ;  /* 0x00900000001c783b */ /* 0x000ee20000000200 */
[----:B-1----:R-:W-:Y:S07]  /*6290*/  IADD3 R2, R220, R0, RZ ;  /* 0x00000000dc027210 */ /* 0x002fee0007ffe0ff */
        /* <DEDUP_REMOVED lines=95> */
[----:B------:R-:W-:Y:S04]  /*6890*/  FADD.FTZ R5, -R178, R5 ;  /* 0x00000005b2057221 */ /* 0x000fe80000010100 */
[----:B------:R-:W-:Y:S01]  /*68a0*/  FMUL.FTZ R179, R182, R4 ;  /* 0x00000004b6b37220 */ /* 0x000fe20000410000 */
[----:B------:R-:W-:Y:S11]  /*68b0*/  FMUL.FTZ R182, R56, R5 ;  /* 0x0000000538b67220 */ /* 0x000ff60000410000 */
[----:B------:R-:W-:Y:S01]  /*68c0*/  @!UPT UIADD3 URZ, URZ, URZ, URZ ;  /* 0x0000003f3f3ff290 */ /* 0x000fe2000fffe03f */
[----:B------:R-:W-:Y:S01]  /*68d0*/  FADD.FTZ R16, -R178, R16 ;  /* 0x00000010b2107221 */ /* 0x000fe20000010100 */
[----:B------:R2:W5:Y:S01]  /*68e0*/  LDL.LU R56, [R1+0x9c] ;  /* 0x00009c0001387983 */ /* 0x0005620000300800 */
[----:B------:R-:W-:Y:S01]  /*68f0*/  FFMA.FTZ R4, -R248, R248, 1 ;  /* 0x3f800000f8047423 */ /* 0x000fe200000101f8 */
[----:B------:R-:W-:Y:S01]  /*6900*/  FADD.FTZ R17, -R178, R17 ;  /* 0x00000011b2117221 */ /* 0x000fe20000010100 */
[C---:B----4-:R-:W-:Y:S01]  /*6910*/  FADD.FTZ R6, -R177.reuse, R6 ;  /* 0x00000006b1067221 */ /* 0x050fe20000010100 */
[----:B------:R2:W5:Y:S01]  /*6920*/  LDG.E R5, desc[UR6][R180.64+0x80] ;  /* 0x00008006b4057981 */ /* 0x000562000c1e1900 */
[----:B------:R-:W-:Y:S01]  /*6930*/  FMUL.FTZ R4, R4, UR8 ;  /* 0x0000000804047c20 */ /* 0x000fe20008410000 */
[C---:B------:R-:W-:Y:S01]  /*6940*/  FADD.FTZ R7, -R177.reuse, R7 ;  /* 0x00000007b1077221 */ /* 0x040fe20000010100 */
[----:B------:R-:W-:Y:S02]  /*6950*/  FADD.FTZ R18, -R177, R18 ;  /* 0x00000012b1127221 */ /* 0x000fe40000010100 */
[----:B------:R-:W-:Y:S01]  /*6960*/  FMUL.FTZ R179, R4, R179 ;  /* 0x000000b304b37220 */ /* 0x000fe20000410000 */
[----:B------:R-:W-:Y:S01]  /*6970*/  FMUL.FTZ R7, R46, R7 ;  /* 0x000000072e077220 */ /* 0x000fe20000410000 */
[----:B------:R2:W5:Y:S01]  /*6980*/  LDG.E R4, desc[UR6][R180.64+0xa0] ;  /* 0x0000a006b4047981 */ /* 0x000562000c1e1900 */
[-C--:B-1----:R-:W-:Y:S06]  /*6990*/  HMMA.16816.F32.BF16 R20, R168, R164.reuse, R20 ;  /* 0x000000a4a814723c */ /* 0x082fec0000041814 */
[C---:B------:R-:W-:Y:S06]  /*69a0*/  HMMA.16816.F32.BF16 R24, R172.reuse, R164, R24 ;  /* 0x000000a4ac18723c */ /* 0x040fec0000041818 */
[-C--:B------:R-:W-:Y:S01]  /*69b0*/  HMMA.16816.F32.BF16 R28, R172, R166.reuse, R28 ;  /* 0x000000a6ac1c723c */ /* 0x080fe2000004181c */
[----:B------:R-:W-:Y:S04]  /*69c0*/  IMAD.U32 R164, RZ, RZ, UR4 ;  /* 0x00000004ffa47e24 */ /* 0x000fe8000f8e00ff */
[----:B------:R-:W-:Y:S01]  /*69d0*/  FFMA.FTZ R165, -R55, R55, 1 ;  /* 0x3f80000037a57423 */ /* 0x000fe20000010137 */
[----:B------:R-:W-:Y:S01]  /*69e0*/  HMMA.16816.F32.BF16 R32, R168, R166, R32 ;  /* 0x000000a6a820723c */ /* 0x000fe20000041820 */
[----:B------:R2:W5:Y:S04]  /*69f0*/  LDL.LU R55, [R1+0x98] ;  /* 0x0000980001377983 */ /* 0x0005680000300800 */
[----:B------:R-:W-:Y:S01]  /*6a00*/  SHF.L.U32 R172, R218, 0x1, RZ ;  /* 0x00000001daac7819 */ /* 0x000fe200000006ff */
[----:B------:R-:W-:Y:S01]  /*6a10*/  FMUL.FTZ R165, R165, UR8 ;  /* 0x00000008a5a57c20 */ /* 0x000fe20008410000 */
[----:B------:R-:W-:Y:S01]  /*6a20*/  FADD.FTZ R167, -R178, R20 ;  /* 0x00000014b2a77221 */ /* 0x000fe20000010100 */
[----:B------:R-:W-:Y:S02]  /*6a30*/  FMUL.FTZ R20, R54, R16 ;  /* 0x0000001036147220 */ /* 0x000fe40000410000 */
[----:B------:R2:W5:Y:S01]  /*6a40*/  LDL.LU R54, [R1+0x94] ;  /* 0x0000940001367983 */ /* 0x0005620000300800 */
[----:B------:R-:W-:Y:S01]  /*6a50*/  FMUL.FTZ R166, R53, R17 ;  /* 0x0000001135a67220 */ /* 0x000fe20000410000 */
[----:B------:R-:W-:Y:S01]  /*6a60*/  FFMA.FTZ R17, -R51, R51, 1 ;  /* 0x3f80000033117423 */ /* 0x000fe20000010133 */
[----:B------:R-:W-:Y:S01]  /*6a70*/  IADD3 R164, R172, 0x8000, R164 ;  /* 0x00008000aca47810 */ /* 0x000fe20007ffe0a4 */
[----:B------:R2:W5:Y:S01]  /*6a80*/  LDL.LU R53, [R1+0x90] ;  /* 0x0000900001357983 */ /* 0x0005620000300800 */
[----:B------:R-:W-:Y:S01]  /*6a90*/  FMUL.FTZ R165, R165, R182 ;  /* 0x000000b6a5a57220 */ /* 0x000fe20000410000 */
[----:B------:R-:W-:Y:S01]  /*6aa0*/  FMUL.FTZ R167, R52, R167 ;  /* 0x000000a734a77220 */ /* 0x000fe20000410000 */
[----:B------:R-:W-:Y:S01]  /*6ab0*/  FMUL.FTZ R17, R17, UR8 ;  /* 0x0000000811117c20 */ /* 0x000fe20008410000 */
[----:B------:R2:W5:Y:S01]  /*6ac0*/  LDL.LU R52, [R1+0x8c] ;  /* 0x00008c0001347983 */ /* 0x0005620000300800 */
[----:B------:R-:W-:Y:S01]  /*6ad0*/  IADD3 R176, R164, 0x40, RZ ;  /* 0x00000040a4b07810 */ /* 0x000fe20007ffe0ff */
[----:B------:R-:W-:Y:S01]  /*6ae0*/  FFMA.FTZ R16, -R252, R252, 1 ;  /* 0x3f800000fc107423 */ /* 0x000fe200000101fc */
[----:B------:R-:W-:Y:S01]  /*6af0*/  @P1 IADD3 R176, R164, -0x40, RZ ;  /* 0xffffffc0a4b01810 */ /* 0x000fe20007ffe0ff */
[----:B------:R2:W5:Y:S01]  /*6b00*/  LDL.LU R51, [R1+0x88] ;  /* 0x0000880001337983 */ /* 0x0005620000300800 */
[----:B------:R-:W-:Y:S01]  /*6b10*/  F2FP.BF16.F32.PACK_AB R164, R165, R179 ;  /* 0x000000b3a5a4723e */ /* 0x000fe200000010ff */
[----:B------:R-:W-:Y:S01]  /*6b20*/  FFMA.FTZ R165, -R247, R247, 1 ;  /* 0x3f800000f7a57423 */ /* 0x000fe200000101f7 */
[----:B------:R-:W-:Y:S01]  /*6b30*/  FADD.FTZ R168, -R178, R21 ;  /* 0x00000015b2a87221 */ /* 0x000fe20000010100 */
[----:B------:R-:W-:Y:S01]  /*6b40*/  FMUL.FTZ R17, R17, R20 ;  /* 0x0000001411117220 */ /* 0x000fe20000410000 */
[----:B------:R-:W-:Y:S01]  /*6b50*/  FFMA.FTZ R20, -R249, R249, 1 ;  /* 0x3f800000f9147423 */ /* 0x000fe200000101f9 */
[----:B------:R-:W-:Y:S01]  /*6b60*/  FMUL.FTZ R21, R16, UR8 ;  /* 0x0000000810157c20 */ /* 0x000fe20008410000 */
[----:B------:R-:W-:Y:S01]  /*6b70*/  FMUL.FTZ R165, R165, UR8 ;  /* 0x00000008a5a57c20 */ /* 0x000fe20008410000 */
[----:B------:R-:W-:Y:S01]  /*6b80*/  FMUL.FTZ R168, R50, R168 ;  /* 0x000000a832a87220 */ /* 0x000fe20000410000 */
[----:B------:R-:W-:Y:S01]  /*6b90*/  FMUL.FTZ R20, R20, UR8 ;  /* 0x0000000814147c20 */ /* 0x000fe20008410000 */
[----:B------:R2:W5:Y:S01]  /*6ba0*/  LDL.LU R50, [R1+0x84] ;  /* 0x0000840001327983 */ /* 0x0005620000300800 */
[C---:B------:R-:W-:Y:S01]  /*6bb0*/  FADD.FTZ R32, -R178.reuse, R32 ;  /* 0x00000020b2207221 */ /* 0x040fe20000010100 */
[----:B------:R-:W-:Y:S01]  /*6bc0*/  FFMA.FTZ R16, -R239, R239, 1 ;  /* 0x3f800000ef107423 */ /* 0x000fe200000101ef */
[----:B------:R-:W-:Y:S01]  /*6bd0*/  FMUL.FTZ R21, R21, R166 ;  /* 0x000000a615157220 */ /* 0x000fe20000410000 */
[----:B------:R-:W-:Y:S01]  /*6be0*/  FMUL.FTZ R165, R165, R167 ;  /* 0x000000a7a5a57220 */ /* 0x000fe20000410000 */
[----:B------:R-:W-:Y:S01]  /*6bf0*/  FMUL.FTZ R166, R49, R6 ;  /* 0x0000000631a67220 */ /* 0x000fe20000410000 */
[----:B------:R-:W-:Y:S01]  /*6c00*/  FADD.FTZ R167, -R178, R33 ;  /* 0x00000021b2a77221 */ /* 0x000fe20000010100 */
[----:B------:R2:W5:Y:S01]  /*6c10*/  LDL.LU R49, [R1+0x80] ;  /* 0x0000800001317983 */ /* 0x0005620000300800 */
[----:B------:R-:W-:Y:S01]  /*6c20*/  FMUL.FTZ R33, R20, R168 ;  /* 0x000000a814217220 */ /* 0x000fe20000410000 */
[----:B------:R-:W-:Y:S01]  /*6c30*/  FMUL.FTZ R32, R251, R32 ;  /* 0x00000020fb207220 */ /* 0x000fe20000410000 */
[----:B------:R-:W-:Y:S01]  /*6c40*/  FMUL.FTZ R16, R16, UR8 ;  /* 0x0000000810107c20 */ /* 0x000fe20008410000 */
[----:B------:R-:W-:Y:S01]  /*6c50*/  FFMA.FTZ R6, -R48, R48, 1 ;  /* 0x3f80000030067423 */ /* 0x000fe20000010130 */
[----:B------:R-:W-:Y:S01]  /*6c60*/  FFMA.FTZ R20, -R47, R47, 1 ;  /* 0x3f8000002f147423 */ /* 0x000fe2000001012f */
[----:B------:R2:W5:Y:S01]  /*6c70*/  LDL.LU R48, [R1+0x7c] ;  /* 0x00007c0001307983 */ /* 0x0005620000300800 */
[----:B------:R-:W-:Y:S01]  /*6c80*/  FMUL.FTZ R16, R16, R32 ;  /* 0x0000002010107220 */ /* 0x000fe20000410000 */
[----:B------:R-:W-:Y:S01]  /*6c90*/  FMUL.FTZ R6, R6, UR8 ;  /* 0x0000000806067c20 */ /* 0x000fe20008410000 */
[----:B------:R-:W-:Y:S01]  /*6ca0*/  FMUL.FTZ R20, R20, UR8 ;  /* 0x0000000814147c20 */ /* 0x000fe20008410000 */
[----:B------:R2:W5:Y:S01]  /*6cb0*/  LDL.LU R47, [R1+0x78] ;  /* 0x00007800012f7983 */ /* 0x0005620000300800 */
[----:B------:R-:W-:Y:S01]  /*6cc0*/  FFMA.FTZ R32, -R244, R244, 1 ;  /* 0x3f800000f4207423 */ /* 0x000fe200000101f4 */
[----:B------:R-:W-:Y:S01]  /*6cd0*/  FMUL.FTZ R6, R6, R166 ;  /* 0x000000a606067220 */ /* 0x000fe20000410000 */
[----:B------:R-:W-:Y:S01]  /*6ce0*/  FMUL.FTZ R20, R20, R7 ;  /* 0x0000000714147220 */ /* 0x000fe20000410000 */
[----:B------:R2:W5:Y:S01]  /*6cf0*/  LDL.LU R46, [R1+0x74] ;  /* 0x00007400012e7983 */ /* 0x0005620000300800 */
[----:B------:R-:W-:Y:S01]  /*6d00*/  FMUL.FTZ R167, R250, R167 ;  /* 0x000000a7faa77220 */ /* 0x000fe20000410000 */
[----:B------:R-:W-:Y:S01]  /*6d10*/  FMUL.FTZ R32, R32, UR8 ;  /* 0x0000000820207c20 */ /* 0x000fe20008410000 */
[----:B------:R-:W-:Y:S01]  /*6d20*/  FADD.FTZ R7, -R177, R19 ;  /* 0x00000013b1077221 */ /* 0x000fe20000010100 */
[----:B------:R-:W-:Y:S01]  /*6d30*/  F2FP.BF16.F32.PACK_AB R20, R20, R6 ;  /* 0x000000061414723e */ /* 0x000fe200000010ff */
[----:B------:R-:W-:Y:S01]  /*6d40*/  FMUL.FTZ R6, R45, R18 ;  /* 0x000000122d067220 */ /* 0x000fe20000410000 */
[----:B------:R-:W-:Y:S01]  /*6d50*/  FMUL.FTZ R32, R32, R167 ;  /* 0x000000a720207220 */ /* 0x000fe20000410000 */
[----:B------:R2:W5:Y:S01]  /*6d60*/  LDL.LU R45, [R1+0x70] ;  /* 0x00007000012d7983 */ /* 0x0005620000300800 */
[----:B------:R-:W-:Y:S01]  /*6d70*/  FMUL.FTZ R7, R44, R7 ;  /* 0x000000072c077220 */ /* 0x000fe20000410000 */
[C---:B------:R-:W-:Y:S01]  /*6d80*/  FADD.FTZ R34, -R177.reuse, R34 ;  /* 0x00000022b1227221 */ /* 0x040fe20000010100 */
[C---:B------:R-:W-:Y:S01]  /*6d90*/  FADD.FTZ R35, -R177.reuse, R35 ;  /* 0x00000023b1237221 */ /* 0x040fe20000010100 */
[----:B------:R2:W5:Y:S01]  /*6da0*/  LDL.LU R44, [R1+0x6c] ;  /* 0x00006c00012c7983 */ /* 0x0005620000300800 */
[----:B------:R-:W-:Y:S01]  /*6db0*/  F2FP.BF16.F32.PACK_AB R32, R32, R16 ;  /* 0x000000102020723e */ /* 0x000fe200000010ff */
[----:B------:R-:W-:Y:S01]  /*6dc0*/  FADD.FTZ R16, -R177, R22 ;  /* 0x00000016b1107221 */ /* 0x000fe20000010100 */
[----:B------:R-:W-:Y:S01]  /*6dd0*/  F2FP.BF16.F32.PACK_AB R21, R21, R17 ;  /* 0x000000111515723e */ /* 0x000fe200000010ff */
[----:B------:R-:W-:Y:S01]  /*6de0*/  FADD.FTZ R17, -R177, R23 ;  /* 0x00000017b1117221 */ /* 0x000fe20000010100 */
[----:B------:R-:W-:Y:S01]  /*6df0*/  FFMA.FTZ R23, -R42, R42, 1 ;  /* 0x3f8000002a177423 */ /* 0x000fe2000001012a */
[----:B------:R-:W-:Y:S01]  /*6e00*/  FMUL.FTZ R16, R43, R16 ;  /* 0x000000102b107220 */ /* 0x000fe20000410000 */
[----:B------:R-:W-:Y:S01]  /*6e10*/  FFMA.FTZ R22, -R41, R41, 1 ;  /* 0x3f80000029167423 */ /* 0x000fe20000010129 */
[----:B------:R2:W5:Y:S01]  /*6e20*/  LDL.LU R43, [R1+0x68] ;  /* 0x00006800012b7983 */ /* 0x0005620000300800 */
[----:B------:R-:W-:Y:S01]  /*6e30*/  FMUL.FTZ R17, R40, R17 ;  /* 0x0000001128117220 */ /* 0x000fe20000410000 */
[----:B------:R-:W-:Y:S01]  /*6e40*/  FMUL.FTZ R23, R23, UR8 ;  /* 0x0000000817177c20 */ /* 0x000fe20008410000 */
[----:B------:R-:W-:Y:S01]  /*6e50*/  FMUL.FTZ R22, R22, UR8 ;  /* 0x0000000816167c20 */ /* 0x000fe20008410000 */
        /* <DEDUP_REMOVED lines=9> */
[----:B------:R-:W-:Y:S01]  /*6ef0*/  FFMA.FTZ R35, -R37, R37, 1 ;  /* 0x3f80000025237423 */ /* 0x000fe20000010125 */
[----:B------:R-:W-:Y:S01]  /*6f00*/  FFMA.FTZ R166, -R246, R246, 1 ;  /* 0x3f800000f6a67423 */ /* 0x000fe200000101f6 */
[----:B------:R-:W-:Y:S01]  /*6f10*/  FFMA.FTZ R165, -R245, R245, 1 ;  /* 0x3f800000f5a57423 */ /* 0x000fe200000101f5 */
[----:B------:R2:W5:Y:S01]  /*6f20*/  LDL.LU R39, [R1+0x58] ;  /* 0x0000580001277983 */ /* 0x0005620000300800 */
[----:B------:R-:W-:Y:S01]  /*6f30*/  FMUL.FTZ R35, R35, UR8 ;  /* 0x0000000823237c20 */ /* 0x000fe20008410000 */
[----:B------:R-:W-:Y:S01]  /*6f40*/  FMUL.FTZ R34, R34, UR8 ;  /* 0x0000000822227c20 */ /* 0x000fe20008410000 */
[----:B------:R-:W-:Y:S01]  /*6f50*/  FMUL.FTZ R166, R166, UR8 ;  /* 0x00000008a6a67c20 */ /* 0x000fe20008410000 */
[----:B------:R2:W5:Y:S01]  /*6f60*/  LDL.LU R38, [R1+0x54] ;  /* 0x0000540001267983 */ /* 0x0005620000300800 */
[----:B------:R-:W-:Y:S01]  /*6f70*/  FMUL.FTZ R165, R165, UR8 ;  /* 0x00000008a5a57c20 */ /* 0x000fe20008410000 */
[----:B------:R-:W-:Y:S01]  /*6f80*/  FMUL.FTZ R35, R35, R16 ;  /* 0x0000001023237220 */ /* 0x000fe20000410000 */
[----:B------:R-:W-:Y:S01]  /*6f90*/  FMUL.FTZ R34, R34, R17 ;  /* 0x0000001122227220 */ /* 0x000fe20000410000 */
[----:B------:R2:W5:Y:S01]  /*6fa0*/  LDL.LU R37, [R1+0x50] ;  /* 0x0000500001257983 */ /* 0x0005620000300800 */
[----:B------:R-:W-:Y:S01]  /*6fb0*/  FMUL.FTZ R166, R166, R6 ;  /* 0x00000006a6a67220 */ /* 0x000fe20000410000 */
[----:B------:R-:W-:Y:S02]  /*6fc0*/  FMUL.FTZ R165, R165, R7 ;  /* 0x00000007a5a57220 */ /* 0x000fe40000410000 */
[----:B------:R2:W5:Y:S01]  /*6fd0*/  LDL.LU R36, [R1+0x4c] ;  /* 0x00004c0001247983 */ /* 0x0005620000300800 */
[----:B------:R-:W-:Y:S05]  /*6fe0*/  @!P2 BRA `(.L_x_1744) ;  /* 0x0000000000e0a947 */ /* 0x000fea0003800000 */
[----:B------:R-:W1:Y:S01]  /*6ff0*/  LDC R19, c[0x0][0x240] ;  /* 0x00009000ff137b82 */ /* 0x000e620000000800 */
[C---:B------:R-:W-:Y:S01]  /*7000*/  ISETP.GE.AND P4, PT, R232.reuse, UR19, PT ;  /* 0x00000013e8007c0c */ /* 0x040fe2000bf86270 */
[----:B------:R-:W-:Y:S01]  /*7010*/  VIADD R6, R232, 0x40 ;  /* 0x00000040e8067836 */ /* 0x000fe20000000000 */
[----:B------:R-:W-:Y:S04]  /*7020*/  ULOP3.LUT UR12, UR10, 0x1, URZ, 0xc0, !UPT ;  /* 0x000000010a0c7892 */ /* 0x000fe8000f8ec03f */
[----:B------:R-:W-:Y:S01]  /*7030*/  ISETP.GE.AND P3, PT, R6, UR19, PT ;  /* 0x0000001306007c0c */ /* 0x000fe2000bf66270 */
[----:B------:R-:W3:Y:S01]  /*7040*/  LDC R167, c[0x0][0x244] ;  /* 0x00009100ffa77b82 */ /* 0x000ee20000000800 */
        /* <DEDUP_REMOVED lines=16> */
[----:B---3--:R-:W-:Y:S01]  /*7150*/  LEA.HI.X R18, R19, R18, R167, 0x5, P6 ;  /* 0x0000001213127211 */ /* 0x008fe200030f2ca7 */
        /* <DEDUP_REMOVED lines=33> */
.L_x_1744:
[----:B------:R1:W-:Y:S01]  /*7370*/  STS [R236+0x1c400], R20 ;  /* 0x01c40014ec007388 */ /* 0x0003e20000000800 */
[----:B----4-:R-:W-:Y:S01]  /*7380*/  F2FP.BF16.F32.PACK_AB R6, R22, R23 ;  /* 0x000000171606723e */ /* 0x010fe200000010ff */
[C---:B-----5:R-:W-:Y:S01]  /*7390*/  FADD.FTZ R12, -R5.reuse, R12 ;  /* 0x0000000c050c7221 */ /* 0x060fe20000010100 */
[C---:B------:R-:W-:Y:S01]  /*73a0*/  FADD.FTZ R8, -R5.reuse, R8 ;  /* 0x0000000805087221 */ /* 0x040fe20000010100 */
[----:B------:R-:W-:Y:S01]  /*73b0*/  STS [R236+0x1c000], R164 ;  /* 0x01c000a4ec007388 */ /* 0x000fe20000000800 */
[C---:B------:R-:W-:Y:S01]  /*73c0*/  FADD.FTZ R7, -R5.reuse, R13 ;  /* 0x0000000d05077221 */ /* 0x040fe20000010100 */
[----:B------:R-:W-:Y:S01]  /*73d0*/  FMUL.FTZ R18, R190, R12 ;  /* 0x0000000cbe127220 */ /* 0x000fe20000410000 */
[----:B------:R-:W-:Y:S01]  /*73e0*/  FADD.FTZ R9, -R5, R9 ;  /* 0x0000000905097221 */ /* 0x000fe20000010100 */
[----:B------:R3:W-:Y:S01]  /*73f0*/  STS [R237+0x1c400], R6 ;  /* 0x01c40006ed007388 */ /* 0x0007e20000000800 */
[----:B------:R-:W-:Y:S01]  /*7400*/  FFMA.FTZ R13, -R227, R227, 1 ;  /* 0x3f800000e30d7423 */ /* 0x000fe200000101e3 */
[----:B------:R-:W-:Y:S01]  /*7410*/  FFMA.FTZ R12, -R226, R226, 1 ;  /* 0x3f800000e20c7423 */ /* 0x000fe200000101e2 */
[----:B------:R-:W-:Y:S01]  /*7420*/  FMUL.FTZ R19, R193, R9 ;  /* 0x00000009c1137220 */ /* 0x000fe20000410000 */
[----:B------:R-:W-:Y:S01]  /*7430*/  FMUL.FTZ R7, R189, R7 ;  /* 0x00000007bd077220 */ /* 0x000fe20000410000 */
[----:B------:R-:W-:Y:S01]  /*7440*/  FMUL.FTZ R13, R13, UR8 ;  /* 0x000000080d0d7c20 */ /* 0x000fe20008410000 */
[----:B------:R-:W-:Y:S01]  /*7450*/  FMUL.FTZ R12, R12, UR8 ;  /* 0x000000080c0c7c20 */ /* 0x000fe20008410000 */
[----:B------:R-:W-:Y:S01]  /*7460*/  FFMA.FTZ R9, -R223, R223, 1 ;  /* 0x3f800000df097423 */ /* 0x000fe200000101df */
[C---:B------:R-:W-:Y:S01]  /*7470*/  FADD.FTZ R24, -R5.reuse, R24 ;  /* 0x0000001805187221 */ /* 0x040fe20000010100 */
[----:B------:R-:W-:Y:S01]  /*7480*/  FADD.FTZ R25, -R5, R25 ;  /* 0x0000001905197221 */ /* 0x000fe20000010100 */
[----:B------:R-:W-:Y:S01]  /*7490*/  FMUL.FTZ R19, R12, R19 ;  /* 0x000000130c137220 */ /* 0x000fe20000410000 */
[----:B------:R-:W-:Y:S01]  /*74a0*/  FMUL.FTZ R9, R9, UR8 ;  /* 0x0000000809097c20 */ /* 0x000fe20008410000 */
[----:B------:R-:W-:Y:S01]  /*74b0*/  FFMA.FTZ R12, -R202, R202, 1 ;  /* 0x3f800000ca0c7423 */ /* 0x000fe200000101ca */
[C---:B------:R-:W-:Y:S01]  /*74c0*/  FADD.FTZ R28, -R5.reuse, R28 ;  /* 0x0000001c051c7221 */ /* 0x040fe20000010100 */
[----:B------:R-:W-:Y:S01]  /*74d0*/  FADD.FTZ R5, -R5, R29 ;  /* 0x0000001d05057221 */ /* 0x000fe20000010100 */
[----:B------:R-:W-:Y:S01]  /*74e0*/  FMUL.FTZ R18, R9, R18 ;  /* 0x0000001209127220 */ /* 0x000fe20000410000 */
[----:B------:R-:W-:Y:S01]  /*74f0*/  FMUL.FTZ R24, R186, R24 ;  /* 0x00000018ba187220 */ /* 0x000fe20000410000 */
[----:B-1----:R-:W-:Y:S01]  /*7500*/  FMUL.FTZ R20, R194, R8 ;  /* 0x00000008c2147220 */ /* 0x002fe20000410000 */
[----:B------:R-:W-:Y:S01]  /*7510*/  FFMA.FTZ R8, -R207, R207, 1 ;  /* 0x3f800000cf087423 */ /* 0x000fe200000101cf */
[----:B------:R-:W-:Y:S01]  /*7520*/  FMUL.FTZ R12, R12, UR8 ;  /* 0x000000080c0c7c20 */ /* 0x000fe20008410000 */
[----:B------:R-:W-:Y:S01]  /*7530*/  FMUL.FTZ R28, R184, R28 ;  /* 0x0000001cb81c7220 */ /* 0x000fe20000410000 */
[----:B------:R-:W-:Y:S01]  /*7540*/  FMUL.FTZ R20, R13, R20 ;  /* 0x000000140d147220 */ /* 0x000fe20000410000 */
[----:B------:R-:W-:Y:S01]  /*7550*/  FMUL.FTZ R8, R8, UR8 ;  /* 0x0000000808087c20 */ /* 0x000fe20008410000 */
[----:B------:R-:W-:Y:S01]  /*7560*/  FMUL.FTZ R5, R183, R5 ;  /* 0x00000005b7057220 */ /* 0x000fe20000410000 */
[----:B------:R-:W-:Y:S01]  /*7570*/  FMUL.FTZ R24, R12, R24 ;  /* 0x000000180c187220 */ /* 0x000fe20000410000 */
[----:B------:R-:W-:Y:S01]  /*7580*/  FADD.FTZ R10, -R4, R10 ;  /* 0x0000000a040a7221 */ /* 0x000fe20000010100 */
[----:B------:R-:W-:Y:S01]  /*7590*/  FMUL.FTZ R13, R8, R7 ;  /* 0x00000007080d7220 */ /* 0x000fe20000410000 */
[----:B------:R-:W-:Y:S01]  /*75a0*/  FFMA.FTZ R8, -R198, R198, 1 ;  /* 0x3f800000c6087423 */ /* 0x000fe200000101c6 */
[----:B------:R-:W-:Y:S01]  /*75b0*/  FFMA.FTZ R7, -R197, R197, 1 ;  /* 0x3f800000c5077423 */ /* 0x000fe200000101c5 */
[C---:B------:R-:W-:Y:S01]  /*75c0*/  FADD.FTZ R11, -R4.reuse, R11 ;  /* 0x0000000b040b7221 */ /* 0x040fe20000010100 */
[----:B---3--:R-:W-:Y:S01]  /*75d0*/  FADD.FTZ R6, -R4, R15 ;  /* 0x0000000f04067221 */ /* 0x008fe20000010100 */
[----:B------:R-:W-:Y:S01]  /*75e0*/  FMUL.FTZ R8, R8, UR8 ;  /* 0x0000000808087c20 */ /* 0x000fe20008410000 */
[----:B------:R-:W-:Y:S01]  /*75f0*/  FMUL.FTZ R7, R7, UR8 ;  /* 0x0000000807077c20 */ /* 0x000fe20008410000 */
[----:B------:R-:W-:Y:S01]  /*7600*/  F2FP.BF16.F32.PACK_AB R12, R13, R18 ;  /* 0x000000120d0c723e */ /* 0x000fe200000010ff */
[----:B------:R-:W-:Y:S01]  /*7610*/  FFMA.FTZ R13, -R231, R231, 1 ;  /* 0x3f800000e70d7423 */ /* 0x000fe200000101e7 */
[----:B------:R-:W-:Y:S01]  /*7620*/  FMUL.FTZ R28, R8, R28 ;  /* 0x0000001c081c7220 */ /* 0x000fe20000410000 */
[----:B------:R-:W-:Y:S01]  /*7630*/  FMUL.FTZ R8, R7, R5 ;  /* 0x0000000507087220 */ /* 0x000fe20000410000 */
[----:B------:R-:W-:Y:S01]  /*7640*/  FFMA.FTZ R7, -R228, R228, 1 ;  /* 0x3f800000e4077423 */ /* 0x000fe200000101e4 */
[----:B------:R-:W-:Y:S01]  /*7650*/  FMUL.FTZ R18, R201, R10 ;  /* 0x0000000ac9127220 */ /* 0x000fe20000410000 */
[----:B------:R-:W-:Y:S01]  /*7660*/  FMUL.FTZ R13, R13, UR8 ;  /* 0x000000080d0d7c20 */ /* 0x000fe20008410000 */
[----:B------:R-:W-:Y:S01]  /*7670*/  F2FP.BF16.F32.PACK_AB R5, R19, R20 ;  /* 0x000000141305723e */ /* 0x000fe200000010ff */
[----:B------:R-:W-:Y:S01]  /*7680*/  FMUL.FTZ R15, R200, R11 ;  /* 0x0000000bc80f7220 */ /* 0x000fe20000410000 */
[----:B------:R-:W-:Y:S01]  /*7690*/  FMUL.FTZ R6, R195, R6 ;  /* 0x00000006c3067220 */ /* 0x000fe20000410000 */
[----:B------:R-:W-:Y:S01]  /*76a0*/  FMUL.FTZ R7, R7, UR8 ;  /* 0x0000000807077c20 */ /* 0x000fe20008410000 */
[----:B------:R-:W-:Y:S01]  /*76b0*/  STS [R237+0x1c000], R21 ;  /* 0x01c00015ed007388 */ /* 0x000fe20000000800 */
[----:B------:R-:W-:Y:S01]  /*76c0*/  FFMA.FTZ R11, -R230, R230, 1 ;  /* 0x3f800000e60b7423 */ /* 0x000fe200000101e6 */
[----:B------:R-:W-:Y:S01]  /*76d0*/  FMUL.FTZ R18, R13, R18 ;  /* 0x000000120d127220 */ /* 0x000fe20000410000 */
[----:B------:R-:W-:Y:S01]  /*76e0*/  FMUL.FTZ R13, R7, R6 ;  /* 0x00000006070d7220 */ /* 0x000fe20000410000 */
[----:B------:R1:W-:Y:S01]  /*76f0*/  STS [R236+0x1d000], R5 ;  /* 0x01d00005ec007388 */ /* 0x0003e20000000800 */
[C---:B------:R-:W-:Y:S01]  /*7700*/  FADD.FTZ R14, -R4.reuse, R14 ;  /* 0x0000000e040e7221 */ /* 0x040fe20000010100 */
[----:B------:R-:W-:Y:S01]  /*7710*/  FMUL.FTZ R11, R11, UR8 ;  /* 0x000000080b0b7c20 */ /* 0x000fe20008410000 */
[----:B------:R-:W-:Y:S01]  /*7720*/  FADD.FTZ R30, -R4, R30 ;  /* 0x0000001e041e7221 */ /* 0x000fe20000010100 */
[----:B------:R-:W-:Y:S01]  /*7730*/  FFMA.FTZ R10, -R229, R229, 1 ;  /* 0x3f800000e50a7423 */ /* 0x000fe200000101e5 */
[----:B------:R-:W-:Y:S01]  /*7740*/  FFMA.FTZ R7, -R204, R204, 1 ;  /* 0x3f800000cc077423 */ /* 0x000fe200000101cc */
[C---:B------:R-:W-:Y:S01]  /*7750*/  FADD.FTZ R26, -R4.reuse, R26 ;  /* 0x0000001a041a7221 */ /* 0x040fe20000010100 */
[C---:B------:R-:W-:Y:S01]  /*7760*/  FADD.FTZ R27, -R4.reuse, R27 ;  /* 0x0000001b041b7221 */ /* 0x040fe20000010100 */
[----:B------:R-:W-:Y:S01]  /*7770*/  FMUL.FTZ R15, R11, R15 ;  /* 0x0000000f0b0f7220 */ /* 0x000fe20000410000 */
[----:B------:R-:W-:Y:S01]  /*7780*/  FADD.FTZ R4, -R4, R31 ;  /* 0x0000001f04047221 */ /* 0x000fe20000010100 */
[----:B------:R-:W-:Y:S01]  /*7790*/  FMUL.FTZ R14, R196, R14 ;  /* 0x0000000ec40e7220 */ /* 0x000fe20000410000 */
[----:B------:R-:W-:Y:S01]  /*77a0*/  FMUL.FTZ R10, R10, UR8 ;  /* 0x000000080a0a7c20 */ /* 0x000fe20008410000 */
[----:B------:R-:W-:Y:S01]  /*77b0*/  FMUL.FTZ R30, R188, R30 ;  /* 0x0000001ebc1e7220 */ /* 0x000fe20000410000 */
[----:B------:R-:W-:Y:S01]  /*77c0*/  FMUL.FTZ R7, R7, UR8 ;  /* 0x0000000807077c20 */ /* 0x000fe20008410000 */
[----:B------:R-:W-:Y:S01]  /*77d0*/  FFMA.FTZ R6, -R203, R203, 1 ;  /* 0x3f800000cb067423 */ /* 0x000fe200000101cb */
[----:B------:R-:W-:Y:S01]  /*77e0*/  FMUL.FTZ R14, R10, R14 ;  /* 0x0000000e0a0e7220 */ /* 0x000fe20000410000 */
[----:B------:R-:W-:Y:S01]  /*77f0*/  FMUL.FTZ R4, R187, R4 ;  /* 0x00000004bb047220 */ /* 0x000fe20000410000 */
[----:B------:R-:W-:Y:S01]  /*7800*/  FMUL.FTZ R30, R7, R30 ;  /* 0x0000001e071e7220 */ /* 0x000fe20000410000 */
[----:B------:R-:W-:Y:S01]  /*7810*/  FMUL.FTZ R6, R6, UR8 ;  /* 0x0000000806067c20 */ /* 0x000fe20008410000 */
[----:B------:R-:W-:Y:S01]  /*7820*/  F2FP.BF16.F32.PACK_AB R7, R15, R18 ;  /* 0x000000120f07723e */ /* 0x000fe200000010ff */
[----:B------:R-:W-:Y:S01]  /*7830*/  FFMA.FTZ R11, -R206, R206, 1 ;  /* 0x3f800000ce0b7423 */ /* 0x000fe200000101ce */
[----:B------:R-:W-:Y:S01]  /*7840*/  FFMA.FTZ R10, -R205, R205, 1 ;  /* 0x3f800000cd0a7423 */ /* 0x000fe200000101cd */
[----:B------:R-:W-:Y:S01]  /*7850*/  FMUL.FTZ R4, R6, R4 ;  /* 0x0000000406047220 */ /* 0x000fe20000410000 */
[----:B------:R-:W-:Y:S01]  /*7860*/  FFMA.FTZ R9, -R199, R199, 1 ;  /* 0x3f800000c7097423 */ /* 0x000fe200000101c7 */
[----:B------:R-:W-:Y:S01]  /*7870*/  F2FP.BF16.F32.PACK_AB R6, R13, R14 ;  /* 0x0000000e0d06723e */ /* 0x000fe200000010ff */
[----:B------:R-:W-:Y:S01]  /*7880*/  STS [R236+0x1d400], R7 ;  /* 0x01d40007ec007388 */ /* 0x000fe20000000800 */
[----:B------:R-:W-:Y:S01]  /*7890*/  FMUL.FTZ R25, R185, R25 ;  /* 0x00000019b9197220 */ /* 0x000fe20000410000 */
[----:B------:R-:W-:Y:S01]  /*78a0*/  FMUL.FTZ R11, R11, UR8 ;  /* 0x000000080b0b7c20 */ /* 0x000fe20008410000 */
[----:B------:R-:W-:Y:S01]  /*78b0*/  FMUL.FTZ R10, R10, UR8 ;  /* 0x000000080a0a7c20 */ /* 0x000fe20008410000 */
[----:B------:R-:W-:Y:S01]  /*78c0*/  FMUL.FTZ R9, R9, UR8 ;  /* 0x0000000809097c20 */ /* 0x000fe20008410000 */
[----:B------:R-:W-:Y:S01]  /*78d0*/  FMUL.FTZ R26, R192, R26 ;  /* 0x0000001ac01a7220 */ /* 0x000fe20000410000 */
[----:B------:R-:W-:Y:S01]  /*78e0*/  FMUL.FTZ R27, R191, R27 ;  /* 0x0000001bbf1b7220 */ /* 0x000fe20000410000 */
[----:B------:R-:W-:Y:S01]  /*78f0*/  F2FP.BF16.F32.PACK_AB R17, R34, R35 ;  /* 0x000000232211723e */ /* 0x000fe200000010ff */
[----:B------:R-:W-:Y:S01]  /*7900*/  STS [R237+0x1d000], R12 ;  /* 0x01d0000ced007388 */ /* 0x000fe20000000800 */
[----:B------:R-:W-:Y:S01]  /*7910*/  FMUL.FTZ R9, R9, R25 ;  /* 0x0000001909097220 */ /* 0x000fe20000410000 */
[----:B------:R-:W-:Y:S01]  /*7920*/  FMUL.FTZ R26, R11, R26 ;  /* 0x0000001a0b1a7220 */ /* 0x000fe20000410000 */
[----:B------:R-:W-:Y:S01]  /*7930*/  FMUL.FTZ R27, R10, R27 ;  /* 0x0000001b0a1b7220 */ /* 0x000fe20000410000 */
[----:B------:R-:W-:Y:S01]  /*7940*/  STS [R237+0x1d400], R6 ;  /* 0x01d40006ed007388 */ /* 0x000fe20000000800 */
[----:B------:R-:W-:Y:S02]  /*7950*/  F2FP.BF16.F32.PACK_AB R16, R165, R166 ;  /* 0x000000a6a510723e */ /* 0x000fe400000010ff */
[----:B------:R-:W-:Y:S01]  /*7960*/  F2FP.BF16.F32.PACK_AB R9, R9, R24 ;  /* 0x000000180909723e */ /* 0x000fe200000010ff */
[----:B------:R-:W-:Y:S01]  /*7970*/  STS [R234+0x1c000], R33 ;  /* 0x01c00021ea007388 */ /* 0x000fe20000000800 */
[----:B-1----:R-:W-:Y:S02]  /*7980*/  F2FP.BF16.F32.PACK_AB R5, R27, R26 ;  /* 0x0000001a1b05723e */ /* 0x002fe400000010ff */
[----:B------:R-:W-:Y:S01]  /*7990*/  F2FP.BF16.F32.PACK_AB R8, R8, R28 ;  /* 0x0000001c0808723e */ /* 0x000fe200000010ff */
[----:B------:R-:W-:Y:S01]  /*79a0*/  STS [R234+0x1c400], R17 ;  /* 0x01c40011ea007388 */ /* 0x000fe20000000800 */
[----:B------:R-:W-:Y:S03]  /*79b0*/  F2FP.BF16.F32.PACK_AB R4, R4, R30 ;  /* 0x0000001e0404723e */ /* 0x000fe600000010ff */
        /* <DEDUP_REMOVED lines=9> */
[----:B------:R-:W3:Y:S04]  /*7a50*/  LDSM.16.MT88.4 R12, [R210+0x22000] ;  /* 0x02200000d20c783b */ /* 0x000ee80000004200 */
[----:B------:R-:W4:Y:S04]  /*7a60*/  LDSM.16.MT88.4 R16, [R176] ;  /* 0x00000000b010783b */ /* 0x000f280000004200 */
[----:B------:R-:W2:Y:S04]  /*7a70*/  LDSM.16.MT88.4 R20, [R172+UR4+0xa000] ;  /* 0x00a00004ac14783b */ /* 0x000ea80008004200 */
[----:B------:R-:W2:Y:S04]  /*7a80*/  LDSM.16.MT88.4 R24, [R176+0x2000] ;  /* 0x00200000b018783b */ /* 0x000ea80000004200 */
[----:B------:R-:W-:Y:S04]  /*7a90*/  LDSM.16.MT88.4 R28, [R210+0x20800] ;  /* 0x02080000d21c783b */ /* 0x000fe80000004200 */
[----:B------:R-:W2:Y:S04]  /*7aa0*/  LDSM.16.MT88.4 R32, [R172+UR4+0x8800] ;  /* 0x00880004ac20783b */ /* 0x000ea80008004200 */
[----:B------:R-:W2:Y:S04]  /*7ab0*/  LDSM.16.MT88.4 R164, [R210+0x22800] ;  /* 0x02280000d2a4783b */ /* 0x000ea80000004200 */
[----:B------:R-:W-:Y:S04]  /*7ac0*/  LDSM.16.MT88.4 R168, [R176+0x3000] ;  /* 0x00300000b0a8783b */ /* 0x000fe80000004200 */
[----:B------:R2:W5:Y:S01]  /*7ad0*/  LDL R239, [R1+0x10] ;  /* 0x0000100001ef7983 */ /* 0x0005620000100800 */
[-C--:B-1----:R-:W-:Y:S06]  /*7ae0*/  HMMA.16816.F32.BF16 R36, R4, R8.reuse, R36 ;  /* 0x000000080424723c */ /* 0x082fec0000041824 */
[C---:B---3--:R-:W-:Y:S06]  /*7af0*/  HMMA.16816.F32.BF16 R40, R12.reuse, R8, R40 ;  /* 0x000000080c28723c */ /* 0x048fec0000041828 */
[-C--:B------:R-:W-:Y:S06]  /*7b00*/  HMMA.16816.F32.BF16 R44, R12, R10.reuse, R44 ;  /* 0x0000000a0c2c723c */ /* 0x080fec000004182c */
[C---:B------:R-:W-:Y:S01]  /*7b10*/  HMMA.16816.F32.BF16 R48, R4.reuse, R10, R48 ;  /* 0x0000000a0430723c */ /* 0x040fe20000041830 */
[----:B------:R-:W1:Y:S05]  /*7b20*/  LDSM.16.MT88.4 R8, [R176+0x800] ;  /* 0x00080000b008783b */ /* 0x000e6a0000004200 */
[-C--:B----4-:R-:W-:Y:S06]  /*7b30*/  HMMA.16816.F32.BF16 R52, R4, R16.reuse, R52 ;  /* 0x000000100434723c */ /* 0x090fec0000041834 */
[C---:B------:R-:W-:Y:S06]  /*7b40*/  HMMA.16816.F32.BF16 R56, R12.reuse, R16, R56 ;  /* 0x000000100c38723c */ /* 0x040fec0000041838 */
[-C--:B------:R-:W-:Y:S06]  /*7b50*/  HMMA.16816.F32.BF16 R60, R12, R18.reuse, R60 ;  /* 0x000000120c3c723c */ /* 0x080fec000004183c */
[C---:B------:R-:W-:Y:S01]  /*7b60*/  HMMA.16816.F32.BF16 R64, R4.reuse, R18, R64 ;  /* 0x000000120440723c */ /* 0x040fe20000041840 */
[----:B------:R-:W3:Y:S05]  /*7b70*/  LDSM.16.MT88.4 R16, [R172+UR4+0xa800] ;  /* 0x00a80004ac10783b */ /* 0x000eea0008004200 */
        /* <DEDUP_REMOVED lines=27> */
[-C--:B--2---:R-:W-:Y:S06]  /*7d30*/  HMMA.16816.F32.BF16 R84, R28, R20.reuse, R84 ;  /* 0x000000141c54723c */ /* 0x084fec0000041854 */
        /* <DEDUP_REMOVED lines=52> */
[C---:B------:R-:W-:Y:S02]  /*8080*/  @!P3 LEA R7, P5, R12.reuse, R5, 0x5 ;  /* 0x000000050c07b211 */ /* 0x040fe400078a28ff */
[CC--:B------:R-:W-:Y:S04]  /*8090*/  LEA R4, P0, R5.reuse, R242.reuse, 0x1 ;  /* 0x000000f205047211 */ /* 0x0c0fe800078008ff */
[----:B------:R-:W-:Y:S02]  /*80a0*/  LEA.HI.X.SX32 R5, R5, R243, 0x1, P0 ;  /* 0x000000f305057211 */ /* 0x000fe400000f0eff */
[----:B------:R-:W-:Y:S01]  /*80b0*/  @!P3 LEA R8, P0, R7, R242, 0x1 ;  /* 0x000000f20708b211 */ /* 0x000fe200078008ff */
[----:B------:R-:W-:Y:S01]  /*80c0*/  IMAD.MOV.U32 R242, RZ, RZ, R4 ;  /* 0x000000fffff27224 */ /* 0x000fe200078e0004 */
[C---:B---3--:R-:W-:Y:S02]  /*80d0*/  @!P3 LEA.HI.X R9, R12.reuse, R9, R6, 0x5, P5 ;  /* 0x000000090c09b211 */ /* 0x048fe400028f2c06 */
[----:B-----5:R-:W-:Y:S02]  /*80e0*/  LEA R6, R239, UR4, 0x1 ;  /* 0x00000004ef067c11 */ /* 0x020fe4000f8e08ff */
[C---:B------:R-:W-:Y:S02]  /*80f0*/  @!P4 LEA R10, P5, R12.reuse, R4, 0x6 ;  /* 0x000000040c0ac211 */ /* 0x040fe400078a30ff */
        /* <DEDUP_REMOVED lines=24> */
.L_x_1745:
        /* <DEDUP_REMOVED lines=40> */
[----:B------:R-:W1:Y:S05]  /*8500*/  LDSM.16.MT88.4 R176, [R209+0x5800] ;  /* 0x00580000d1b0783b */ /* 0x000e6a0000004200 */
[----:B------:R-:W-:Y:S01]  /*8510*/  HMMA.16816.F32.BF16 R32, R168, R182, R32 ;  /* 0x000000b6a820723c */ /* 0x000fe20000041820 */
[----:B------:R-:W-:Y:S04]  /*8520*/  LDSM.16.M88.4 R168, [R0+0x1e000] ;  /* 0x01e0000000a8783b */ /* 0x000fe80000000200 */
[----:B------:R-:W1:Y:S01]  /*8530*/  LDSM.16.MT88.4 R180, [R209+0x2000] ;  /* 0x00200000d1b4783b */ /* 0x000e620000004200 */
[-C--:B------:R-:W-:Y:S06]  /*8540*/  HMMA.16816.F32.BF16 R4, R184, R188.reuse, R4 ;  /* 0x000000bcb804723c */ /* 0x080fec0000041804 */
[C---:B------:R-:W-:Y:S06]  /*8550*/  HMMA.16816.F32.BF16 R8, R192.reuse, R188, R8 ;  /* 0x000000bcc008723c */ /* 0x040fec0000041808 */
[-C--:B------:R-:W-:Y:S06]  /*8560*/  HMMA.16816.F32.BF16 R12, R192, R190.reuse, R12 ;  /* 0x000000bec00c723c */ /* 0x080fec000004180c */
[C---:B------:R-:W-:Y:S01]  /*8570*/  HMMA.16816.F32.BF16 R16, R184.reuse, R190, R16 ;  /* 0x000000beb810723c */ /* 0x040fe20000041810 */
[----:B------:R-:W1:Y:S05]  /*8580*/  LDSM.16.M88.4 R188, [R0+0x1f000] ;  /* 0x01f0000000bc783b */ /* 0x000e6a0000000200 */
[-C--:B---3--:R-:W-:Y:S06]  /*8590*/  HMMA.16816.F32.BF16 R20, R184, R196.reuse, R20 ;  /* 0x000000c4b814723c */ /* 0x088fec0000041814 */
[C---:B------:R-:W-:Y:S06]  /*85a0*/  HMMA.16816.F32.BF16 R24, R192.reuse, R196, R24 ;  /* 0x000000c4c018723c */ /* 0x040fec0000041818 */
[-C--:B------:R-:W-:Y:S01]  /*85b0*/  HMMA.16816.F32.BF16 R28, R192, R198.reuse, R28 ;  /* 0x000000c6c01c723c */ /* 0x080fe2000004181c */
[----:B------:R-:W3:Y:S05]  /*85c0*/  LDSM.16.MT88.4 R192, [R209+0x6000] ;  /* 0x00600000d1c0783b */ /* 0x000eea0000004200 */
[----:B------:R-:W-:Y:S01]  /*85d0*/  HMMA.16816.F32.BF16 R32, R184, R198, R32 ;  /* 0x000000c6b820723c */ /* 0x000fe20000041820 */
[----:B------:R-:W-:Y:S04]  /*85e0*/  LDSM.16.MT88.4 R184, [R209+0x2800] ;  /* 0x00280000d1b8783b */ /* 0x000fe80000004200 */
[----:B------:R-:W-:Y:S01]  /*85f0*/  LDSM.16.M88.4 R196, [R2+0x1f000] ;  /* 0x01f0000002c4783b */ /* 0x000fe20000000200 */
[-C--:B------:R-:W-:Y:S06]  /*8600*/  HMMA.16816.F32.BF16 R4, R164, R172.reuse, R4 ;  /* 0x000000aca404723c */ /* 0x080fec0000041804 */
[C---:B------:R-:W-:Y:S06]  /*8610*/  HMMA.16816.F32.BF16 R8, R200.reuse, R172, R8 ;  /* 0x000000acc808723c */ /* 0x040fec0000041808 */
[-C--:B------:R-:W-:Y:S06]  /*8620*/  HMMA.16816.F32.BF16 R12, R200, R174.reuse, R12 ;  /* 0x000000aec80c723c */ /* 0x080fec000004180c */
[C---:B------:R-:W-:Y:S01]  /*8630*/  HMMA.16816.F32.BF16 R16, R164.reuse, R174, R16 ;  /* 0x000000aea410723c */ /* 0x040fe20000041810 */
[----:B------:R-:W3:Y:S05]  /*8640*/  LDSM.16.M88.4 R172, [R2+0x1e000] ;  /* 0x01e0000002ac783b */ /* 0x000eea0000000200 */
[-C--:B-1----:R-:W-:Y:S06]  /*8650*/  HMMA.16816.F32.BF16 R20, R164, R176.reuse, R20 ;  /* 0x000000b0a414723c */ /* 0x082fec0000041814 */
[C---:B------:R-:W-:Y:S06]  /*8660*/  HMMA.16816.F32.BF16 R24, R200.reuse, R176, R24 ;  /* 0x000000b0c818723c */ /* 0x040fec0000041818 */
[-C--:B------:R-:W-:Y:S01]  /*8670*/  HMMA.16816.F32.BF16 R28, R200, R178.reuse, R28 ;  /* 0x000000b2c81c723c */ /* 0x080fe2000004181c */
[----:B------:R-:W-:Y:S05]  /*8680*/  LDSM.16.MT88.4 R200, [R209+0x7000] ;  /* 0x00700000d1c8783b */ /* 0x000fea0000004200 */
        /* <DEDUP_REMOVED lines=11> */
[----:B------:R-:W-:Y:S05]  /*8740*/  LDSM.16.M88.4 R188, [R3+0x1f000] ;  /* 0x01f0000003bc783b */ /* 0x000fea0000000200 */
[----:B------:R-:W-:Y:S01]  /*8750*/  HMMA.16816.F32.BF16 R32, R168, R194, R32 ;  /* 0x000000c2a820723c */ /* 0x000fe20000041820 */
[----:B------:R-:W-:Y:S04]  /*8760*/  LDSM.16.M88.4 R168, [R3+0x1e000] ;  /* 0x01e0000003a8783b */ /* 0x000fe80000000200 */
        /* <DEDUP_REMOVED lines=23> */
[-C--:B------:R-:W-:Y:S05]  /*88e0*/  HMMA.16816.F32.BF16 R4, R168, R184.reuse, R4 ;  /* 0x000000b8a804723c */ /* 0x080fea0000041804 */
[----:B----4-:R-:W-:Y:S01]  /*88f0*/  @P2 IADD3 R166, P0, R230, UR14, RZ ;  /* 0x0000000ee6a62c10 */ /* 0x010fe2000ff1e0ff */
        /* <DEDUP_REMOVED lines=29> */
[----:B----4-:R-:W-:Y:S04]  /*8ad0*/  @P2 STL [R1], R226 ;  /* 0x000000e201002387 */ /* 0x010fe80000100800 */
        /* <DEDUP_REMOVED lines=420> */
.L_x_1747:
        /* <DEDUP_REMOVED lines=23> */
.L_x_1748:
        /* <DEDUP_REMOVED lines=56> */
.L_x_1750:
[----:B------:R-:W-:Y:S05]  /*aa10*/  BSYNC B0 ;  /* 0x0000000000007941 */ /* 0x000fea0003800000 */
.L_x_1749:
        /* <DEDUP_REMOVED lines=18> */
.L_x_1752:
[----:B------:R-:W-:Y:S05]  /*ab40*/  BSYNC B0 ;  /* 0x0000000000007941 */ /* 0x000fea0003800000 */
.L_x_1751:
        /* <DEDUP_REMOVED lines=20> */
.L_x_1754:
[----:B------:R-:W-:Y:S05]  /*ac90*/  BSYNC B0 ;  /* 0x0000000000007941 */ /* 0x000fea0003800000 */
.L_x_1753:
        /* <DEDUP_REMOVED lines=20> */
.L_x_1756:
[----:B------:R-:W-:Y:S05]  /*ade0*/  BSYNC B0 ;  /* 0x0000000000007941 */ /* 0x000fea0003800000 */
.L_x_1755:
        /* <DEDUP_REMOVED lines=32> */
.L_x_1758:
[----:B------:R-:W-:Y:S05]  /*aff0*/  BSYNC B0 ;  /* 0x0000000000007941 */ /* 0x000fea0003800000 */
.L_x_1757:
        /* <DEDUP_REMOVED lines=18> */
.L_x_1760:
[----:B------:R-:W-:Y:S05]  /*b120*/  BSYNC B0 ;  /* 0x0000000000007941 */ /* 0x000fea0003800000 */
.L_x_1759:
        /* <DEDUP_REMOVED lines=18> */
.L_x_1762:
[----:B------:R-:W-:Y:S05]  /*b250*/  BSYNC B0 ;  /* 0x0000000000007941 */ /* 0x000fea0003800000 */
.L_x_1761:
        /* <DEDUP_REMOVED lines=18> */
.L_x_1717:
        /* <DEDUP_REMOVED lines=25> */
.L_x_1764:
        /* <DEDUP_REMOVED lines=23> */
.L_x_1765:
        /* <DEDUP_REMOVED lines=40> */
.L_x_1767:
[----:B------:R-:W-:Y:S05]  /*b900*/  BSYNC B0 ;  /* 0x0000000000007941 */ /* 0x000fea0003800000 */
.L_x_1766:
        /* <DEDUP_REMOVED lines=18> */
.L_x_1769:
[----:B------:R-:W-:Y:S05]  /*ba30*/  BSYNC B0 ;  /* 0x0000000000007941 */ /* 0x000fea0003800000 */
.L_x_1768:
        /* <DEDUP_REMOVED lines=18> */
.L_x_1771:
[----:B------:R-:W-:Y:S05]  /*bb60*/  BSYNC B0 ;  /* 0x0000000000007941 */ /* 0x000fea0003800000 */
.L_x_1770:
        /* <DEDUP_REMOVED lines=18> */
.L_x_1773:
[----:B------:R-:W-:Y:S05]  /*bc90*/  BSYNC B0 ;  /* 0x0000000000007941 */ /* 0x000fea0003800000 */
.L_x_1772:
        /* <DEDUP_REMOVED lines=30> */
.L_x_1775:
[----:B------:R-:W-:Y:S05]  /*be80*/  BSYNC B0 ;  /* 0x0000000000007941 */ /* 0x000fea0003800000 */
.L_x_1774:
        /* <DEDUP_REMOVED lines=18> */
.L_x_1777:
[----:B------:R-:W-:Y:S05]  /*bfb0*/  BSYNC B0 ;  /* 0x0000000000007941 */ /* 0x000fea0003800000 */
.L_x_1776:
        /* <DEDUP_REMOVED lines=18> */
.L_x_1779:
[----:B------:R-:W-:Y:S05]  /*c0e0*/  BSYNC B0 ;  /* 0x0000000000007941 */ /* 0x000fea0003800000 */
.L_x_1778:
        /* <DEDUP_REMOVED lines=17> */
.L_x_1763:
[----:B------:R-:W-:Y:S05]  /*c200*/  BSYNC B1 ;  /* 0x0000000000017941 */ /* 0x000fea0003800000 */
.L_x_1712:
        /* <DEDUP_REMOVED lines=11> */
.L_x_1780:
[----:B------:R-:W-:Y:S05]  /*c2c0*/  EXIT ;  /* 0x000000000000794d */ /* 0x000fea0003800000 */
.L_x_1782:
        /* <DEDUP_REMOVED lines=11> */
.L_x_2091:


//--------------------- .text._ZN5flash44flash_bwd_dq_dk_dv_loop_seqk_parallel_kernelI23Flash_bwd_kernel_traitsILi128ELi64ELi128ELi8ELi2ELi4ELi2ELb0ELb0EN7cutlass10bfloat16_tE19Flash_kernel_traitsILi128ELi64ELi128ELi8ES3_EELb1ELb0ELb1ELb0ELb0ELb1ELb0EEEvNS_16Flash_bwd_paramsE --------------------------
	.section	.text._ZN5flash44flash_bwd_dq_dk_dv_loop_seqk_parallel_kernelI23Flash_bwd_kernel_traitsILi128ELi64ELi128ELi8ELi2ELi4ELi2ELb0ELb0EN7cutlass10bfloat16_tE19Flash_kernel_traitsILi128ELi64ELi128ELi8ES3_EELb1ELb0ELb1ELb0ELb0ELb1ELb0EEEvNS_16Flash_bwd_paramsE,"ax",@progbits
	.align	128
        .global         _ZN5flash44flash_bwd_dq_dk_dv_loop_seqk_parallel_kernelI23Flash_bwd_kernel_traitsILi128ELi64ELi128ELi8ELi2ELi4ELi2ELb0ELb0EN7cutlass10bfloat16_tE19Flash_kernel_traitsILi128ELi64ELi128ELi8ES3_EELb1ELb0ELb1ELb0ELb0ELb1ELb0EEEvNS_16Flash_bwd_paramsE
        .type           _ZN5flash44flash_bwd_dq_dk_dv_loop_seqk_parallel_kernelI23Flash_bwd_kernel_traitsILi128ELi64ELi128ELi8ELi2ELi4ELi2ELb0ELb0EN7cutlass10bfloat16_tE19Flash_kernel_traitsILi128ELi64ELi128ELi8ES3_EELb1ELb0ELb1ELb0ELb0ELb1ELb0EEEvNS_16Flash_bwd_paramsE,@function
        .size           _ZN5flash44flash_bwd_dq_dk_dv_loop_seqk_parallel_kernelI23Flash_bwd_kernel_traitsILi128ELi64ELi128ELi8ELi2ELi4ELi2ELb0ELb0EN7cutlass10bfloat16_tE19Flash_kernel_traitsILi128ELi64ELi128ELi8ES3_EELb1ELb0ELb1ELb0ELb0ELb1ELb0EEEvNS_16Flash_bwd_paramsE,(.L_x_2092 - _ZN5flash44flash_bwd_dq_dk_dv_loop_seqk_parallel_kernelI23Flash_bwd_kernel_traitsILi128ELi64ELi128ELi8ELi2ELi4ELi2ELb0ELb0EN7cutlass10bfloat16_tE19Flash_kernel_traitsILi128ELi64ELi128ELi8ES3_EELb1ELb0ELb1ELb0ELb0ELb1ELb0EEEvNS_16Flash_bwd_paramsE)
        .other          _ZN5flash44flash_bwd_dq_dk_dv_loop_seqk_parallel_kernelI23Flash_bwd_kernel_traitsILi128ELi64ELi128ELi8ELi2ELi4ELi2ELb0ELb0EN7cutlass10bfloat16_tE19Flash_kernel_traitsILi128ELi64ELi128ELi8ES3_EELb1ELb0ELb1ELb0ELb0ELb1ELb0EEEvNS_16Flash_bwd_paramsE,@"STO_CUDA_ENTRY STV_DEFAULT"
_ZN5flash44flash_bwd_dq_dk_dv_loop_seqk_parallel_kernelI23Flash_bwd_kernel_traitsILi128ELi64ELi128ELi8ELi2ELi4ELi2ELb0ELb0EN7cutlass10bfloat16_tE19Flash_kernel_traitsILi128ELi64ELi128ELi8ES3_EELb1ELb0ELb1ELb0ELb0ELb1ELb0EEEvNS_16Flash_bwd_paramsE:
.text._ZN5flash44flash_bwd_dq_dk_dv_loop_seqk_parallel_kernelI23Flash_bwd_kernel_traitsILi128ELi64ELi128ELi8ELi2ELi4ELi2ELb0ELb0EN7cutlass10bfloat16_tE19Flash_kernel_traitsILi128ELi64ELi128ELi8ES3_EELb1ELb0ELb1ELb0ELb0ELb1ELb0EEEvNS_16Flash_bwd_paramsE:
        /* <DEDUP_REMOVED lines=17> */
[----:B------:R-:W-:Y:S01]  /*0110*/  ULDC.64 UR8, c[0x0][0x208] ;  /* 0x0000820000087ab9 */ /* 0x000fe20000000a00 */
[----:B------:R-:W-:Y:S01]  /*0120*/  IMAD.MOV.U32 R234, RZ, RZ, -0x10 ;  /* 0xfffffff0ffea7424 */ /* 0x000fe200078e00ff */
[----:B------:R-:W-:Y:S01]  /*0130*/  ULDC UR59, c[0x0][0x394] ;  /* 0x0000e500003b7ab9 */ /* 0x000fe20000000800 */
[----:B------:R-:W-:Y:S02]  /*0140*/  UMOV UR60, 0xffffc000 ;  /* 0xffffc000003c7882 */ /* 0x000fe40000000000 */
[----:B------:R-:W4:Y:S08]  /*0150*/  S2UR UR56, SR_CTAID.Z ;  /* 0x00000000003879c3 */ /* 0x000f300000002700 */
[----:B------:R-:W5:Y:S01]  /*0160*/  S2UR UR46, SR_CTAID.Y ;  /* 0x00000000002e79c3 */ /* 0x000f620000002600 */
[----:B---3--:R-:W-:Y:S01]  /*0170*/  ULEA UR4, UR4, UR5, 0x18 ;  /* 0x0000000504047291 */ /* 0x008fe2000f8ec03f */
[----:B--2---:R-:W-:Y:S01]  /*0180*/  SHF.R.S32.HI R2, RZ, 0x1f, R7 ;  /* 0x0000001fff027819 */ /* 0x004fe20000011407 */
[----:B----4-:R-:W-:-:S03]  /*0190*/  USHF.R.S32.HI UR5, URZ, 0x1f, UR56 ;  /* 0x0000001f3f057899 */ /* 0x010fc60008011438 */
[CC--:B------:R-:W-:Y:S02]  /*01a0*/  LEA.HI R4, R2.reuse, R7.reuse, RZ, 0x5 ;  /* 0x0000000702047211 */ /* 0x0c0fe400078f28ff */
[CC--:B-1----:R-:W-:Y:S02]  /*01b0*/  LEA.HI R0, R2.reuse, R7.reuse, RZ, 0x2 ;  /* 0x0000000702007211 */ /* 0x0c2fe400078f10ff */
[CC--:B------:R-:W-:Y:S01]  /*01c0*/  LEA.HI R238, R2.reuse, R7.reuse, RZ, 0x3 ;  /* 0x0000000702ee7211 */ /* 0x0c0fe200078f18ff */
[----:B-----5:R-:W-:Y:S01]  /*01d0*/  USHF.L.U32 UR6, UR46, 0x7, URZ ;  /* 0x000000072e067899 */ /* 0x020fe2000800063f */
        /* <DEDUP_REMOVED lines=65> */
[----:B------:R-:W-:Y:S01]  /*05f0*/  IMAD.SHL.U32 R246, R246, 0x8, RZ ;  /* 0x00000008f6f67824 */ /* 0x000fe200078e00ff */
[----:B------:R-:W-:Y:S01]  /*0600*/  LOP3.LUT R209, R4, 0x18, R7, 0xf8, !PT ;  /* 0x0000001804d17812 */ /* 0x000fe200078ef807 */
[----:B------:R-:W-:Y:S01]  /*0610*/  IMAD.SHL.U32 R4, R9, 0x8, RZ ;  /* 0x0000000809047824 */ /* 0x000fe200078e00ff */
[----:B------:R-:W-:-:S02]  /*0620*/  LOP3.LUT R7, R2, 0x10, R5, 0xf8, !PT ;  /* 0x0000001002077812 */ /* 0x000fc400078ef805 */
        /* <DEDUP_REMOVED lines=56> */
.L_x_1829:
        /* <DEDUP_REMOVED lines=16> */
[----:B-1----:R-:W-:Y:S01]  /*0ab0*/  IMAD.U32 R2, RZ, RZ, UR6 ;  /* 0x00000006ff027e24 */ /* 0x002fe2000f8e00ff */
        /* <DEDUP_REMOVED lines=50> */
.L_x_1783:
        /* <DEDUP_REMOVED lines=18> */
[----:B------:R-:W-:Y:S02]  /*0f00*/  USHF.R.S32.HI UR32, URZ, 0x1f, UR58 ;  /* 0x0000001f3f207899 */ /* 0x000fe4000801143a */
[----:B------:R-:W-:Y:S02]  /*0f10*/  @!UP2 UIMAD.WIDE.U32 UR30, UR46, UR10, URZ ;  /* 0x0000000a2e1ea2a5 */ /* 0x000fe4000f8e003f */
[----:B------:R-:W-:Y:S01]  /*0f20*/  USHF.L.U32 UR14, UR46, 0x7, URZ ;  /* 0x000000072e0e7899 */ /* 0x000fe2000800063f */
[----:B------:R-:W-:Y:S01]  /*0f30*/  @UP1 ULDC.64 UR18, c[0x0][0x248] ;  /* 0x0000920000121ab9 */ /* 0x000fe20000000a00 */
[----:B------:R-:W-:Y:S01]  /*0f40*/  ULDC.U8 UR33, c[0x0][0x3d8] ;  /* 0x0000f60000217ab9 */ /* 0x000fe20000000000 */
[----:B------:R-:W-:Y:S01]  /*0f50*/  UIADD3 UR44, UR21, UR22, URZ ;  /* 0x00000016152c7290 */ /* 0x000fe2000fffe03f */
[----:B-1----:R-:W-:Y:S01]  /*0f60*/  IABS R5, R6 ;  /* 0x0000000600057213 */ /* 0x002fe20000000000 */
[----:B------:R-:W-:Y:S01]  /*0f70*/  UISETP.NE.AND UP3, UPT, UR33, URZ, UPT ;  /* 0x0000003f2100728c */ /* 0x000fe2000bf65270 */
[----:B------:R-:W-:Y:S01]  /*0f80*/  ISETP.NE.AND P3, PT, R6, RZ, PT ;  /* 0x000000ff0600720c */ /* 0x000fe20003f65270 */
[----:B------:R-:W-:Y:S01]  /*0f90*/  ULDC.64 UR38, c[0x0][0x240] ;  /* 0x0000900000267ab9 */ /* 0x000fe20000000a00 */
[----:B------:R-:W1:Y:S01]  /*0fa0*/  I2F.RP R2, R5 ;  /* 0x0000000500027306 */ /* 0x000e620000209400 */
[----:B------:R-:W-:Y:S01]  /*0fb0*/  ULDC UR43, c[0x0][0x2dc] ;  /* 0x0000b700002b7ab9 */ /* 0x000fe20000000800 */
[----:B------:R-:W-:Y:S01]  /*0fc0*/  ULDC UR61, c[0x0][0x270] ;  /* 0x00009c00003d7ab9 */ /* 0x000fe20000000800 */
[----:B------:R-:W-:-:S02]  /*0fd0*/  USEL UR34, UR14, URZ, UP0 ;  /* 0x0000003f0e227287 */ /* 0x000fc40008000000 */
[----:B--2---:R-:W-:Y:S02]  /*0fe0*/  UIMAD.WIDE.U32 UR28, UR7, UR12, URZ ;  /* 0x0000000c071c72a5 */ /* 0x004fe4000f8e003f */
[----:B------:R-:W-:Y:S02]  /*0ff0*/  UIMAD.WIDE.U32 UR14, UR6, UR38, URZ ;  /* 0x00000026060e72a5 */ /* 0x000fe4000f8e003f */
[----:B------:R-:W-:Y:S02]  /*1000*/  UIMAD UR48, UR7, UR13, UR29 ;  /* 0x0000000d073072a4 */ /* 0x000fe4000f8e021d */
[----:B------:R-:W-:Y:S01]  /*1010*/  @!UP2 UIMAD UR7, UR57, UR10, URZ ;  /* 0x0000000a3907a2a4 */ /* 0x000fe2000f8e023f */
[----:B------:R-:W-:Y:S01]  /*1020*/  @UP2 ULDC.64 UR12, c[0x0][0x420] ;  /* 0x00010800000c2ab9 */ /* 0x000fe20000000a00 */
[----:B------:R-:W-:Y:S01]  /*1030*/  UIADD3 UR10, UR16, 0x80, UR26 ;  /* 0x00000080100a7890 */ /* 0x000fe2000fffe01a */
[----:B-1----:R-:W1:Y:S01]  /*1040*/  MUFU.RCP R2, R2 ;  /* 0x0000000200027308 */ /* 0x002e620000001000 */
[----:B------:R-:W-:-:S02]  /*1050*/  @!UP2 UIMAD UR25, UR46, UR11, UR7 ;  /* 0x0000000b2e19a2a4 */ /* 0x000fc4000f8e0207 */
[----:B------:R-:W-:Y:S02]  /*1060*/  UIADD3 UR7, UR16, 0x3f, URZ ;  /* 0x0000003f10077890 */ /* 0x000fe4000fffe03f */
[----:B------:R-:W-:Y:S02]  /*1070*/  @UP2 UIMAD.WIDE.U32 UR36, UR6, UR12, URZ ;  /* 0x0000000c062422a5 */ /* 0x000fe4000f8e003f */
[----:B------:R-:W-:Y:S01]  /*1080*/  USHF.R.S32.HI UR11, URZ, 0x1f, UR7 ;  /* 0x0000001f3f0b7899 */ /* 0x000fe20008011407 */
[----:B------:R-:W-:Y:S01]  /*1090*/  ULDC UR12, c[0x0][0x394] ;  /* 0x0000e500000c7ab9 */ /* 0x000fe20000000800 */
[----:B------:R-:W-:Y:S02]  /*10a0*/  @UP2 UIMAD UR47, UR6, UR13, UR37 ;  /* 0x0000000d062f22a4 */ /* 0x000fe4000f8e0225 */
[----:B------:R-:W-:Y:S02]  /*10b0*/  UIADD3 UR10, UR10, UR12, -UR5 ;  /* 0x0000000c0a0a7290 */ /* 0x000fe4000fffe805 */
[----:B------:R-:W-:-:S02]  /*10c0*/  @UP1 UIADD3 UR12, UR35, UR40, URZ ;  /* 0x00000028230c1290 */ /* 0x000fc4000fffe03f */
[----:B------:R-:W-:Y:S01]  /*10d0*/  ULEA.HI UR29, UR11, UR7, URZ, 0x6 ;  /* 0x000000070b1d7291 */ /* 0x000fe2000f8f303f */
[----:B-1----:R-:W-:Y:S01]  /*10e0*/  VIADD R2, R2, 0xffffffe ;  /* 0x0ffffffe02027836 */ /* 0x002fe20000000000 */
[----:B------:R-:W-:Y:S02]  /*10f0*/  UIADD3 UR7, UR10, 0x3f, URZ ;  /* 0x0000003f0a077890 */ /* 0x000fe4000fffe03f */
[----:B------:R-:W-:Y:S01]  /*1100*/  @UP1 UIMAD.WIDE.U32 UR10, UR12, UR18, URZ ;  /* 0x000000120c0a12a5 */ /* 0x000fe2000f8e003f */
[----:B------:R-:W1:Y:S01]  /*1110*/  F2I.FTZ.U32.TRUNC.NTZ R3, R2 ;  /* 0x0000000200037305 */ /* 0x000e62000021f000 */
[----:B------:R-:W-:Y:S01]  /*1120*/  @UP1 UIMAD UR12, UR12, UR19, URZ ;  /* 0x000000130c0c12a4 */ /* 0x000fe2000f8e023f */
[----:B------:R-:W-:Y:S01]  /*1130*/  ULDC.U8 UR13, c[0x0][0x480] ;  /* 0x00012000000d7ab9 */ /* 0x000fe20000000000 */
[----:B------:R-:W-:Y:S02]  /*1140*/  UIMAD UR23, UR6, UR39, URZ ;  /* 0x00000027061772a4 */ /* 0x000fe4000f8e023f */
[----:B------:R-:W-:-:S02]  /*1150*/  @UP1 UIADD3 UR50, UR11, UR12, URZ ;  /* 0x0000000c0b321290 */ /* 0x000fc4000fffe03f */
[----:B------:R-:W-:Y:S01]  /*1160*/  USHF.R.S32.HI UR12, URZ, 0x1f, UR7 ;  /* 0x0000001f3f0c7899 */ /* 0x000fe20008011407 */
[----:B------:R-:W-:Y:S01]  /*1170*/  @UP1 UMOV UR49, UR10 ;  /* 0x0000000a00311c82 */ /* 0x000fe20008000000 */
[----:B------:R-:W-:Y:S02]  /*1180*/  UISETP.NE.AND UP4, UPT, UR13, URZ, UPT ;  /* 0x0000003f0d00728c */ /* 0x000fe4000bf85270 */
[----:B------:R-:W-:Y:S01]  /*1190*/  ULEA.HI UR22, UR12, UR7, URZ, 0x6 ;  /* 0x000000070c167291 */ /* 0x000fe2000f8f303f */
[----:B-1----:R-:W-:Y:S01]  /*11a0*/  IMAD.MOV R0, RZ, RZ, -R3 ;  /* 0x000000ffff007224 */ /* 0x002fe200078e0a03 */
[----:B------:R-:W-:Y:S01]  /*11b0*/  UIMAD UR7, UR32, UR46, URZ ;  /* 0x0000002e200772a4 */ /* 0x000fe2000f8e023f */
[----:B------:R-:W-:Y:S01]  /*11c0*/  IMAD.MOV.U32 R2, RZ, RZ, RZ ;  /* 0x000000ffff027224 */ /* 0x000fe200078e00ff */
[----:B------:R-:W-:Y:S01]  /*11d0*/  UIMAD.WIDE UR10, UR43, UR61, URZ ;  /* 0x0000003d2b0a72a5 */ /* 0x000fe2000f8e023f */
[----:B------:R-:W-:Y:S01]  /*11e0*/  IMAD R0, R0, R5, RZ ;  /* 0x0000000500007224 */ /* 0x000fe200078e02ff */
[----:B------:R-:W-:-:S02]  /*11f0*/  UIMAD.WIDE.U32 UR12, UR46, UR58, URZ ;  /* 0x0000003a2e0c72a5 */ /* 0x000fc4000f8e003f */
[----:B------:R-:W-:Y:S01]  /*1200*/  UIMAD UR7, UR57, UR58, UR7 ;  /* 0x0000003a390772a4 */ /* 0x000fe2000f8e0207 */
[----:B------:R-:W-:Y:S01]  /*1210*/  IMAD.HI.U32 R0, R3, R0, R2 ;  /* 0x0000000003007227 */ /* 0x000fe200078e0002 */
[----:B------:R-:W-:Y:S01]  /*1220*/  MOV R2, R4 ;  /* 0x0000000400027202 */ /* 0x000fe20000000f00 */
[----:B------:R-:W-:Y:S02]  /*1230*/  USEL UR55, UR20, UR14, !UP2 ;  /* 0x0000000e14377287 */ /* 0x000fe4000d000000 */
[----:B------:R-:W-:Y:S02]  /*1240*/  @UP2 UIADD3 UR44, UR15, UR23, URZ ;  /* 0x000000170f2c2290 */ /* 0x000fe4000fffe03f */
[----:B------:R-:W-:Y:S01]  /*1250*/  IMAD.HI.U32 R0, R0, R2, RZ ;  /* 0x0000000200007227 */ /* 0x000fe200078e00ff */
[----:B------:R-:W-:Y:S02]  /*1260*/  USHF.L.U64.HI UR24, UR46, 0x7, UR57 ;  /* 0x000000072e187899 */ /* 0x000fe40008010239 */
[----:B------:R-:W-:Y:S01]  /*1270*/  UIMAD.WIDE.U32 UR14, UR10, UR12, URZ ;  /* 0x0000000c0a0e72a5 */ /* 0x000fe2000f8e003f */
[----:B------:R-:W-:Y:S01]  /*1280*/  IMAD.MOV R3, RZ, RZ, -R0 ;  /* 0x000000ffff037224 */ /* 0x000fe200078e0a00 */
[----:B------:R-:W-:-:S02]  /*1290*/  UIMAD UR23, UR11, UR12, URZ ;  /* 0x0000000c0b1772a4 */ /* 0x000fc4000f8e023f */
[----:B------:R-:W-:Y:S01]  /*12a0*/  UIADD3 UR20, UR13, UR7, URZ ;  /* 0x000000070d147290 */ /* 0x000fe2000fffe03f */
[C---:B------:R-:W-:Y:S01]  /*12b0*/  IMAD R2, R5.reuse, R3, R2 ;  /* 0x0000000305027224 */ /* 0x040fe200078e0202 */
[----:B------:R-:W-:Y:S01]  /*12c0*/  ULDC UR41, c[0x0][0x2c4] ;  /* 0x0000b10000297ab9 */ /* 0x000fe20000000800 */
[----:B------:R-:W-:Y:S02]  /*12d0*/  USHF.R.S32.HI UR12, URZ, 0x6, UR29 ;  /* 0x000000063f0c7899 */ /* 0x000fe4000801141d */
[----:B------:R-:W-:Y:S01]  /*12e0*/  USHF.R.S32.HI UR7, URZ, 0x6, UR22 ;  /* 0x000000063f077899 */ /* 0x000fe20008011416 */
[----:B------:R-:W-:Y:S01]  /*12f0*/  ISETP.GT.U32.AND P1, PT, R5, R2, PT ;  /* 0x000000020500720c */ /* 0x000fe20003f24070 */
[----:B------:R-:W-:Y:S02]  /*1300*/  @UP3 UIMAD UR21, UR46, UR41, URZ ;  /* 0x000000292e1532a4 */ /* 0x000fe4000f8e023f */
[----:B------:R-:W-:Y:S02]  /*1310*/  USEL UR24, UR24, URZ, UP0 ;  /* 0x0000003f18187287 */ /* 0x000fe40008000000 */
[----:B------:R-:W-:-:S02]  /*1320*/  UISETP.LT.AND UP0, UPT, UR12, UR7, UPT ;  /* 0x000000070c00728c */ /* 0x000fc4000bf01270 */
[----:B------:R-:W-:Y:S01]  /*1330*/  @UP3 USEL UR21, UR21, UR6, !UP2 ;  /* 0x0000000615153287 */ /* 0x000fe2000d000000 */
[----:B------:R-:W-:Y:S01]  /*1340*/  @UP3 ULDC UR13, c[0x0][0x2e4] ;  /* 0x0000b900000d3ab9 */ /* 0x000fe20000000800 */
[----:B------:R-:W-:Y:S02]  /*1350*/  USEL UR33, UR12, UR7, UP0 ;  /* 0x000000070c217287 */ /* 0x000fe40008000000 */
[----:B------:R-:W-:Y:S02]  /*1360*/  @UP3 UIMAD UR32, UR56, UR13, UR21 ;  /* 0x0000000d382032a4 */ /* 0x000fe4000f8e0215 */
[----:B------:R-:W-:Y:S01]  /*1370*/  @!P1 IMAD.IADD R2, R2, 0x1, -R5 ;  /* 0x0000000102029824 */ /* 0x000fe200078e0a05 */
[----:B------:R-:W-:Y:S01]  /*1380*/  UIMAD.WIDE.U32 UR12, UR10, UR6, URZ ;  /* 0x000000060a0c72a5 */ /* 0x000fe2000f8e003f */
[----:B------:R-:W-:Y:S01]  /*1390*/  @!P1 IADD3 R0, R0, 0x1, RZ ;  /* 0x0000000100009810 */ /* 0x000fe20007ffe0ff */
[----:B------:R-:W-:Y:S01]  /*13a0*/  ULEA UR7, UR33, 0xffffffc0, 0x6 ;  /* 0xffffffc021077891 */ /* 0x000fe2000f8e303f */
[----:B------:R-:W-:Y:S01]  /*13b0*/  PLOP3.LUT P1, PT, PT, PT, UP1, 0x80, 0x0 ;  /* 0x000000000000781c */ /* 0x000fe20003f2f018 */
[----:B------:R-:W-:Y:S01]  /*13c0*/  UIMAD UR20, UR10, UR20, UR23 ;  /* 0x000000140a1472a4 */ /* 0x000fe2000f8e0217 */
[----:B------:R-:W-:Y:S01]  /*13d0*/  ISETP.GE.U32.AND P0, PT, R2, R5, PT ;  /* 0x000000050200720c */ /* 0x000fe20003f06070 */
[----:B------:R-:W-:Y:S01]  /*13e0*/  USEL UR54, UR14, UR12, !UP2 ;  /* 0x0000000c0e367287 */ /* 0x000fe2000d000000 */
[----:B------:R-:W-:Y:S01]  /*13f0*/  LOP3.LUT R2, R6, UR56, RZ, 0x3c, !PT ;  /* 0x0000003806027c12 */ /* 0x000fe2000f8e3cff */
[----:B------:R-:W-:-:S02]  /*1400*/  USHF.R.S32.HI UR23, URZ, 0x1f, UR7 ;  /* 0x0000001f3f177899 */ /* 0x000fc40008011407 */
[----:B------:R-:W-:Y:S01]  /*1410*/  UIADD3 UR14, UP0, UR7, UR34, URZ ;  /* 0x00000022070e7290 */ /* 0x000fe2000ff1e03f */
[----:B------:R-:W-:Y:S01]  /*1420*/  ISETP.GE.AND P2, PT, R2, RZ, PT ;  /* 0x000000ff0200720c */ /* 0x000fe20003f46270 */
[----:B------:R-:W-:Y:S02]  /*1430*/  UIMAD UR12, UR11, UR6, URZ ;  /* 0x000000060b0c72a4 */ /* 0x000fe4000f8e023f */
[----:B------:R-:W-:Y:S02]  /*1440*/  UIMAD UR45, UR56, UR43, URZ ;  /* 0x0000002b382d72a4 */ /* 0x000fe4000f8e023f */
[----:B------:R-:W-:Y:S02]  /*1450*/  UIADD3 UR43, UR15, UR20, URZ ;  /* 0x000000140f2b7290 */ /* 0x000fe4000fffe03f */
[----:B------:R-:W-:Y:S01]  /*1460*/  UIADD3.X UR15, UR23, UR24, URZ, UP0, !UPT ;  /* 0x00000018170f7290 */ /* 0x000fe200087fe43f */
[----:B------:R-:W-:Y:S01]  /*1470*/  @P0 VIADD R0, R0, 0x1 ;  /* 0x0000000100000836 */ /* 0x000fe20000000000 */
[----:B------:R-:W-:Y:S01]  /*1480*/  UIMAD UR11, UR11, UR14, URZ ;  /* 0x0000000e0b0b72a4 */ /* 0x000fe2000f8e023f */
[----:B------:R-:W-:Y:S01]  /*1490*/  PLOP3.LUT P0, PT, PT, PT, UP3, 0x80, 0x0 ;  /* 0x000000000000781c */ /* 0x000fe20003f0f038 */
[----:B------:R-:W-:-:S02]  /*14a0*/  @UP1 UIADD3 UR27, UR35, UR40, URZ ;  /* 0x00000028231b1290 */ /* 0x000fc4000fffe03f */
[----:B------:R-:W-:Y:S01]  /*14b0*/  @!UP2 UIADD3 UR47, UR31, UR25, URZ ;  /* 0x000000191f2fa290 */ /* 0x000fe2000fffe03f */
[----:B------:R-:W-:Y:S01]  /*14c0*/  @!P2 IADD3 R0, -R0, RZ, RZ ;  /* 0x000000ff0000a210 */ /* 0x000fe20007ffe1ff */
[----:B------:R-:W-:Y:S01]  /*14d0*/  @UP2 UIADD3 UR43, UR13, UR12, URZ ;  /* 0x0000000c0d2b2290 */ /* 0x000fe2000fffe03f */
[----:B------:R-:W-:Y:S01]  /*14e0*/  @!P3 LOP3.LUT R0, RZ, R6, RZ, 0x33, !PT ;  /* 0x00000006ff00b212 */ /* 0x000fe200078e33ff */
[----:B------:R-:W-:Y:S01]  /*14f0*/  UIMAD.WIDE.U32 UR24, UR10, UR14, URZ ;  /* 0x0000000e0a1872a5 */ /* 0x000fe2000f8e003f */
[----:B------:R-:W-:Y:S01]  /*1500*/  @UP1 ULDC.64 UR12, c[0x0][0x250] ;  /* 0x00009400000c1ab9 */ /* 0x000fe20000000a00 */
[----:B------:R-:W-:Y:S02]  /*1510*/  UIMAD UR14, UR10, UR15, UR11 ;  /* 0x0000000f0a0e72a4 */ /* 0x000fe4000f8e020b */
[----:B------:R-:W-:Y:S02]  /*1520*/  @UP1 UIMAD.WIDE.U32 UR10, UR27, UR12, URZ ;  /* 0x0000000c1b0a12a5 */ /* 0x000fe4000f8e003f */
[----:B------:R-:W-:-:S02]  /*1530*/  @!UP3 UIMAD UR22, UR46, UR61, UR56 ;  /* 0x0000003d2e16b2a4 */ /* 0x000fc4000f8e0238 */
[----:B------:R-:W-:Y:S02]  /*1540*/  @UP1 UIMAD UR15, UR27, UR13, URZ ;  /* 0x0000000d1b0f12a4 */ /* 0x000fe4000f8e023f */
[----:B------:R-:W-:Y:S02]  /*1550*/  @!UP3 UIMAD UR32, UR22, UR41, URZ ;  /* 0x000000291620b2a4 */ /* 0x000fe4000f8e023f */
[----:B------:R-:W-:Y:S02]  /*1560*/  USEL UR53, UR48, URZ, UP4 ;  /* 0x0000003f30357287 */ /* 0x000fe4000a000000 */
[----:B------:R-:W-:Y:S02]  /*1570*/  USHF.R.S32.HI UR42, URZ, 0x1f, UR26 ;  /* 0x0000001f3f2a7899 */ /* 0x000fe4000801141a */
[----:B------:R-:W-:Y:S02]  /*1580*/  USHF.R.S32.HI UR51, URZ, 0x1f, UR45 ;  /* 0x0000001f3f337899 */ /* 0x000fe4000801142d */
[----:B------:R-:W-:-:S02]  /*1590*/  USEL UR52, UR28, URZ, UP4 ;  /* 0x0000003f1c347287 */ /* 0x000fc4000a000000 */
        /* <DEDUP_REMOVED lines=16> */
.L_x_1785:
        /* <DEDUP_REMOVED lines=13> */
.L_x_1786:
        /* <DEDUP_REMOVED lines=11> */
.L_x_1787:
[----:B------:R-:W-:-:S04]  /*1820*/  UIMAD UR6, UR46, UR61, UR56 ;  /* 0x0000003d2e0672a4 */ /* 0x000fc8000f8e0238 */
[----:B------:R-:W-:-:S12]  /*1830*/  UIMAD UR6, UR6, UR58, URZ ;  /* 0x0000003a060672a4 */ /* 0x000fd8000f8e023f */
.L_x_1788:
[----:B------:R-:W-:Y:S01]  /*1840*/  SHF.R.S32.HI R40, RZ, 0x1f, R238 ;  /* 0x0000001fff287819 */ /* 0x000fe200000114ee */
[----:B------:R-:W1:Y:S01]  /*1850*/  LDC.64 R8, c[0x0][0x420] ;  /* 0x00010800ff087b82 */ /* 0x000e620000000a00 */
[----:B------:R-:W-:Y:S01]  /*1860*/  IADD3 R4, P0, R238, UR7, RZ ;  /* 0x00000007ee047c10 */ /* 0x000fe2000ff1e0ff */
[----:B------:R-:W2:Y:S01]  /*1870*/  S2R R41, SR_TID.X ;  /* 0x0000000000297919 */ /* 0x000ea20000002100 */
[--C-:B------:R-:W-:Y:S01]  /*1880*/  SHF.R.S32.HI R247, RZ, 0x1f, R246.reuse ;  /* 0x0000001ffff77819 */ /* 0x100fe200000114f6 */
[----:B------:R-:W-:Y:S01]  /*1890*/  UIADD3 UR36, UR26, UR16, URZ ;  /* 0x000000101a247290 */ /* 0x000fe2000fffe03f */
[----:B------:R-:W-:Y:S01]  /*18a0*/  IADD3.X R2, R40, UR23, RZ, P0, !PT ;  /* 0x0000001728027c10 */ /* 0x000fe200087fe4ff */
[----:B------:R-:W-:Y:S01]  /*18b0*/  ULDC UR37, c[0x0][0x398] ;  /* 0x0000e60000257ab9 */ /* 0x000fe20000000800 */
[----:B------:R-:W-:Y:S01]  /*18c0*/  UIADD3 UR31, UR7, UR6, URZ ;  /* 0x00000006071f7290 */ /* 0x000fe2000fffe03f */
[----:B------:R-:W-:Y:S01]  /*18d0*/  BSSY B1, `(.L_x_1784) ;  /* 0x000096a000017945 */ /* 0x000fe20003800000 */
[----:B------:R-:W-:Y:S01]  /*18e0*/  UIADD3 UR32, UR7, UR32, URZ ;  /* 0x0000002007207290 */ /* 0x000fe2000fffe03f */
[----:B------:R-:W-:Y:S01]  /*18f0*/  IMAD R5, R2, UR38, RZ ;  /* 0x0000002602057c24 */ /* 0x000fe2000f8e02ff */
[----:B------:R-:W-:Y:S01]  /*1900*/  ULDC UR11, c[0x0][0x2dc] ;  /* 0x0000b700000b7ab9 */ /* 0x000fe20000000800 */
[----:B------:R-:W-:Y:S01]  /*1910*/  IMAD.WIDE.U32 R2, R4, UR38, R246 ;  /* 0x0000002604027c25 */ /* 0x000fe2000f8e00f6 */
[----:B------:R-:W-:Y:S01]  /*1920*/  UIMAD UR22, UR11, UR61, URZ ;  /* 0x0000003d0b1672a4 */ /* 0x000fe2000f8e023f */
[----:B------:R-:W-:-:S02]  /*1930*/  ULDC.64 UR20, c[0x0][0x428] ;  /* 0x00010a0000147ab9 */ /* 0x000fc40000000a00 */
[----:B------:R-:W-:Y:S01]  /*1940*/  IMAD R5, R4, UR39, R5 ;  /* 0x0000002704057c24 */ /* 0x000fe2000f8e0205 */
[----:B------:R-:W-:Y:S01]  /*1950*/  IADD3 R4, P0, R2, UR55, RZ ;  /* 0x0000003702047c10 */ /* 0x000fe2000ff1e0ff */
[----:B------:R-:W-:Y:S01]  /*1960*/  USHF.R.S32.HI UR28, URZ, 0x1f, UR56 ;  /* 0x0000001f3f1c7899 */ /* 0x000fe20008011438 */
[----:B------:R-:W-:Y:S02]  /*1970*/  ULDC.64 UR14, c[0x0][0x258] ;  /* 0x00009600000e7ab9 */ /* 0x000fe40000000a00 */
[----:B------:R-:W-:Y:S01]  /*1980*/  IADD3.X R5, R3, UR44, R5, P0, !PT ;  /* 0x0000002c03057c10 */ /* 0x000fe200087fe405 */
[----:B------:R-:W-:Y:S01]  /*1990*/  UIMAD UR11, UR28, UR20, URZ ;  /* 0x000000141c0b72a4 */ /* 0x000fe2000f8e023f */
[----:B------:R-:W-:Y:S01]  /*19a0*/  IADD3 R2, P0, R246, UR10, RZ ;  /* 0x0000000af6027c10 */ /* 0x000fe2000ff1e0ff */
[----:B-1----:R-:W-:Y:S01]  /*19b0*/  IMAD R6, R8, UR23, RZ ;  /* 0x0000001708067c24 */ /* 0x002fe2000f8e02ff */
[----:B------:R-:W-:Y:S01]  /*19c0*/  USHF.L.U32 UR10, UR22, 0x6, URZ ;  /* 0x00000006160a7899 */ /* 0x000fe2000800063f */
[----:B------:R-:W-:Y:S01]  /*19d0*/  IMAD.U32 R7, RZ, RZ, UR14 ;  /* 0x0000000eff077e24 */ /* 0x000fe2000f8e00ff */
[----:B------:R-:W-:Y:S01]  /*19e0*/  IADD3.X R3, R247, UR47, RZ, P0, !PT ;  /* 0x0000002ff7037c10 */ /* 0x000fe200087fe4ff */
[----:B------:R-:W-:Y:S01]  /*19f0*/  IMAD R6, R9, UR7, R6 ;  /* 0x0000000709067c24 */ /* 0x000fe2000f8e0206 */
[----:B------:R-:W-:Y:S01]  /*1a00*/  UIADD3 UR27, UP2, UP0, UR24, UR10, UR45 ;  /* 0x0000000a181b7290 */ /* 0x000fe2000f85e02d */
[----:B------:R-:W-:Y:S01]  /*1a10*/  IMAD.WIDE.U32 R4, R7, UR56, R4 ;  /* 0x0000003807047c25 */ /* 0x000fe2000f8e0004 */
[----:B------:R-:W-:-:S02]  /*1a20*/  USHF.R.S32.HI UR10, URZ, 0x1f, UR10 ;  /* 0x0000001f3f0a7899 */ /* 0x000fc4000801140a */
[----:B------:R-:W-:Y:S01]  /*1a30*/  UIMAD UR30, UR56, UR21, UR11 ;  /* 0x00000015381e72a4 */ /* 0x000fe2000f8e020b */
[----:B------:R-:W-:Y:S01]  /*1a40*/  IMAD.WIDE.U32 R2, R8, UR7, R2 ;  /* 0x0000000708027c25 */ /* 0x000fe2000f8e0002 */
[----:B------:R-:W-:Y:S01]  /*1a50*/  UIADD3 UR7, UR36, -UR37, -UR5 ;  /* 0x8000002524077290 */ /* 0x000fe2000fffe805 */
[----:B--2---:R-:W-:Y:S01]  /*1a60*/  SHF.R.S32.HI R42, RZ, 0x1f, R41 ;  /* 0x0000001fff2a7819 */ /* 0x004fe20000011429 */
[----:B------:R-:W-:Y:S01]  /*1a70*/  UIMAD UR11, UR28, UR14, URZ ;  /* 0x0000000e1c0b72a4 */ /* 0x000fe2000f8e023f */
[----:B------:R-:W-:Y:S01]  /*1a80*/  IMAD.IADD R3, R3, 0x1, R6 ;  /* 0x0000000103037824 */ /* 0x000fe200078e0206 */
[----:B------:R-:W-:Y:S01]  /*1a90*/  USHF.R.S32.HI UR23, URZ, 0x1f, UR7 ;  /* 0x0000001f3f177899 */ /* 0x000fe20008011407 */
[----:B------:R-:W-:Y:S01]  /*1aa0*/  IMAD.U32 R6, RZ, RZ, UR20 ;  /* 0x00000014ff067e24 */ /* 0x000fe2000f8e00ff */
[----:B------:R-:W-:Y:S01]  /*1ab0*/  LEA.HI R10, R42, R41, RZ, 0x5 ;  /* 0x000000292a0a7211 */ /* 0x000fe200078f28ff */
[----:B------:R-:W-:Y:S02]  /*1ac0*/  UIMAD UR15, UR56, UR15, UR11 ;  /* 0x0000000f380f72a4 */ /* 0x000fe4000f8e020b */
[----:B------:R-:W-:Y:S01]  /*1ad0*/  ULEA.HI UR23, UR23, UR7, URZ, 0x6 ;  /* 0x0000000717177291 */ /* 0x000fe2000f8f303f */
[----:B------:R-:W-:Y:S01]  /*1ae0*/  IMAD.WIDE.U32 R2, R6, UR56, R2 ;  /* 0x0000003806027c25 */ /* 0x000fe2000f8e0002 */
[----:B------:R-:W-:Y:S01]  /*1af0*/  LOP3.LUT R6, R10, 0xffffffe0, RZ, 0xc0, !PT ;  /* 0xffffffe00a067812 */ /* 0x000fe200078ec0ff */
[----:B------:R-:W-:Y:S01]  /*1b00*/  UIADD3.X UR7, UR48, UR10, UR51, UP2, UP0 ;  /* 0x0000000a30077290 */ /* 0x000fe200097e0433 */
[----:B------:R-:W-:Y:S01]  /*1b10*/  SHF.R.S32.HI R10, RZ, 0x5, R10 ;  /* 0x00000005ff0a7819 */ /* 0x000fe2000001140a */
[----:B------:R-:W-:Y:S01]  /*1b20*/  USHF.R.S32.HI UR23, URZ, 0x6, UR23 ;  /* 0x000000063f177899 */ /* 0x000fe20008011417 */
[----:B------:R-:W-:Y:S01]  /*1b30*/  VIADD R3, R3, UR30 ;  /* 0x0000001e03037c36 */ /* 0x000fe20008000000 */
[----:B------:R-:W-:Y:S01]  /*1b40*/  UIADD3 UR14, UP3, UP2, UR52, UR27, UR54 ;  /* 0x0000001b340e7290 */ /* 0x000fe2000fa7e036 */
[----:B------:R-:W-:Y:S01]  /*1b50*/  IMAD.IADD R36, R41, 0x1, -R6 ;  /* 0x0000000129247824 */ /* 0x000fe200078e0a06 */
[----:B------:R-:W-:Y:S01]  /*1b60*/  UISETP.LT.AND UP0, UPT, URZ, UR23, UPT ;  /* 0x000000173f00728c */ /* 0x000fe2000bf01270 */
[----:B------:R-:W-:Y:S01]  /*1b70*/  IMAD.WIDE.U32 R2, R238, R8, R2 ;  /* 0x00000008ee027225 */ /* 0x000fe200078e0002 */
[----:B------:R-:W-:-:S02]  /*1b80*/  UIADD3.X UR7, UR53, UR7, UR43, UP3, UP2 ;  /* 0x0000000735077290 */ /* 0x000fc40009fe442b */
[----:B------:R-:W-:Y:S01]  /*1b90*/  USEL UR23, URZ, UR23, !UP0 ;  /* 0x000000173f177287 */ /* 0x000fe2000c000000 */
[----:B------:R-:W-:Y:S01]  /*1ba0*/  IMAD R7, R10, UR22, R36 ;  /* 0x000000160a077c24 */ /* 0x000fe2000f8e0224 */
[----:B------:R-:W-:Y:S01]  /*1bb0*/  ULDC.64 UR44, c[0x0][0x478] ;  /* 0x00011e00002c7ab9 */ /* 0x000fe20000000a00 */
[----:B------:R-:W-:Y:S01]  /*1bc0*/  IMAD R10, R40, R8, RZ ;  /* 0x00000008280a7224 */ /* 0x000fe200078e02ff */
[----:B------:R-:W-:Y:S01]  /*1bd0*/  UISETP.GT.AND UP0, UPT, UR33, UR23, UPT ;  /* 0x000000172100728c */ /* 0x000fe2000bf04270 */
[----:B------:R-:W-:Y:S01]  /*1be0*/  VIADD R5, R5, UR15 ;  /* 0x0000000f05057c36 */ /* 0x000fe20008000000 */
[C---:B------:R-:W-:Y:S01]  /*1bf0*/  IADD3 R6, P0, R7.reuse, UR14, RZ ;  /* 0x0000000e07067c10 */ /* 0x040fe2000ff1e0ff */
[----:B------:R-:W-:Y:S01]  /*1c00*/  IMAD R10, R238, R9, R10 ;  /* 0x00000009ee0a7224 */ /* 0x000fe200078e020a */
[----:B------:R-:W-:Y:S01]  /*1c10*/  ULDC.64 UR20, c[0x0][0x400] ;  /* 0x0001000000147ab9 */ /* 0x000fe20000000a00 */
[----:B------:R-:W-:Y:S01]  /*1c20*/  UIMAD.WIDE UR10, UR31, 0x4, UR44 ;  /* 0x000000041f0a78a5 */ /* 0x000fe2000f8e022c */
[----:B------:R-:W-:Y:S01]  /*1c30*/  LEA.HI.X.SX32 R7, R7, UR7, 0x1, P0 ;  /* 0x0000000707077c11 */ /* 0x000fe200080f0eff */
[----:B------:R-:W-:Y:S01]  /*1c40*/  ULDC.64 UR28, c[0x0][0x210] ;  /* 0x00008400001c7ab9 */ /* 0x000fe20000000a00 */
[----:B------:R-:W-:Y:S01]  /*1c50*/  PLOP3.LUT P0, PT, PT, PT, UP0, 0x80, 0x0 ;  /* 0x000000000000781c */ /* 0x000fe20003f0f008 */
[----:B------:R-:W-:Y:S01]  /*1c60*/  ULDC.64 UR24, c[0x0][0x3e0] ;  /* 0x0000f80000187ab9 */ /* 0x000fe20000000a00 */
[----:B------:R-:W-:Y:S01]  /*1c70*/  LEA R201, P2, R6, UR20, 0x2 ;  /* 0x0000001406c97c11 */ /* 0x000fe2000f8410ff */
[----:B------:R-:W-:Y:S01]  /*1c80*/  IMAD.IADD R3, R3, 0x1, R10 ;  /* 0x0000000103037824 */ /* 0x000fe200078e020a */
[----:B------:R-:W-:Y:S01]  /*1c90*/  LEA R230, P4, R4, UR28, 0x1 ;  /* 0x0000001c04e67c11 */ /* 0x000fe2000f8808ff */
[----:B------:R-:W-:Y:S01]  /*1ca0*/  ULDC.64 UR44, c[0x0][0x2b0] ;  /* 0x0000ac00002c7ab9 */ /* 0x000fe20000000a00 */
[----:B------:R-:W-:Y:S01]  /*1cb0*/  LEA R228, P3, R2, UR24, 0x1 ;  /* 0x0000001802e47c11 */ /* 0x000fe2000f8608ff */
[----:B------:R-:W-:Y:S01]  /*1cc0*/  UIADD3 UR6, UR33, -0x1, URZ ;  /* 0xffffffff21067890 */ /* 0x000fe2000fffe03f */
[----:B------:R-:W-:Y:S01]  /*1cd0*/  LEA.HI.X R200, R6, UR21, R7, 0x2, P2 ;  /* 0x0000001506c87c11 */ /* 0x000fe200090f1407 */
[----:B------:R-:W-:Y:S01]  /*1ce0*/  UIMAD.WIDE UR14, UR32, 0x4, UR44 ;  /* 0x00000004200e78a5 */ /* 0x000fe2000f8e022c */
[----:B------:R-:W-:Y:S01]  /*1cf0*/  LEA.HI.X R231, R4, UR29, R5, 0x1, P4 ;  /* 0x0000001d04e77c11 */ /* 0x000fe2000a0f0c05 */
[----:B------:R-:W-:Y:S01]  /*1d00*/  UMOV UR21, UR10 ;  /* 0x0000000a00157c82 */ /* 0x000fe20008000000 */
[----:B------:R-:W-:Y:S01]  /*1d10*/  LEA.HI.X R229, R2, UR25, R3, 0x1, P3 ;  /* 0x0000001902e57c11 */ /* 0x000fe200098f0c03 */
[----:B------:R-:W-:Y:S01]  /*1d20*/  UMOV UR20, UR11 ;  /* 0x0000000b00147c82 */ /* 0x000fe20008000000 */
[----:B------:R-:W-:Y:S07]  /*1d30*/  @P0 BRA `(.L_x_1789) ;  /* 0x0000000c00140947 */ /* 0x000fee0003800000 */
        /* <DEDUP_REMOVED lines=19> */
.L_x_1790:
        /* <DEDUP_REMOVED lines=19> */
.L_x_1791:
        /* <DEDUP_REMOVED lines=35> */
.L_x_1793:
[----:B------:R-:W-:Y:S05]  /*21d0*/  BSYNC B0 ;  /* 0x0000000000007941 */ /* 0x000fea0003800000 */
.L_x_1792:
        /* <DEDUP_REMOVED lines=15> */
.L_x_1795:
[----:B------:R-:W-:Y:S05]  /*22d0*/  BSYNC B0 ;  /* 0x0000000000007941 */ /* 0x000fea0003800000 */
.L_x_1794:
        /* <DEDUP_REMOVED lines=15> */
.L_x_1797:
[----:B------:R-:W-:Y:S05]  /*23d0*/  BSYNC B0 ;  /* 0x0000000000007941 */ /* 0x000fea0003800000 */
.L_x_1796:
        /* <DEDUP_REMOVED lines=15> */
.L_x_1799:
[----:B------:R-:W-:Y:S05]  /*24d0*/  BSYNC B0 ;  /* 0x0000000000007941 */ /* 0x000fea0003800000 */
.L_x_1798:
        /* <DEDUP_REMOVED lines=27> */
.L_x_1801:
[----:B------:R-:W-:Y:S05]  /*2690*/  BSYNC B0 ;  /* 0x0000000000007941 */ /* 0x000fea0003800000 */
.L_x_1800:
        /* <DEDUP_REMOVED lines=15> */
.L_x_1803:
[----:B------:R-:W-:Y:S05]  /*2790*/  BSYNC B0 ;  /* 0x0000000000007941 */ /* 0x000fea0003800000 */
.L_x_1802:
        /* <DEDUP_REMOVED lines=15> */
.L_x_1805:
[----:B------:R-:W-:Y:S05]  /*2890*/  BSYNC B0 ;  /* 0x0000000000007941 */ /* 0x000fea0003800000 */
.L_x_1804:
        /* <DEDUP_REMOVED lines=13> */
[----:B------:R1:W-:Y:S01]  /*2970*/  STG.E.128 desc[UR8][R2.64+0x80], RZ ;  /* 0x000080ff02007986 */ /* 0x0003e2000c101d08 */
[----:B------:R-:W-:Y:S05]  /*2980*/  BRA `(.L_x_1806) ;  /* 0x0000008400787947 */ /* 0x000fea0003800000 */
.L_x_1789:
[----:B------:R-:W-:Y:S01]  /*2990*/  UIMAD UR7, UR6, -0x40, UR16 ;  /* 0xffffffc0060778a4 */ /* 0x000fe2000f8e0210 */
[----:B------:R-:W-:Y:S01]  /*29a0*/  VIADD R3, R238, 0x20 ;  /* 0x00000020ee037836 */ /* 0x000fe20000000000 */
[----:B------:R-:W-:Y:S01]  /*29b0*/  UIMAD UR22, UR42, UR18, URZ ;  /* 0x000000122a1672a4 */ /* 0x000fe2000f8e023f */
[----:B------:R-:W-:Y:S01]  /*29c0*/  IMAD.U32 R4, RZ, RZ, UR18 ;  /* 0x00000012ff047e24 */ /* 0x000fe2000f8e00ff */
[----:B------:R-:W-:Y:S01]  /*29d0*/  UIMAD UR10, UR17, -0x80, UR5 ;  /* 0xffffff80110a78a4 */ /* 0x000fe2000f8e0205 */
[----:B------:R-:W-:Y:S01]  /*29e0*/  IMAD.WIDE.U32 R6, R8, 0x40, RZ ;  /* 0x0000004008067825 */ /* 0x000fe200078e00ff */
[C---:B------:R-:W-:Y:S01]  /*29f0*/  ISETP.GE.AND P5, PT, R3.reuse, UR7, PT ;  /* 0x0000000703007c0c */ /* 0x040fe2000bfa6270 */
[----:B------:R-:W-:Y:S02]  /*2a00*/  UIMAD UR22, UR26, UR19, UR22 ;  /* 0x000000131a1672a4 */ /* 0x000fe4000f8e0216 */
[----:B------:R-:W-:Y:S01]  /*2a10*/  IMAD.WIDE.U32 R4, R4, UR26, R246 ;  /* 0x0000001a04047c25 */ /* 0x000fe2000f8e00f6 */
[----:B------:R-:W-:Y:S01]  /*2a20*/  UIMAD UR11, UR42, UR12, URZ ;  /* 0x0000000c2a0b72a4 */ /* 0x000fe2000f8e023f */
[----:B------:R-:W-:Y:S01]  /*2a30*/  ISETP.GE.AND P3, PT, R3, UR10, PT ;  /* 0x0000000a03007c0c */ /* 0x000fe2000bf66270 */
[----:B------:R-:W-:Y:S01]  /*2a40*/  ULDC.64 UR24, c[0x0][0x260] ;  /* 0x0000980000187ab9 */ /* 0x000fe20000000a00 */
[----:B------:R-:W-:Y:S01]  /*2a50*/  IMAD.U32 R2, RZ, RZ, UR12 ;  /* 0x0000000cff027e24 */ /* 0x000fe2000f8e00ff */
[----:B------:R-:W-:Y:S01]  /*2a60*/  UIMAD UR11, UR26, UR13, UR11 ;  /* 0x0000000d1a0b72a4 */ /* 0x000fe2000f8e020b */
[----:B------:R-:W-:-:S02]  /*2a70*/  VIADD R11, R238, 0x40 ;  /* 0x00000040ee0b7836 */ /* 0x000fc40000000000 */
[----:B------:R-:W-:Y:S02]  /*2a80*/  IMAD.SHL.U32 R13, R9, 0x40, RZ ;  /* 0x00000040090d7824 */ /* 0x000fe400078e00ff */
[----:B------:R-:W-:Y:S01]  /*2a90*/  @!P5 IADD3 R10, P4, R228, R6, RZ ;  /* 0x00000006e40ad210 */ /* 0x000fe20007f9e0ff */
[----:B------:R-:W-:Y:S01]  /*2aa0*/  IMAD.U32 R8, RZ, RZ, UR22 ;  /* 0x00000016ff087e24 */ /* 0x000fe2000f8e00ff */
[----:B------:R-:W-:Y:S01]  /*2ab0*/  IADD3 R6, P1, R4, UR49, RZ ;  /* 0x0000003104067c10 */ /* 0x000fe2000ff3e0ff */
[----:B------:R-:W-:Y:S01]  /*2ac0*/  IMAD.WIDE.U32 R2, R2, UR26, R246 ;  /* 0x0000001a02027c25 */ /* 0x000fe2000f8e00f6 */
[----:B------:R-:W-:Y:S01]  /*2ad0*/  ISETP.GE.AND P2, PT, R11, UR10, PT ;  /* 0x0000000a0b007c0c */ /* 0x000fe2000bf46270 */
[----:B------:R-:W-:Y:S01]  /*2ae0*/  ULDC.64 UR26, c[0x0][0x268] ;  /* 0x00009a00001a7ab9 */ /* 0x000fe20000000a00 */
[----:B------:R-:W-:Y:S01]  /*2af0*/  @!P5 IADD3.X R11, R229, R7, R13, P4, !PT ;  /* 0x00000007e50bd210 */ /* 0x000fe200027fe40d */
[----:B------:R-:W-:Y:S01]  /*2b00*/  VIADD R9, R238, 0x60 ;  /* 0x00000060ee097836 */ /* 0x000fe20000000000 */
[----:B------:R-:W-:Y:S01]  /*2b10*/  IADD3.X R7, R5, UR50, R8, P1, !PT ;  /* 0x0000003205077c10 */ /* 0x000fe20008ffe408 */
[----:B------:R-:W-:Y:S01]  /*2b20*/  IMAD.U32 R5, RZ, RZ, UR11 ;  /* 0x0000000bff057e24 */ /* 0x000fe2000f8e00ff */
[----:B------:R-:W-:Y:S01]  /*2b30*/  IADD3 R4, P1, R2, UR34, RZ ;  /* 0x0000002202047c10 */ /* 0x000fe2000ff3e0ff */
[----:B------:R-:W-:Y:S01]  /*2b40*/  IMAD R2, R12, UR24, RZ ;  /* 0x000000180c027c24 */ /* 0x000fe2000f8e02ff */
[----:B------:R-:W-:Y:S01]  /*2b50*/  ISETP.GE.AND P0, PT, R9, UR10, PT ;  /* 0x0000000a09007c0c */ /* 0x000fe2000bf06270 */
[----:B------:R-:W-:Y:S01]  /*2b60*/  IMAD.SHL.U32 R8, R238, 0x40, RZ ;  /* 0x00000040ee087824 */ /* 0x000fe200078e00ff */
[----:B------:R-:W-:Y:S01]  /*2b70*/  IADD3.X R5, R3, UR41, R5, P1, !PT ;  /* 0x0000002903057c10 */ /* 0x000fe20008ffe405 */
[----:B------:R-:W-:Y:S01]  /*2b80*/  IMAD R9, R0, UR25, R2 ;  /* 0x0000001900097c24 */ /* 0x000fe2000f8e0202 */
[----:B------:R-:W-:Y:S01]  /*2b90*/  ISETP.GE.AND P4, PT, R238, UR10, PT ;  /* 0x0000000aee007c0c */ /* 0x000fe2000bf86270 */
[----:B------:R-:W-:Y:S01]  /*2ba0*/  IMAD.WIDE.U32 R2, R0, UR24, R6 ;  /* 0x0000001800027c25 */ /* 0x000fe2000f8e0006 */
[----:B------:R-:W-:Y:S01]  /*2bb0*/  LOP3.LUT R8, R8, 0x1c0, RZ, 0xc0, !PT ;  /* 0x000001c008087812 */ /* 0x000fe200078ec0ff */
[----:B------:R-:W-:Y:S01]  /*2bc0*/  ULEA.HI UR10, UR6, UR6, URZ, 0x1 ;  /* 0x00000006060a7291 */ /* 0x000fe2000f8f083f */
[----:B------:R-:W1:Y:S01]  /*2bd0*/  @!P2 LDC.64 R30, c[0x0][0x218] ;  /* 0x00008600ff1eab82 */ /* 0x000e620000000a00 */
[----:B------:R-:W-:Y:S01]  /*2be0*/  IMAD R6, R12, UR26, RZ ;  /* 0x0000001a0c067c24 */ /* 0x000fe2000f8e02ff */
[----:B------:R-:W-:Y:S01]  /*2bf0*/  LOP3.LUT R7, R8, 0x38, R246, 0xf8, !PT ;  /* 0x0000003808077812 */ /* 0x000fe200078ef8f6 */
[----:B------:R-:W-:Y:S01]  /*2c00*/  IMAD.IADD R3, R3, 0x1, R9 ;  /* 0x0000000103037824 */ /* 0x000fe200078e0209 */
[----:B------:R-:W-:Y:S01]  /*2c10*/  SHF.R.U32.HI R8, RZ, 0x3, R8 ;  /* 0x00000003ff087819 */ /* 0x000fe20000011608 */
[----:B------:R-:W-:Y:S01]  /*2c20*/  IMAD R12, R0, UR27, R6 ;  /* 0x0000001b000c7c24 */ /* 0x000fe2000f8e0206 */
[----:B------:R-:W-:Y:S01]  /*2c30*/  @!P3 IADD3 R6, P6, R238, 0x20, RZ ;  /* 0x00000020ee06b810 */ /* 0x000fe20007fde0ff */
[----:B------:R-:W-:Y:S01]  /*2c40*/  IMAD.WIDE.U32 R4, R0, UR26, R4 ;  /* 0x0000001a00047c25 */ /* 0x000fe2000f8e0004 */
[----:B------:R-:W-:Y:S01]  /*2c50*/  @!P2 IADD3 R0, P1, R238, 0x40, RZ ;  /* 0x00000040ee00a810 */ /* 0x000fe20007f3e0ff */
[----:B------:R-:W-:Y:S01]  /*2c60*/  ULOP3.LUT UR10, UR10, 0xfffffffe, URZ, 0xc0, !UPT ;  /* 0xfffffffe0a0a7892 */ /* 0x000fe2000f8ec03f */
[----:B------:R-:W-:Y:S01]  /*2c70*/  LOP3.LUT R17, R7, R8, RZ, 0x3c, !PT ;  /* 0x0000000807117212 */ /* 0x000fe200078e3cff */
[--C-:B------:R-:W-:Y:S01]  /*2c80*/  @!P3 IMAD.X R9, RZ, RZ, R40.reuse, P6 ;  /* 0x000000ffff09b224 */ /* 0x100fe200030e0628 */
[----:B------:R-:W-:Y:S01]  /*2c90*/  PLOP3.LUT P6, PT, PT, PT, UP4, 0x80, 0x0 ;  /* 0x000000000000781c */ /* 0x000fe20003fcf048 */
[----:B------:R-:W-:Y:S01]  /*2ca0*/  @!P2 IMAD.X R7, RZ, RZ, R40, P1 ;  /* 0x000000ffff07a224 */ /* 0x000fe200008e0628 */
[----:B------:R-:W-:Y:S01]  /*2cb0*/  UIADD3 UR10, UR6, -UR10, URZ ;  /* 0x8000000a060a7290 */ /* 0x000fe2000fffe03f */
[----:B------:R-:W-:Y:S01]  /*2cc0*/  @!P3 IMAD R9, R9, UR18, RZ ;  /* 0x000000120909bc24 */ /* 0x000fe2000f8e02ff */
[----:B------:R-:W-:Y:S01]  /*2cd0*/  USHF.L.U32 UR22, UR39, 0x6, URZ ;  /* 0x0000000627167899 */ /* 0x000fe2000800063f */
[----:B------:R-:W-:Y:S01]  /*2ce0*/  @!P2 IMAD R8, R7, UR18, RZ ;  /* 0x000000120708ac24 */ /* 0x000fe2000f8e02ff */
[----:B------:R-:W-:Y:S01]  /*2cf0*/  UISETP.NE.AND UP0, UPT, UR10, 0x1, UPT ;  /* 0x000000010a00788c */ /* 0x000fe2000bf05270 */
[----:B------:R-:W-:Y:S01]  /*2d00*/  @!P3 IMAD R34, R6, UR19, R9 ;  /* 0x000000130622bc24 */ /* 0x000fe2000f8e0209 */
[----:B------:R-:W-:Y:S01]  /*2d10*/  UIMAD.WIDE.U32 UR10, UR38, 0x40, URZ ;  /* 0x00000040260a78a5 */ /* 0x000fe2000f8e003f */
[--C-:B------:R-:W-:Y:S01]  /*2d20*/  @!P4 IMAD.MOV.U32 R26, RZ, RZ, R2.reuse ;  /* 0x000000ffff1ac224 */ /* 0x100fe200078e0002 */
[----:B------:R-:W2:Y:S01]  /*2d30*/  @!P4 LDC.64 R24, c[0x0][0x218] ;  /* 0x00008600ff18cb82 */ /* 0x000ea20000000a00 */
[----:B------:R-:W-:-:S02]  /*2d40*/  @!P2 IMAD.MOV.U32 R20, RZ, RZ, R2 ;  /* 0x000000ffff14a224 */ /* 0x000fc400078e0002 */
[----:B------:R-:W-:-:S05]  /*2d50*/  IMAD.MOV.U32 R242, RZ, RZ, 0x7f800000 ;  /* 0x7f800000fff27424 */ /* 0x000fca00078e00ff */
[----:B------:R-:W-:Y:S01]  /*2d60*/  @P6 BAR.SYNC.DEFER_BLOCKING 0x0 ;  /* 0x0000000000006b1d */ /* 0x000fe20000010000 */
[--C-:B------:R-:W-:Y:S01]  /*2d70*/  @!P0 IMAD.MOV.U32 R18, RZ, RZ, R2.reuse ;  /* 0x000000ffff128224 */ /* 0x100fe200078e0002 */
[----:B------:R-:W-:Y:S01]  /*2d80*/  @!P3 IADD3 R16, P6, R238, 0x20, RZ ;  /* 0x00000020ee10b810 */ /* 0x000fe20007fde0ff */
[----:B------:R-:W-:Y:S01]  /*2d90*/  @!P3 IMAD.WIDE.U32 R6, R6, UR18, R2 ;  /* 0x000000120606bc25 */ /* 0x000fe2000f8e0002 */
[----:B------:R-:W-:-:S04]  /*2da0*/  @!P0 IADD3 R2, P1, R238, 0x60, RZ ;  /* 0x00000060ee028810 */ /* 0x000fc80007f3e0ff */
[----:B------:R-:W3:Y:S01]  /*2db0*/  @!P4 LDC.64 R28, c[0x0][0x220] ;  /* 0x00008800ff1ccb82 */ /* 0x000ee20000000a00 */
[--C-:B------:R-:W-:Y:S02]  /*2dc0*/  @!P2 IMAD.MOV.U32 R21, RZ, RZ, R3.reuse ;  /* 0x000000ffff15a224 */ /* 0x100fe400078e0003 */
[----:B------:R-:W-:Y:S02]  /*2dd0*/  IMAD.MOV.U32 R243, RZ, RZ, 0x7f800000 ;  /* 0x7f800000fff37424 */ /* 0x000fe400078e00ff */
[----:B------:R-:W-:Y:S02]  /*2de0*/  IMAD.MOV.U32 R240, RZ, RZ, 0x7f800000 ;  /* 0x7f800000fff07424 */ /* 0x000fe400078e00ff */
[----:B------:R-:W-:Y:S02]  /*2df0*/  IMAD.MOV.U32 R241, RZ, RZ, 0x7f800000 ;  /* 0x7f800000fff17424 */ /* 0x000fe400078e00ff */
[----:B------:R-:W-:Y:S02]  /*2e00*/  IMAD.MOV.U32 R219, RZ, RZ, 0x20 ;  /* 0x00000020ffdb7424 */ /* 0x000fe400078e00ff */
[----:B------:R-:W-:Y:S01]  /*2e10*/  IMAD.MOV.U32 R217, RZ, RZ, 0x40 ;  /* 0x00000040ffd97424 */ /* 0x000fe200078e00ff */
[----:B------:R-:W-:Y:S01]  /*2e20*/  UIADD3 UR36, -UR5, 0x80, UR36 ;  /* 0x0000008005247890 */ /* 0x000fe2000fffe124 */
[--C-:B------:R-:W-:Y:S01]  /*2e30*/  @!P4 IMAD.MOV.U32 R27, RZ, RZ, R3.reuse ;  /* 0x000000ffff1bc224 */ /* 0x100fe200078e0003 */
[----:B------:R-:W-:Y:S01]  /*2e40*/  ULDC UR28, c[0x0][0x394] ;  /* 0x0000e500001c7ab9 */ /* 0x000fe20000000800 */
[----:B------:R-:W-:Y:S01]  /*2e50*/  @!P0 IMAD.MOV.U32 R19, RZ, RZ, R3 ;  /* 0x000000ffff138224 */ /* 0x000fe200078e0003 */
[----:B------:R-:W-:Y:S01]  /*2e60*/  CS2R R158, SRZ ;  /* 0x00000000009e7805 */ /* 0x000fe2000001ff00 */
[----:B------:R-:W-:Y:S01]  /*2e70*/  @!P0 IMAD.X R3, RZ, RZ, R40, P1 ;  /* 0x000000ffff038224 */ /* 0x000fe200008e0628 */
[----:B------:R-:W-:Y:S01]  /*2e80*/  @!P2 IADD3 R22, P1, R238, 0x40, RZ ;  /* 0x00000040ee16a810 */ /* 0x000fe20007f3e0ff */
[C---:B------:R-:W-:Y:S01]  /*2e90*/  @!P2 IMAD R38, R0.reuse, UR19, R8 ;  /* 0x000000130026ac24 */ /* 0x040fe2000f8e0208 */
[----:B------:R-:W-:Y:S01]  /*2ea0*/  CS2R R156, SRZ ;  /* 0x00000000009c7805 */ /* 0x000fe2000001ff00 */
[----:B------:R-:W-:Y:S01]  /*2eb0*/  @!P2 IMAD.WIDE.U32 R20, R0, UR18, R20 ;  /* 0x000000120014ac25 */ /* 0x000fe2000f8e0014 */
[----:B------:R-:W-:-:S02]  /*2ec0*/  CS2R R162, SRZ ;  /* 0x0000000000a27805 */ /* 0x000fc4000001ff00 */
[----:B------:R-:W-:Y:S02]  /*2ed0*/  CS2R R160, SRZ ;  /* 0x0000000000a07805 */ /* 0x000fe4000001ff00 */
[----:B------:R-:W-:Y:S01]  /*2ee0*/  CS2R R154, SRZ ;  /* 0x00000000009a7805 */ /* 0x000fe2000001ff00 */
[----:B------:R-:W-:Y:S01]  /*2ef0*/  IMAD R0, R244, 0x200, R17 ;  /* 0x00000200f4007824 */ /* 0x000fe200078e0211 */
[----:B------:R-:W-:Y:S01]  /*2f00*/  CS2R R152, SRZ ;  /* 0x0000000000987805 */ /* 0x000fe2000001ff00 */
[--C-:B------:R-:W-:Y:S01]  /*2f10*/  @!P3 IMAD.X R8, RZ, RZ, R40.reuse, P6 ;  /* 0x000000ffff08b224 */ /* 0x100fe200030e0628 */
[----:B------:R-:W-:Y:S01]  /*2f20*/  ISETP.GE.AND P6, PT, R238, UR7, PT ;  /* 0x00000007ee007c0c */ /* 0x000fe2000bfc6270 */
[----:B------:R-:W-:Y:S01]  /*2f30*/  @!P2 IMAD.X R23, RZ, RZ, R40, P1 ;  /* 0x000000ffff17a224 */ /* 0x000fe200008e0628 */
[----:B------:R-:W-:Y:S01]  /*2f40*/  PLOP3.LUT P1, PT, PT, PT, UP0, 0x80, 0x0 ;  /* 0x000000000000781c */ /* 0x000fe20003f2f008 */
[----:B------:R-:W-:Y:S01]  /*2f50*/  @!P0 IMAD R3, R3, UR18, RZ ;  /* 0x0000001203038c24 */ /* 0x000fe2000f8e02ff */
[----:B------:R-:W-:Y:S01]  /*2f60*/  CS2R R150, SRZ ;  /* 0x0000000000967805 */ /* 0x000fe2000001ff00 */
[----:B------:R-:W-:Y:S01]  /*2f70*/  VIADD R9, R0, 0x2000 ;  /* 0x0000200000097836 */ /* 0x000fe20000000000 */
[----:B------:R-:W-:Y:S01]  /*2f80*/  CS2R R148, SRZ ;  /* 0x0000000000947805 */ /* 0x000fe2000001ff00 */
[C---:B------:R-:W-:Y:S01]  /*2f90*/  @!P0 IMAD R37, R2.reuse, UR19, R3 ;  /* 0x0000001302258c24 */ /* 0x040fe2000f8e0203 */
[----:B------:R-:W-:Y:S01]  /*2fa0*/  CS2R R142, SRZ ;  /* 0x00000000008e7805 */ /* 0x000fe2000001ff00 */
[----:B------:R-:W-:Y:S01]  /*2fb0*/  @!P0 IMAD.WIDE.U32 R18, R2, UR18, R18 ;  /* 0x0000001202128c25 */ /* 0x000fe2000f8e0012 */
[----:B------:R-:W-:-:S02]  /*2fc0*/  SEL R2, R9, R0, !P1 ;  /* 0x0000000009027207 */ /* 0x000fc40004800000 */
[----:B------:R-:W-:Y:S02]  /*2fd0*/  CS2R R140, SRZ ;  /* 0x00000000008c7805 */ /* 0x000fe4000001ff00 */
[----:B------:R-:W-:Y:S01]  /*2fe0*/  LEA R0, R0, UR4, 0x1 ;  /* 0x0000000400007c11 */ /* 0x000fe2000f8e08ff */
[----:B------:R-:W-:Y:S01]  /*2ff0*/  IMAD.IADD R5, R5, 0x1, R12 ;  /* 0x0000000105057824 */ /* 0x000fe200078e020c */
[----:B------:R-:W-:Y:S01]  /*3000*/  LEA R227, R2, UR4, 0x1 ;  /* 0x0000000402e37c11 */ /* 0x000fe2000f8e08ff */
[----:B------:R-:W-:Y:S01]  /*3010*/  @!P3 IMAD R8, R8, UR12, RZ ;  /* 0x0000000c0808bc24 */ /* 0x000fe2000f8e02ff */
[----:B------:R-:W-:Y:S01]  /*3020*/  CS2R R146, SRZ ;  /* 0x0000000000927805 */ /* 0x000fe2000001ff00 */
[----:B------:R-:W-:Y:S01]  /*3030*/  @P6 STS.128 [R0+0x8000], RZ ;  /* 0x008000ff00006388 */ /* 0x000fe20000000c00 */
[----:B------:R-:W-:Y:S01]  /*3040*/  @!P3 IMAD.MOV.U32 R12, RZ, RZ, R4 ;  /* 0x000000ffff0cb224 */ /* 0x000fe200078e0004 */
[----:B------:R-:W-:Y:S01]  /*3050*/  CS2R R144, SRZ ;  /* 0x0000000000907805 */ /* 0x000fe2000001ff00 */
[----:B------:R-:W-:Y:S01]  /*3060*/  @!P3 IMAD.MOV.U32 R13, RZ, RZ, R5 ;  /* 0x000000ffff0db224 */ /* 0x000fe200078e0005 */
[----:B------:R-:W-:Y:S01]  /*3070*/  @P6 STS.128 [R0+0xa000], RZ ;  /* 0x00a000ff00006388 */ /* 0x000fe20000000c00 */
[C---:B------:R-:W-:Y:S01]  /*3080*/  @!P3 IMAD R39, R16.reuse, UR13, R8 ;  /* 0x0000000d1027bc24 */ /* 0x040fe2000f8e0208 */
[----:B------:R-:W-:Y:S01]  /*3090*/  CS2R R138, SRZ ;  /* 0x00000000008a7805 */ /* 0x000fe2000001ff00 */
[----:B------:R-:W-:Y:S01]  /*30a0*/  IMAD.U32 R8, RZ, RZ, UR22 ;  /* 0x00000016ff087e24 */ /* 0x000fe2000f8e00ff */
[----:B------:R-:W-:Y:S01]  /*30b0*/  @!PT LDS RZ, [RZ] ;  /* 0x00000000fffff984 */ /* 0x000fe20000000800 */
[----:B------:R-:W-:Y:S01]  /*30c0*/  @!PT LDS RZ, [RZ] ;  /* 0x00000000fffff984 */ /* 0x000fe20000000800 */
[----:B------:R-:W-:Y:S01]  /*30d0*/  @!PT LDS RZ, [RZ] ;  /* 0x00000000fffff984 */ /* 0x000fe20000000800 */
[----:B------:R-:W-:Y:S01]  /*30e0*/  @!P6 LDGSTS.E.BYPASS.LTC128B.128 [R0+0x8000], desc[UR8][R228.64] ;  /* 0x08000000e400efae */ /* 0x000fe2000b901d48 */
[----:B------:R-:W-:Y:S01]  /*30f0*/  @!P2 IMAD R3, R23, UR12, RZ ;  /* 0x0000000c1703ac24 */ /* 0x000fe2000f8e02ff */
[----:B------:R-:W-:Y:S01]  /*3100*/  CS2R R136, SRZ ;  /* 0x0000000000887805 */ /* 0x000fe2000001ff00 */
[----:B------:R-:W-:Y:S01]  /*3110*/  @!P3 IMAD.WIDE.U32 R16, R16, UR12, R12 ;  /* 0x0000000c1010bc25 */ /* 0x000fe2000f8e000c */
[----:B------:R-:W-:Y:S01]  /*3120*/  @!P6 LDGSTS.E.BYPASS.LTC128B.128 [R0+0xa000], desc[UR8][R228.64+0x80] ;  /* 0x0a000080e400efae */ /* 0x000fe2000b901d48 */
[----:B------:R-:W4:Y:S01]  /*3130*/  @!P3 LDC.64 R12, c[0x0][0x218] ;  /* 0x00008600ff0cbb82 */ /* 0x000f220000000a00 */
[----:B------:R-:W-:Y:S01]  /*3140*/  CS2R R134, SRZ ;  /* 0x0000000000867805 */ /* 0x000fe2000001ff00 */
[----:B------:R-:W-:Y:S01]  /*3150*/  @!P2 IMAD R35, R22, UR13, R3 ;  /* 0x0000000d1623ac24 */ /* 0x000fe2000f8e0203 */
[----:B------:R-:W-:Y:S01]  /*3160*/  @P5 STS.128 [R0+0x9000], RZ ;  /* 0x009000ff00005388 */ /* 0x000fe20000000c00 */
[----:B------:R-:W-:Y:S01]  /*3170*/  @!P2 IMAD.MOV.U32 R14, RZ, RZ, R4 ;  /* 0x000000ffff0ea224 */ /* 0x000fe200078e0004 */
[----:B------:R-:W-:Y:S01]  /*3180*/  CS2R R132, SRZ ;  /* 0x0000000000847805 */ /* 0x000fe2000001ff00 */
[----:B------:R-:W-:Y:S01]  /*3190*/  @!P2 IMAD.MOV.U32 R15, RZ, RZ, R5 ;  /* 0x000000ffff0fa224 */ /* 0x000fe200078e0005 */
[----:B------:R-:W-:Y:S01]  /*31a0*/  @P5 STS.128 [R0+0xb000], RZ ;  /* 0x00b000ff00005388 */ /* 0x000fe20000000c00 */
[----:B------:R-:W-:Y:S01]  /*31b0*/  @!P4 IMAD R9, R40, UR12, RZ ;  /* 0x0000000c2809cc24 */ /* 0x000fe2000f8e02ff */
[----:B------:R-:W-:Y:S01]  /*31c0*/  CS2R R126, SRZ ;  /* 0x00000000007e7805 */ /* 0x000fe2000001ff00 */
[----:B------:R-:W-:Y:S01]  /*31d0*/  @!P2 IMAD.WIDE.U32 R22, R22, UR12, R14 ;  /* 0x0000000c1616ac25 */ /* 0x000fe2000f8e000e */
[----:B------:R-:W-:Y:S01]  /*31e0*/  @!PT LDS RZ, [RZ] ;  /* 0x00000000fffff984 */ /* 0x000fe20000000800 */
[----:B------:R-:W-:Y:S01]  /*31f0*/  @!PT LDS RZ, [RZ] ;  /* 0x00000000fffff984 */ /* 0x000fe20000000800 */
[----:B------:R-:W-:Y:S01]  /*3200*/  @!PT LDS RZ, [RZ] ;  /* 0x00000000fffff984 */ /* 0x000fe20000000800 */
[----:B------:R-:W-:Y:S01]  /*3210*/  @!P5 LDGSTS.E.BYPASS.LTC128B.128 [R0+0x9000], desc[UR8][R10.64] ;  /* 0x090000000a00dfae */ /* 0x000fe2000b901d48 */
[----:B------:R-:W-:-:S02]  /*3220*/  CS2R R124, SRZ ;  /* 0x00000000007c7805 */ /* 0x000fc4000001ff00 */
[----:B------:R-:W-:Y:S01]  /*3230*/  CS2R R130, SRZ ;  /* 0x0000000000827805 */ /* 0x000fe2000001ff00 */
[----:B------:R-:W-:Y:S01]  /*3240*/  @!P0 IMAD.MOV.U32 R32, RZ, RZ, R4 ;  /* 0x000000ffff208224 */ /* 0x000fe200078e0004 */
[----:B------:R1:W-:Y:S01]  /*3250*/  @!P5 LDGSTS.E.BYPASS.LTC128B.128 [R0+0xb000], desc[UR8][R10.64+0x80] ;  /* 0x0b0000800a00dfae */ /* 0x0003e2000b901d48 */
[--C-:B------:R-:W-:Y:S01]  /*3260*/  @!P0 IMAD.MOV.U32 R33, RZ, RZ, R5.reuse ;  /* 0x000000ffff218224 */ /* 0x100fe200078e0005 */
[----:B------:R-:W-:Y:S01]  /*3270*/  CS2R R128, SRZ ;  /* 0x0000000000807805 */ /* 0x000fe2000001ff00 */
[----:B------:R-:W-:Y:S01]  /*3280*/  @!P3 IMAD.IADD R7, R7, 0x1, R34 ;  /* 0x000000010707b824 */ /* 0x000fe200078e0222 */
[----:B------:R-:W-:Y:S01]  /*3290*/  @P6 STS [R227], RZ ;  /* 0x000000ffe3006388 */ /* 0x000fe20000000800 */
[----:B------:R-:W-:Y:S01]  /*32a0*/  @!P4 IMAD.WIDE.U32 R4, R238, UR12, R4 ;  /* 0x0000000cee04cc25 */ /* 0x000fe2000f8e0004 */
        /* <DEDUP_REMOVED lines=20> */
[----:B------:R-:W-:Y:S01]  /*33f0*/  CS2R R96, SRZ ;  /* 0x0000000000607805 */ /* 0x000fe2000001ff00 */
[----:B-1----:R-:W-:Y:S01]  /*3400*/  @!P4 IMAD R10, R40, UR18, RZ ;  /* 0x00000012280acc24 */ /* 0x002fe2000f8e02ff */
[----:B------:R-:W-:Y:S01]  /*3410*/  @P6 STS [R227+0x2008], RZ ;  /* 0x002008ffe3006388 */ /* 0x000fe20000000800 */
[C---:B------:R-:W-:Y:S01]  /*3420*/  @!P4 IMAD R11, R238.reuse, UR13, R9 ;  /* 0x0000000dee0bcc24 */ /* 0x040fe2000f8e0209 */
[----:B------:R-:W-:Y:S01]  /*3430*/  CS2R R90, SRZ ;  /* 0x00000000005a7805 */ /* 0x000fe2000001ff00 */
[----:B------:R-:W-:Y:S01]  /*3440*/  @!P4 IMAD R10, R238, UR19, R10 ;  /* 0x00000013ee0acc24 */ /* 0x000fe2000f8e020a */
        /* <DEDUP_REMOVED lines=12> */
[----:B------:R-:W-:Y:S02]  /*3510*/  @!P5 IADD3 R2, P6, R230, UR10, RZ ;  /* 0x0000000ae602dc10 */ /* 0x000fe4000ffde0ff */
[----:B------:R-:W-:Y:S02]  /*3520*/  CS2R R80, SRZ ;  /* 0x0000000000507805 */ /* 0x000fe4000001ff00 */
        /* <DEDUP_REMOVED lines=9> */
[----:B------:R-:W-:Y:S01]  /*35c0*/  @P5 STS [R227+0x1008], RZ ;  /* 0x001008ffe3005388 */ /* 0x000fe20000000800 */
[----:B------:R-:W-:Y:S01]  /*35d0*/  @!P0 IMAD.X R8, RZ, RZ, R40, P6 ;  /* 0x000000ffff088224 */ /* 0x000fe200030e0628 */
[----:B------:R-:W-:-:S02]  /*35e0*/  CS2R R60, SRZ ;  /* 0x00000000003c7805 */ /* 0x000fc4000001ff00 */
[----:B------:R-:W-:Y:S01]  /*35f0*/  CS2R R66, SRZ ;  /* 0x0000000000427805 */ /* 0x000fe2000001ff00 */
[----:B------:R-:W-:Y:S01]  /*3600*/  @P5 STS [R227+0x100c], RZ ;  /* 0x00100cffe3005388 */ /* 0x000fe20000000800 */
[----:B------:R-:W-:Y:S01]  /*3610*/  @!P0 IMAD R9, R8, UR12, RZ ;  /* 0x0000000c08098c24 */ /* 0x000fe2000f8e02ff */
        /* <DEDUP_REMOVED lines=11> */
[----:B------:R-:W-:Y:S01]  /*36d0*/  CS2R R48, SRZ ;  /* 0x0000000000307805 */ /* 0x000fe2000001ff00 */
[----:B------:R-:W-:Y:S01]  /*36e0*/  UMOV UR19, UR28 ;  /* 0x0000001c00137c82 */ /* 0x000fe20008000000 */
[----:B------:R-:W-:Y:S01]  /*36f0*/  UIADD3 UR36, UR36, -UR37, URZ ;  /* 0x8000002524247290 */ /* 0x000fe2000fffe03f */
[----:B------:R-:W-:Y:S01]  /*3700*/  @P5 STS [R227+0x300c], RZ ;  /* 0x00300cffe3005388 */ /* 0x000fe20000000800 */
[----:B------:R-:W-:Y:S01]  /*3710*/  ULDC UR41, c[0x0][0x398] ;  /* 0x0000e60000297ab9 */ /* 0x000fe20000000800 */
[----:B------:R-:W-:Y:S01]  /*3720*/  ULDC UR39, c[0x0][0x2dc] ;  /* 0x0000b70000277ab9 */ /* 0x000fe20000000800 */
[----:B------:R-:W-:Y:S01]  /*3730*/  ULDC UR11, c[0x0][0x2ec] ;  /* 0x0000bb00000b7ab9 */ /* 0x000fe20000000800 */
[----:B------:R-:W-:Y:S01]  /*3740*/  @!PT LDS RZ, [RZ] ;  /* 0x00000000fffff984 */ /* 0x000fe20000000800 */
[----:B------:R-:W-:Y:S01]  /*3750*/  @!PT LDS RZ, [RZ] ;  /* 0x00000000fffff984 */ /* 0x000fe20000000800 */
[----:B------:R-:W-:Y:S01]  /*3760*/  @!PT LDS RZ, [RZ] ;  /* 0x00000000fffff984 */ /* 0x000fe20000000800 */
[----:B------:R-:W-:Y:S04]  /*3770*/  @!P5 LDGSTS.E.BYPASS.LTC128B.128 [R227+0x1000], desc[UR8][R2.64] ;  /* 0x0100000002e3dfae */ /* 0x000fe8000b901d48 */
[----:B------:R1:W-:Y:S01]  /*3780*/  @!P5 LDGSTS.E.BYPASS.LTC128B.128 [R227+0x3000], desc[UR8][R2.64+0x80] ;  /* 0x0300008002e3dfae */ /* 0x0003e2000b901d48 */
[----:B----4-:R-:W-:-:S03]  /*3790*/  @!P3 LEA R12, P5, R6, R12, 0x1 ;  /* 0x0000000c060cb211 */ /* 0x010fc600078a08ff */
[----:B------:R-:W-:Y:S01]  /*37a0*/  @P4 STS.128 [R0+0xc000], RZ ;  /* 0x00c000ff00004388 */ /* 0x000fe20000000c00 */
[----:B------:R-:W-:-:S03]  /*37b0*/  @!P3 LEA.HI.X R13, R6, R13, R7, 0x1, P5 ;  /* 0x0000000d060db211 */ /* 0x000fc600028f0c07 */
[----:B------:R-:W-:Y:S01]  /*37c0*/  @P4 STS.128 [R0+0x10000], RZ ;  /* 0x010000ff00004388 */ /* 0x000fe20000000c00 */
[----:B-1----:R-:W-:Y:S02]  /*37d0*/  @!P4 IMAD.WIDE.U32 R2, R238, UR18, R26 ;  /* 0x00000012ee02cc25 */ /* 0x002fe4000f8e001a */
[----:B------:R-:W1:Y:S02]  /*37e0*/  @!P0 LDC.64 R26, c[0x0][0x218] ;  /* 0x00008600ff1a8b82 */ /* 0x000e640000000a00 */
[----:B------:R-:W-:Y:S01]  /*37f0*/  @!P4 IMAD.IADD R10, R3, 0x1, R10 ;  /* 0x00000001030ac824 */ /* 0x000fe200078e020a */
[----:B--2---:R-:W-:Y:S01]  /*3800*/  @!P4 LEA R8, P6, R2, R24, 0x1 ;  /* 0x000000180208c211 */ /* 0x004fe200078c08ff */
[----:B------:R-:W-:Y:S02]  /*3810*/  @!P0 IMAD R24, R14, UR13, R9 ;  /* 0x0000000d0e188c24 */ /* 0x000fe4000f8e0209 */
[----:B------:R-:W-:Y:S01]  /*3820*/  @!P4 IMAD.IADD R3, R5, 0x1, R11 ;  /* 0x000000010503c824 */ /* 0x000fe200078e020b */
[----:B------:R-:W-:Y:S01]  /*3830*/  @!P4 LEA.HI.X R9, R2, R25, R10, 0x1, P6 ;  /* 0x000000190209c211 */ /* 0x000fe200030f0c0a */
[----:B------:R-:W-:Y:S01]  /*3840*/  @!P2 IMAD.IADD R2, R21, 0x1, R38 ;  /* 0x000000011502a824 */ /* 0x000fe200078e0226 */
[----:B---3--:R-:W-:Y:S01]  /*3850*/  @!P4 LEA R10, P5, R4, R28, 0x1 ;  /* 0x0000001c040ac211 */ /* 0x008fe200078a08ff */
[----:B------:R-:W-:Y:S01]  /*3860*/  @!P0 IMAD.WIDE.U32 R14, R14, UR12, R32 ;  /* 0x0000000c0e0e8c25 */ /* 0x000fe2000f8e0020 */
[----:B------:R-:W-:Y:S01]  /*3870*/  @!P2 LEA R6, P6, R20, R30, 0x1 ;  /* 0x0000001e1406a211 */ /* 0x000fe200078c08ff */
[----:B------:R-:W-:Y:S01]  /*3880*/  @!PT LDS RZ, [RZ] ;  /* 0x00000000fffff984 */ /* 0x000fe20000000800 */
[----:B------:R-:W-:Y:S01]  /*3890*/  @!PT LDS RZ, [RZ] ;  /* 0x00000000fffff984 */ /* 0x000fe20000000800 */
[----:B------:R-:W-:Y:S01]  /*38a0*/  @!PT LDS RZ, [RZ] ;  /* 0x00000000fffff984 */ /* 0x000fe20000000800 */
[----:B------:R-:W-:Y:S01]  /*38b0*/  @!P4 LDGSTS.E.BYPASS.LTC128B.128 [R0+0xc000], desc[UR8][R8.64] ;  /* 0x0c0000000800cfae */ /* 0x000fe2000b901d48 */
[----:B------:R-:W-:Y:S01]  /*38c0*/  @!P4 LEA.HI.X R11, R4, R29, R3, 0x1, P5 ;  /* 0x0000001d040bc211 */ /* 0x000fe200028f0c03 */
[----:B------:R-:W-:Y:S01]  /*38d0*/  @!P0 IMAD.IADD R3, R19, 0x1, R37 ;  /* 0x0000000113038824 */ /* 0x000fe200078e0225 */
[----:B------:R-:W-:Y:S01]  /*38e0*/  @!P2 LEA.HI.X R7, R20, R31, R2, 0x1, P6 ;  /* 0x0000001f1407a211 */ /* 0x000fe200030f0c02 */
[----:B------:R2:W-:Y:S01]  /*38f0*/  @!P4 LDGSTS.E.BYPASS.LTC128B.128 [R0+0x10000], desc[UR8][R8.64+0x80] ;  /* 0x100000800800cfae */ /* 0x0005e2000b901d48 */
[----:B------:R-:W3:Y:S01]  /*3900*/  @!P2 LDC.64 R4, c[0x0][0x220] ;  /* 0x00008800ff04ab82 */ /* 0x000ee20000000a00 */
[----:B------:R-:W-:-:S02]  /*3910*/  ULDC.U8 UR12, c[0x0][0x388] ;  /* 0x0000e200000c7ab9 */ /* 0x000fc40000000000 */
[----:B------:R-:W-:Y:S01]  /*3920*/  @P3 STS.128 [R0+0xd000], RZ ;  /* 0x00d000ff00003388 */ /* 0x000fe20000000c00 */
[----:B-1----:R-:W-:-:S03]  /*3930*/  @!P0 LEA R2, P5, R18, R26, 0x1 ;  /* 0x0000001a12028211 */ /* 0x002fc600078a08ff */
[----:B------:R-:W-:Y:S01]  /*3940*/  @P3 STS.128 [R0+0x11000], RZ ;  /* 0x011000ff00003388 */ /* 0x000fe20000000c00 */
[----:B------:R-:W-:-:S03]  /*3950*/  @!P0 LEA.HI.X R3, R18, R27, R3, 0x1, P5 ;  /* 0x0000001b12038211 */ /* 0x000fc600028f0c03 */
        /* <DEDUP_REMOVED lines=35> */
[----:B---3--:R-:W-:Y:S02]  /*3b90*/  @!P2 LEA R4, P5, R22, R4, 0x1 ;  /* 0x000000041604a211 */ /* 0x008fe400078a08ff */
[----:B-1----:R-:W-:Y:S01]  /*3ba0*/  @!P0 LEA R2, P4, R14, R12, 0x1 ;  /* 0x0000000c0e028211 */ /* 0x002fe200078808ff */
        /* <DEDUP_REMOVED lines=54> */
[----:B------:R-:W-:-:S04]  /*3f10*/  CS2R R42, SRZ ;  /* 0x00000000002a7805 */ /* 0x000fc8000001ff00 */
[----:B------:R-:W-:Y:S02]  /*3f20*/  SEL R0, R0, R218, !P1 ;  /* 0x000000da00007207 */ /* 0x000fe40004800000 */
[----:B------:R-:W-:Y:S02]  /*3f30*/  CS2R R40, SRZ ;  /* 0x0000000000287805 */ /* 0x000fe4000001ff00 */
[----:B------:R-:W-:Y:S02]  /*3f40*/  CS2R R38, SRZ ;  /* 0x0000000000267805 */ /* 0x000fe4000001ff00 */
[----:B------:R-:W-:Y:S02]  /*3f50*/  SEL R219, R219, 0xffffffe0, !P0 ;  /* 0xffffffe0dbdb7807 */ /* 0x000fe40004000000 */
[----:B------:R-:W-:Y:S02]  /*3f60*/  LEA R212, R0, UR4, 0x1 ;  /* 0x0000000400d47c11 */ /* 0x000fe4000f8e08ff */
[----:B------:R-:W-:-:S02]  /*3f70*/  SEL R217, R217, 0xffffffc0, !P2 ;  /* 0xffffffc0d9d97807 */ /* 0x000fc40005000000 */
[----:B--2---:R-:W-:Y:S02]  /*3f80*/  R2UR UR34, R9 ;  /* 0x00000000092272ca */ /* 0x004fe400000e0000 */
[----:B----4-:R-:W-:Y:S02]  /*3f90*/  IADD3 R248, P4, P3, R4, UR7, R36 ;  /* 0x0000000704f87c10 */ /* 0x010fe4000fb9e024 */
[----:B------:R-:W-:Y:S02]  /*3fa0*/  R2UR UR7, R8 ;  /* 0x00000000080772ca */ /* 0x000fe400000e0000 */
[----:B------:R-:W-:Y:S01]  /*3fb0*/  IADD3.X R245, R5, UR10, R2, P4, P3 ;  /* 0x0000000a05f57c10 */ /* 0x000fe2000a7e6402 */
[----:B------:R-:W-:Y:S01]  /*3fc0*/  VIADD R2, R220, 0x2000 ;  /* 0x00002000dc027836 */ /* 0x000fe20000000000 */
[----:B------:R-:W-:-:S04]  /*3fd0*/  CS2R R36, SRZ ;  /* 0x0000000000247805 */ /* 0x000fc8000001ff00 */
[----:B------:R-:W-:Y:S01]  /*3fe0*/  SEL R2, R2, R220, !P1 ;  /* 0x000000dc02027207 */ /* 0x000fe20004800000 */
[----:B------:R-:W-:-:S03]  /*3ff0*/  UIADD3 UR38, UR34, -0x4498517b, URZ ;  /* 0xbb67ae8522267890 */ /* 0x000fc6000fffe03f */
[----:B------:R-:W-:Y:S02]  /*4000*/  LEA R211, R2, UR4, 0x1 ;  /* 0x0000000402d37c11 */ /* 0x000fe4000f8e08ff */
[----:B------:R-:W-:Y:S01]  /*4010*/  LOP3.LUT R245, R245, UR7, RZ, 0x3c, !PT ;  /* 0x00000007f5f57c12 */ /* 0x000fe2000f8e3cff */
[----:B------:R-:W-:Y:S02]  /*4020*/  UIADD3 UR33, UR7, -0x61c88647, URZ ;  /* 0x9e3779b907217890 */ /* 0x000fe4000fffe03f */
[----:B------:R-:W-:Y:S02]  /*4030*/  UIADD3 UR37, UR7, 0x3c6ef372, URZ ;  /* 0x3c6ef37207257890 */ /* 0x000fe4000fffe03f */
[----:B------:R-:W-:Y:S02]  /*4040*/  UIADD3 UR32, UR34, 0x76cf5d0a, URZ ;  /* 0x76cf5d0a22207890 */ /* 0x000fe4000fffe03f */
[----:B------:R-:W-:Y:S02]  /*4050*/  UIADD3 UR31, UR7, -0x255992d5, URZ ;  /* 0xdaa66d2b071f7890 */ /* 0x000fe4000fffe03f */
[----:B------:R-:W-:-:S02]  /*4060*/  UIADD3 UR30, UR34, 0x32370b8f, URZ ;  /* 0x32370b8f221e7890 */ /* 0x000fc4000fffe03f */
[----:B------:R-:W-:Y:S02]  /*4070*/  UIADD3 UR29, UR7, 0x78dde6e4, URZ ;  /* 0x78dde6e4071d7890 */ /* 0x000fe4000fffe03f */
[----:B------:R-:W-:Y:S02]  /*4080*/  UIADD3 UR28, UR34, -0x126145ec, URZ ;  /* 0xed9eba14221c7890 */ /* 0x000fe4000fffe03f */
[----:B------:R-:W-:Y:S02]  /*4090*/  UIADD3 UR27, UR7, 0x1715609d, URZ ;  /* 0x1715609d071b7890 */ /* 0x000fe4000fffe03f */
[----:B------:R-:W-:Y:S02]  /*40a0*/  UIADD3 UR26, UR34, -0x56f99767, URZ ;  /* 0xa9066899221a7890 */ /* 0x000fe4000fffe03f */
[----:B------:R-:W-:Y:S02]  /*40b0*/  UIADD3 UR24, UR34, 0x646e171e, URZ ;  /* 0x646e171e22187890 */ /* 0x000fe4000fffe03f */
[----:B------:R-:W-:-:S12]  /*40c0*/  UIADD3 UR25, UR7, -0x4ab325aa, URZ ;  /* 0xb54cda5607197890 */ /* 0x000fd8000fffe03f */
.L_x_1811:
[----:B------:R-:W0:Y:S01]  /*40d0*/  LDGDEPBAR ;  /* 0x00000000000079af */ /* 0x000e220000000000 */
[C---:B------:R-:W-:Y:S01]  /*40e0*/  IADD3 R0, R212.reuse, R219, RZ ;  /* 0x000000dbd4007210 */ /* 0x040fe20007ffe0ff */
[----:B------:R-:W-:Y:S01]  /*40f0*/  IMAD.U32 R2, RZ, RZ, UR21 ;  /* 0x00000015ff027e24 */ /* 0x000fe2000f8e00ff */
[----:B------:R-:W-:Y:S01]  /*4100*/  MOV R237, R200 ;  /* 0x000000c800ed7202 */ /* 0x000fe20000000f00 */
[----:B------:R-:W-:Y:S01]  /*4110*/  IMAD.U32 R3, RZ, RZ, UR20 ;  /* 0x00000014ff037e24 */ /* 0x000fe2000f8e00ff */
[----:B------:R-:W-:Y:S01]  /*4120*/  USHF.L.U32 UR7, UR6, 0x6, URZ ;  /* 0x0000000606077899 */ /* 0x000fe2000800063f */
[----:B------:R-:W-:Y:S01]  /*4130*/  IMAD.MOV.U32 R236, RZ, RZ, R201 ;  /* 0x000000ffffec7224 */ /* 0x000fe200078e00c9 */
[C---:B------:R-:W-:Y:S01]  /*4140*/  LEA R2, P0, R239.reuse, R2, 0x2 ;  /* 0x00000002ef027211 */ /* 0x040fe200078010ff */
[----:B------:R-:W-:Y:S01]  /*4150*/  UMOV UR13, UR59 ;  /* 0x0000003b000d7c82 */ /* 0x000fe20008000000 */
[----:B------:R-:W-:Y:S02]  /*4160*/  UISETP.GE.AND UP0, UPT, UR7, UR36, UPT ;  /* 0x000000240700728c */ /* 0x000fe4000bf06270 */
[----:B------:R-:W-:Y:S04]  /*4170*/  LEA.HI.X.SX32 R3, R239, R3, 0x2, P0 ;  /* 0x00000003ef037211 */ /* 0x000fe800000f16ff */
        /* <DEDUP_REMOVED lines=120> */
.L_x_1807:
        /* <DEDUP_REMOVED lines=132> */
.L_x_1808:
[C---:B------:R-:W-:Y:S01]  /*5140*/  FSETP.NEU.FTZ.AND P0, PT, R242.reuse, -INF , PT ;  /* 0xff800000f200780b */ /* 0x040fe20003f1d000 */
[----:B------:R-:W-:Y:S01]  /*5150*/  FMUL.FTZ R164, R242, 1.4426950216293334961 ;  /* 0x3fb8aa3bf2a47820 */ /* 0x000fe20000410000 */
[----:B------:R-:W-:Y:S01]  /*5160*/  FSETP.NEU.FTZ.AND P1, PT, R240, -INF , PT ;  /* 0xff800000f000780b */ /* 0x000fe20003f3d000 */
[----:B------:R-:W-:Y:S04]  /*5170*/  IMAD.WIDE.U32 R166, R248, -0x2daee0ad, RZ ;  /* 0xd2511f53f8a67825 */ /* 0x000fe800078e00ff */
[----:B------:R-:W-:Y:S01]  /*5180*/  FMUL.FTZ R2, R240, 1.4426950216293334961 ;  /* 0x3fb8aa3bf0027820 */ /* 0x000fe20000410000 */
[----:B------:R-:W-:Y:S01]  /*5190*/  UISETP.GT.AND UP3, UPT, UR6, UR23, UPT ;  /* 0x000000170600728c */ /* 0x000fe2000bf64270 */
[----:B------:R-:W-:Y:S01]  /*51a0*/  FSEL R164, R164, RZ, P0 ;  /* 0x000000ffa4a47208 */ /* 0x000fe20000000000 */
[C---:B------:R-:W-:Y:S01]  /*51b0*/  FMUL.FTZ R3, R243.reuse, 1.4426950216293334961 ;  /* 0x3fb8aa3bf3037820 */ /* 0x040fe20000410000 */
[----:B------:R-:W-:Y:S01]  /*51c0*/  FSETP.NEU.FTZ.AND P0, PT, R243, -INF , PT ;  /* 0xff800000f300780b */ /* 0x000fe20003f1d000 */
[----:B------:R-:W-:Y:S01]  /*51d0*/  FMUL.FTZ R0, R241, 1.4426950216293334961 ;  /* 0x3fb8aa3bf1007820 */ /* 0x000fe20000410000 */
[----:B------:R-:W-:Y:S01]  /*51e0*/  FSEL R2, R2, RZ, P1 ;  /* 0x000000ff02027208 */ /* 0x000fe20000800000 */
[--C-:B------:R-:W-:Y:S01]  /*51f0*/  FFMA.FTZ R16, R16, UR11, -R164.reuse ;  /* 0x0000000b10107c23 */ /* 0x100fe200080108a4 */
[----:B------:R-:W-:Y:S01]  /*5200*/  FSEL R3, R3, RZ, P0 ;  /* 0x000000ff03037208 */ /* 0x000fe20000000000 */
[----:B------:R-:W-:Y:S01]  /*5210*/  FFMA.FTZ R20, R20, UR11, -R164 ;  /* 0x0000000b14147c23 */ /* 0x000fe200080108a4 */
[----:B------:R-:W-:Y:S01]  /*5220*/  FSETP.NEU.FTZ.AND P0, PT, R241, -INF , PT ;  /* 0xff800000f100780b */ /* 0x000fe20003f1d000 */
[----:B------:R1:W-:Y:S01]  /*5230*/  MUFU.EX2 R205, R16 ;  /* 0x0000001000cd7308 */ /* 0x0003e20000000800 */
[----:B------:R-:W-:Y:S01]  /*5240*/  FFMA.FTZ R28, R28, UR11, -R2 ;  /* 0x0000000b1c1c7c23 */ /* 0x000fe20008010802 */
[--C-:B------:R-:W-:Y:S01]  /*5250*/  FFMA.FTZ R35, R35, UR11, -R3.reuse ;  /* 0x0000000b23237c23 */ /* 0x100fe20008010803 */
[----:B------:R-:W-:Y:S01]  /*5260*/  FSEL R0, R0, RZ, P0 ;  /* 0x000000ff00007208 */ /* 0x000fe20000000000 */
[--C-:B------:R-:W-:Y:S01]  /*5270*/  FFMA.FTZ R34, R34, UR11, -R3.reuse ;  /* 0x0000000b22227c23 */ /* 0x100fe20008010803 */
[--C-:B------:R-:W-:Y:S01]  /*5280*/  FFMA.FTZ R19, R19, UR11, -R3.reuse ;  /* 0x0000000b13137c23 */ /* 0x100fe20008010803 */
[--C-:B------:R-:W-:Y:S01]  /*5290*/  FFMA.FTZ R23, R23, UR11, -R3.reuse ;  /* 0x0000000b17177c23 */ /* 0x100fe20008010803 */
[--C-:B------:R-:W-:Y:S03]  /*52a0*/  FFMA.FTZ R18, R18, UR11, -R3.reuse ;  /* 0x0000000b12127c23 */ /* 0x100fe60008010803 */
[----:B------:R2:W-:Y:S01]  /*52b0*/  MUFU.EX2 R221, R20 ;  /* 0x0000001400dd7308 */ /* 0x0005e20000000800 */
[--C-:B------:R-:W-:Y:S01]  /*52c0*/  FFMA.FTZ R32, R32, UR11, -R164.reuse ;  /* 0x0000000b20207c23 */ /* 0x100fe200080108a4 */
[--C-:B------:R-:W-:Y:S01]  /*52d0*/  FFMA.FTZ R33, R33, UR11, -R164.reuse ;  /* 0x0000000b21217c23 */ /* 0x100fe200080108a4 */
[--C-:B------:R-:W-:Y:S01]  /*52e0*/  FFMA.FTZ R192, R17, UR11, -R164.reuse ;  /* 0x0000000b11c07c23 */ /* 0x100fe200080108a4 */
[----:B------:R-:W-:Y:S01]  /*52f0*/  FFMA.FTZ R190, R21, UR11, -R164 ;  /* 0x0000000b15be7c23 */ /* 0x000fe200080108a4 */
[--C-:B------:R-:W-:Y:S01]  /*5300*/  FFMA.FTZ R181, R8, UR11, -R2.reuse ;  /* 0x0000000b08b57c23 */ /* 0x100fe20008010802 */
[--C-:B------:R-:W-:Y:S01]  /*5310*/  FFMA.FTZ R177, R9, UR11, -R2.reuse ;  /* 0x0000000b09b17c23 */ /* 0x100fe20008010802 */
[--C-:B------:R-:W-:Y:S03]  /*5320*/  FFMA.FTZ R17, R12, UR11, -R2.reuse ;  /* 0x0000000b0c117c23 */ /* 0x100fe60008010802 */
[----:B------:R3:W-:Y:S01]  /*5330*/  MUFU.EX2 R223, R28 ;  /* 0x0000001c00df7308 */ /* 0x0007e20000000800 */
[----:B-1----:R-:W-:Y:S02]  /*5340*/  IMAD.U32 R16, RZ, RZ, UR17 ;  /* 0x00000011ff107e24 */ /* 0x002fe4000f8e00ff */
[----:B------:R-:W-:Y:S01]  /*5350*/  FFMA.FTZ R179, R13, UR11, -R2 ;  /* 0x0000000b0db37c23 */ /* 0x000fe20008010802 */
[--C-:B------:R-:W-:Y:S01]  /*5360*/  FFMA.FTZ R15, R15, UR11, -R0.reuse ;  /* 0x0000000b0f0f7c23 */ /* 0x100fe20008010800 */
[----:B------:R-:W-:Y:S01]  /*5370*/  FFMA.FTZ R185, R14, UR11, -R0 ;  /* 0x0000000b0eb97c23 */ /* 0x000fe20008010800 */
[----:B------:R-:W-:Y:S02]  /*5380*/  IMAD R16, R16, 0x4, R244 ;  /* 0x0000000410107824 */ /* 0x000fe400078e02f4 */
[--C-:B------:R-:W-:Y:S01]  /*5390*/  FFMA.FTZ R31, R31, UR11, -R0.reuse ;  /* 0x0000000b1f1f7c23 */ /* 0x100fe20008010800 */
[--C-:B------:R-:W-:Y:S01]  /*53a0*/  FFMA.FTZ R178, R10, UR11, -R0.reuse ;  /* 0x0000000b0ab27c23 */ /* 0x100fe20008010800 */
[----:B------:R-:W1:Y:S01]  /*53b0*/  MUFU.EX2 R226, R32 ;  /* 0x0000002000e27308 */ /* 0x000e620000000800 */
[----:B------:R-:W-:Y:S01]  /*53c0*/  FFMA.FTZ R180, R11, UR11, -R0 ;  /* 0x0000000b0bb47c23 */ /* 0x000fe20008010800 */
[----:B--2---:R-:W-:Y:S01]  /*53d0*/  LOP3.LUT R20, R167, UR34, R16, 0x96, !PT ;  /* 0x00000022a7147c12 */ /* 0x004fe2000f8e9610 */
[--C-:B------:R-:W-:Y:S01]  /*53e0*/  FFMA.FTZ R16, R7, UR11, -R3.reuse ;  /* 0x0000000b07107c23 */ /* 0x100fe20008010803 */
[--C-:B------:R-:W-:Y:S01]  /*53f0*/  FFMA.FTZ R7, R4, UR11, -R164.reuse ;  /* 0x0000000b04077c23 */ /* 0x100fe200080108a4 */
[----:B------:R-:W-:Y:S01]  /*5400*/  FFMA.FTZ R164, R5, UR11, -R164 ;  /* 0x0000000b05a47c23 */ /* 0x000fe200080108a4 */
[--C-:B------:R-:W-:Y:S01]  /*5410*/  FFMA.FTZ R24, R24, UR11, -R2.reuse ;  /* 0x0000000b18187c23 */ /* 0x100fe20008010802 */
[--C-:B------:R-:W-:Y:S03]  /*5420*/  FFMA.FTZ R25, R25, UR11, -R2.reuse ;  /* 0x0000000b19197c23 */ /* 0x100fe60008010802 */
[----:B------:R2:W-:Y:S01]  /*5430*/  MUFU.EX2 R191, R7 ;  /* 0x0000000700bf7308 */ /* 0x0005e20000000800 */
[--C-:B---3--:R-:W-:Y:S01]  /*5440*/  FFMA.FTZ R28, R22, UR11, -R3.reuse ;  /* 0x0000000b161c7c23 */ /* 0x108fe20008010803 */
[----:B------:R-:W-:Y:S01]  /*5450*/  FFMA.FTZ R3, R6, UR11, -R3 ;  /* 0x0000000b06037c23 */ /* 0x000fe20008010803 */
[----:B------:R-:W-:Y:S02]  /*5460*/  IMAD.U32 R6, RZ, RZ, UR6 ;  /* 0x00000006ff067e24 */ /* 0x000fe4000f8e00ff */
[----:B------:R-:W-:Y:S01]  /*5470*/  FFMA.FTZ R2, R29, UR11, -R2 ;  /* 0x0000000b1d027c23 */ /* 0x000fe20008010802 */
[--C-:B------:R-:W-:Y:S01]  /*5480*/  FFMA.FTZ R27, R27, UR11, -R0.reuse ;  /* 0x0000000b1b1b7c23 */ /* 0x100fe20008010800 */
[--C-:B------:R-:W-:Y:S01]  /*5490*/  FFMA.FTZ R26, R26, UR11, -R0.reuse ;  /* 0x0000000b1a1a7c23 */ /* 0x100fe20008010800 */
[----:B------:R-:W-:Y:S02]  /*54a0*/  IMAD R4, R6, 0x4, R251 ;  /* 0x0000000406047824 */ /* 0x000fe400078e02fb */
[----:B------:R3:W-:Y:S01]  /*54b0*/  MUFU.EX2 R206, R19 ;  /* 0x0000001300ce7308 */ /* 0x0007e20000000800 */
[----:B------:R-:W-:Y:S01]  /*54c0*/  FFMA.FTZ R0, R30, UR11, -R0 ;  /* 0x0000000b1e007c23 */ /* 0x000fe20008010800 */
[----:B------:R-:W-:Y:S02]  /*54d0*/  IMAD.MOV.U32 R217, RZ, RZ, 0x40 ;  /* 0x00000040ffd97424 */ /* 0x000fe400078e00ff */
[C---:B------:R-:W-:Y:S03]  /*54e0*/  IMAD.WIDE.U32 R8, R4.reuse, -0x326172a9, RZ ;  /* 0xcd9e8d5704087825 */ /* 0x040fe600078e00ff */
[----:B------:R-:W-:Y:S03]  /*54f0*/  SEL R217, R217, 0xffffffc0, !P2 ;  /* 0xffffffc0d9d97807 */ /* 0x000fe60005000000 */
[----:B------:R4:W-:Y:S01]  /*5500*/  MUFU.EX2 R193, R16 ;  /* 0x0000001000c17308 */ /* 0x0009e20000000800 */
[-C--:B------:R-:W-:Y:S01]  /*5510*/  LOP3.LUT R9, R9, R245.reuse, RZ, 0x3c, !PT ;  /* 0x000000f509097212 */ /* 0x080fe200078e3cff */
[----:B------:R-:W-:Y:S02]  /*5520*/  VIADD R6, R4, 0x2 ;  /* 0x0000000204067836 */ /* 0x000fe40000000000 */
[----:B------:R-:W-:Y:S06]  /*5530*/  IMAD.WIDE.U32 R4, R20, -0x326172a9, RZ ;  /* 0xcd9e8d5714047825 */ /* 0x000fec00078e00ff */
[----:B------:R1:W-:Y:S01]  /*5540*/  MUFU.EX2 R202, R18 ;  /* 0x0000001200ca7308 */ /* 0x0003e20000000800 */
[----:B------:R-:W-:Y:S01]  /*5550*/  LOP3.LUT R20, R5, UR33, R8, 0x96, !PT ;  /* 0x0000002105147c12 */ /* 0x000fe2000f8e9608 */
[----:B--2---:R-:W-:Y:S01]  /*5560*/  IMAD.WIDE.U32 R6, R6, -0x326172a9, RZ ;  /* 0xcd9e8d5706067825 */ /* 0x004fe200078e00ff */
[----:B---3--:R-:W-:Y:S03]  /*5570*/  LOP3.LUT R19, R166, UR38, RZ, 0x3c, !PT ;  /* 0x00000026a6137c12 */ /* 0x008fe6000f8e3cff */
[----:B------:R-:W-:Y:S01]  /*5580*/  IMAD.WIDE.U32 R20, R20, -0x2daee0ad, RZ ;  /* 0xd2511f5314147825 */ /* 0x000fe200078e00ff */
[----:B------:R-:W-:Y:S03]  /*5590*/  LOP3.LUT R7, R7, R245, RZ, 0x3c, !PT ;  /* 0x000000f507077212 */ /* 0x000fe600078e3cff */
[----:B------:R-:W2:Y:S01]  /*55a0*/  MUFU.EX2 R225, R35 ;  /* 0x0000002300e17308 */ /* 0x000ea20000000800 */
[----:B------:R-:W-:Y:S01]  /*55b0*/  LOP3.LUT R12, R5, UR33, R6, 0x96, !PT ;  /* 0x00000021050c7c12 */ /* 0x000fe2000f8e9606 */
[----:B------:R-:W-:Y:S01]  /*55c0*/  IMAD.WIDE.U32 R8, R9, -0x2daee0ad, RZ ;  /* 0xd2511f5309087825 */ /* 0x000fe200078e00ff */
[----:B----4-:R-:W-:Y:S03]  /*55d0*/  LOP3.LUT R16, R4, UR37, RZ, 0x3c, !PT ;  /* 0x0000002504107c12 */ /* 0x010fe6000f8e3cff */
[----:B------:R-:W-:Y:S01]  /*55e0*/  IMAD.WIDE.U32 R12, R12, -0x2daee0ad, RZ ;  /* 0xd2511f530c0c7825 */ /* 0x000fe200078e00ff */
[----:B------:R-:W-:Y:S03]  /*55f0*/  LOP3.LUT R4, R19, R9, RZ, 0x3c, !PT ;  /* 0x0000000913047212 */ /* 0x000fe600078e3cff */
[----:B------:R3:W-:Y:S01]  /*5600*/  MUFU.EX2 R195, R17 ;  /* 0x0000001100c37308 */ /* 0x0007e20000000800 */
[----:B-1----:R-:W-:Y:S01]  /*5610*/  LOP3.LUT R18, R21, UR32, R8, 0x96, !PT ;  /* 0x0000002015127c12 */ /* 0x002fe2000f8e9608 */
[----:B------:R-:W-:Y:S05]  /*5620*/  IMAD.WIDE.U32 R6, R7, -0x2daee0ad, RZ ;  /* 0xd2511f5307067825 */ /* 0x000fea00078e00ff */
[----:B------:R-:W-:Y:S03]  /*5630*/  LOP3.LUT R5, R19, R7, RZ, 0x3c, !PT ;  /* 0x0000000713057212 */ /* 0x000fe600078e3cff */
[----:B------:R1:W-:Y:S01]  /*5640*/  MUFU.EX2 R207, R23 ;  /* 0x0000001700cf7308 */ /* 0x0003e20000000800 */
[----:B------:R-:W-:Y:S01]  /*5650*/  LOP3.LUT R8, R13, UR32, R6, 0x96, !PT ;  /* 0x000000200d087c12 */ /* 0x000fe2000f8e9606 */
[----:B------:R-:W-:Y:S04]  /*5660*/  IMAD.WIDE.U32 R6, R4, -0x326172a9, RZ ;  /* 0xcd9e8d5704067825 */ /* 0x000fe800078e00ff */
[----:B------:R-:W-:Y:S01]  /*5670*/  IMAD.WIDE.U32 R18, R18, -0x326172a9, RZ ;  /* 0xcd9e8d5712127825 */ /* 0x000fe200078e00ff */
[----:B------:R-:W-:Y:S03]  /*5680*/  LOP3.LUT R7, R16, R7, RZ, 0x3c, !PT ;  /* 0x0000000710077212 */ /* 0x000fe600078e3cff */
[----:B------:R-:W-:Y:S01]  /*5690*/  MUFU.EX2 R222, R34 ;  /* 0x0000002200de7308 */ /* 0x000fe20000000800 */
[----:B------:R-:W-:Y:S01]  /*56a0*/  IMAD.WIDE.U32 R8, R8, -0x326172a9, RZ ;  /* 0xcd9e8d5708087825 */ /* 0x000fe200078e00ff */
[----:B---3--:R-:W-:Y:S03]  /*56b0*/  LOP3.LUT R17, R19, UR31, R6, 0x96, !PT ;  /* 0x0000001f13117c12 */ /* 0x008fe6000f8e9606 */
[----:B------:R-:W-:Y:S05]  /*56c0*/  IMAD.WIDE.U32 R4, R5, -0x326172a9, RZ ;  /* 0xcd9e8d5705047825 */ /* 0x000fea00078e00ff */
[----:B------:R3:W-:Y:S01]  /*56d0*/  MUFU.EX2 R194, R15 ;  /* 0x0000000f00c27308 */ /* 0x0007e20000000800 */
[----:B------:R-:W-:Y:S01]  /*56e0*/  IMAD.WIDE.U32 R6, R7, -0x2daee0ad, RZ ;  /* 0xd2511f5307067825 */ /* 0x000fe200078e00ff */
[----:B------:R-:W-:Y:S02]  /*56f0*/  LOP3.LUT R5, R16, R5, RZ, 0x3c, !PT ;  /* 0x0000000510057212 */ /* 0x000fe400078e3cff */
[----:B------:R-:W-:Y:S01]  /*5700*/  LOP3.LUT R22, R9, UR31, R4, 0x96, !PT ;  /* 0x0000001f09167c12 */ /* 0x000fe2000f8e9604 */
[----:B------:R-:W-:Y:S01]  /*5710*/  IMAD.WIDE.U32 R16, R17, -0x2daee0ad, RZ ;  /* 0xd2511f5311107825 */ /* 0x000fe200078e00ff */
[----:B------:R-:W-:Y:S04]  /*5720*/  LOP3.LUT R7, R7, UR30, R20, 0x96, !PT ;  /* 0x0000001e07077c12 */ /* 0x000fe8000f8e9614 */
[----:B------:R-:W4:Y:S01]  /*5730*/  MUFU.EX2 R224, R31 ;  /* 0x0000001f00e07308 */ /* 0x000f220000000800 */
[----:B-1----:R-:W-:Y:S01]  /*5740*/  IMAD.WIDE.U32 R22, R22, -0x2daee0ad, RZ ;  /* 0xd2511f5316167825 */ /* 0x002fe200078e00ff */
[----:B------:R-:W-:Y:S03]  /*5750*/  LOP3.LUT R13, R17, UR28, R6, 0x96, !PT ;  /* 0x0000001c110d7c12 */ /* 0x000fe6000f8e9606 */
[----:B------:R-:W-:Y:S05]  /*5760*/  IMAD.WIDE.U32 R4, R5, -0x2daee0ad, RZ ;  /* 0xd2511f5305047825 */ /* 0x000fea00078e00ff */
[----:B------:R-:W-:Y:S01]  /*5770*/  MUFU.EX2 R200, R28 ;  /* 0x0000001c00c87308 */ /* 0x000fe20000000800 */
[----:B------:R-:W-:Y:S01]  /*5780*/  IMAD.WIDE.U32 R6, R7, -0x326172a9, RZ ;  /* 0xcd9e8d5707067825 */ /* 0x000fe200078e00ff */
[----:B------:R-:W-:Y:S02]  /*5790*/  LOP3.LUT R5, R5, UR30, R12, 0x96, !PT ;  /* 0x0000001e05057c12 */ /* 0x000fe4000f8e960c */
[----:B------:R-:W-:Y:S01]  /*57a0*/  LOP3.LUT R14, R23, UR28, R4, 0x96, !PT ;  /* 0x0000001c170e7c12 */ /* 0x000fe2000f8e9604 */
[----:B------:R-:W-:Y:S01]  /*57b0*/  IMAD.WIDE.U32 R12, R13, -0x326172a9, RZ ;  /* 0xcd9e8d570d0c7825 */ /* 0x000fe200078e00ff */
[----:B------:R-:W-:Y:S04]  /*57c0*/  LOP3.LUT R9, R7, UR29, R18, 0x96, !PT ;  /* 0x0000001d07097c12 */ /* 0x000fe8000f8e9612 */
[----:B------:R1:W-:Y:S01]  /*57d0*/  MUFU.EX2 R182, R3 ;  /* 0x0000000300b67308 */ /* 0x0003e20000000800 */
[----:B------:R-:W-:Y:S01]  /*57e0*/  IMAD.WIDE.U32 R4, R5, -0x326172a9, RZ ;  /* 0xcd9e8d5705047825 */ /* 0x000fe200078e00ff */
[----:B------:R-:W-:Y:S03]  /*57f0*/  LOP3.LUT R7, R13, UR27, R6, 0x96, !PT ;  /* 0x0000001b0d077c12 */ /* 0x000fe6000f8e9606 */
[----:B---3--:R-:W-:Y:S01]  /*5800*/  IMAD.WIDE.U32 R14, R14, -0x326172a9, RZ ;  /* 0xcd9e8d570e0e7825 */ /* 0x008fe200078e00ff */
[----:B------:R-:W-:Y:S04]  /*5810*/  LOP3.LUT R10, R5, UR29, R8, 0x96, !PT ;  /* 0x0000001d050a7c12 */ /* 0x000fe8000f8e9608 */
[----:B------:R-:W-:Y:S01]  /*5820*/  MUFU.EX2 R201, R33 ;  /* 0x0000002100c97308 */ /* 0x000fe20000000800 */
[----:B------:R-:W-:Y:S01]  /*5830*/  IMAD.WIDE.U32 R8, R9, -0x2daee0ad, RZ ;  /* 0xd2511f5309087825 */ /* 0x000fe200078e00ff */
[----:B------:R-:W-:Y:S03]  /*5840*/  LOP3.LUT R6, R15, UR27, R4, 0x96, !PT ;  /* 0x0000001b0f067c12 */ /* 0x000fe6000f8e9604 */
[----:B------:R-:W-:Y:S01]  /*5850*/  IMAD.WIDE.U32 R4, R7, -0x2daee0ad, RZ ;  /* 0xd2511f5307047825 */ /* 0x000fe200078e00ff */
[----:B------:R-:W-:Y:S04]  /*5860*/  LOP3.LUT R16, R9, UR26, R16, 0x96, !PT ;  /* 0x0000001a09107c12 */ /* 0x000fe8000f8e9610 */
[----:B------:R-:W-:Y:S01]  /*5870*/  MUFU.EX2 R192, R192 ;  /* 0x000000c000c07308 */ /* 0x000fe20000000800 */
[----:B------:R-:W-:Y:S01]  /*5880*/  IMAD.WIDE.U32 R6, R6, -0x2daee0ad, RZ ;  /* 0xd2511f5306067825 */ /* 0x000fe200078e00ff */
[----:B------:R-:W-:Y:S02]  /*5890*/  LOP3.LUT R13, R4, 0xff, RZ, 0xc0, !PT ;  /* 0x000000ff040d7812 */ /* 0x000fe400078ec0ff */
[----:B------:R-:W-:Y:S01]  /*58a0*/  LOP3.LUT R9, R5, UR24, R8, 0x96, !PT ;  /* 0x0000001805097c12 */ /* 0x000fe2000f8e9608 */
[----:B------:R-:W-:Y:S01]  /*58b0*/  IMAD.WIDE.U32 R10, R10, -0x2daee0ad, RZ ;  /* 0xd2511f530a0a7825 */ /* 0x000fe200078e00ff */
[----:B------:R-:W-:Y:S04]  /*58c0*/  ISETP.LE.U32.AND P4, PT, R13, UR12, PT ;  /* 0x0000000c0d007c0c */ /* 0x000fe8000bf83070 */
[----:B------:R-:W-:Y:S01]  /*58d0*/  MUFU.EX2 R181, R181 ;  /* 0x000000b500b57308 */ /* 0x000fe20000000800 */
[----:B-1----:R-:W-:Y:S02]  /*58e0*/  LOP3.LUT R3, R6, 0xff, RZ, 0xc0, !PT ;  /* 0x000000ff06037812 */ /* 0x002fe400078ec0ff */
[----:B------:R-:W-:Y:S02]  /*58f0*/  LOP3.LUT R22, R11, UR26, R22, 0x96, !PT ;  /* 0x0000001a0b167c12 */ /* 0x000fe4000f8e9616 */
[----:B------:R-:W-:Y:S02]  /*5900*/  LOP3.LUT R17, R4, 0xffff, RZ, 0xc0, !PT ;  /* 0x0000ffff04117812 */ /* 0x000fe400078ec0ff */
[----:B------:R-:W-:Y:S03]  /*5910*/  LOP3.LUT R8, R7, UR24, R10, 0x96, !PT ;  /* 0x0000001807087c12 */ /* 0x000fe6000f8e960a */
[----:B------:R-:W-:Y:S01]  /*5920*/  MUFU.EX2 R180, R180 ;  /* 0x000000b400b47308 */ /* 0x000fe20000000800 */
[--C-:B------:R-:W-:Y:S02]  /*5930*/  SHF.R.U32.HI R11, RZ, 0x18, R4.reuse ;  /* 0x00000018ff0b7819 */ /* 0x100fe40000011604 */
[----:B------:R-:W-:Y:S01]  /*5940*/  SHF.R.U32.HI R15, RZ, 0x10, R4 ;  /* 0x00000010ff0f7819 */ /* 0x000fe20000011604 */
[----:B------:R-:W-:Y:S01]  /*5950*/  IMAD.WIDE.U32 R4, R16, -0x326172a9, RZ ;  /* 0xcd9e8d5710047825 */ /* 0x000fe200078e00ff */
[--C-:B------:R-:W-:Y:S02]  /*5960*/  SHF.R.U32.HI R10, RZ, 0x18, R6.reuse ;  /* 0x00000018ff0a7819 */ /* 0x100fe40000011606 */
[----:B------:R-:W-:Y:S03]  /*5970*/  ISETP.LE.U32.AND P1, PT, R3, UR12, PT ;  /* 0x0000000c03007c0c */ /* 0x000fe6000bf23070 */
[----:B------:R-:W-:Y:S01]  /*5980*/  MUFU.EX2 R185, R185 ;  /* 0x000000b900b97308 */ /* 0x000fe20000000800 */
[----:B------:R-:W-:Y:S02]  /*5990*/  ISETP.LE.U32.AND P0, PT, R10, UR12, PT ;  /* 0x0000000c0a007c0c */ /* 0x000fe4000bf03070 */
[----:B------:R-:W-:Y:S02]  /*59a0*/  ISETP.LE.U32.AND P3, PT, R11, UR12, PT ;  /* 0x0000000c0b007c0c */ /* 0x000fe4000bf63070 */
[----:B------:R-:W-:Y:S02]  /*59b0*/  LOP3.LUT R10, R4, 0xff, RZ, 0xc0, !PT ;  /* 0x000000ff040a7812 */ /* 0x000fe400078ec0ff */
[----:B------:R-:W-:Y:S03]  /*59c0*/  LOP3.LUT R3, R9, 0xff, RZ, 0xc0, !PT ;  /* 0x000000ff09037812 */ /* 0x000fe600078ec0ff */
[----:B------:R-:W-:Y:S01]  /*59d0*/  MUFU.EX2 R190, R190 ;  /* 0x000000be00be7308 */ /* 0x000fe20000000800 */
[----:B------:R-:W-:Y:S02]  /*59e0*/  SHF.R.U32.HI R18, RZ, 0x10, R6 ;  /* 0x00000010ff127819 */ /* 0x000fe40000011606 */
[----:B------:R-:W-:Y:S02]  /*59f0*/  LOP3.LUT R19, R6, 0xffff, RZ, 0xc0, !PT ;  /* 0x0000ffff06137812 */ /* 0x000fe400078ec0ff */
[----:B------:R-:W-:Y:S02]  /*5a00*/  ISETP.LE.U32.AND P6, PT, R10, UR12, PT ;  /* 0x0000000c0a007c0c */ /* 0x000fe4000bfc3070 */
[----:B------:R-:W-:Y:S03]  /*5a10*/  LOP3.LUT R6, R5, UR25, R12, 0x96, !PT ;  /* 0x0000001905067c12 */ /* 0x000fe6000f8e960c */
[----:B------:R-:W-:Y:S01]  /*5a20*/  MUFU.EX2 R176, R164 ;  /* 0x000000a400b07308 */ /* 0x000fe20000000800 */
[--C-:B------:R-:W-:Y:S02]  /*5a30*/  SHF.R.U32.HI R7, RZ, 0x18, R4.reuse ;  /* 0x00000018ff077819 */ /* 0x100fe40000011604 */
[----:B------:R-:W-:Y:S02]  /*5a40*/  LOP3.LUT R16, R4, 0xffff, RZ, 0xc0, !PT ;  /* 0x0000ffff04107812 */ /* 0x000fe400078ec0ff */
[----:B------:R-:W-:Y:S01]  /*5a50*/  SHF.R.U32.HI R12, RZ, 0x10, R4 ;  /* 0x00000010ff0c7819 */ /* 0x000fe20000011604 */
[----:B------:R-:W-:Y:S01]  /*5a60*/  IMAD.WIDE.U32 R4, R22, -0x326172a9, RZ ;  /* 0xcd9e8d5716047825 */ /* 0x000fe200078e00ff */
[----:B------:R-:W-:Y:S03]  /*5a70*/  ISETP.LE.U32.AND P5, PT, R7, UR12, PT ;  /* 0x0000000c07007c0c */ /* 0x000fe6000bfa3070 */
[----:B------:R-:W-:Y:S01]  /*5a80*/  MUFU.EX2 R178, R178 ;  /* 0x000000b200b27308 */ /* 0x000fe20000000800 */
[--C-:B------:R-:W-:Y:S02]  /*5a90*/  SHF.R.U32.HI R7, RZ, 0x18, R9.reuse ;  /* 0x00000018ff077819 */ /* 0x100fe40000011609 */
[----:B------:R-:W-:Y:S02]  /*5aa0*/  LOP3.LUT R11, R4, 0xff, RZ, 0xc0, !PT ;  /* 0x000000ff040b7812 */ /* 0x000fe400078ec0ff */
[--C-:B------:R-:W-:Y:S02]  /*5ab0*/  SHF.R.U32.HI R10, RZ, 0x18, R4.reuse ;  /* 0x00000018ff0a7819 */ /* 0x100fe40000011604 */
[----:B------:R-:W-:Y:S03]  /*5ac0*/  SHF.R.U32.HI R13, RZ, 0x10, R4 ;  /* 0x00000010ff0d7819 */ /* 0x000fe60000011604 */
[----:B------:R-:W-:Y:S10]  /*5ad0*/  MUFU.EX2 R177, R177 ;  /* 0x000000b100b17308 */ /* 0x000ff40000000800 */
[----:B------:R-:W-:Y:S10]  /*5ae0*/  MUFU.EX2 R187, R2 ;  /* 0x0000000200bb7308 */ /* 0x000ff40000000800 */
[----:B------:R-:W-:Y:S10]  /*5af0*/  MUFU.EX2 R179, R179 ;  /* 0x000000b300b37308 */ /* 0x000ff40000000800 */
[----:B------:R-:W-:Y:S10]  /*5b00*/  MUFU.EX2 R183, R0 ;  /* 0x0000000000b77308 */ /* 0x000ff40000000800 */
[----:B------:R-:W-:Y:S10]  /*5b10*/  MUFU.EX2 R189, R24 ;  /* 0x0000001800bd7308 */ /* 0x000ff40000000800 */
[----:B------:R-:W1:Y:S10]  /*5b20*/  MUFU.EX2 R188, R27 ;  /* 0x0000001b00bc7308 */ /* 0x000e740000000800 */
[----:B------:R-:W-:Y:S10]  /*5b30*/  MUFU.EX2 R186, R25 ;  /* 0x0000001900ba7308 */ /* 0x000ff40000000800 */
[----:B------:R-:W3:Y:S01]  /*5b40*/  MUFU.EX2 R184, R26 ;  /* 0x0000001a00b87308 */ /* 0x000ee20000000800 */
[----:B------:R-:W-:Y:S01]  /*5b50*/  @!P4 FADD.FTZ R226, -R226, -RZ ;  /* 0x800000ffe2e2c221 */ /* 0x000fe20000010100 */
[----:B------:R-:W-:Y:S01]  /*5b60*/  ISETP.LE.U32.AND P4, PT, R3, UR12, PT ;  /* 0x0000000c03007c0c */ /* 0x000fe2000bf83070 */
[----:B------:R-:W-:Y:S01]  /*5b70*/  @!P1 FADD.FTZ R223, -R223, -RZ ;  /* 0x800000ffdfdf9221 */ /* 0x000fe20000010100 */
[----:B------:R-:W-:Y:S01]  /*5b80*/  LOP3.LUT R3, R15, 0xff, RZ, 0xc0, !PT ;  /* 0x000000ff0f037812 */ /* 0x000fe200078ec0ff */
[----:B--2---:R-:W-:Y:S01]  /*5b90*/  @!P3 FADD.FTZ R225, -R225, -RZ ;  /* 0x800000ffe1e1b221 */ /* 0x004fe20000010100 */
[----:B------:R-:W-:Y:S01]  /*5ba0*/  ISETP.LE.U32.AND P3, PT, R7, UR12, PT ;  /* 0x0000000c07007c0c */ /* 0x000fe2000bf63070 */
[----:B------:R-:W-:Y:S01]  /*5bb0*/  @!P6 FADD.FTZ R205, -R205, -RZ ;  /* 0x800000ffcdcde221 */ /* 0x000fe20000010100 */
[----:B------:R-:W-:Y:S01]  /*5bc0*/  ISETP.LE.U32.AND P1, PT, R3, UR12, PT ;  /* 0x0000000c03007c0c */ /* 0x000fe2000bf23070 */
[----:B------:R-:W-:Y:S01]  /*5bd0*/  @!P5 FADD.FTZ R206, -R206, -RZ ;  /* 0x800000ffceced221 */ /* 0x000fe20000010100 */
[----:B------:R-:W-:Y:S01]  /*5be0*/  LOP3.LUT R3, R5, UR25, R14, 0x96, !PT ;  /* 0x0000001905037c12 */ /* 0x000fe2000f8e960e */
[----:B----4-:R-:W-:Y:S01]  /*5bf0*/  @!P0 FADD.FTZ R224, -R224, -RZ ;  /* 0x800000ffe0e08221 */ /* 0x010fe20000010100 */
[----:B------:R-:W-:Y:S02]  /*5c00*/  LOP3.LUT R14, R4, 0xffff, RZ, 0xc0, !PT ;  /* 0x0000ffff040e7812 */ /* 0x000fe400078ec0ff */
[----:B------:R-:W-:Y:S01]  /*5c10*/  SHF.R.U32.HI R4, RZ, 0x18, R6 ;  /* 0x00000018ff047819 */ /* 0x000fe20000011606 */
[----:B------:R-:W-:Y:S01]  /*5c20*/  @!P4 FADD.FTZ R221, -R221, -RZ ;  /* 0x800000ffddddc221 */ /* 0x000fe20000010100 */
[----:B------:R-:W-:Y:S02]  /*5c30*/  SHF.R.U32.HI R5, RZ, 0x18, R8 ;  /* 0x00000018ff057819 */ /* 0x000fe40000011608 */
[----:B------:R-:W-:Y:S01]  /*5c40*/  ISETP.LE.U32.AND P6, PT, R4, UR12, PT ;  /* 0x0000000c04007c0c */ /* 0x000fe2000bfc3070 */
[----:B------:R-:W-:Y:S01]  /*5c50*/  @!P3 FADD.FTZ R207, -R207, -RZ ;  /* 0x800000ffcfcfb221 */ /* 0x000fe20000010100 */
[----:B------:R-:W-:Y:S01]  /*5c60*/  LOP3.LUT R4, R6, 0xff, RZ, 0xc0, !PT ;  /* 0x000000ff06047812 */ /* 0x000fe200078ec0ff */
[----:B------:R-:W-:Y:S01]  /*5c70*/  @!P1 FADD.FTZ R222, -R222, -RZ ;  /* 0x800000ffdede9221 */ /* 0x000fe20000010100 */
[----:B------:R-:W-:Y:S02]  /*5c80*/  ISETP.LE.U32.AND P4, PT, R5, UR12, PT ;  /* 0x0000000c05007c0c */ /* 0x000fe4000bf83070 */
[----:B------:R-:W-:Y:S02]  /*5c90*/  ISETP.LE.U32.AND P5, PT, R4, UR12, PT ;  /* 0x0000000c04007c0c */ /* 0x000fe4000bfa3070 */
[----:B------:R-:W-:Y:S02]  /*5ca0*/  LOP3.LUT R4, R12, 0xff, RZ, 0xc0, !PT ;  /* 0x000000ff0c047812 */ /* 0x000fe400078ec0ff */
[----:B------:R-:W-:Y:S02]  /*5cb0*/  ISETP.LE.U32.AND P1, PT, R11, UR12, PT ;  /* 0x0000000c0b007c0c */ /* 0x000fe4000bf23070 */
[----:B------:R-:W-:Y:S01]  /*5cc0*/  ISETP.LE.U32.AND P3, PT, R4, UR12, PT ;  /* 0x0000000c04007c0c */ /* 0x000fe2000bf63070 */
[----:B------:R-:W-:Y:S01]  /*5cd0*/  @!P6 FADD.FTZ R193, -R193, -RZ ;  /* 0x800000ffc1c1e221 */ /* 0x000fe20000010100 */
[----:B------:R-:W-:Y:S02]  /*5ce0*/  SHF.R.U32.HI R4, RZ, 0x10, R9 ;  /* 0x00000010ff047819 */ /* 0x000fe40000011609 */
[----:B------:R-:W-:Y:S01]  /*5cf0*/  ISETP.LE.U32.AND P6, PT, R10, UR12, PT ;  /* 0x0000000c0a007c0c */ /* 0x000fe2000bfc3070 */
[----:B-1----:R-:W-:Y:S01]  /*5d00*/  @!P4 FADD.FTZ R188, -R188, -RZ ;  /* 0x800000ffbcbcc221 */ /* 0x002fe20000010100 */
[----:B------:R-:W-:Y:S01]  /*5d10*/  LOP3.LUT R5, R4, 0xff, RZ, 0xc0, !PT ;  /* 0x000000ff04057812 */ /* 0x000fe200078ec0ff */
[----:B------:R-:W-:Y:S01]  /*5d20*/  @!P5 FADD.FTZ R191, -R191, -RZ ;  /* 0x800000ffbfbfd221 */ /* 0x000fe20000010100 */
[----:B------:R-:W-:Y:S02]  /*5d30*/  SHF.R.U32.HI R4, RZ, 0x8, R17 ;  /* 0x00000008ff047819 */ /* 0x000fe40000011611 */
[----:B------:R-:W-:Y:S01]  /*5d40*/  ISETP.LE.U32.AND P5, PT, R5, UR12, PT ;  /* 0x0000000c05007c0c */ /* 0x000fe2000bfa3070 */
[----:B------:R-:W-:Y:S01]  /*5d50*/  @!P1 FADD.FTZ R195, -R195, -RZ ;  /* 0x800000ffc3c39221 */ /* 0x000fe20000010100 */
[----:B------:R-:W-:Y:S01]  /*5d60*/  LOP3.LUT R4, R4, 0xffff, RZ, 0xc0, !PT ;  /* 0x0000ffff04047812 */ /* 0x000fe200078ec0ff */
[----:B------:R-:W-:Y:S01]  /*5d70*/  @!P3 FADD.FTZ R202, -R202, -RZ ;  /* 0x800000ffcacab221 */ /* 0x000fe20000010100 */
[----:B------:R-:W-:Y:S02]  /*5d80*/  LOP3.LUT R7, R8, 0xff, RZ, 0xc0, !PT ;  /* 0x000000ff08077812 */ /* 0x000fe400078ec0ff */
[----:B------:R-:W-:Y:S01]  /*5d90*/  SHF.R.U32.HI R5, RZ, 0x10, R6 ;  /* 0x00000010ff057819 */ /* 0x000fe20000011606 */
[----:B------:R-:W-:Y:S01]  /*5da0*/  @!P6 FADD.FTZ R194, -R194, -RZ ;  /* 0x800000ffc2c2e221 */ /* 0x000fe20000010100 */
[----:B------:R-:W-:Y:S02]  /*5db0*/  ISETP.LE.U32.AND P3, PT, R4, UR12, PT ;  /* 0x0000000c04007c0c */ /* 0x000fe4000bf63070 */
[----:B------:R-:W-:Y:S02]  /*5dc0*/  ISETP.LE.U32.AND P0, PT, R7, UR12, PT ;  /* 0x0000000c07007c0c */ /* 0x000fe4000bf03070 */
        /* <DEDUP_REMOVED lines=193> */
[----:B------:R-:W-:Y:S03]  /*69e0*/  FADD.FTZ R7, -R198, R7 ;  /* 0x00000007c6077221 */ /* 0x000fe60000010100 */
[-C--:B------:R-:W-:Y:S01]  /*69f0*/  FSEL R0, R0, R199.reuse, P0 ;  /* 0x000000c700007208 */ /* 0x080fe20000000000 */
[----:B------:R-:W-:Y:S01]  /*6a00*/  FADD.FTZ R5, -R196, R10 ;  /* 0x0000000ac4057221 */ /* 0x000fe20000010100 */
[----:B------:R-:W-:Y:S02]  /*6a10*/  FSEL R4, R4, R199, P1 ;  /* 0x000000c704047208 */ /* 0x000fe40000800000 */
[----:B------:R-:W-:Y:S01]  /*6a20*/  FSETP.GE.FTZ.AND P1, PT, R182, RZ, PT ;  /* 0x000000ffb600720b */ /* 0x000fe20003f36000 */
[----:B------:R-:W-:Y:S01]  /*6a30*/  FMUL.FTZ R203, R176, R0 ;  /* 0x00000000b0cb7220 */ /* 0x000fe20000410000 */
[----:B------:R-:W-:Y:S01]  /*6a40*/  FSETP.GE.FTZ.AND P0, PT, R193, RZ, PT ;  /* 0x000000ffc100720b */ /* 0x000fe20003f16000 */
[----:B------:R-:W-:Y:S01]  /*6a50*/  FADD.FTZ R0, -R198, R6 ;  /* 0x00000006c6007221 */ /* 0x000fe20000010100 */
[----:B------:R-:W-:Y:S01]  /*6a60*/  FMUL.FTZ R204, R191, R4 ;  /* 0x00000004bfcc7220 */ /* 0x000fe20000410000 */
[----:B------:R-:W-:Y:S01]  /*6a70*/  FADD.FTZ R6, -R197, R9 ;  /* 0x00000009c5067221 */ /* 0x000fe20000010100 */
[-C--:B------:R-:W-:Y:S01]  /*6a80*/  FSEL R7, R7, R198.reuse, P0 ;  /* 0x000000c607077208 */ /* 0x080fe20000000000 */
[----:B------:R-:W-:Y:S01]  /*6a90*/  FADD.FTZ R14, -R196, R14 ;  /* 0x0000000ec40e7221 */ /* 0x000fe20000010100 */
[----:B------:R-:W-:Y:S01]  /*6aa0*/  FSEL R0, R0, R198, P1 ;  /* 0x000000c600007208 */ /* 0x000fe20000800000 */
[----:B------:R-:W-:Y:S01]  /*6ab0*/  FADD.FTZ R15, -R196, R15 ;  /* 0x0000000fc40f7221 */ /* 0x000fe20000010100 */
[----:B------:R-:W-:Y:S01]  /*6ac0*/  FSETP.GE.FTZ.AND P1, PT, R178, RZ, PT ;  /* 0x000000ffb200720b */ /* 0x000fe20003f36000 */
[----:B------:R-:W-:Y:S01]  /*6ad0*/  FADD.FTZ R12, -R197, R12 ;  /* 0x0000000cc50c7221 */ /* 0x000fe20000010100 */
[----:B------:R-:W-:Y:S01]  /*6ae0*/  FSETP.GE.FTZ.AND P0, PT, R180, RZ, PT ;  /* 0x000000ffb400720b */ /* 0x000fe20003f16000 */
[----:B------:R-:W-:Y:S01]  /*6af0*/  FMUL.FTZ R191, R182, R0 ;  /* 0x00000000b6bf7220 */ /* 0x000fe20000410000 */
[----:B------:R-:W-:Y:S01]  /*6b00*/  LEA R0, R220, UR4, 0x1 ;  /* 0x00000004dc007c11 */ /* 0x000fe2000f8e08ff */
[----:B------:R-:W-:Y:S01]  /*6b10*/  FMUL.FTZ R182, R193, R7 ;  /* 0x00000007c1b67220 */ /* 0x000fe20000410000 */
[-C--:B------:R-:W-:Y:S01]  /*6b20*/  FSEL R5, R5, R196.reuse, P1 ;  /* 0x000000c405057208 */ /* 0x080fe20000800000 */
[----:B------:R-:W-:Y:S01]  /*6b30*/  FADD.FTZ R7, -R197, R8 ;  /* 0x00000008c5077221 */ /* 0x000fe20000010100 */
[----:B------:R-:W-:Y:S01]  /*6b40*/  FSETP.GE.FTZ.AND P1, PT, R185, RZ, PT ;  /* 0x000000ffb900720b */ /* 0x000fe20003f36000 */
[----:B------:R-:W-:Y:S01]  /*6b50*/  VIADD R4, R0, 0x8000 ;  /* 0x0000800000047836 */ /* 0x000fe20000000000 */
[-C--:B------:R-:W-:Y:S01]  /*6b60*/  FSEL R6, R6, R197.reuse, P3 ;  /* 0x000000c506067208 */ /* 0x080fe20001800000 */
[----:B------:R-:W-:Y:S01]  /*6b70*/  VIADD R176, R0, 0x8040 ;  /* 0x0000804000b07836 */ /* 0x000fe20000000000 */
[----:B------:R-:W-:Y:S01]  /*6b80*/  FSEL R7, R7, R197, P4 ;  /* 0x000000c507077208 */ /* 0x000fe20002000000 */
[----:B------:R-:W-:Y:S01]  /*6b90*/  @P2 VIADD R176, R4, 0xffffffc0 ;  /* 0xffffffc004b02836 */ /* 0x000fe20000000000 */
[----:B------:R-:W-:Y:S01]  /*6ba0*/  FSETP.GE.FTZ.AND P4, PT, R195, RZ, PT ;  /* 0x000000ffc300720b */ /* 0x000fe20003f96000 */
[----:B------:R-:W-:Y:S01]  /*6bb0*/  FADD.FTZ R4, -R196, R11 ;  /* 0x0000000bc4047221 */ /* 0x000fe20000010100 */
[----:B------:R-:W-:Y:S01]  /*6bc0*/  FSETP.GE.FTZ.AND P3, PT, R179, RZ, PT ;  /* 0x000000ffb300720b */ /* 0x000fe20003f76000 */
[-C--:B-1----:R-:W-:Y:S03]  /*6bd0*/  HMMA.16816.F32.BF16 R20, R172, R164.reuse, R20 ;  /* 0x000000a4ac14723c */ /* 0x082fe60000041814 */
[-C--:B------:R-:W-:Y:S01]  /*6be0*/  FSEL R4, R4, R196.reuse, P0 ;  /* 0x000000c404047208 */ /* 0x080fe20000000000 */
[----:B------:R-:W-:Y:S01]  /*6bf0*/  FADD.FTZ R13, -R197, R13 ;  /* 0x0000000dc50d7221 */ /* 0x000fe20000010100 */
[----:B------:R-:W-:Y:S01]  /*6c00*/  FSETP.GE.FTZ.AND P0, PT, R194, RZ, PT ;  /* 0x000000ffc200720b */ /* 0x000fe20003f16000 */
[C---:B------:R-:W-:Y:S05]  /*6c10*/  HMMA.16816.F32.BF16 R24, R168.reuse, R164, R24 ;  /* 0x000000a4a818723c */ /* 0x040fea0000041818 */
[----:B------:R-:W-:Y:S01]  /*6c20*/  FMUL.FTZ R10, R178, R5 ;  /* 0x00000005b20a7220 */ /* 0x000fe20000410000 */
[----:B------:R-:W-:Y:S01]  /*6c30*/  FSEL R5, R14, R196, P1 ;  /* 0x000000c40e057208 */ /* 0x000fe20000800000 */
[----:B------:R-:W-:Y:S01]  /*6c40*/  FMUL.FTZ R9, R180, R4 ;  /* 0x00000004b4097220 */ /* 0x000fe20000410000 */
[----:B------:R-:W-:Y:S01]  /*6c50*/  FSEL R4, R15, R196, P0 ;  /* 0x000000c40f047208 */ /* 0x000fe20000000000 */
[-C--:B------:R-:W-:Y:S03]  /*6c60*/  HMMA.16816.F32.BF16 R28, R168, R166.reuse, R28 ;  /* 0x000000a6a81c723c */ /* 0x080fe6000004181c */
[----:B------:R-:W-:Y:S01]  /*6c70*/  FSETP.GE.FTZ.AND P1, PT, R202, RZ, PT ;  /* 0x000000ffca00720b */ /* 0x000fe20003f36000 */
[----:B------:R-:W-:Y:S01]  /*6c80*/  FADD.FTZ R18, -R198, R18 ;  /* 0x00000012c6127221 */ /* 0x000fe20000010100 */
[----:B------:R-:W-:Y:S01]  /*6c90*/  FSETP.GE.FTZ.AND P0, PT, R206, RZ, PT ;  /* 0x000000ffce00720b */ /* 0x000fe20003f16000 */
[----:B------:R-:W-:Y:S01]  /*6ca0*/  FMUL.FTZ R193, R181, R7 ;  /* 0x00000007b5c17220 */ /* 0x000fe20000410000 */
[-C--:B------:R-:W-:Y:S01]  /*6cb0*/  FSEL R7, R12, R197.reuse, P4 ;  /* 0x000000c50c077208 */ /* 0x080fe20002000000 */
[----:B------:R-:W-:Y:S01]  /*6cc0*/  FMUL.FTZ R11, R177, R6 ;  /* 0x00000006b10b7220 */ /* 0x000fe20000410000 */
[----:B------:R-:W-:Y:S01]  /*6cd0*/  FSETP.GE.FTZ.AND P4, PT, R205, RZ, PT ;  /* 0x000000ffcd00720b */ /* 0x000fe20003f96000 */
[----:B------:R-:W-:Y:S04]  /*6ce0*/  HMMA.16816.F32.BF16 R32, R172, R166, R32 ;  /* 0x000000a6ac20723c */ /* 0x000fe80000041820 */
[----:B------:R-:W-:Y:S01]  /*6cf0*/  FSEL R6, R13, R197, P3 ;  /* 0x000000c50d067208 */ /* 0x000fe20001800000 */
[----:B------:R-:W-:Y:S01]  /*6d00*/  FADD.FTZ R19, -R198, R19 ;  /* 0x00000013c6137221 */ /* 0x000fe20000010100 */
[----:B------:R-:W-:Y:S01]  /*6d10*/  FSETP.GE.FTZ.AND P3, PT, R192, RZ, PT ;  /* 0x000000ffc000720b */ /* 0x000fe20003f76000 */
[----:B------:R-:W-:Y:S01]  /*6d20*/  FADD.FTZ R181, -R199, R16 ;  /* 0x00000010c7b57221 */ /* 0x000fe20000010100 */
[----:B------:R-:W-:Y:S03]  /*6d30*/  F2FP.BF16.F32.PACK_AB R16, R9, R10 ;  /* 0x0000000a0910723e */ /* 0x000fe600000010ff */
[----:B------:R-:W-:Y:S01]  /*6d40*/  F2FP.BF16.F32.PACK_AB R178, R203, R204 ;  /* 0x000000cccbb2723e */ /* 0x000fe200000010ff */
[----:B------:R-:W-:Y:S01]  /*6d50*/  FADD.FTZ R180, -R199, R17 ;  /* 0x00000011c7b47221 */ /* 0x000fe20000010100 */
[----:B------:R-:W-:Y:S01]  /*6d60*/  F2FP.BF16.F32.PACK_AB R17, R11, R193 ;  /* 0x000000c10b11723e */ /* 0x000fe200000010ff */
[----:B------:R-:W-:Y:S01]  /*6d70*/  FMUL.FTZ R8, R185, R5 ;  /* 0x00000005b9087220 */ /* 0x000fe20000410000 */
[----:B------:R-:W-:Y:S01]  /*6d80*/  FSEL R5, R18, R198, P1 ;  /* 0x000000c612057208 */ /* 0x000fe20000800000 */
[----:B------:R-:W-:Y:S01]  /*6d90*/  FMUL.FTZ R14, R194, R4 ;  /* 0x00000004c20e7220 */ /* 0x000fe20000410000 */
[----:B------:R-:W-:Y:S01]  /*6da0*/  FSEL R4, R19, R198, P0 ;  /* 0x000000c613047208 */ /* 0x000fe20000000000 */
        /* <DEDUP_REMOVED lines=8> */
[----:B------:R-:W-:Y:S01]  /*6e30*/  FADD.FTZ R11, -R199, R21 ;  /* 0x00000015c70b7221 */ /* 0x000fe20000010100 */
[----:B------:R-:W-:Y:S01]  /*6e40*/  FSETP.GE.FTZ.AND P3, PT, R190, RZ, PT ;  /* 0x000000ffbe00720b */ /* 0x000fe20003f76000 */
[----:B------:R-:W-:Y:S01]  /*6e50*/  FMUL.FTZ R18, R202, R5 ;  /* 0x00000005ca127220 */ /* 0x000fe20000410000 */
[----:B------:R-:W-:Y:S01]  /*6e60*/  FSEL R10, R10, R198, P0 ;  /* 0x000000c60a0a7208 */ /* 0x000fe20000000000 */
[----:B------:R-:W-:Y:S01]  /*6e70*/  FADD.FTZ R5, -R196, R27 ;  /* 0x0000001bc4057221 */ /* 0x000fe20000010100 */
[----:B------:R-:W-:Y:S01]  /*6e80*/  FSETP.GE.FTZ.AND P0, PT, R188, RZ, PT ;  /* 0x000000ffbc00720b */ /* 0x000fe20003f16000 */
[----:B------:R-:W-:Y:S01]  /*6e90*/  FMUL.FTZ R12, R206, R4 ;  /* 0x00000004ce0c7220 */ /* 0x000fe20000410000 */
[-C--:B------:R-:W-:Y:S01]  /*6ea0*/  FSEL R4, R20, R199.reuse, P4 ;  /* 0x000000c714047208 */ /* 0x080fe20002000000 */
[----:B------:R-:W-:Y:S01]  /*6eb0*/  FADD.FTZ R9, -R198, R22 ;  /* 0x00000016c6097221 */ /* 0x000fe20000010100 */
[----:B------:R-:W-:Y:S01]  /*6ec0*/  FSEL R11, R11, R199, P3 ;  /* 0x000000c70b0b7208 */ /* 0x000fe20001800000 */
[----:B------:R-:W-:Y:S01]  /*6ed0*/  FMUL.FTZ R19, R205, R7 ;  /* 0x00000007cd137220 */ /* 0x000fe20000410000 */
[----:B------:R-:W-:Y:S01]  /*6ee0*/  FSETP.GE.FTZ.AND P1, PT, R200, RZ, PT ;  /* 0x000000ffc800720b */ /* 0x000fe20003f36000 */
[----:B------:R-:W-:Y:S01]  /*6ef0*/  FMUL.FTZ R13, R192, R6 ;  /* 0x00000006c00d7220 */ /* 0x000fe20000410000 */
[----:B------:R-:W-:Y:S01]  /*6f00*/  FSEL R5, R5, R196, P0 ;  /* 0x000000c405057208 */ /* 0x000fe20000000000 */
[----:B------:R-:W-:Y:S01]  /*6f10*/  FMUL.FTZ R4, R221, R4 ;  /* 0x00000004dd047220 */ /* 0x000fe20000410000 */
        /* <DEDUP_REMOVED lines=8> */
[----:B------:R-:W-:Y:S01]  /*6fa0*/  FSETP.GE.FTZ.AND P1, PT, R184, RZ, PT ;  /* 0x000000ffb800720b */ /* 0x000fe20003f36000 */
[----:B------:R-:W-:Y:S01]  /*6fb0*/  FADD.FTZ R34, -R198, R34 ;  /* 0x00000022c6227221 */ /* 0x000fe20000010100 */
[----:B------:R-:W-:Y:S01]  /*6fc0*/  FSETP.GE.FTZ.AND P4, PT, R189, RZ, PT ;  /* 0x000000ffbd00720b */ /* 0x000fe20003f96000 */
[----:B------:R-:W-:Y:S01]  /*6fd0*/  FMUL.FTZ R9, R200, R9 ;  /* 0x00000009c8097220 */ /* 0x000fe20000410000 */
[----:B------:R-:W-:Y:S01]  /*6fe0*/  F2FP.BF16.F32.PACK_AB R11, R11, R4 ;  /* 0x000000040b0b723e */ /* 0x000fe200000010ff */
[----:B------:R-:W-:Y:S01]  /*6ff0*/  FADD.FTZ R4, -R196, R30 ;  /* 0x0000001ec4047221 */ /* 0x000fe20000010100 */
[-C--:B------:R-:W-:Y:S01]  /*7000*/  FSEL R7, R7, R197.reuse, P3 ;  /* 0x000000c507077208 */ /* 0x080fe20001800000 */
[----:B------:R-:W-:Y:S01]  /*7010*/  FMUL.FTZ R10, R207, R10 ;  /* 0x0000000acf0a7220 */ /* 0x000fe20000410000 */
[----:B------:R-:W-:Y:S01]  /*7020*/  FSEL R6, R6, R196, P1 ;  /* 0x000000c406067208 */ /* 0x000fe20000800000 */
[----:B------:R-:W-:Y:S01]  /*7030*/  FADD.FTZ R32, -R199, R32 ;  /* 0x00000020c7207221 */ /* 0x000fe20000010100 */
[----:B------:R-:W-:Y:S01]  /*7040*/  FSEL R8, R8, R197, P4 ;  /* 0x000000c508087208 */ /* 0x000fe20002000000 */
[----:B------:R-:W-:Y:S01]  /*7050*/  FMUL.FTZ R7, R186, R7 ;  /* 0x00000007ba077220 */ /* 0x000fe20000410000 */
[----:B------:R-:W-:Y:S01]  /*7060*/  FSETP.GE.FTZ.AND P3, PT, R187, RZ, PT ;  /* 0x000000ffbb00720b */ /* 0x000fe20003f76000 */
[----:B------:R-:W-:Y:S01]  /*7070*/  FMUL.FTZ R6, R184, R6 ;  /* 0x00000006b8067220 */ /* 0x000fe20000410000 */
[----:B------:R-:W-:Y:S02]  /*7080*/  FSETP.GE.FTZ.AND P1, PT, R183, RZ, PT ;  /* 0x000000ffb700720b */ /* 0x000fe40003f36000 */
[----:B------:R-:W-:Y:S01]  /*7090*/  F2FP.BF16.F32.PACK_AB R12, R12, R18 ;  /* 0x000000120c0c723e */ /* 0x000fe200000010ff */
[----:B------:R-:W-:Y:S01]  /*70a0*/  FMUL.FTZ R18, R189, R8 ;  /* 0x00000008bd127220 */ /* 0x000fe20000410000 */
[----:B------:R-:W-:Y:S01]  /*70b0*/  FSEL R4, R4, R196, P1 ;  /* 0x000000c404047208 */ /* 0x000fe20000800000 */
[----:B------:R-:W-:Y:S01]  /*70c0*/  @P0 FADD.FTZ R196, -R196, R31 ;  /* 0x0000001fc4c40221 */ /* 0x000fe20000010100 */
[----:B------:R-:W-:Y:S01]  /*70d0*/  FSETP.GE.FTZ.AND P0, PT, R225, RZ, PT ;  /* 0x000000ffe100720b */ /* 0x000fe20003f16000 */
[----:B------:R-:W-:Y:S01]  /*70e0*/  FMUL.FTZ R8, R188, R5 ;  /* 0x00000005bc087220 */ /* 0x000fe20000410000 */
[----:B------:R-:W-:Y:S01]  /*70f0*/  FSETP.GE.FTZ.AND P4, PT, R223, RZ, PT ;  /* 0x000000ffdf00720b */ /* 0x000fe20003f96000 */
[----:B------:R-:W-:Y:S01]  /*7100*/  FADD.FTZ R5, -R197, R28 ;  /* 0x0000001cc5057221 */ /* 0x000fe20000010100 */
[----:B------:R-:W-:Y:S01]  /*7110*/  FSETP.GE.FTZ.AND P1, PT, R201, RZ, PT ;  /* 0x000000ffc900720b */ /* 0x000fe20003f36000 */
[----:B------:R-:W-:Y:S01]  /*7120*/  FMUL.FTZ R4, R183, R4 ;  /* 0x00000004b7047220 */ /* 0x000fe20000410000 */
[----:B------:R-:W-:Y:S02]  /*7130*/  F2FP.BF16.F32.PACK_AB R10, R10, R9 ;  /* 0x000000090a0a723e */ /* 0x000fe400000010ff */
[----:B------:R-:W-:Y:S01]  /*7140*/  FSEL R5, R5, R197, P4 ;  /* 0x000000c505057208 */ /* 0x000fe20002000000 */
[----:B------:R-:W-:Y:S01]  /*7150*/  @P3 FADD.FTZ R197, -R197, R29 ;  /* 0x0000001dc5c53221 */ /* 0x000fe20000010100 */
[----:B------:R-:W-:Y:S02]  /*7160*/  FSETP.GE.FTZ.AND P3, PT, R222, RZ, PT ;  /* 0x000000ffde00720b */ /* 0x000fe40003f76000 */
[----:B------:R-:W-:Y:S01]  /*7170*/  FSETP.GE.FTZ.AND P4, PT, R226, RZ, PT ;  /* 0x000000ffe200720b */ /* 0x000fe20003f96000 */
[----:B------:R-:W-:Y:S01]  /*7180*/  FMUL.FTZ R5, R223, R5 ;  /* 0x00000005df057220 */ /* 0x000fe20000410000 */
[----:B------:R-:W-:Y:S01]  /*7190*/  FSEL R34, R34, R198, P3 ;  /* 0x000000c622227208 */ /* 0x000fe20001800000 */
[----:B------:R-:W-:Y:S01]  /*71a0*/  @P0 FADD.FTZ R198, -R198, R35 ;  /* 0x00000023c6c60221 */ /* 0x000fe20000010100 */
[----:B------:R-:W-:Y:S02]  /*71b0*/  PLOP3.LUT P0, PT, PT, PT, UP3, 0x80, 0x0 ;  /* 0x000000000000781c */ /* 0x000fe40003f0f038 */
[----:B------:R-:W-:Y:S01]  /*71c0*/  F2FP.BF16.F32.PACK_AB R9, R7, R18 ;  /* 0x000000120709723e */ /* 0x000fe200000010ff */
[----:B------:R-:W-:Y:S01]  /*71d0*/  FMUL.FTZ R7, R187, R197 ;  /* 0x000000c5bb077220 */ /* 0x000fe20000410000 */
        /* <DEDUP_REMOVED lines=36> */
.L_x_1809:
[----:B------:R-:W-:Y:S01]  /*7420*/  STS [R232+0x1c000], R178 ;  /* 0x01c000b2e8007388 */ /* 0x000fe20000000800 */
[----:B-1----:R-:W-:Y:S02]  /*7430*/  F2FP.BF16.F32.PACK_AB R5, R199, R32 ;  /* 0x00000020c705723e */ /* 0x002fe400000010ff */
[----:B------:R-:W-:Y:S01]  /*7440*/  F2FP.BF16.F32.PACK_AB R4, R198, R34 ;  /* 0x00000022c604723e */ /* 0x000fe200000010ff */
        /* <DEDUP_REMOVED lines=19> */
[----:B------:R-:W3:Y:S04]  /*7580*/  LDSM.16.MT88.4 R16, [R176] ;  /* 0x00000000b010783b */ /* 0x000ee80000004200 */
[----:B------:R-:W4:Y:S04]  /*7590*/  LDSM.16.MT88.4 R20, [R0+0xa000] ;  /* 0x00a000000014783b */ /* 0x000f280000004200 */
[----:B------:R-:W5:Y:S04]  /*75a0*/  LDSM.16.MT88.4 R24, [R176+0x2000] ;  /* 0x00200000b018783b */ /* 0x000f680000004200 */
[----:B------:R-:W-:Y:S04]  /*75b0*/  LDSM.16.MT88.4 R28, [R210+0x20800] ;  /* 0x02080000d21c783b */ /* 0x000fe80000004200 */
[----:B------:R-:W5:Y:S04]  /*75c0*/  LDSM.16.MT88.4 R32, [R0+0x8800] ;  /* 0x008800000020783b */ /* 0x000f680000004200 */
[----:B------:R-:W5:Y:S04]  /*75d0*/  LDSM.16.MT88.4 R164, [R210+0x22800] ;  /* 0x02280000d2a4783b */ /* 0x000f680000004200 */
[----:B------:R-:W-:Y:S04]  /*75e0*/  LDSM.16.MT88.4 R168, [R176+0x3000] ;  /* 0x00300000b0a8783b */ /* 0x000fe80000004200 */
        /* <DEDUP_REMOVED lines=106> */
.L_x_1810:
[----:B-1----:R-:W-:Y:S01]  /*7c90*/  LEA R0, R218, UR4, 0x1 ;  /* 0x00000004da007c11 */ /* 0x002fe2000f8e08ff */
[----:B------:R-:W-:Y:S01]  /*7ca0*/  LDSM.16.MT88.4 R16, [R209] ;  /* 0x00000000d110783b */ /* 0x000fe20000004200 */
[----:B------:R-:W-:Y:S01]  /*7cb0*/  IMAD.MOV.U32 R221, RZ, RZ, 0x4 ;  /* 0x00000004ffdd7424 */ /* 0x000fe200078e00ff */
[----:B------:R-:W-:Y:S02]  /*7cc0*/  ULOP3.LUT UR7, UR6, 0x1, URZ, 0xc0, !UPT ;  /* 0x0000000106077892 */ /* 0x000fe4000f8ec03f */
[----:B------:R-:W1:Y:S01]  /*7cd0*/  LDSM.16.M88.4 R32, [R0+0x1c000] ;  /* 0x01c000000020783b */ /* 0x000e620000000200 */
[----:B------:R-:W-:Y:S02]  /*7ce0*/  UISETP.GT.AND UP2, UPT, UR6, UR23, UPT ;  /* 0x000000170600728c */ /* 0x000fe4000bf44270 */
[----:B------:R-:W-:Y:S01]  /*7cf0*/  UISETP.NE.U32.AND UP0, UPT, UR7, 0x1, UPT ;  /* 0x000000010700788c */ /* 0x000fe2000bf05070 */
[----:B------:R-:W2:Y:S01]  /*7d00*/  LDSM.16.M88.4 R28, [R0+0x1d000] ;  /* 0x01d00000001c783b */ /* 0x000ea20000000200 */
[----:B------:R-:W-:Y:S02]  /*7d10*/  @UP3 UIADD3 UR10, UP1, UR14, -0x100, URZ ;  /* 0xffffff000e0a3890 */ /* 0x000fe4000ff3e03f */
[----:B------:R-:W-:Y:S01]  /*7d20*/  UIADD3 UR6, UR6, -0x1, URZ ;  /* 0xffffffff06067890 */ /* 0x000fe2000fffe03f */
[----:B------:R-:W3:Y:S01]  /*7d30*/  LDSM.16.MT88.4 R164, [R209+0x4000] ;  /* 0x00400000d1a4783b */ /* 0x000ee20000004200 */
[----:B------:R-:W-:Y:S03]  /*7d40*/  @UP3 UIADD3.X UR7, UR15, -0x1, URZ, UP1, !UPT ;  /* 0xffffffff0f073890 */ /* 0x000fe60008ffe43f */
        /* <DEDUP_REMOVED lines=36> */
[----:B----4-:R-:W4:Y:S04]  /*7f90*/  LDC R0, c[0x0][0x270] ;  /* 0x00009c00ff007b82 */ /* 0x010f280000000800 */
        /* <DEDUP_REMOVED lines=39> */
[----:B------:R-:W-:Y:S06]  /*8210*/  HMMA.16816.F32.BF16 R32, R172, R198, R32 ;  /* 0x000000c6ac20723c */ /* 0x000fec0000041820 */
[-C--:B--2---:R-:W-:Y:S05]  /*8220*/  HMMA.16816.F32.BF16 R4, R164, R176.reuse, R4 ;  /* 0x000000b0a404723c */ /* 0x084fea0000041804 */
[----:B------:R-:W-:Y:S01]  /*8230*/  @P0 VIADD R172, R239, 0xffffffc0 ;  /* 0xffffffc0efac0836 */ /* 0x000fe20000000000 */
[C---:B------:R-:W-:Y:S05]  /*8240*/  HMMA.16816.F32.BF16 R8, R200.reuse, R176, R8 ;  /* 0x000000b0c808723c */ /* 0x040fea0000041808 */
        /* <DEDUP_REMOVED lines=14> */
[-C--:B---3--:R-:W-:Y:S05]  /*8330*/  HMMA.16816.F32.BF16 R4, R168, R180.reuse, R4 ;  /* 0x000000b4a804723c */ /* 0x088fea0000041804 */
[----:B----4-:R-:W-:Y:S01]  /*8340*/  IMAD R167, R0, UR39, RZ ;  /* 0x0000002700a77c24 */ /* 0x010fe2000f8e02ff */
[C---:B-1----:R-:W-:Y:S05]  /*8350*/  HMMA.16816.F32.BF16 R8, R184.reuse, R180, R8 ;  /* 0x000000b4b808723c */ /* 0x042fea0000041808 */
        /* <DEDUP_REMOVED lines=504> */
.L_x_1812:
        /* <DEDUP_REMOVED lines=24> */
.L_x_1813:
        /* <DEDUP_REMOVED lines=50> */
.L_x_1815:
[----:B------:R-:W-:Y:S05]  /*a780*/  BSYNC B0 ;  /* 0x0000000000007941 */ /* 0x000fea0003800000 */
.L_x_1814:
        /* <DEDUP_REMOVED lines=15> */
.L_x_1817:
[----:B------:R-:W-:Y:S05]  /*a880*/  BSYNC B0 ;  /* 0x0000000000007941 */ /* 0x000fea0003800000 */
.L_x_1816:
        /* <DEDUP_REMOVED lines=17> */
.L_x_1819:
[----:B------:R-:W-:Y:S05]  /*a9a0*/  BSYNC B0 ;  /* 0x0000000000007941 */ /* 0x000fea0003800000 */
.L_x_1818:
        /* <DEDUP_REMOVED lines=16> */
.L_x_1821:
[----:B------:R-:W-:Y:S05]  /*aab0*/  BSYNC B0 ;  /* 0x0000000000007941 */ /* 0x000fea0003800000 */
.L_x_1820:
        /* <DEDUP_REMOVED lines=29> */
.L_x_1823:
[----:B------:R-:W-:Y:S05]  /*ac90*/  BSYNC B0 ;  /* 0x0000000000007941 */ /* 0x000fea0003800000 */
.L_x_1822:
        /* <DEDUP_REMOVED lines=15> */
.L_x_1825:
[----:B------:R-:W-:Y:S05]  /*ad90*/  BSYNC B0 ;  /* 0x0000000000007941 */ /* 0x000fea0003800000 */
.L_x_1824:
        /* <DEDUP_REMOVED lines=15> */
.L_x_1827:
[----:B------:R-:W-:Y:S05]  /*ae90*/  BSYNC B0 ;  /* 0x0000000000007941 */ /* 0x000fea0003800000 */
.L_x_1826:
        /* <DEDUP_REMOVED lines=12> */
[----:B------:R2:W-:Y:S02]  /*af60*/  STG.E.128 desc[UR8][R2.64+0x80], R44 ;  /* 0x0000802c02007986 */ /* 0x0005e4000c101d08 */
.L_x_1806:
[----:B------:R-:W-:Y:S05]  /*af70*/  BSYNC B1 ;  /* 0x0000000000017941 */ /* 0x000fea0003800000 */
.L_x_1784:
[----:B-12---:R-:W2:Y:S01]  /*af80*/  LDL R2, [R1+0xc] ;  /* 0x00000c0001027983 */ /* 0x006ea20000100800 */
[----:B------:R-:W-:Y:S02]  /*af90*/  ULDC UR5, c[0x0][0xc] ;  /* 0x0000030000057ab9 */ /* 0x000fe40000000800 */
[----:B------:R-:W-:Y:S01]  /*afa0*/  UIADD3 UR17, UR5, UR17, URZ ;  /* 0x0000001105117290 */ /* 0x000fe2000fffe03f */
[----:B--2---:R-:W-:-:S13]  /*afb0*/  R2UR UR6, R2 ;  /* 0x00000000020672ca */ /* 0x004fda00000e0000 */
[----:B------:R-:W-:-:S06]  /*afc0*/  UISETP.GE.AND UP0, UPT, UR17, UR6, UPT ;  /* 0x000000061100728c */ /* 0x000fcc000bf06270 */
[----:B------:R-:W-:-:S13]  /*afd0*/  PLOP3.LUT P0, PT, PT, PT, UP0, 0x80, 0x0 ;  /* 0x000000000000781c */ /* 0x000fda0003f0f008 */
[----:B------:R-:W-:Y:S05]  /*afe0*/  @P0 BRA `(.L_x_1828) ;  /* 0x0000000000040947 */ /* 0x000fea0003800000 */
[----:B------:R-:W-:Y:S05]  /*aff0*/  BRA `(.L_x_1829) ;  /* 0xffffff58006c7947 */ /* 0x000fea000383ffff */
.L_x_1828:
[----:B------:R-:W-:Y:S05]  /*b000*/  EXIT ;  /* 0x000000000000794d */ /* 0x000fea0003800000 */
.L_x_1830:
        /* <DEDUP_REMOVED lines=15> */
.L_x_2092:


//--------------------- .text._ZN5flash44flash_bwd_dq_dk_dv_loop_seqk_parallel_kernelI23Flash_bwd_kernel_traitsILi128ELi64ELi128ELi8ELi2ELi4ELi2ELb0ELb0EN7cutlass10bfloat16_tE19Flash_kernel_traitsILi128ELi64ELi128ELi8ES3_EELb0ELb0ELb1ELb0ELb0ELb1ELb1EEEvNS_16Flash_bwd_paramsE --------------------------
	.section	.text._ZN5flash44flash_bwd_dq_dk_dv_loop_seqk_parallel_kernelI23Flash_bwd_kernel_traitsILi128ELi64ELi128ELi8ELi2ELi4ELi2ELb0ELb0EN7cutlass10bfloat16_tE19Flash_kernel_traitsILi128ELi64ELi128ELi8ES3_EELb0ELb0ELb1ELb0ELb0ELb1ELb1EEEvNS_16Flash_bwd_paramsE,"ax",@progbits
	.align	128
        .global         _ZN5flash44flash_bwd_dq_dk_dv_loop_seqk_parallel_kernelI23Flash_bwd_kernel_traitsILi128ELi64ELi128ELi8ELi2ELi4ELi2ELb0ELb0EN7cutlass10bfloat16_tE19Flash_kernel_traitsILi128ELi64ELi128ELi8ES3_EELb0ELb0ELb1ELb0ELb0ELb1ELb1EEEvNS_16Flash_bwd_paramsE
        .type           _ZN5flash44flash_bwd_dq_dk_dv_loop_seqk_parallel_kernelI23Flash_bwd_kernel_traitsILi128ELi64ELi128ELi8ELi2ELi4ELi2ELb0ELb0EN7cutlass10bfloat16_tE19Flash_kernel_traitsILi128ELi64ELi128ELi8ES3_EELb0ELb0ELb1ELb0ELb0ELb1ELb1EEEvNS_16Flash_bwd_paramsE,@function
        .size           _ZN5flash44flash_bwd_dq_dk_dv_loop_seqk_parallel_kernelI23Flash_bwd_kernel_traitsILi128ELi64ELi128ELi8ELi2ELi4ELi2ELb0ELb0EN7cutlass10bfloat16_tE19Flash_kernel_traitsILi128ELi64ELi128ELi8ES3_EELb0ELb0ELb1ELb0ELb0ELb1ELb1EEEvNS_16Flash_bwd_paramsE,(.L_x_2093 - _ZN5flash44flash_bwd_dq_dk_dv_loop_seqk_parallel_kernelI23Flash_bwd_kernel_traitsILi128ELi64ELi128ELi8ELi2ELi4ELi2ELb0ELb0EN7cutlass10bfloat16_tE19Flash_kernel_traitsILi128ELi64ELi128ELi8ES3_EELb0ELb0ELb1ELb0ELb0ELb1ELb1EEEvNS_16Flash_bwd_paramsE)
        .other          _ZN5flash44flash_bwd_dq_dk_dv_loop_seqk_parallel_kernelI23Flash_bwd_kernel_traitsILi128ELi64ELi128ELi8ELi2ELi4ELi2ELb0ELb0EN7cutlass10bfloat16_tE19Flash_kernel_traitsILi128ELi64ELi128ELi8ES3_EELb0ELb0ELb1ELb0ELb0ELb1ELb1EEEvNS_16Flash_bwd_paramsE,@"STO_CUDA_ENTRY STV_DEFAULT"
_ZN5flash44flash_bwd_dq_dk_dv_loop_seqk_parallel_kernelI23Flash_bwd_kernel_traitsILi128ELi64ELi128ELi8ELi2ELi4ELi2ELb0ELb0EN7cutlass10bfloat16_tE19Flash_kernel_traitsILi128ELi64ELi128ELi8ES3_EELb0ELb0ELb1ELb0ELb0ELb1ELb1EEEvNS_16Flash_bwd_paramsE:
.text._ZN5flash44flash_bwd_dq_dk_dv_loop_seqk_parallel_kernelI23Flash_bwd_kernel_traitsILi128ELi64ELi128ELi8ELi2ELi4ELi2ELb0ELb0EN7cutlass10bfloat16_tE19Flash_kernel_traitsILi128ELi64ELi128ELi8ES3_EELb0ELb0ELb1ELb0ELb0ELb1ELb1EEEvNS_16Flash_bwd_paramsE:
        /* <DEDUP_REMOVED lines=17> */
[----:B------:R-:W-:Y:S01]  /*0110*/  ULDC.64 UR8, c[0x0][0x208] ;  /* 0x0000820000087ab9 */ /* 0x000fe20000000a00 */
[----:B------:R-:W-:Y:S01]  /*0120*/  ULDC UR58, c[0x0][0x394] ;  /* 0x0000e500003a7ab9 */ /* 0x000fe20000000800 */
[----:B------:R-:W-:-:S03]  /*0130*/  UMOV UR59, 0xffffc000 ;  /* 0xffffc000003b7882 */ /* 0x000fc60000000000 */
[----:B------:R-:W4:Y:S08]  /*0140*/  S2UR UR54, SR_CTAID.Z ;  /* 0x00000000003679c3 */ /* 0x000f300000002700 */
[----:B------:R-:W5:Y:S01]  /*0150*/  S2UR UR44, SR_CTAID.Y ;  /* 0x00000000002c79c3 */ /* 0x000f620000002600 */
[----:B---3--:R-:W-:Y:S01]  /*0160*/  ULEA UR4, UR4, UR5, 0x18 ;  /* 0x0000000504047291 */ /* 0x008fe2000f8ec03f */
[----:B--2---:R-:W-:Y:S01]  /*0170*/  SHF.R.S32.HI R14, RZ, 0x1f, R15 ;  /* 0x0000001fff0e7819 */ /* 0x004fe2000001140f */
[----:B----4-:R-:W-:-:S03]  /*0180*/  USHF.R.S32.HI UR6, URZ, 0x1f, UR54 ;  /* 0x0000001f3f067899 */ /* 0x010fc60008011436 */
        /* <DEDUP_REMOVED lines=28> */
[----:B------:R-:W-:Y:S01]  /*0350*/  IMAD.IADD R3, R15, 0x1, -R2 ;  /* 0x000000010f037824 */ /* 0x000fe200078e0a02 */
        /* <DEDUP_REMOVED lines=22> */
[--C-:B------:R-:W-:Y:S02]  /*04c0*/  LOP3.LUT R6, R2, 0x8, R215.reuse, 0xf8, !PT ;  /* 0x0000000802067812 */ /* 0x100fe400078ef8d7 */
[----:B------:R-:W-:Y:S01]  /*04d0*/  SHF.R.S32.HI R3, RZ, 0x6, R4 ;  /* 0x00000006ff037819 */ /* 0x000fe20000011404 */
[----:B------:R-:W-:Y:S01]  /*04e0*/  IMAD.SHL.U32 R4, R10, 0x20, RZ ;  /* 0x000000200a047824 */ /* 0x000fe200078e00ff */
[----:B------:R-:W-:Y:S02]  /*04f0*/  LOP3.LUT R215, R0, 0x8, R215, 0xf8, !PT ;  /* 0x0000000800d77812 */ /* 0x000fe400078ef8d7 */
[----:B------:R-:W-:Y:S01]  /*0500*/  SHF.R.U32.HI R211, RZ, 0x3, R0 ;  /* 0x00000003ffd37819 */ /* 0x000fe20000011600 */
[C---:B------:R-:W-:Y:S01]  /*0510*/  IMAD R2, R3.reuse, 0x800, R5 ;  /* 0x0000080003027824 */ /* 0x040fe200078e0205 */
[----:B------:R-:W-:Y:S01]  /*0520*/  LOP3.LUT R0, R18, 0x7ffffffc, RZ, 0xc0, !PT ;  /* 0x7ffffffc12007812 */ /* 0x000fe200078ec0ff */
[----:B------:R-:W-:Y:S01]  /*0530*/  IMAD.SHL.U32 R7, R3, 0x8, RZ ;  /* 0x0000000803077824 */ /* 0x000fe200078e00ff */
[----:B------:R-:W-:-:S02]  /*0540*/  LOP3.LUT R215, R215, R211, RZ, 0x3c, !PT ;  /* 0x000000d3d7d77212 */ /* 0x000fc400078e3cff */
[----:B------:R-:W-:Y:S01]  /*0550*/  LEA.HI R14, R14, R15, RZ, 0x7 ;  /* 0x0000000f0e0e7211 */ /* 0x000fe200078f38ff */
[C---:B------:R-:W-:Y:S01]  /*0560*/  IMAD.IADD R0, R15.reuse, 0x1, -R0 ;  /* 0x000000010f007824 */ /* 0x040fe200078e0a00 */
[----:B------:R-:W-:Y:S01]  /*0570*/  LOP3.LUT R4, R4, 0x20, RZ, 0xc0, !PT ;  /* 0x0000002004047812 */ /* 0x000fe200078ec0ff */
[----:B------:R-:W-:Y:S01]  /*0580*/  IMAD.IADD R215, R2, 0x1, R215 ;  /* 0x0000000102d77824 */ /* 0x000fe200078e02d7 */
[----:B------:R-:W-:Y:S01]  /*0590*/  R2P PR, R8, 0x6 ;  /* 0x0000000608007804 */ /* 0x000fe20000000000 */
[----:B------:R-:W-:Y:S01]  /*05a0*/  IMAD.SHL.U32 R2, R0, 0x2, RZ ;  /* 0x0000000200027824 */ /* 0x000fe200078e00ff */
[----:B------:R-:W-:Y:S01]  /*05b0*/  SHF.R.S32.HI R0, RZ, 0x7, R14 ;  /* 0x00000007ff007819 */ /* 0x000fe2000001140e */
[----:B------:R-:W-:Y:S01]  /*05c0*/  IMAD.SHL.U32 R15, R15, 0x2, RZ ;  /* 0x000000020f0f7824 */ /* 0x000fe200078e00ff */
[----:B------:R-:W-:Y:S01]  /*05d0*/  LOP3.LUT R210, R4, 0x18, R7, 0xf8, !PT ;  /* 0x0000001804d27812 */ /* 0x000fe200078ef807 */
[--C-:B------:R-:W-:Y:S01]  /*05e0*/  IMAD R11, R11, 0x400, R2.reuse ;  /* 0x000004000b0b7824 */ /* 0x100fe200078e0202 */
[----:B------:R-:W-:Y:S01]  /*05f0*/  LOP3.LUT R211, R5, R6, R211, 0xf6, !PT ;  /* 0x0000000605d37212 */ /* 0x000fe200078ef6d3 */
[C---:B------:R-:W-:Y:S01]  /*0600*/  IMAD R7, R0.reuse, 0x1000, R2 ;  /* 0x0000100000077824 */ /* 0x040fe200078e0202 */
[----:B------:R-:W-:Y:S01]  /*0610*/  SEL R241, R241, 0x10, !P0 ;  /* 0x00000010f1f17807 */ /* 0x000fe20004000000 */
[----:B------:R-:W-:Y:S01]  /*0620*/  IMAD.SHL.U32 R2, R3, 0x20, RZ ;  /* 0x0000002003027824 */ /* 0x000fe200078e00ff */
[----:B------:R-:W-:Y:S01]  /*0630*/  LEA R211, R211, UR4, 0x1 ;  /* 0x00000004d3d37c11 */ /* 0x000fe2000f8e08ff */
[----:B------:R-:W-:-:S02]  /*0640*/  IMAD.SHL.U32 R4, R0, 0x8, RZ ;  /* 0x0000000800047824 */ /* 0x000fc400078e00ff */
[----:B------:R-:W-:Y:S01]  /*0650*/  IMAD.SHL.U32 R0, R8, 0x40, RZ ;  /* 0x0000004008007824 */ /* 0x000fe200078e00ff */
[----:B------:R-:W-:Y:S01]  /*0660*/  LOP3.LUT R6, R2, 0x6, R15, 0xf8, !PT ;  /* 0x0000000602067812 */ /* 0x000fe200078ef80f */
[----:B------:R-:W-:Y:S01]  /*0670*/  IMAD R8, R3, 0x200, R9 ;  /* 0x0000020003087824 */ /* 0x000fe200078e0209 */
[----:B------:R-:W-:Y:S01]  /*0680*/  LOP3.LUT R3, R4, 0x8, RZ, 0xc0, !PT ;  /* 0x0000000804037812 */ /* 0x000fe200078ec0ff */
[----:B------:R-:W-:Y:S01]  /*0690*/  IMAD.SHL.U32 R5, R10, 0x10, RZ ;  /* 0x000000100a057824 */ /* 0x000fe200078e00ff */
[----:B------:R-:W-:Y:S01]  /*06a0*/  LOP3.LUT R0, R0, 0x1c0, RZ, 0xc0, !PT ;  /* 0x000001c000007812 */ /* 0x000fe200078ec0ff */
[----:B------:R-:W-:Y:S01]  /*06b0*/  IMAD R7, R13, 0x400, R7 ;  /* 0x000004000d077824 */ /* 0x000fe200078e0207 */
[----:B------:R1:W-:Y:S01]  /*06c0*/  STL [R1+0x20], R8 ;  /* 0x0000200801007387 */ /* 0x0003e20000100800 */
[----:B------:R-:W-:Y:S01]  /*06d0*/  IMAD.SHL.U32 R215, R215, 0x2, RZ ;  /* 0x00000002d7d77824 */ /* 0x000fe200078e00ff */
[----:B------:R-:W-:Y:S02]  /*06e0*/  LOP3.LUT R4, R0, 0x20, R2, 0xf8, !PT ;  /* 0x0000002000047812 */ /* 0x000fe400078ef802 */
[----:B------:R2:W-:Y:S01]  /*06f0*/  STL [R1+0x30], R6 ;  /* 0x0000300601007387 */ /* 0x0005e20000100800 */
[----:B------:R-:W-:-:S04]  /*0700*/  SHF.R.U32.HI R2, RZ, 0x3, R0 ;  /* 0x00000003ff027819 */ /* 0x000fc80000011600 */
[----:B------:R-:W-:Y:S02]  /*0710*/  LOP3.LUT R4, R4, R2, RZ, 0x3c, !PT ;  /* 0x0000000204047212 */ /* 0x000fe400078e3cff */
[----:B------:R-:W-:-:S03]  /*0720*/  LOP3.LUT R0, R2, R0, R3, 0x1e, !PT ;  /* 0x0000000002007212 */ /* 0x000fc600078e1e03 */
[----:B------:R-:W-:Y:S02]  /*0730*/  IMAD.IADD R7, R4, 0x1, R7 ;  /* 0x0000000104077824 */ /* 0x000fe400078e0207 */
[----:B------:R-:W-:-:S03]  /*0740*/  IMAD.IADD R11, R11, 0x1, R0 ;  /* 0x000000010b0b7824 */ /* 0x000fc600078e0200 */
[----:B------:R-:W-:-:S05]  /*0750*/  LEA R242, R7, UR4, 0x1 ;  /* 0x0000000407f27c11 */ /* 0x000fca000f8e08ff */
[----:B------:R-:W-:Y:S01]  /*0760*/  IMAD.IADD R243, R242, 0x1, R241 ;  /* 0x00000001f2f37824 */ /* 0x000fe200078e02f1 */
[----:B-1----:R-:W-:Y:S01]  /*0770*/  LOP3.LUT R8, R3, 0x10, R5, 0xf8, !PT ;  /* 0x0000001003087812 */ /* 0x002fe200078ef805 */
[----:B------:R-:W-:Y:S02]  /*0780*/  IMAD.SHL.U32 R3, R17, 0x40, RZ ;  /* 0x0000004011037824 */ /* 0x000fe400078e00ff */
[----:B------:R-:W-:Y:S01]  /*0790*/  IMAD.SHL.U32 R5, R10, 0x8, RZ ;  /* 0x000000080a057824 */ /* 0x000fe200078e00ff */
[----:B--2---:R-:W-:Y:S02]  /*07a0*/  SHF.R.S32.HI R6, RZ, 0x2, R16 ;  /* 0x00000002ff067819 */ /* 0x004fe40000011410 */
[----:B------:R-:W-:-:S03]  /*07b0*/  LOP3.LUT R3, R3, 0x1c0, RZ, 0xc0, !PT ;  /* 0x000001c003037812 */ /* 0x000fc600078ec0ff */
[----:B------:R-:W-:Y:S01]  /*07c0*/  IMAD R9, R13, 0x10, R6 ;  /* 0x000000100d097824 */ /* 0x000fe200078e0206 */
[----:B------:R-:W-:Y:S01]  /*07d0*/  SHF.R.U32.HI R4, RZ, 0x3, R3 ;  /* 0x00000003ff047819 */ /* 0x000fe20000011603 */
[----:B------:R-:W-:Y:S01]  /*07e0*/  IMAD.SHL.U32 R6, R12, 0x40, RZ ;  /* 0x000000400c067824 */ /* 0x000fe200078e00ff */
[----:B------:R-:W-:Y:S01]  /*07f0*/  LOP3.LUT R5, R3, 0x8, R5, 0xf8, !PT ;  /* 0x0000000803057812 */ /* 0x000fe200078ef805 */
[----:B------:R-:W-:Y:S01]  /*0800*/  VIADD R2, R9, 0xffffffc0 ;  /* 0xffffffc009027836 */ /* 0x000fe20000000000 */
[----:B------:R-:W-:Y:S01]  /*0810*/  STL [R1+0x10], R9 ;  /* 0x0000100901007387 */ /* 0x000fe20000100800 */
[----:B------:R-:W-:-:S03]  /*0820*/  LOP3.LUT R210, R4, R210, R3, 0x1e, !PT ;  /* 0x000000d204d27212 */ /* 0x000fc600078e1e03 */
[----:B------:R-:W-:-:S04]  /*0830*/  SHF.R.S32.HI R0, RZ, 0x1f, R2 ;  /* 0x0000001fff007819 */ /* 0x000fc80000011402 */
[----:B------:R-:W-:Y:S02]  /*0840*/  SHF.L.U64.HI R2, R2, 0x2, R0 ;  /* 0x0000000202027819 */ /* 0x000fe40000010200 */
[----:B------:R-:W-:-:S03]  /*0850*/  LOP3.LUT R0, R6, 0xfffffe00, RZ, 0xc0, !PT ;  /* 0xfffffe0006007812 */ /* 0x000fc600078ec0ff */
[----:B------:R1:W-:Y:S01]  /*0860*/  STL [R1+0x2c], R2 ;  /* 0x00002c0201007387 */ /* 0x0003e20000100800 */
[----:B------:R-:W-:Y:S02]  /*0870*/  LOP3.LUT R210, R210, R0, RZ, 0xfc, !PT ;  /* 0x00000000d2d27212 */ /* 0x000fe400078efcff */
[----:B-1----:R-:W-:Y:S02]  /*0880*/  LOP3.LUT R2, R4, R8, R3, 0x1e, !PT ;  /* 0x0000000804027212 */ /* 0x002fe400078e1e03 */
[----:B------:R-:W-:Y:S01]  /*0890*/  LOP3.LUT R3, R5, R4, RZ, 0x3c, !PT ;  /* 0x0000000405037212 */ /* 0x000fe200078e3cff */
        /* <DEDUP_REMOVED lines=8> */
[----:B------:R-:W-:Y:S02]  /*0920*/  IMAD.MOV.U32 R0, RZ, RZ, 0x40 ;  /* 0x00000040ff007424 */ /* 0x000fe400078e00ff */
[----:B------:R-:W-:Y:S01]  /*0930*/  IMAD.U32 R3, RZ, RZ, UR6 ;  /* 0x00000006ff037e24 */ /* 0x000fe2000f8e00ff */
[----:B------:R-:W-:Y:S01]  /*0940*/  SEL R214, R2, 0xffffffe0, !P4 ;  /* 0xffffffe002d67807 */ /* 0x000fe20006000000 */
[----:B------:R-:W-:Y:S01]  /*0950*/  USHF.R.S32.HI UR6, URZ, 0x1f, UR54 ;  /* 0x0000001f3f067899 */ /* 0x000fe20008011436 */
[----:B------:R-:W-:Y:S01]  /*0960*/  SEL R216, R0, 0xffffffc0, !P3 ;  /* 0xffffffc000d87807 */ /* 0x000fe20005800000 */
[----:B------:R-:W-:Y:S01]  /*0970*/  VIADD R217, R215, UR5 ;  /* 0x00000005d7d97c36 */ /* 0x000fe20008000000 */
[----:B------:R-:W-:-:S02]  /*0980*/  SEL R2, R2, 0xffffffe0, !P1 ;  /* 0xffffffe002027807 */ /* 0x000fc40004800000 */
[----:B------:R-:W-:Y:S01]  /*0990*/  LEA R5, R11, UR5, 0x1 ;  /* 0x000000050b057c11 */ /* 0x000fe2000f8e08ff */
[----:B------:R-:W-:Y:S01]  /*09a0*/  IMAD.U32 R3, RZ, RZ, UR6 ;  /* 0x00000006ff037e24 */ /* 0x000fe2000f8e00ff */
[----:B------:R-:W-:Y:S01]  /*09b0*/  SEL R0, R0, 0xffffffc0, !P2 ;  /* 0xffffffc000007807 */ /* 0x000fe20005000000 */
[----:B------:R-:W-:Y:S01]  /*09c0*/  IMAD.IADD R240, R242, 0x1, R2 ;  /* 0x00000001f2f07824 */ /* 0x000fe200078e0202 */
[----:B------:R-:W-:Y:S01]  /*09d0*/  LEA R210, R210, UR5, 0x1 ;  /* 0x00000005d2d27c11 */ /* 0x000fe2000f8e08ff */
[----:B------:R-:W-:Y:S01]  /*09e0*/  IMAD.IADD R4, R2, 0x1, R5 ;  /* 0x0000000102047824 */ /* 0x000fe200078e0205 */
[----:B------:R-:W-:Y:S01]  /*09f0*/  STL [R1+0x24], R5 ;  /* 0x0000240501007387 */ /* 0x000fe20000100800 */
[C---:B------:R-:W-:Y:S02]  /*0a00*/  IMAD.IADD R2, R5.reuse, 0x1, R0 ;  /* 0x0000000105027824 */ /* 0x040fe400078e0200 */
[C---:B------:R-:W-:Y:S01]  /*0a10*/  VIADD R3, R5.reuse, 0x420 ;  /* 0x0000042005037836 */ /* 0x040fe20000000000 */
[----:B------:R-:W-:Y:S01]  /*0a20*/  STL [R1+0x34], R4 ;  /* 0x0000340401007387 */ /* 0x000fe20000100800 */
[----:B------:R-:W-:-:S02]  /*0a30*/  @P1 VIADD R3, R5, 0x3e0 ;  /* 0x000003e005031836 */ /* 0x000fc40000000000 */
[C---:B------:R-:W-:Y:S01]  /*0a40*/  IMAD.IADD R214, R217.reuse, 0x1, R214 ;  /* 0x00000001d9d67824 */ /* 0x040fe200078e02d6 */
[----:B------:R1:W-:Y:S01]  /*0a50*/  STL [R1+0x28], R2 ;  /* 0x0000280201007387 */ /* 0x0003e20000100800 */
        /* <DEDUP_REMOVED lines=8> */
.L_x_1877:
        /* <DEDUP_REMOVED lines=18> */
[----:B--2---:R-:W-:Y:S01]  /*0c00*/  IMAD.U32 R2, RZ, RZ, UR6 ;  /* 0x00000006ff027e24 */ /* 0x004fe2000f8e00ff */
        /* <DEDUP_REMOVED lines=10> */
[----:B----4-:R-:W2:Y:S02]  /*0cb0*/  @P1 LDG.E R7, desc[UR8][R4.64] ;  /* 0x0000000804071981 */ /* 0x010ea4000c1e1900 */
[----:B------:R-:W-:-:S02]  /*0cc0*/  UISETP.EQ.OR.EX UP4, UPT, UR13, URZ, !UP2, UP4 ;  /* 0x0000003f0d00728c */ /* 0x000fc4000d782740 */
[----:B------:R-:W-:-:S04]  /*0cd0*/  UIADD3 UR6, UP0, UR16, UR12, URZ ;  /* 0x0000000c10067290 */ /* 0x000fc8000ff1e03f */
[----:B------:R-:W-:Y:S01]  /*0ce0*/  PLOP3.LUT P2, PT, PT, PT, UP4, 0x80, 0x0 ;  /* 0x000000000000781c */ /* 0x000fe20003f4f048 */
[----:B------:R-:W-:Y:S01]  /*0cf0*/  UIADD3.X UR5, UR5, UR13, URZ, UP0, !UPT ;  /* 0x0000000d05057290 */ /* 0x000fe200087fe43f */
[----:B---3--:R1:W3:Y:S02]  /*0d00*/  @P0 LDG.E R5, desc[UR8][R2.64] ;  /* 0x0000000802050981 */ /* 0x0082e4000c1e1900 */
        /* <DEDUP_REMOVED lines=32> */
.L_x_1831:
        /* <DEDUP_REMOVED lines=18> */
[----:B------:R-:W-:Y:S02]  /*1030*/  USHF.L.U32 UR15, UR44, 0x7, URZ ;  /* 0x000000072c0f7899 */ /* 0x000fe4000800063f */
[----:B------:R-:W-:Y:S01]  /*1040*/  @!UP2 UIMAD.WIDE.U32 UR34, UR44, UR10, URZ ;  /* 0x0000000a2c22a2a5 */ /* 0x000fe2000f8e003f */
[----:B------:R-:W-:Y:S02]  /*1050*/  ULDC.U8 UR42, c[0x0][0x3d8] ;  /* 0x0000f600002a7ab9 */ /* 0x000fe40000000000 */
[----:B------:R-:W-:Y:S01]  /*1060*/  @UP0 ULDC.64 UR24, c[0x0][0x248] ;  /* 0x0000920000180ab9 */ /* 0x000fe20000000a00 */
[----:B------:R-:W-:Y:S02]  /*1070*/  UIADD3 UR48, UR19, UR21, URZ ;  /* 0x0000001513307290 */ /* 0x000fe4000fffe03f */
[----:B------:R-:W-:Y:S01]  /*1080*/  UISETP.NE.AND UP3, UPT, UR42, URZ, UPT ;  /* 0x0000003f2a00728c */ /* 0x000fe2000bf65270 */
[----:B-1----:R-:W-:Y:S01]  /*1090*/  IABS R5, R6 ;  /* 0x0000000600057213 */ /* 0x002fe20000000000 */
[----:B------:R-:W-:Y:S01]  /*10a0*/  ULDC.64 UR38, c[0x0][0x240] ;  /* 0x0000900000267ab9 */ /* 0x000fe20000000a00 */
[----:B------:R-:W-:Y:S01]  /*10b0*/  ULDC UR61, c[0x0][0x2dc] ;  /* 0x0000b700003d7ab9 */ /* 0x000fe20000000800 */
[----:B------:R-:W-:Y:S01]  /*10c0*/  ULDC UR60, c[0x0][0x270] ;  /* 0x00009c00003c7ab9 */ /* 0x000fe20000000800 */
[----:B------:R-:W1:Y:S01]  /*10d0*/  I2F.RP R2, R5 ;  /* 0x0000000500027306 */ /* 0x000e620000209400 */
[----:B------:R-:W-:Y:S01]  /*10e0*/  USEL UR29, UR15, URZ, UP1 ;  /* 0x0000003f0f1d7287 */ /* 0x000fe20008800000 */
[----:B------:R-:W-:Y:S01]  /*10f0*/  ISETP.NE.AND P3, PT, R6, RZ, PT ;  /* 0x000000ff0600720c */ /* 0x000fe20003f65270 */
[----:B------:R-:W-:-:S02]  /*1100*/  UIMAD.WIDE.U32 UR16, UR5, UR38, URZ ;  /* 0x00000026051072a5 */ /* 0x000fc4000f8e003f */
[----:B--2---:R-:W-:Y:S02]  /*1110*/  UIMAD.WIDE.U32 UR32, UR7, UR12, URZ ;  /* 0x0000000c072072a5 */ /* 0x004fe4000f8e003f */
[----:B------:R-:W-:Y:S02]  /*1120*/  UIMAD UR15, UR5, UR39, URZ ;  /* 0x00000027050f72a4 */ /* 0x000fe4000f8e023f */
        /* <DEDUP_REMOVED lines=10> */
[----:B------:R-:W-:Y:S02]  /*11d0*/  USHF.R.S32.HI UR33, URZ, 0x1f, UR57 ;  /* 0x0000001f3f217899 */ /* 0x000fe40008011439 */
[----:B------:R-:W-:Y:S02]  /*11e0*/  UIADD3 UR10, UR10, UR12, -UR6 ;  /* 0x0000000c0a0a7290 */ /* 0x000fe4000fffe806 */
[----:B------:R-:W-:-:S02]  /*11f0*/  @UP0 UIADD3 UR12, UR22, UR30, URZ ;  /* 0x0000001e160c0290 */ /* 0x000fc4000fffe03f */
[----:B------:R-:W-:Y:S01]  /*1200*/  ULEA.HI UR28, UR11, UR7, URZ, 0x6 ;  /* 0x000000070b1c7291 */ /* 0x000fe2000f8f303f */
[----:B-1----:R-:W-:Y:S01]  /*1210*/  VIADD R2, R2, 0xffffffe ;  /* 0x0ffffffe02027836 */ /* 0x002fe20000000000 */
[----:B------:R-:W-:Y:S02]  /*1220*/  UIADD3 UR7, UR10, 0x3f, URZ ;  /* 0x0000003f0a077890 */ /* 0x000fe4000fffe03f */
[----:B------:R-:W-:Y:S01]  /*1230*/  @UP0 UIMAD.WIDE.U32 UR10, UR12, UR24, URZ ;  /* 0x000000180c0a02a5 */ /* 0x000fe2000f8e003f */
[----:B------:R-:W1:Y:S01]  /*1240*/  F2I.FTZ.U32.TRUNC.NTZ R3, R2 ;  /* 0x0000000200037305 */ /* 0x000e62000021f000 */
[----:B------:R-:W-:Y:S02]  /*1250*/  @UP0 UIMAD UR12, UR12, UR25, URZ ;  /* 0x000000190c0c02a4 */ /* 0x000fe4000f8e023f */
[----:B------:R-:W-:Y:S02]  /*1260*/  @UP2 UIMAD UR50, UR5, UR13, UR37 ;  /* 0x0000000d053222a4 */ /* 0x000fe4000f8e0225 */
[----:B------:R-:W-:-:S02]  /*1270*/  @UP0 UIADD3 UR52, UR11, UR12, URZ ;  /* 0x0000000c0b340290 */ /* 0x000fc4000fffe03f */
[----:B------:R-:W-:Y:S01]  /*1280*/  USHF.R.S32.HI UR12, URZ, 0x1f, UR7 ;  /* 0x0000001f3f0c7899 */ /* 0x000fe20008011407 */
[----:B------:R-:W-:Y:S01]  /*1290*/  ULDC.U8 UR13, c[0x0][0x480] ;  /* 0x00012000000d7ab9 */ /* 0x000fe20000000000 */
[----:B------:R-:W-:Y:S02]  /*12a0*/  @UP0 UMOV UR51, UR10 ;  /* 0x0000000a00330c82 */ /* 0x000fe40008000000 */
[----:B------:R-:W-:Y:S02]  /*12b0*/  ULEA.HI UR19, UR12, UR7, URZ, 0x6 ;  /* 0x000000070c137291 */ /* 0x000fe4000f8f303f */
[----:B------:R-:W-:Y:S01]  /*12c0*/  UIMAD UR7, UR33, UR44, URZ ;  /* 0x0000002c210772a4 */ /* 0x000fe2000f8e023f */
[----:B-1----:R-:W-:Y:S01]  /*12d0*/  IMAD.MOV R0, RZ, RZ, -R3 ;  /* 0x000000ffff007224 */ /* 0x002fe200078e0a03 */
[----:B------:R-:W-:Y:S01]  /*12e0*/  UISETP.NE.AND UP5, UPT, UR13, URZ, UPT ;  /* 0x0000003f0d00728c */ /* 0x000fe2000bfa5270 */
        /* <DEDUP_REMOVED lines=28> */
[----:B------:R-:W-:Y:S01]  /*14b0*/  @!UP3 UIMAD UR19, UR44, UR60, UR54 ;  /* 0x0000003c2c13b2a4 */ /* 0x000fe2000f8e0236 */
[----:B------:R-:W-:Y:S01]  /*14c0*/  @!P1 IADD3 R0, R0, 0x1, RZ ;  /* 0x0000000100009810 */ /* 0x000fe20007ffe0ff */
[----:B------:R-:W-:Y:S01]  /*14d0*/  UIMAD.WIDE.U32 UR12, UR10, UR5, URZ ;  /* 0x000000050a0c72a5 */ /* 0x000fe2000f8e003f */
[----:B------:R-:W-:Y:S01]  /*14e0*/  PLOP3.LUT P1, PT, PT, PT, UP0, 0x80, 0x0 ;  /* 0x000000000000781c */ /* 0x000fe20003f2f008 */
[----:B------:R-:W-:Y:S01]  /*14f0*/  ULEA UR18, UR33, 0xffffffc0, 0x6 ;  /* 0xffffffc021127891 */ /* 0x000fe2000f8e303f */
[----:B------:R-:W-:Y:S01]  /*1500*/  ISETP.GE.U32.AND P0, PT, R2, R5, PT ;  /* 0x000000050200720c */ /* 0x000fe20003f06070 */
[----:B------:R-:W-:Y:S01]  /*1510*/  UIMAD UR15, UR10, UR15, UR21 ;  /* 0x0000000f0a0f72a4 */ /* 0x000fe2000f8e0215 */
[----:B------:R-:W-:Y:S01]  /*1520*/  LOP3.LUT R2, R6, UR54, RZ, 0x3c, !PT ;  /* 0x0000003606027c12 */ /* 0x000fe2000f8e3cff */
[----:B------:R-:W-:-:S02]  /*1530*/  @!UP3 UIMAD UR43, UR19, UR40, URZ ;  /* 0x00000028132bb2a4 */ /* 0x000fc4000f8e023f */
[----:B------:R-:W-:Y:S01]  /*1540*/  USEL UR53, UR16, UR12, !UP2 ;  /* 0x0000000c10357287 */ /* 0x000fe2000d000000 */
[----:B------:R-:W-:Y:S01]  /*1550*/  ISETP.GE.AND P2, PT, R2, RZ, PT ;  /* 0x000000ff0200720c */ /* 0x000fe20003f46270 */
[----:B------:R-:W-:Y:S02]  /*1560*/  USHF.R.S32.HI UR19, URZ, 0x1f, UR18 ;  /* 0x0000001f3f137899 */ /* 0x000fe40008011412 */
[----:B------:R-:W-:Y:S02]  /*1570*/  UIADD3 UR7, UP1, UR18, UR29, URZ ;  /* 0x0000001d12077290 */ /* 0x000fe4000ff3e03f */
[----:B------:R-:W-:Y:S02]  /*1580*/  UIMAD UR12, UR11, UR5, URZ ;  /* 0x000000050b0c72a4 */ /* 0x000fe4000f8e023f */
[----:B------:R-:W-:Y:S01]  /*1590*/  UIADD3 UR21, UR17, UR15, URZ ;  /* 0x0000000f11157290 */ /* 0x000fe2000fffe03f */
[----:B------:R-:W-:Y:S01]  /*15a0*/  @P0 VIADD R0, R0, 0x1 ;  /* 0x0000000100000836 */ /* 0x000fe20000000000 */
[----:B------:R-:W-:Y:S01]  /*15b0*/  UIADD3.X UR15, UR19, UR26, URZ, UP1, !UPT ;  /* 0x0000001a130f7290 */ /* 0x000fe20008ffe43f */
[----:B------:R-:W-:Y:S01]  /*15c0*/  PLOP3.LUT P0, PT, PT, PT, UP3, 0x80, 0x0 ;  /* 0x000000000000781c */ /* 0x000fe20003f0f038 */
[----:B------:R-:W-:-:S02]  /*15d0*/  UIMAD UR11, UR11, UR7, URZ ;  /* 0x000000070b0b72a4 */ /* 0x000fc4000f8e023f */
[----:B------:R-:W-:Y:S01]  /*15e0*/  @UP0 UIADD3 UR31, UR22, UR30, URZ ;  /* 0x0000001e161f0290 */ /* 0x000fe2000fffe03f */
[----:B------:R-:W-:Y:S01]  /*15f0*/  @!P2 IADD3 R0, -R0, RZ, RZ ;  /* 0x000000ff0000a210 */ /* 0x000fe20007ffe1ff */
[----:B------:R-:W-:Y:S01]  /*1600*/  @UP2 UIADD3 UR21, UR13, UR12, URZ ;  /* 0x0000000c0d152290 */ /* 0x000fe2000fffe03f */
[----:B------:R-:W-:Y:S01]  /*1610*/  @!P3 LOP3.LUT R0, RZ, R6, RZ, 0x33, !PT ;  /* 0x00000006ff00b212 */ /* 0x000fe200078e33ff */
[----:B------:R-:W-:Y:S01]  /*1620*/  UIMAD.WIDE.U32 UR28, UR10, UR7, URZ ;  /* 0x000000070a1c72a5 */ /* 0x000fe2000f8e003f */
[----:B------:R-:W-:Y:S01]  /*1630*/  @UP0 ULDC.64 UR12, c[0x0][0x250] ;  /* 0x00009400000c0ab9 */ /* 0x000fe20000000a00 */
[----:B------:R-:W-:Y:S02]  /*1640*/  UIMAD UR7, UR10, UR15, UR11 ;  /* 0x0000000f0a0772a4 */ /* 0x000fe4000f8e020b */
[----:B------:R-:W-:Y:S02]  /*1650*/  @UP0 UIMAD.WIDE.U32 UR10, UR31, UR12, URZ ;  /* 0x0000000c1f0a02a5 */ /* 0x000fe4000f8e003f */
[----:B------:R-:W-:-:S02]  /*1660*/  UIMAD UR42, UR54, UR61, URZ ;  /* 0x0000003d362a72a4 */ /* 0x000fc4000f8e023f */
[----:B------:R-:W-:Y:S02]  /*1670*/  @UP0 UIMAD UR15, UR31, UR13, URZ ;  /* 0x0000000d1f0f02a4 */ /* 0x000fe4000f8e023f */
[----:B------:R-:W-:Y:S02]  /*1680*/  USEL UR46, UR32, URZ, UP5 ;  /* 0x0000003f202e7287 */ /* 0x000fe4000a800000 */
[----:B------:R-:W-:Y:S02]  /*1690*/  USHF.R.S32.HI UR41, URZ, 0x1f, UR23 ;  /* 0x0000001f3f297899 */ /* 0x000fe40008011417 */
[----:B------:R-:W-:Y:S02]  /*16a0*/  @!UP2 UIADD3 UR50, UR35, UR27, URZ ;  /* 0x0000001b2332a290 */ /* 0x000fe4000fffe03f */
[----:B------:R-:W-:Y:S02]  /*16b0*/  USHF.R.S32.HI UR49, URZ, 0x1f, UR42 ;  /* 0x0000001f3f317899 */ /* 0x000fe4000801142a */
[----:B------:R-:W-:-:S02]  /*16c0*/  @UP0 UIADD3 UR40, UR11, UR15, URZ ;  /* 0x0000000f0b280290 */ /* 0x000fc4000fffe03f */
        /* <DEDUP_REMOVED lines=16> */
.L_x_1833:
        /* <DEDUP_REMOVED lines=13> */
.L_x_1834:
        /* <DEDUP_REMOVED lines=11> */
.L_x_1835:
[----:B------:R-:W-:-:S04]  /*1950*/  UIMAD UR5, UR44, UR60, UR54 ;  /* 0x0000003c2c0572a4 */ /* 0x000fc8000f8e0236 */
[----:B------:R-:W-:-:S12]  /*1960*/  UIMAD UR5, UR5, UR57, URZ ;  /* 0x00000039050572a4 */ /* 0x000fd8000f8e023f */
.L_x_1836:
        /* <DEDUP_REMOVED lines=105> */
.L_x_1838:
        /* <DEDUP_REMOVED lines=19> */
.L_x_1839:
        /* <DEDUP_REMOVED lines=35> */
.L_x_1841:
[----:B------:R-:W-:Y:S05]  /*2360*/  BSYNC B0 ;  /* 0x0000000000007941 */ /* 0x000fea0003800000 */
.L_x_1840:
        /* <DEDUP_REMOVED lines=15> */
.L_x_1843:
[----:B------:R-:W-:Y:S05]  /*2460*/  BSYNC B0 ;  /* 0x0000000000007941 */ /* 0x000fea0003800000 */
.L_x_1842:
        /* <DEDUP_REMOVED lines=15> */
.L_x_1845:
[----:B------:R-:W-:Y:S05]  /*2560*/  BSYNC B0 ;  /* 0x0000000000007941 */ /* 0x000fea0003800000 */
.L_x_1844:
        /* <DEDUP_REMOVED lines=15> */
.L_x_1847:
[----:B------:R-:W-:Y:S05]  /*2660*/  BSYNC B0 ;  /* 0x0000000000007941 */ /* 0x000fea0003800000 */
.L_x_1846:
        /* <DEDUP_REMOVED lines=27> */
.L_x_1849:
[----:B------:R-:W-:Y:S05]  /*2820*/  BSYNC B0 ;  /* 0x0000000000007941 */ /* 0x000fea0003800000 */
.L_x_1848:
        /* <DEDUP_REMOVED lines=15> */
.L_x_1851:
[----:B------:R-:W-:Y:S05]  /*2920*/  BSYNC B0 ;  /* 0x0000000000007941 */ /* 0x000fea0003800000 */
.L_x_1850:
        /* <DEDUP_REMOVED lines=15> */
.L_x_1853:
[----:B------:R-:W-:Y:S05]  /*2a20*/  BSYNC B0 ;  /* 0x0000000000007941 */ /* 0x000fea0003800000 */
.L_x_1852:
        /* <DEDUP_REMOVED lines=14> */
.L_x_1837:
[----:B------:R-:W2:Y:S04]  /*2b10*/  LDL R14, [R1+0x20] ;  /* 0x00002000010e7983 */ /* 0x000ea80000100800 */
[----:B------:R-:W3:Y:S01]  /*2b20*/  LDL R164, [R1+0x10] ;  /* 0x0000100001a47983 */ /* 0x000ee20000100800 */
        /* <DEDUP_REMOVED lines=38> */
[----:B------:R-:W4:Y:S08]  /*2d90*/  @!P3 LDC.64 R30, c[0x0][0x218] ;  /* 0x00008600ff1ebb82 */ /* 0x000f300000000a00 */
[----:B------:R-:W-:Y:S01]  /*2da0*/  @P1 BAR.SYNC.DEFER_BLOCKING 0x0 ;  /* 0x0000000000001b1d */ /* 0x000fe20000010000 */
[----:B------:R-:W-:Y:S01]  /*2db0*/  IMAD R3, R15, UR28, RZ ;  /* 0x0000001c0f037c24 */ /* 0x000fe2000f8e02ff */
[----:B------:R-:W-:Y:S01]  /*2dc0*/  @!P4 IADD3 R8, P1, R2, 0x20, RZ ;  /* 0x000000200208c810 */ /* 0x000fe20007f3e0ff */
[----:B------:R-:W-:Y:S01]  /*2dd0*/  UISETP.NE.AND UP0, UPT, UR11, 0x1, UPT ;  /* 0x000000010b00788c */ /* 0x000fe2000bf05270 */
[----:B------:R-:W-:-:S02]  /*2de0*/  IMAD R16, R0, UR27, R10 ;  /* 0x0000001b00107c24 */ /* 0x000fc4000f8e020a */
[C---:B------:R-:W-:Y:S02]  /*2df0*/  IMAD R15, R0.reuse, UR29, R3 ;  /* 0x0000001d000f7c24 */ /* 0x040fe4000f8e0203 */
[----:B------:R-:W5:Y:S01]  /*2e00*/  @!P2 LDC.64 R32, c[0x0][0x218] ;  /* 0x00008600ff20ab82 */ /* 0x000f620000000a00 */
[----:B------:R-:W-:Y:S01]  /*2e10*/  IMAD.WIDE.U32 R6, R0, UR26, R6 ;  /* 0x0000001a00067c25 */ /* 0x000fe2000f8e0006 */
[----:B------:R-:W-:-:S03]  /*2e20*/  UIMAD.WIDE.U32 UR26, UR38, 0x40, URZ ;  /* 0x00000040261a78a5 */ /* 0x000fc6000f8e003f */
[----:B------:R-:W-:Y:S01]  /*2e30*/  @!P4 IMAD.X R9, RZ, RZ, R35, P1 ;  /* 0x000000ffff09c224 */ /* 0x000fe200008e0623 */
[----:B------:R-:W-:Y:S01]  /*2e40*/  PLOP3.LUT P1, PT, PT, PT, UP0, 0x80, 0x0 ;  /* 0x000000000000781c */ /* 0x000fe20003f2f008 */
[----:B------:R-:W-:Y:S01]  /*2e50*/  IMAD.U32 R11, RZ, RZ, UR15 ;  /* 0x0000000fff0b7e24 */ /* 0x000fe2000f8e00ff */
[----:B------:R-:W-:Y:S01]  /*2e60*/  @!P6 IADD3 R10, P5, R238, UR26, RZ ;  /* 0x0000001aee0aec10 */ /* 0x000fe2000ffbe0ff */
[----:B------:R-:W-:Y:S02]  /*2e70*/  @!P4 IMAD R9, R9, UR24, RZ ;  /* 0x000000180909cc24 */ /* 0x000fe4000f8e02ff */
[----:B------:R-:W-:Y:S01]  /*2e80*/  IMAD.IADD R5, R5, 0x1, R15 ;  /* 0x0000000105057824 */ /* 0x000fe200078e020f */
[----:B------:R-:W-:Y:S01]  /*2e90*/  @!P6 IADD3.X R11, R239, UR27, R11, P5, !PT ;  /* 0x0000001bef0bec10 */ /* 0x000fe2000affe40b */
[----:B------:R-:W-:Y:S01]  /*2ea0*/  IMAD.IADD R7, R7, 0x1, R16 ;  /* 0x0000000107077824 */ /* 0x000fe200078e0210 */
[----:B------:R-:W-:Y:S01]  /*2eb0*/  ISETP.GE.AND P5, PT, R2, UR10, PT ;  /* 0x0000000a02007c0c */ /* 0x000fe2000bfa6270 */
[----:B------:R-:W-:-:S02]  /*2ec0*/  @!P4 IMAD.MOV.U32 R22, RZ, RZ, R6 ;  /* 0x000000ffff16c224 */ /* 0x000fc400078e0006 */
[----:B------:R-:W-:Y:S02]  /*2ed0*/  IMAD.MOV.U32 R43, RZ, RZ, 0x7f800000 ;  /* 0x7f800000ff2b7424 */ /* 0x000fe400078e00ff */
[----:B------:R-:W-:Y:S02]  /*2ee0*/  IMAD.MOV.U32 R42, RZ, RZ, 0x7f800000 ;  /* 0x7f800000ff2a7424 */ /* 0x000fe400078e00ff */
[----:B------:R-:W-:Y:S02]  /*2ef0*/  IMAD.MOV.U32 R41, RZ, RZ, 0x7f800000 ;  /* 0x7f800000ff297424 */ /* 0x000fe400078e00ff */
[----:B------:R-:W-:Y:S02]  /*2f00*/  IMAD.MOV.U32 R40, RZ, RZ, 0x7f800000 ;  /* 0x7f800000ff287424 */ /* 0x000fe400078e00ff */
[----:B------:R-:W-:Y:S02]  /*2f10*/  VIADD R213, R221, 0x2000 ;  /* 0x00002000ddd57836 */ /* 0x000fe40000000000 */
[----:B------:R-:W-:Y:S01]  /*2f20*/  VIADD R212, R220, 0x2000 ;  /* 0x00002000dcd47836 */ /* 0x000fe20000000000 */
[----:B------:R-:W4:Y:S01]  /*2f30*/  @!P5 LDC.64 R26, c[0x0][0x218] ;  /* 0x00008600ff1adb82 */ /* 0x000f220000000a00 */
[----:B------:R-:W-:-:S02]  /*2f40*/  @!P4 IMAD.MOV.U32 R23, RZ, RZ, R7 ;  /* 0x000000ffff17c224 */ /* 0x000fc400078e0007 */
[--C-:B------:R-:W-:Y:S02]  /*2f50*/  @!P3 IMAD.MOV.U32 R24, RZ, RZ, R6.reuse ;  /* 0x000000ffff18b224 */ /* 0x100fe400078e0006 */
[--C-:B------:R-:W-:Y:S02]  /*2f60*/  @!P3 IMAD.MOV.U32 R25, RZ, RZ, R7.reuse ;  /* 0x000000ffff19b224 */ /* 0x100fe400078e0007 */
[--C-:B------:R-:W-:Y:S02]  /*2f70*/  @!P2 IMAD.MOV.U32 R36, RZ, RZ, R6.reuse ;  /* 0x000000ffff24a224 */ /* 0x100fe400078e0006 */
[--C-:B------:R-:W-:Y:S02]  /*2f80*/  @!P2 IMAD.MOV.U32 R37, RZ, RZ, R7.reuse ;  /* 0x000000ffff25a224 */ /* 0x100fe400078e0007 */
[----:B------:R-:W-:Y:S02]  /*2f90*/  IMAD.MOV.U32 R219, RZ, RZ, 0x20 ;  /* 0x00000020ffdb7424 */ /* 0x000fe400078e00ff */
[----:B------:R-:W-:Y:S01]  /*2fa0*/  IMAD.MOV.U32 R218, RZ, RZ, 0x40 ;  /* 0x00000040ffda7424 */ /* 0x000fe200078e00ff */
[----:B------:R-:W-:Y:S01]  /*2fb0*/  CS2R R158, SRZ ;  /* 0x00000000009e7805 */ /* 0x000fe2000001ff00 */
[----:B------:R-:W-:-:S04]  /*2fc0*/  @!P5 IMAD.WIDE.U32 R6, R2, UR12, R6 ;  /* 0x0000000c0206dc25 */ /* 0x000fc8000f8e0006 */
[C---:B--2---:R-:W-:Y:S01]  /*2fd0*/  VIADD R3, R14.reuse, 0x2000 ;  /* 0x000020000e037836 */ /* 0x044fe20000000000 */
[----:B------:R-:W-:Y:S02]  /*2fe0*/  LEA R0, R14, UR4, 0x1 ;  /* 0x000000040e007c11 */ /* 0x000fe4000f8e08ff */
[----:B------:R-:W-:Y:S02]  /*2ff0*/  CS2R R156, SRZ ;  /* 0x00000000009c7805 */ /* 0x000fe4000001ff00 */
[----:B------:R-:W-:Y:S02]  /*3000*/  CS2R R162, SRZ ;  /* 0x0000000000a27805 */ /* 0x000fe4000001ff00 */
[----:B------:R-:W-:Y:S02]  /*3010*/  CS2R R160, SRZ ;  /* 0x0000000000a07805 */ /* 0x000fe4000001ff00 */
[----:B------:R-:W-:Y:S01]  /*3020*/  SEL R14, R3, R14, !P1 ;  /* 0x0000000e030e7207 */ /* 0x000fe20004800000 */
[----:B------:R-:W-:Y:S01]  /*3030*/  @P0 STS.128 [R0+0x8000], RZ ;  /* 0x008000ff00000388 */ /* 0x000fe20000000c00 */
[----:B------:R-:W-:Y:S01]  /*3040*/  @!P4 IMAD R3, R8, UR25, R9 ;  /* 0x000000190803cc24 */ /* 0x000fe2000f8e0209 */
[----:B------:R-:W-:-:S02]  /*3050*/  CS2R R154, SRZ ;  /* 0x00000000009a7805 */ /* 0x000fc4000001ff00 */
[----:B------:R-:W-:Y:S01]  /*3060*/  LEA R235, R14, UR4, 0x1 ;  /* 0x000000040eeb7c11 */ /* 0x000fe2000f8e08ff */
[----:B------:R-:W-:Y:S01]  /*3070*/  @P0 STS.128 [R0+0xa000], RZ ;  /* 0x00a000ff00000388 */ /* 0x000fe20000000c00 */
[----:B------:R-:W-:Y:S01]  /*3080*/  @!P4 IMAD.WIDE.U32 R8, R8, UR24, R4 ;  /* 0x000000180808cc25 */ /* 0x000fe2000f8e0004 */
[----:B------:R-:W-:Y:S02]  /*3090*/  CS2R R152, SRZ ;  /* 0x0000000000987805 */ /* 0x000fe4000001ff00 */
[----:B------:R-:W-:Y:S01]  /*30a0*/  CS2R R150, SRZ ;  /* 0x0000000000967805 */ /* 0x000fe2000001ff00 */
[----:B------:R-:W-:Y:S01]  /*30b0*/  @!PT LDS RZ, [RZ] ;  /* 0x00000000fffff984 */ /* 0x000fe20000000800 */
[----:B------:R-:W-:Y:S01]  /*30c0*/  @!PT LDS RZ, [RZ] ;  /* 0x00000000fffff984 */ /* 0x000fe20000000800 */
[----:B------:R-:W-:Y:S01]  /*30d0*/  @!PT LDS RZ, [RZ] ;  /* 0x00000000fffff984 */ /* 0x000fe20000000800 */
[----:B------:R-:W-:Y:S01]  /*30e0*/  @!P0 LDGSTS.E.BYPASS.LTC128B.128 [R0+0x8000], desc[UR8][R236.64] ;  /* 0x08000000ec008fae */ /* 0x000fe2000b901d48 */
[----:B------:R-:W-:Y:S01]  /*30f0*/  @!P4 IMAD.IADD R3, R9, 0x1, R3 ;  /* 0x000000010903c824 */ /* 0x000fe200078e0203 */
[----:B------:R-:W-:Y:S01]  /*3100*/  CS2R R148, SRZ ;  /* 0x0000000000947805 */ /* 0x000fe2000001ff00 */
[----:B------:R-:W-:Y:S01]  /*3110*/  @!P5 IMAD.MOV.U32 R9, RZ, RZ, R5 ;  /* 0x000000ffff09d224 */ /* 0x000fe200078e0005 */
[----:B------:R-:W-:Y:S01]  /*3120*/  @!P0 LDGSTS.E.BYPASS.LTC128B.128 [R0+0xa000], desc[UR8][R236.64+0x80] ;  /* 0x0a000080ec008fae */ /* 0x000fe2000b901d48 */
[----:B------:R-:W-:-:S02]  /*3130*/  CS2R R142, SRZ ;  /* 0x00000000008e7805 */ /* 0x000fc4000001ff00 */
        /* <DEDUP_REMOVED lines=18> */
[----:B------:R-:W-:-:S02]  /*3260*/  CS2R R122, SRZ ;  /* 0x00000000007a7805 */ /* 0x000fc4000001ff00 */
[----:B------:R-:W-:Y:S02]  /*3270*/  CS2R R120, SRZ ;  /* 0x0000000000787805 */ /* 0x000fe4000001ff00 */
[----:B------:R-:W-:Y:S01]  /*3280*/  CS2R R118, SRZ ;  /* 0x0000000000767805 */ /* 0x000fe2000001ff00 */
[----:B------:R-:W-:Y:S01]  /*3290*/  @P0 STS [R235], RZ ;  /* 0x000000ffeb000388 */ /* 0x000fe20000000800 */
        /* <DEDUP_REMOVED lines=22> */
[----:B---3--:R-:W-:Y:S01]  /*3400*/  VIADD R12, R164, 0x8 ;  /* 0x00000008a40c7836 */ /* 0x008fe20000000000 */
        /* <DEDUP_REMOVED lines=16> */
[----:B-1----:R-:W-:Y:S02]  /*3510*/  @!P4 LEA R20, P0, R8, R20, 0x1 ;  /* 0x000000140814c211 */ /* 0x002fe400078008ff */
[----:B------:R-:W-:-:S02]  /*3520*/  CS2R R60, SRZ ;  /* 0x00000000003c7805 */ /* 0x000fc4000001ff00 */
        /* <DEDUP_REMOVED lines=22> */
[----:B------:R-:W-:Y:S01]  /*3690*/  CS2R R48, SRZ ;  /* 0x0000000000307805 */ /* 0x000fe2000001ff00 */
[----:B------:R-:W-:Y:S01]  /*36a0*/  ULDC UR31, c[0x0][0x394] ;  /* 0x0000e500001f7ab9 */ /* 0x000fe20000000800 */
[----:B------:R-:W-:Y:S01]  /*36b0*/  ULDC UR10, c[0x0][0x2ec] ;  /* 0x0000bb00000a7ab9 */ /* 0x000fe20000000800 */
[----:B------:R-:W-:Y:S04]  /*36c0*/  @P6 STS [R235+0x3008], RZ ;  /* 0x003008ffeb006388 */ /* 0x000fe80000000800 */
[----:B------:R-:W-:Y:S04]  /*36d0*/  @P6 STS [R235+0x300c], RZ ;  /* 0x00300cffeb006388 */ /* 0x000fe80000000800 */
[----:B------:R-:W-:Y:S01]  /*36e0*/  @!PT LDS RZ, [RZ] ;  /* 0x00000000fffff984 */ /* 0x000fe20000000800 */
[----:B------:R-:W-:Y:S01]  /*36f0*/  @!PT LDS RZ, [RZ] ;  /* 0x00000000fffff984 */ /* 0x000fe20000000800 */
[----:B------:R-:W-:Y:S01]  /*3700*/  @!PT LDS RZ, [RZ] ;  /* 0x00000000fffff984 */ /* 0x000fe20000000800 */
[----:B------:R-:W-:Y:S04]  /*3710*/  @!P6 LDGSTS.E.BYPASS.LTC128B.128 [R235+0x1000], desc[UR8][R10.64] ;  /* 0x010000000aebefae */ /* 0x000fe8000b901d48 */
[----:B------:R1:W-:Y:S01]  /*3720*/  @!P6 LDGSTS.E.BYPASS.LTC128B.128 [R235+0x3000], desc[UR8][R10.64+0x80] ;  /* 0x030000800aebefae */ /* 0x0003e2000b901d48 */
[----:B------:R-:W-:-:S02]  /*3730*/  ISETP.GE.AND P6, PT, R12, UR5, PT ;  /* 0x000000050c007c0c */ /* 0x000fc4000bfc6270 */
[C---:B------:R-:W-:Y:S01]  /*3740*/  @!P2 IADD3 R12, P0, R2.reuse, 0x60, RZ ;  /* 0x00000060020ca810 */ /* 0x040fe20007f1e0ff */
[----:B------:R-:W-:Y:S04]  /*3750*/  @P5 STS.128 [R0+0xc000], RZ ;  /* 0x00c000ff00005388 */ /* 0x000fe80000000c00 */
[--C-:B------:R-:W-:Y:S01]  /*3760*/  @!P2 IMAD.X R14, RZ, RZ, R35.reuse, P0 ;  /* 0x000000ffff0ea224 */ /* 0x100fe200000e0623 */
[----:B------:R-:W-:Y:S01]  /*3770*/  @!P4 IADD3 R18, P0, R2, 0x20, RZ ;  /* 0x000000200212c810 */ /* 0x000fe20007f1e0ff */
[----:B------:R-:W-:Y:S02]  /*3780*/  @P5 STS.128 [R0+0x10000], RZ ;  /* 0x010000ff00005388 */ /* 0x000fe40000000c00 */
        /* <DEDUP_REMOVED lines=10> */
[----:B----4-:R-:W-:Y:S02]  /*3830*/  @!P5 LEA R10, P0, R8, R26, 0x1 ;  /* 0x0000001a080ad211 */ /* 0x010fe400078008ff */
[----:B------:R-:W-:Y:S01]  /*3840*/  SEL R213, R213, R221, !P1 ;  /* 0x000000ddd5d57207 */ /* 0x000fe20004800000 */
[----:B------:R-:W-:Y:S01]  /*3850*/  @!P5 IMAD R14, R2, UR25, R3 ;  /* 0x00000019020edc24 */ /* 0x000fe2000f8e0203 */
[----:B------:R-:W-:Y:S01]  /*3860*/  SEL R212, R212, R220, !P1 ;  /* 0x000000dcd4d47207 */ /* 0x000fe20004800000 */
[----:B------:R-:W-:Y:S02]  /*3870*/  @!P4 IMAD R3, R17, UR12, RZ ;  /* 0x0000000c1103cc24 */ /* 0x000fe4000f8e02ff */
[----:B------:R-:W-:Y:S01]  /*3880*/  @!P3 IMAD.IADD R5, R5, 0x1, R29 ;  /* 0x000000010505b824 */ /* 0x000fe200078e021d */
[----:B------:R-:W-:Y:S01]  /*3890*/  LEA R213, R213, UR4, 0x1 ;  /* 0x00000004d5d57c11 */ /* 0x000fe2000f8e08ff */
[----:B------:R-:W-:Y:S01]  /*38a0*/  @!P5 IMAD.IADD R11, R9, 0x1, R14 ;  /* 0x00000001090bd824 */ /* 0x000fe200078e020e */
[----:B------:R-:W-:Y:S01]  /*38b0*/  UMOV UR15, UR31 ;  /* 0x0000001f000f7c82 */ /* 0x000fe20008000000 */
[C---:B------:R-:W-:Y:S01]  /*38c0*/  @!P4 IMAD R34, R18.reuse, UR13, R3 ;  /* 0x0000000d1222cc24 */ /* 0x040fe2000f8e0203 */
[----:B------:R-:W-:Y:S01]  /*38d0*/  ULDC UR25, c[0x0][0x398] ;  /* 0x0000e60000197ab9 */ /* 0x000fe20000000800 */
[----:B------:R-:W-:Y:S01]  /*38e0*/  @!P4 IMAD.WIDE.U32 R18, R18, UR12, R22 ;  /* 0x0000000c1212cc25 */ /* 0x000fe2000f8e0016 */
[----:B------:R-:W-:Y:S01]  /*38f0*/  @!P5 LEA.HI.X R11, R8, R27, R11, 0x1, P0 ;  /* 0x0000001b080bd211 */ /* 0x000fe200000f0c0b */
[----:B------:R-:W1:Y:S01]  /*3900*/  @!P5 LDC.64 R22, c[0x0][0x220] ;  /* 0x00008800ff16db82 */ /* 0x000e620000000a00 */
[C---:B------:R-:W-:Y:S01]  /*3910*/  @!P3 LEA R14, P0, R4.reuse, R30, 0x1 ;  /* 0x0000001e040eb211 */ /* 0x040fe200078008ff */
[----:B------:R-:W-:Y:S01]  /*3920*/  @!P5 IMAD R3, R35, UR12, RZ ;  /* 0x0000000c2303dc24 */ /* 0x000fe2000f8e02ff */
[----:B------:R-:W-:Y:S01]  /*3930*/  ULDC UR24, c[0x0][0x2dc] ;  /* 0x0000b70000187ab9 */ /* 0x000fe20000000800 */
[----:B------:R-:W-:Y:S01]  /*3940*/  @!P3 IMAD R9, R15, UR12, RZ ;  /* 0x0000000c0f09bc24 */ /* 0x000fe2000f8e02ff */
[----:B------:R-:W-:Y:S01]  /*3950*/  @!P3 LEA.HI.X R15, R4, R31, R5, 0x1, P0 ;  /* 0x0000001f040fb211 */ /* 0x000fe200000f0c05 */
[----:B------:R-:W-:Y:S01]  /*3960*/  @!P5 IMAD R4, R2, UR13, R3 ;  /* 0x0000000d0204dc24 */ /* 0x000fe2000f8e0203 */
[----:B-----5:R-:W-:Y:S01]  /*3970*/  @!P2 LEA R8, P0, R12, R32, 0x1 ;  /* 0x000000200c08a211 */ /* 0x020fe200078008ff */
[----:B------:R-:W-:Y:S01]  /*3980*/  @!P2 IMAD.IADD R3, R13, 0x1, R28 ;  /* 0x000000010d03a824 */ /* 0x000fe200078e021c */
[----:B------:R-:W-:Y:S01]  /*3990*/  @!PT LDS RZ, [RZ] ;  /* 0x00000000fffff984 */ /* 0x000fe20000000800 */
[----:B------:R-:W-:Y:S01]  /*39a0*/  @!PT LDS RZ, [RZ] ;  /* 0x00000000fffff984 */ /* 0x000fe20000000800 */
[----:B------:R-:W-:Y:S01]  /*39b0*/  @!PT LDS RZ, [RZ] ;  /* 0x00000000fffff984 */ /* 0x000fe20000000800 */
[----:B------:R-:W-:Y:S01]  /*39c0*/  @!P5 LDGSTS.E.BYPASS.LTC128B.128 [R0+0xc000], desc[UR8][R10.64] ;  /* 0x0c0000000a00dfae */ /* 0x000fe2000b901d48 */
[----:B------:R-:W-:-:S02]  /*39d0*/  @!P3 IMAD R26, R16, UR13, R9 ;  /* 0x0000000d101abc24 */ /* 0x000fc4000f8e0209 */
[----:B------:R-:W-:Y:S01]  /*39e0*/  @!P3 IMAD.WIDE.U32 R16, R16, UR12, R24 ;  /* 0x0000000c1010bc25 */ /* 0x000fe2000f8e0018 */
[----:B------:R2:W-:Y:S01]  /*39f0*/  @!P5 LDGSTS.E.BYPASS.LTC128B.128 [R0+0x10000], desc[UR8][R10.64+0x80] ;  /* 0x100000800a00dfae */ /* 0x0005e2000b901d48 */
[----:B------:R-:W-:Y:S02]  /*3a00*/  @!P2 LEA.HI.X R9, R12, R33, R3, 0x1, P0 ;  /* 0x000000210c09a211 */ /* 0x000fe400000f0c03 */
[----:B------:R-:W3:Y:S01]  /*3a10*/  @!P4 LDC.64 R12, c[0x0][0x220] ;  /* 0x00008800ff0ccb82 */ /* 0x000ee20000000a00 */
[----:B------:R-:W-:Y:S01]  /*3a20*/  @P4 STS.128 [R0+0xd000], RZ ;  /* 0x00d000ff00004388 */ /* 0x000fe20000000c00 */
[----:B------:R-:W-:-:S03]  /*3a30*/  @!P5 IMAD.IADD R3, R7, 0x1, R4 ;  /* 0x000000010703d824 */ /* 0x000fc600078e0204 */
[----:B------:R-:W-:Y:S01]  /*3a40*/  @P4 STS.128 [R0+0x11000], RZ ;  /* 0x011000ff00004388 */ /* 0x000fe20000000c00 */
[----:B-1----:R-:W-:-:S03]  /*3a50*/  @!P5 LEA R4, P0, R6, R22, 0x1 ;  /* 0x000000160604d211 */ /* 0x002fc600078008ff */
[----:B------:R-:W-:Y:S01]  /*3a60*/  @!PT LDS RZ, [RZ] ;  /* 0x00000000fffff984 */ /* 0x000fe20000000800 */
[----:B------:R-:W-:Y:S01]  /*3a70*/  @!PT LDS RZ, [RZ] ;  /* 0x00000000fffff984 */ /* 0x000fe20000000800 */
[----:B------:R-:W-:Y:S01]  /*3a80*/  @!PT LDS RZ, [RZ] ;  /* 0x00000000fffff984 */ /* 0x000fe20000000800 */
[----:B------:R-:W-:Y:S01]  /*3a90*/  @!P4 LDGSTS.E.BYPASS.LTC128B.128 [R0+0xd000], desc[UR8][R20.64] ;  /* 0x0d0000001400cfae */ /* 0x000fe2000b901d48 */
[----:B------:R-:W-:-:S03]  /*3aa0*/  @!P5 LEA.HI.X R5, R6, R23, R3, 0x1, P0 ;  /* 0x000000170605d211 */ /* 0x000fc600000f0c03 */
[----:B------:R1:W-:Y:S01]  /*3ab0*/  @!P4 LDGSTS.E.BYPASS.LTC128B.128 [R0+0x11000], desc[UR8][R20.64+0x80] ;  /* 0x110000801400cfae */ /* 0x0003e2000b901d48 */
[----:B------:R-:W-:-:S03]  /*3ac0*/  @!P2 IADD3 R2, P0, R2, 0x60, RZ ;  /* 0x000000600202a810 */ /* 0x000fc60007f1e0ff */
[----:B------:R-:W-:Y:S02]  /*3ad0*/  @P3 STS.128 [R0+0xe000], RZ ;  /* 0x00e000ff00003388 */ /* 0x000fe40000000c00 */
[----:B------:R-:W-:Y:S02]  /*3ae0*/  @!P2 IMAD.X R3, RZ, RZ, R35, P0 ;  /* 0x000000ffff03a224 */ /* 0x000fe400000e0623 */
[----:B------:R-:W-:Y:S02]  /*3af0*/  @P3 STS.128 [R0+0x12000], RZ ;  /* 0x012000ff00003388 */ /* 0x000fe40000000c00 */
[----:B------:R-:W-:Y:S02]  /*3b00*/  @!P2 IMAD R3, R3, UR12, RZ ;  /* 0x0000000c0303ac24 */ /* 0x000fe4000f8e02ff */
[----:B------:R-:W-:Y:S01]  /*3b10*/  @!PT LDS RZ, [RZ] ;  /* 0x00000000fffff984 */ /* 0x000fe20000000800 */
[----:B------:R-:W-:Y:S01]  /*3b20*/  @!PT LDS RZ, [RZ] ;  /* 0x00000000fffff984 */ /* 0x000fe20000000800 */
[----:B------:R-:W-:Y:S01]  /*3b30*/  @!PT LDS RZ, [RZ] ;  /* 0x00000000fffff984 */ /* 0x000fe20000000800 */
[----:B------:R-:W-:Y:S01]  /*3b40*/  @!P3 LDGSTS.E.BYPASS.LTC128B.128 [R0+0xe000], desc[UR8][R14.64] ;  /* 0x0e0000000e00bfae */ /* 0x000fe2000b901d48 */
[----:B--2---:R-:W-:Y:S02]  /*3b50*/  VIADD R10, R164, 0x28 ;  /* 0x00000028a40a7836 */ /* 0x004fe40000000000 */
[C---:B------:R-:W-:Y:S01]  /*3b60*/  @!P2 IMAD R11, R2.reuse, UR13, R3 ;  /* 0x0000000d020bac24 */ /* 0x040fe2000f8e0203 */
[----:B------:R2:W-:Y:S01]  /*3b70*/  @!P3 LDGSTS.E.BYPASS.LTC128B.128 [R0+0x12000], desc[UR8][R14.64+0x80] ;  /* 0x120000800e00bfae */ /* 0x0005e2000b901d48 */
[----:B------:R-:W-:-:S03]  /*3b80*/  @!P2 IMAD.WIDE.U32 R2, R2, UR12, R36 ;  /* 0x0000000c0202ac25 */ /* 0x000fc6000f8e0024 */
[----:B------:R-:W-:Y:S01]  /*3b90*/  @P2 STS.128 [R0+0xf000], RZ ;  /* 0x00f000ff00002388 */ /* 0x000fe20000000c00 */
[----:B------:R-:W-:-:S03]  /*3ba0*/  @!P2 IMAD.IADD R3, R3, 0x1, R11 ;  /* 0x000000010303a824 */ /* 0x000fc600078e020b */
        /* <DEDUP_REMOVED lines=60> */
[----:B------:R-:W5:Y:S01]  /*3f70*/  @!P0 LDG.E R40, desc[UR8][R4.64] ;  /* 0x0000000804288981 */ /* 0x000f62000c1e1900 */
[----:B------:R-:W-:-:S04]  /*3f80*/  LEA.HI R0, R39, R38, RZ, 0x4 ;  /* 0x0000002627007211 */ /* 0x000fc800078f20ff */
[----:B------:R-:W-:-:S05]  /*3f90*/  LOP3.LUT R0, R0, 0xfffffff0, RZ, 0xc0, !PT ;  /* 0xfffffff000007812 */ /* 0x000fca00078ec0ff */
[----:B------:R-:W-:-:S05]  /*3fa0*/  IMAD.IADD R0, R38, 0x1, -R0 ;  /* 0x0000000126007824 */ /* 0x000fca00078e0a00 */
[----:B-1----:R-:W-:-:S04]  /*3fb0*/  SHF.R.S32.HI R2, RZ, 0x1f, R0 ;  /* 0x0000001fff027819 */ /* 0x002fc80000011400 */
[----:B------:R-:W-:-:S04]  /*3fc0*/  LEA.HI R2, R2, R0, RZ, 0x3 ;  /* 0x0000000002027211 */ /* 0x000fc800078f18ff */
[----:B------:R-:W-:-:S05]  /*3fd0*/  LOP3.LUT R2, R2, 0xfffffff8, RZ, 0xc0, !PT ;  /* 0xfffffff802027812 */ /* 0x000fca00078ec0ff */
[----:B------:R-:W-:Y:S02]  /*3fe0*/  IMAD.IADD R0, R0, 0x1, -R2 ;  /* 0x0000000100007824 */ /* 0x000fe400078e0a02 */
[----:B------:R-:W-:-:S03]  /*3ff0*/  IMAD.SHL.U32 R2, R164, 0x4, RZ ;  /* 0x00000004a4027824 */ /* 0x000fc600078e00ff */
[C---:B------:R-:W-:Y:S02]  /*4000*/  LOP3.LUT P0, RZ, R0.reuse, 0x2, RZ, 0xc0, !PT ;  /* 0x0000000200ff7812 */ /* 0x040fe4000780c0ff */
[----:B------:R-:W-:Y:S01]  /*4010*/  LOP3.LUT P2, RZ, R0, 0x4, RZ, 0xc0, !PT ;  /* 0x0000000400ff7812 */ /* 0x000fe2000784c0ff */
[----:B------:R-:W-:Y:S01]  /*4020*/  VIADD R0, R164, 0xffffffc0 ;  /* 0xffffffc0a4007836 */ /* 0x000fe20000000000 */
[----:B------:R1:W-:Y:S03]  /*4030*/  STL [R1+0x1c], R2 ;  /* 0x00001c0201007387 */ /* 0x0003e60000100800 */
[----:B------:R-:W-:Y:S01]  /*4040*/  IMAD.SHL.U32 R0, R0, 0x4, RZ ;  /* 0x0000000400007824 */ /* 0x000fe200078e00ff */
[----:B------:R-:W-:Y:S01]  /*4050*/  UIADD3 UR5, UR23, UR14, URZ ;  /* 0x0000000e17057290 */ /* 0x000fe2000fffe03f */
[----:B-1----:R-:W-:-:S03]  /*4060*/  SHF.L.U64.HI R2, R164, 0x2, R6 ;  /* 0x00000002a4027819 */ /* 0x002fc60000010206 */
[----:B------:R-:W-:Y:S01]  /*4070*/  UIADD3 UR5, -UR6, 0x80, UR5 ;  /* 0x0000008006057890 */ /* 0x000fe2000fffe105 */
[----:B------:R-:W-:Y:S02]  /*4080*/  CS2R R38, SRZ ;  /* 0x0000000000267805 */ /* 0x000fe4000001ff00 */
[----:B------:R-:W-:Y:S02]  /*4090*/  CS2R R36, SRZ ;  /* 0x0000000000247805 */ /* 0x000fe4000001ff00 */
[----:B------:R-:W-:Y:S02]  /*40a0*/  LEA R212, R212, UR4, 0x1 ;  /* 0x00000004d4d47c11 */ /* 0x000fe4000f8e08ff */
[----:B------:R-:W-:Y:S02]  /*40b0*/  SEL R219, R219, 0xffffffe0, !P0 ;  /* 0xffffffe0dbdb7807 */ /* 0x000fe40004000000 */
[----:B------:R-:W-:Y:S01]  /*40c0*/  SEL R218, R218, 0xffffffc0, !P2 ;  /* 0xffffffc0dada7807 */ /* 0x000fe20005000000 */
[----:B------:R-:W-:-:S03]  /*40d0*/  UIADD3 UR23, UR5, -UR34, URZ ;  /* 0x8000002205177290 */ /* 0x000fc6000fffe03f */
[----:B------:R-:W-:Y:S01]  /*40e0*/  ULDC UR5, c[0x0][0x39c] ;  /* 0x0000e70000057ab9 */ /* 0x000fe20000000800 */
[----:B---3--:R-:W-:Y:S04]  /*40f0*/  STL [R1+0x8], R43 ;  /* 0x0000082b01007387 */ /* 0x008fe80000100800 */
[----:B--2---:R1:W-:Y:S04]  /*4100*/  STL [R1+0xc], R42 ;  /* 0x00000c2a01007387 */ /* 0x0043e80000100800 */
[----:B----4-:R-:W-:Y:S04]  /*4110*/  STL [R1], R41 ;  /* 0x0000002901007387 */ /* 0x010fe80000100800 */
[----:B-----5:R2:W-:Y:S04]  /*4120*/  STL [R1+0x4], R40 ;  /* 0x0000042801007387 */ /* 0x0205e80000100800 */
[----:B------:R3:W-:Y:S04]  /*4130*/  STL [R1+0x18], R2 ;  /* 0x0000180201007387 */ /* 0x0007e80000100800 */
[----:B------:R3:W-:Y:S01]  /*4140*/  STL [R1+0x14], R0 ;  /* 0x0000140001007387 */ /* 0x0007e20000100800 */
[----:B-1----:R-:W-:-:S02]  /*4150*/  CS2R R42, SRZ ;  /* 0x00000000002a7805 */ /* 0x002fc4000001ff00 */
[----:B--2---:R-:W-:-:S07]  /*4160*/  CS2R R40, SRZ ;  /* 0x0000000000287805 */ /* 0x004fce000001ff00 */
.L_x_1859:
[----:B------:R-:W2:Y:S01]  /*4170*/  LDL R201, [R1+0x1c] ;  /* 0x00001c0001c97983 */ /* 0x000ea20000100800 */
[C---:B---3--:R-:W-:Y:S01]  /*4180*/  IADD3 R0, R213.reuse, R219, RZ ;  /* 0x000000dbd5007210 */ /* 0x048fe20007ffe0ff */
        /* <DEDUP_REMOVED lines=223> */
.L_x_1855:
        /* <DEDUP_REMOVED lines=130> */
.L_x_1856:
[----:B------:R-:W2:Y:S01]  /*57a0*/  LDL R0, [R1+0x8] ;  /* 0x0000080001007983 */ /* 0x000ea20000100800 */
[----:B------:R-:W-:Y:S01]  /*57b0*/  MOV R218, 0x40 ;  /* 0x0000004000da7802 */ /* 0x000fe20000000f00 */
[----:B------:R-:W-:Y:S02]  /*57c0*/  UISETP.GT.AND UP3, UPT, UR7, UR21, UPT ;  /* 0x000000150700728c */ /* 0x000fe4000bf64270 */
[----:B------:R-:W3:Y:S01]  /*57d0*/  LDL R2, [R1+0xc] ;  /* 0x00000c0001027983 */ /* 0x000ee20000100800 */
[----:B------:R-:W-:Y:S03]  /*57e0*/  SEL R218, R218, 0xffffffc0, !P2 ;  /* 0xffffffc0dada7807 */ /* 0x000fe60005000000 */
[----:B------:R-:W4:Y:S04]  /*57f0*/  LDL R11, [R1] ;  /* 0x00000000010b7983 */ /* 0x000f280000100800 */
[----:B------:R-:W4:Y:S04]  /*5800*/  LDL R166, [R1+0x4] ;  /* 0x0000040001a67983 */ /* 0x000f280000100800 */
        /* <DEDUP_REMOVED lines=46> */
[----:B------:R-:W-:Y:S01]  /*5af0*/  FFMA.FTZ R11, R23, UR10, -R2 ;  /* 0x0000000a170b7c23 */ /* 0x000fe20008010802 */
[----:B------:R-:W-:Y:S03]  /*5b00*/  PLOP3.LUT P0, PT, PT, PT, UP3, 0x80, 0x0 ;  /* 0x000000000000781c */ /* 0x000fe60003f0f038 */
        /* <DEDUP_REMOVED lines=181> */
[C---:B------:R-:W-:Y:S01]  /*6660*/  FADD.FTZ R4, -R205.reuse, R8 ;  /* 0x00000008cd047221 */ /* 0x040fe20000010100 */
[----:B------:R-:W-:Y:S01]  /*6670*/  FADD.FTZ R9, -R205, R9 ;  /* 0x00000009cd097221 */ /* 0x000fe20000010100 */
[----:B------:R-:W-:Y:S01]  /*6680*/  FMUL.FTZ R183, R183, R5 ;  /* 0x00000005b7b77220 */ /* 0x000fe20000410000 */
[----:B------:R-:W-:Y:S01]  /*6690*/  MOV R5, UR4 ;  /* 0x0000000400057c02 */ /* 0x000fe20008000f00 */
[----:B------:R-:W-:Y:S01]  /*66a0*/  FMUL.FTZ R181, R181, R4 ;  /* 0x00000004b5b57220 */ /* 0x000fe20000410000 */
[----:B------:R-:W-:Y:S01]  /*66b0*/  FADD.FTZ R13, -R205, R13 ;  /* 0x0000000dcd0d7221 */ /* 0x000fe20000010100 */
[----:B------:R-:W-:Y:S01]  /*66c0*/  FMUL.FTZ R180, R180, R9 ;  /* 0x00000009b4b47220 */ /* 0x000fe20000410000 */
[----:B------:R-:W-:Y:S01]  /*66d0*/  IADD3 R8, R0, 0x8000, R5 ;  /* 0x0000800000087810 */ /* 0x000fe20007ffe005 */
[----:B------:R-:W-:Y:S01]  /*66e0*/  FFMA.FTZ R9, -R186, R186, 1 ;  /* 0x3f800000ba097423 */ /* 0x000fe200000101ba */
[----:B------:R-:W1:Y:S01]  /*66f0*/  LDSM.16.M88.4 R4, [R216+0xc800] ;  /* 0x00c80000d804783b */ /* 0x000e620000000200 */
[----:B------:R-:W-:Y:S01]  /*6700*/  FADD.FTZ R17, -R206, R17 ;  /* 0x00000011ce117221 */ /* 0x000fe20000010100 */
[----:B------:R-:W-:Y:S01]  /*6710*/  FADD.FTZ R18, -R207, R18 ;  /* 0x00000012cf127221 */ /* 0x000fe20000010100 */
[----:B------:R-:W-:Y:S01]  /*6720*/  FMUL.FTZ R9, R9, UR5 ;  /* 0x0000000509097c20 */ /* 0x000fe20008410000 */
[----:B------:R-:W-:Y:S01]  /*6730*/  FADD.FTZ R19, -R207, R19 ;  /* 0x00000013cf137221 */ /* 0x000fe20000010100 */
[----:B------:R-:W-:Y:S01]  /*6740*/  FADD.FTZ R12, -R205, R12 ;  /* 0x0000000ccd0c7221 */ /* 0x000fe20000010100 */
[----:B------:R-:W-:Y:S01]  /*6750*/  FADD.FTZ R14, -R204, R14 ;  /* 0x0000000ecc0e7221 */ /* 0x000fe20000010100 */
[----:B------:R-:W-:Y:S01]  /*6760*/  FMUL.FTZ R171, R182, R9 ;  /* 0x00000009b6ab7220 */ /* 0x000fe20000410000 */
[----:B------:R-:W-:Y:S01]  /*6770*/  FADD.FTZ R16, -R206, R16 ;  /* 0x00000010ce107221 */ /* 0x000fe20000010100 */
[----:B------:R-:W-:Y:S01]  /*6780*/  IADD3 R176, R8, 0x40, RZ ;  /* 0x0000004008b07810 */ /* 0x000fe20007ffe0ff */
[----:B------:R-:W-:Y:S01]  /*6790*/  FADD.FTZ R15, -R204, R15 ;  /* 0x0000000fcc0f7221 */ /* 0x000fe20000010100 */
[----:B------:R-:W-:Y:S01]  /*67a0*/  @P2 IADD3 R176, R8, -0x40, RZ ;  /* 0xffffffc008b02810 */ /* 0x000fe20007ffe0ff */
[----:B------:R-:W-:Y:S01]  /*67b0*/  FFMA.FTZ R8, -R185, R185, 1 ;  /* 0x3f800000b9087423 */ /* 0x000fe200000101b9 */
[----:B------:R-:W-:Y:S01]  /*67c0*/  FMUL.FTZ R185, R249, R12 ;  /* 0x0000000cf9b97220 */ /* 0x000fe20000410000 */
[----:B------:R-:W-:Y:S01]  /*67d0*/  FMUL.FTZ R182, R246, R15 ;  /* 0x0000000ff6b67220 */ /* 0x000fe20000410000 */
[----:B------:R-:W-:Y:S01]  /*67e0*/  FADD.FTZ R11, -R204, R11 ;  /* 0x0000000bcc0b7221 */ /* 0x000fe20000010100 */
[----:B------:R-:W-:Y:S01]  /*67f0*/  FMUL.FTZ R8, R8, UR5 ;  /* 0x0000000508087c20 */ /* 0x000fe20008410000 */
[----:B------:R-:W-:Y:S01]  /*6800*/  FADD.FTZ R10, -R204, R10 ;  /* 0x0000000acc0a7221 */ /* 0x000fe20000010100 */
[----:B------:R-:W-:Y:S01]  /*6810*/  FFMA.FTZ R9, -R196, R196, 1 ;  /* 0x3f800000c4097423 */ /* 0x000fe200000101c4 */
[----:B------:R-:W-:Y:S01]  /*6820*/  FMUL.FTZ R178, R178, R11 ;  /* 0x0000000bb2b27220 */ /* 0x000fe20000410000 */
[----:B------:R-:W-:Y:S01]  /*6830*/  FMUL.FTZ R170, R177, R8 ;  /* 0x00000008b1aa7220 */ /* 0x000fe20000410000 */
[----:B------:R-:W-:Y:S01]  /*6840*/  FMUL.FTZ R177, R51, R17 ;  /* 0x0000001133b17220 */ /* 0x000fe20000410000 */
[----:B------:R-:W-:Y:S01]  /*6850*/  FFMA.FTZ R11, -R193, R193, 1 ;  /* 0x3f800000c10b7423 */ /* 0x000fe200000101c1 */
[----:B------:R2:W5:Y:S01]  /*6860*/  LDL.LU R51, [R1+0x84] ;  /* 0x0000840001337983 */ /* 0x0005620000300800 */
[----:B------:R-:W-:Y:S01]  /*6870*/  MOV R193, R169 ;  /* 0x000000a900c17202 */ /* 0x000fe20000000f00 */
[----:B------:R-:W-:Y:S01]  /*6880*/  FMUL.FTZ R179, R179, R10 ;  /* 0x0000000ab3b37220 */ /* 0x000fe20000410000 */
[----:B------:R-:W-:Y:S01]  /*6890*/  FMUL.FTZ R11, R11, UR5 ;  /* 0x000000050b0b7c20 */ /* 0x000fe20008410000 */
[----:B------:R-:W-:Y:S01]  /*68a0*/  FFMA.FTZ R10, -R192, R192, 1 ;  /* 0x3f800000c00a7423 */ /* 0x000fe200000101c0 */
[----:B------:R-:W-:Y:S01]  /*68b0*/  FMUL.FTZ R9, R9, UR5 ;  /* 0x0000000509097c20 */ /* 0x000fe20008410000 */
[----:B------:R-:W-:Y:S01]  /*68c0*/  FFMA.FTZ R8, -R187, R187, 1 ;  /* 0x3f800000bb087423 */ /* 0x000fe200000101bb */
[----:B------:R-:W-:Y:S01]  /*68d0*/  FMUL.FTZ R168, R184, R11 ;  /* 0x0000000bb8a87220 */ /* 0x000fe20000410000 */
[----:B------:R-:W-:Y:S01]  /*68e0*/  FMUL.FTZ R184, R248, R13 ;  /* 0x0000000df8b87220 */ /* 0x000fe20000410000 */
[----:B------:R-:W-:Y:S01]  /*68f0*/  FFMA.FTZ R11, -R198, R198, 1 ;  /* 0x3f800000c60b7423 */ /* 0x000fe200000101c6 */
[----:B------:R-:W-:Y:S01]  /*6900*/  FMUL.FTZ R10, R10, UR5 ;  /* 0x000000050a0a7c20 */ /* 0x000fe20008410000 */
[----:B------:R-:W-:Y:S01]  /*6910*/  FMUL.FTZ R15, R179, R9 ;  /* 0x00000009b30f7220 */ /* 0x000fe20000410000 */
[----:B------:R-:W-:Y:S01]  /*6920*/  FFMA.FTZ R9, -R200, R200, 1 ;  /* 0x3f800000c8097423 */ /* 0x000fe200000101c8 */
[----:B------:R-:W-:Y:S01]  /*6930*/  FMUL.FTZ R11, R11, UR5 ;  /* 0x000000050b0b7c20 */ /* 0x000fe20008410000 */
[----:B------:R-:W-:Y:S01]  /*6940*/  FMUL.FTZ R169, R183, R10 ;  /* 0x0000000ab7a97220 */ /* 0x000fe20000410000 */
[----:B------:R-:W-:Y:S01]  /*6950*/  FMUL.FTZ R183, R247, R14 ;  /* 0x0000000ef7b77220 */ /* 0x000fe20000410000 */
[----:B------:R-:W-:Y:S01]  /*6960*/  FMUL.FTZ R9, R9, UR5 ;  /* 0x0000000509097c20 */ /* 0x000fe20008410000 */
[-C--:B-1----:R-:W-:Y:S03]  /*6970*/  HMMA.16816.F32.BF16 R20, R164, R4.reuse, R20 ;  /* 0x00000004a414723c */ /* 0x082fe60000041814 */
[----:B------:R-:W-:Y:S01]  /*6980*/  FMUL.FTZ R13, R181, R11 ;  /* 0x0000000bb50d7220 */ /* 0x000fe20000410000 */
[----:B------:R-:W-:Y:S01]  /*6990*/  F2FP.BF16.F32.PACK_AB R169, R169, R168 ;  /* 0x000000a8a9a9723e */ /* 0x000fe200000010ff */
[----:B------:R-:W-:Y:S01]  /*69a0*/  FFMA.FTZ R10, -R197, R197, 1 ;  /* 0x3f800000c50a7423 */ /* 0x000fe200000101c5 */
[C---:B------:R-:W-:Y:S05]  /*69b0*/  HMMA.16816.F32.BF16 R24, R172.reuse, R4, R24 ;  /* 0x00000004ac18723c */ /* 0x040fea0000041818 */
[----:B------:R-:W-:Y:S01]  /*69c0*/  F2FP.BF16.F32.PACK_AB R168, R170, R171 ;  /* 0x000000abaaa8723e */ /* 0x000fe200000010ff */
[-C--:B------:R-:W-:Y:S05]  /*69d0*/  HMMA.16816.F32.BF16 R28, R172, R6.reuse, R28 ;  /* 0x00000006ac1c723c */ /* 0x080fea000004181c */
[----:B------:R-:W-:Y:S01]  /*69e0*/  FMUL.FTZ R171, R50, R18 ;  /* 0x0000001232ab7220 */ /* 0x000fe20000410000 */
[----:B------:R-:W-:Y:S01]  /*69f0*/  HMMA.16816.F32.BF16 R32, R164, R6, R32 ;  /* 0x00000006a420723c */ /* 0x000fe20000041820 */
[----:B------:R2:W5:Y:S04]  /*6a00*/  LDL.LU R50, [R1+0x80] ;  /* 0x0000800001327983 */ /* 0x0005680000300800 */
[----:B------:R-:W-:Y:S01]  /*6a10*/  FMUL.FTZ R170, R250, R19 ;  /* 0x00000013faaa7220 */ /* 0x000fe20000410000 */
[C---:B------:R-:W-:Y:S01]  /*6a20*/  FADD.FTZ R20, -R206.reuse, R20 ;  /* 0x00000014ce147221 */ /* 0x040fe20000010100 */
[----:B------:R-:W-:Y:S01]  /*6a30*/  FADD.FTZ R21, -R206, R21 ;  /* 0x00000015ce157221 */ /* 0x000fe20000010100 */
[----:B------:R-:W-:Y:S03]  /*6a40*/  FADD.FTZ R23, -R207, R23 ;  /* 0x00000017cf177221 */ /* 0x000fe60000010100 */
[----:B------:R-:W-:Y:S01]  /*6a50*/  FMUL.FTZ R172, R49, R20 ;  /* 0x0000001431ac7220 */ /* 0x000fe20000410000 */
[C---:B------:R-:W-:Y:S01]  /*6a60*/  FADD.FTZ R24, -R205.reuse, R24 ;  /* 0x00000018cd187221 */ /* 0x040fe20000010100 */
[----:B------:R2:W5:Y:S01]  /*6a70*/  LDL.LU R49, [R1+0x7c] ;  /* 0x00007c0001317983 */ /* 0x0005620000300800 */
[----:B------:R-:W-:Y:S01]  /*6a80*/  FADD.FTZ R25, -R205, R25 ;  /* 0x00000019cd197221 */ /* 0x000fe20000010100 */
[C---:B------:R-:W-:Y:S01]  /*6a90*/  FADD.FTZ R26, -R204.reuse, R26 ;  /* 0x0000001acc1a7221 */ /* 0x040fe20000010100 */
[----:B------:R-:W-:Y:S01]  /*6aa0*/  FMUL.FTZ R164, R47, R24 ;  /* 0x000000182fa47220 */ /* 0x000fe20000410000 */
[C---:B------:R-:W-:Y:S01]  /*6ab0*/  FADD.FTZ R27, -R204.reuse, R27 ;  /* 0x0000001bcc1b7221 */ /* 0x040fe20000010100 */
[C---:B------:R-:W-:Y:S01]  /*6ac0*/  FADD.FTZ R28, -R205.reuse, R28 ;  /* 0x0000001ccd1c7221 */ /* 0x040fe20000010100 */
[----:B------:R-:W-:Y:S01]  /*6ad0*/  FADD.FTZ R29, -R205, R29 ;  /* 0x0000001dcd1d7221 */ /* 0x000fe20000010100 */
[----:B------:R-:W-:Y:S01]  /*6ae0*/  FADD.FTZ R30, -R204, R30 ;  /* 0x0000001ecc1e7221 */ /* 0x000fe20000010100 */
[----:B------:R-:W-:Y:S01]  /*6af0*/  FMUL.FTZ R24, R44, R27 ;  /* 0x0000001b2c187220 */ /* 0x000fe20000410000 */
[----:B------:R-:W-:Y:S01]  /*6b00*/  FADD.FTZ R31, -R204, R31 ;  /* 0x0000001fcc1f7221 */ /* 0x000fe20000010100 */
[----:B------:R-:W-:Y:S01]  /*6b10*/  FMUL.FTZ R29, R42, R29 ;  /* 0x0000001d2a1d7220 */ /* 0x000fe20000410000 */
[C---:B------:R-:W-:Y:S01]  /*6b20*/  FADD.FTZ R32, -R206.reuse, R32 ;  /* 0x00000020ce207221 */ /* 0x040fe20000010100 */
[----:B------:R-:W-:Y:S01]  /*6b30*/  FADD.FTZ R33, -R206, R33 ;  /* 0x00000021ce217221 */ /* 0x000fe20000010100 */
[C---:B------:R-:W-:Y:S01]  /*6b40*/  FADD.FTZ R34, -R207.reuse, R34 ;  /* 0x00000022cf227221 */ /* 0x040fe20000010100 */
[----:B------:R-:W-:Y:S01]  /*6b50*/  FADD.FTZ R35, -R207, R35 ;  /* 0x00000023cf237221 */ /* 0x000fe20000010100 */
[----:B------:R-:W-:Y:S01]  /*6b60*/  FMUL.FTZ R32, R39, R32 ;  /* 0x0000002027207220 */ /* 0x000fe20000410000 */
[----:B------:R-:W-:Y:S01]  /*6b70*/  FADD.FTZ R22, -R207, R22 ;  /* 0x00000016cf167221 */ /* 0x000fe20000010100 */
[----:B------:R-:W-:Y:S01]  /*6b80*/  FMUL.FTZ R34, R37, R34 ;  /* 0x0000002225227220 */ /* 0x000fe20000410000 */
[----:B------:R-:W-:Y:S01]  /*6b90*/  FMUL.FTZ R35, R36, R35 ;  /* 0x0000002324237220 */ /* 0x000fe20000410000 */
[----:B------:R-:W-:Y:S01]  /*6ba0*/  FMUL.FTZ R10, R10, UR5 ;  /* 0x000000050a0a7c20 */ /* 0x000fe20008410000 */
[----:B------:R-:W-:Y:S01]  /*6bb0*/  FMUL.FTZ R22, R252, R22 ;  /* 0x00000016fc167220 */ /* 0x000fe20000410000 */
[----:B------:R-:W-:Y:S01]  /*6bc0*/  FFMA.FTZ R5, -R195, R195, 1 ;  /* 0x3f800000c3057423 */ /* 0x000fe200000101c3 */
[----:B------:R-:W-:Y:S01]  /*6bd0*/  FFMA.FTZ R7, -R226, R226, 1 ;  /* 0x3f800000e2077423 */ /* 0x000fe200000101e2 */
[----:B------:R-:W-:Y:S01]  /*6be0*/  FMUL.FTZ R12, R180, R10 ;  /* 0x0000000ab40c7220 */ /* 0x000fe20000410000 */
[----:B------:R-:W-:Y:S01]  /*6bf0*/  FMUL.FTZ R10, R185, R9 ;  /* 0x00000009b90a7220 */ /* 0x000fe20000410000 */
[----:B------:R-:W-:Y:S01]  /*6c00*/  FMUL.FTZ R5, R5, UR5 ;  /* 0x0000000505057c20 */ /* 0x000fe20008410000 */
[----:B------:R-:W-:Y:S01]  /*6c10*/  FMUL.FTZ R7, R7, UR5 ;  /* 0x0000000507077c20 */ /* 0x000fe20008410000 */
[----:B------:R-:W-:Y:S01]  /*6c20*/  FFMA.FTZ R9, -R222, R222, 1 ;  /* 0x3f800000de097423 */ /* 0x000fe200000101de */
[----:B------:R-:W-:Y:S01]  /*6c30*/  F2FP.BF16.F32.PACK_AB R19, R12, R13 ;  /* 0x0000000d0c13723e */ /* 0x000fe200000010ff */
[----:B------:R-:W-:Y:S01]  /*6c40*/  FMUL.FTZ R13, R48, R21 ;  /* 0x00000015300d7220 */ /* 0x000fe20000410000 */
[----:B------:R-:W-:Y:S01]  /*6c50*/  FMUL.FTZ R21, R43, R28 ;  /* 0x0000001c2b157220 */ /* 0x000fe20000410000 */
[----:B------:R2:W5:Y:S01]  /*6c60*/  LDL.LU R48, [R1+0x78] ;  /* 0x0000780001307983 */ /* 0x0005620000300800 */
[----:B------:R-:W-:Y:S01]  /*6c70*/  FMUL.FTZ R11, R183, R5 ;  /* 0x00000005b70b7220 */ /* 0x000fe20000410000 */
[----:B------:R-:W-:Y:S01]  /*6c80*/  FMUL.FTZ R12, R251, R23 ;  /* 0x00000017fb0c7220 */ /* 0x000fe20000410000 */
[----:B------:R-:W-:Y:S01]  /*6c90*/  FMUL.FTZ R23, R41, R30 ;  /* 0x0000001e29177220 */ /* 0x000fe20000410000 */
[----:B------:R2:W5:Y:S01]  /*6ca0*/  LDL.LU R47, [R1+0x74] ;  /* 0x00007400012f7983 */ /* 0x0005620000300800 */
[----:B------:R-:W-:Y:S01]  /*6cb0*/  FMUL.FTZ R9, R9, UR5 ;  /* 0x0000000509097c20 */ /* 0x000fe20008410000 */
[----:B------:R-:W-:Y:S01]  /*6cc0*/  FFMA.FTZ R4, -R194, R194, 1 ;  /* 0x3f800000c2047423 */ /* 0x000fe200000101c2 */
[----:B------:R-:W-:Y:S01]  /*6cd0*/  FFMA.FTZ R6, -R225, R225, 1 ;  /* 0x3f800000e1067423 */ /* 0x000fe200000101e1 */
[----:B------:R-:W-:Y:S01]  /*6ce0*/  FMUL.FTZ R8, R8, UR5 ;  /* 0x0000000508087c20 */ /* 0x000fe20008410000 */
[----:B------:R-:W-:Y:S01]  /*6cf0*/  FFMA.FTZ R5, -R202, R202, 1 ;  /* 0x3f800000ca057423 */ /* 0x000fe200000101ca */
[----:B------:R-:W-:Y:S01]  /*6d00*/  FMUL.FTZ R4, R4, UR5 ;  /* 0x0000000504047c20 */ /* 0x000fe20008410000 */
[----:B------:R-:W-:Y:S01]  /*6d10*/  FMUL.FTZ R6, R6, UR5 ;  /* 0x0000000506067c20 */ /* 0x000fe20008410000 */
[----:B------:R-:W-:Y:S01]  /*6d20*/  FMUL.FTZ R14, R178, R8 ;  /* 0x00000008b20e7220 */ /* 0x000fe20000410000 */
[----:B------:R-:W-:Y:S01]  /*6d30*/  FMUL.FTZ R178, R193, R16 ;  /* 0x00000010c1b27220 */ /* 0x000fe20000410000 */
[----:B------:R-:W-:Y:S01]  /*6d40*/  FMUL.FTZ R16, R182, R4 ;  /* 0x00000004b6107220 */ /* 0x000fe20000410000 */
[----:B------:R-:W-:Y:S01]  /*6d50*/  FMUL.FTZ R13, R13, R6 ;  /* 0x000000060d0d7220 */ /* 0x000fe20000410000 */
[----:B------:R-:W-:Y:S01]  /*6d60*/  FMUL.FTZ R5, R5, UR5 ;  /* 0x0000000505057c20 */ /* 0x000fe20008410000 */
[----:B------:R-:W-:Y:S01]  /*6d70*/  F2FP.BF16.F32.PACK_AB R18, R14, R15 ;  /* 0x0000000f0e12723e */ /* 0x000fe200000010ff */
[----:B------:R-:W-:Y:S01]  /*6d80*/  FFMA.FTZ R8, -R199, R199, 1 ;  /* 0x3f800000c7087423 */ /* 0x000fe200000101c7 */
[----:B------:R-:W-:Y:S01]  /*6d90*/  F2FP.BF16.F32.PACK_AB R16, R16, R11 ;  /* 0x0000000b1010723e */ /* 0x000fe200000010ff */
[----:B------:R-:W-:Y:S01]  /*6da0*/  FMUL.FTZ R11, R46, R25 ;  /* 0x000000192e0b7220 */ /* 0x000fe20000410000 */
[----:B------:R-:W-:Y:S01]  /*6db0*/  FMUL.FTZ R25, R45, R26 ;  /* 0x0000001a2d197220 */ /* 0x000fe20000410000 */
[----:B------:R2:W5:Y:S01]  /*6dc0*/  LDL.LU R46, [R1+0x70] ;  /* 0x00007000012e7983 */ /* 0x0005620000300800 */
[----:B------:R-:W-:Y:S01]  /*6dd0*/  FMUL.FTZ R8, R8, UR5 ;  /* 0x0000000508087c20 */ /* 0x000fe20008410000 */
[----:B------:R-:W-:Y:S01]  /*6de0*/  FMUL.FTZ R20, R171, R5 ;  /* 0x00000005ab147220 */ /* 0x000fe20000410000 */
[----:B------:R-:W-:Y:S01]  /*6df0*/  FFMA.FTZ R5, -R224, R224, 1 ;  /* 0x3f800000e0057423 */ /* 0x000fe200000101e0 */
[----:B------:R2:W5:Y:S01]  /*6e00*/  LDL.LU R45, [R1+0x6c] ;  /* 0x00006c00012d7983 */ /* 0x0005620000300800 */
[----:B------:R-:W-:Y:S01]  /*6e10*/  FMUL.FTZ R17, R184, R8 ;  /* 0x00000008b8117220 */ /* 0x000fe20000410000 */
[----:B------:R-:W-:Y:S01]  /*6e20*/  FFMA.FTZ R8, -R203, R203, 1 ;  /* 0x3f800000cb087423 */ /* 0x000fe200000101cb */
[----:B------:R-:W-:Y:S01]  /*6e30*/  FMUL.FTZ R5, R5, UR5 ;  /* 0x0000000505057c20 */ /* 0x000fe20008410000 */
[----:B------:R2:W5:Y:S01]  /*6e40*/  LDL.LU R44, [R1+0x68] ;  /* 0x00006800012c7983 */ /* 0x0005620000300800 */
[----:B------:R-:W-:Y:S01]  /*6e50*/  FFMA.FTZ R4, -R201, R201, 1 ;  /* 0x3f800000c9047423 */ /* 0x000fe200000101c9 */
[----:B------:R-:W-:Y:S01]  /*6e60*/  F2FP.BF16.F32.PACK_AB R17, R17, R10 ;  /* 0x0000000a1111723e */ /* 0x000fe200000010ff */
[----:B------:R-:W-:Y:S01]  /*6e70*/  FMUL.FTZ R10, R22, R5 ;  /* 0x00000005160a7220 */ /* 0x000fe20000410000 */
[----:B------:R2:W5:Y:S01]  /*6e80*/  LDL.LU R43, [R1+0x64] ;  /* 0x00006400012b7983 */ /* 0x0005620000300800 */
[----:B------:R-:W-:Y:S01]  /*6e90*/  FMUL.FTZ R22, R40, R31 ;  /* 0x0000001f28167220 */ /* 0x000fe20000410000 */
[----:B------:R-:W-:Y:S01]  /*6ea0*/  FMUL.FTZ R15, R8, UR5 ;  /* 0x00000005080f7c20 */ /* 0x000fe20008410000 */
[----:B------:R-:W-:Y:S01]  /*6eb0*/  FMUL.FTZ R8, R178, R9 ;  /* 0x00000009b2087220 */ /* 0x000fe20000410000 */
[----:B------:R2:W5:Y:S01]  /*6ec0*/  LDL.LU R42, [R1+0x60] ;  /* 0x00006000012a7983 */ /* 0x0005620000300800 */
[----:B------:R-:W-:Y:S01]  /*6ed0*/  FMUL.FTZ R9, R172, R7 ;  /* 0x00000007ac097220 */ /* 0x000fe20000410000 */
[----:B------:R-:W-:Y:S01]  /*6ee0*/  FMUL.FTZ R4, R4, UR5 ;  /* 0x0000000504047c20 */ /* 0x000fe20008410000 */
[----:B------:R-:W-:Y:S01]  /*6ef0*/  FFMA.FTZ R7, -R230, R230, 1 ;  /* 0x3f800000e6077423 */ /* 0x000fe200000101e6 */
[----:B------:R2:W5:Y:S01]  /*6f00*/  LDL.LU R41, [R1+0x5c] ;  /* 0x00005c0001297983 */ /* 0x0005620000300800 */
[----:B------:R-:W-:Y:S01]  /*6f10*/  FFMA.FTZ R6, -R228, R228, 1 ;  /* 0x3f800000e4067423 */ /* 0x000fe200000101e4 */
[----:B------:R-:W-:Y:S01]  /*6f20*/  F2FP.BF16.F32.PACK_AB R13, R13, R9 ;  /* 0x000000090d0d723e */ /* 0x000fe200000010ff */
[----:B------:R-:W-:Y:S01]  /*6f30*/  FMUL.FTZ R9, R38, R33 ;  /* 0x0000002126097220 */ /* 0x000fe20000410000 */
[----:B------:R2:W5:Y:S01]  /*6f40*/  LDL.LU R40, [R1+0x58] ;  /* 0x0000580001287983 */ /* 0x0005620000300800 */
[----:B------:R-:W-:Y:S01]  /*6f50*/  FMUL.FTZ R14, R170, R4 ;  /* 0x00000004aa0e7220 */ /* 0x000fe20000410000 */
[----:B------:R-:W-:Y:S01]  /*6f60*/  FFMA.FTZ R4, -R223, R223, 1 ;  /* 0x3f800000df047423 */ /* 0x000fe200000101df */
[----:B------:R-:W-:Y:S01]  /*6f70*/  FFMA.FTZ R5, -R227, R227, 1 ;  /* 0x3f800000e3057423 */ /* 0x000fe200000101e3 */
[----:B------:R2:W5:Y:S01]  /*6f80*/  LDL.LU R39, [R1+0x54] ;  /* 0x0000540001277983 */ /* 0x0005620000300800 */
[----:B------:R-:W-:Y:S01]  /*6f90*/  FMUL.FTZ R15, R177, R15 ;  /* 0x0000000fb10f7220 */ /* 0x000fe20000410000 */
[----:B------:R-:W-:Y:S01]  /*6fa0*/  FMUL.FTZ R4, R4, UR5 ;  /* 0x0000000504047c20 */ /* 0x000fe20008410000 */
[----:B------:R-:W-:Y:S01]  /*6fb0*/  FMUL.FTZ R7, R7, UR5 ;  /* 0x0000000507077c20 */ /* 0x000fe20008410000 */
[----:B------:R2:W5:Y:S01]  /*6fc0*/  LDL.LU R38, [R1+0x50] ;  /* 0x0000500001267983 */ /* 0x0005620000300800 */
[----:B------:R-:W-:Y:S01]  /*6fd0*/  FMUL.FTZ R6, R6, UR5 ;  /* 0x0000000506067c20 */ /* 0x000fe20008410000 */
[----:B------:R-:W-:Y:S01]  /*6fe0*/  FMUL.FTZ R12, R12, R4 ;  /* 0x000000040c0c7220 */ /* 0x000fe20000410000 */
[----:B------:R-:W-:Y:S01]  /*6ff0*/  FFMA.FTZ R4, -R188, R188, 1 ;  /* 0x3f800000bc047423 */ /* 0x000fe200000101bc */
[----:B------:R2:W5:Y:S01]  /*7000*/  LDL.LU R37, [R1+0x4c] ;  /* 0x00004c0001257983 */ /* 0x0005620000300800 */
[----:B------:R-:W-:Y:S01]  /*7010*/  FMUL.FTZ R5, R5, UR5 ;  /* 0x0000000505057c20 */ /* 0x000fe20008410000 */
[----:B------:R-:W-:Y:S01]  /*7020*/  F2FP.BF16.F32.PACK_AB R15, R15, R8 ;  /* 0x000000080f0f723e */ /* 0x000fe200000010ff */
[----:B------:R-:W-:Y:S01]  /*7030*/  FMUL.FTZ R4, R4, UR5 ;  /* 0x0000000504047c20 */ /* 0x000fe20008410000 */
[----:B------:R2:W5:Y:S01]  /*7040*/  LDL.LU R36, [R1+0x48] ;  /* 0x0000480001247983 */ /* 0x0005620000300800 */
[----:B------:R-:W-:Y:S01]  /*7050*/  FMUL.FTZ R8, R164, R7 ;  /* 0x00000007a4087220 */ /* 0x000fe20000410000 */
[----:B------:R-:W-:Y:S01]  /*7060*/  FMUL.FTZ R11, R11, R6 ;  /* 0x000000060b0b7220 */ /* 0x000fe20000410000 */
[----:B------:R-:W-:Y:S01]  /*7070*/  FMUL.FTZ R24, R24, R4 ;  /* 0x0000000418187220 */ /* 0x000fe20000410000 */
[----:B------:R-:W-:Y:S01]  /*7080*/  FFMA.FTZ R4, -R189, R189, 1 ;  /* 0x3f800000bd047423 */ /* 0x000fe200000101bd */
[----:B------:R-:W-:Y:S01]  /*7090*/  FMUL.FTZ R25, R25, R5 ;  /* 0x0000000519197220 */ /* 0x000fe20000410000 */
[----:B------:R-:W-:Y:S01]  /*70a0*/  FFMA.FTZ R7, -R229, R229, 1 ;  /* 0x3f800000e5077423 */ /* 0x000fe200000101e5 */
[----:B------:R-:W-:Y:S01]  /*70b0*/  FFMA.FTZ R6, -R191, R191, 1 ;  /* 0x3f800000bf067423 */ /* 0x000fe200000101bf */
[----:B------:R-:W-:Y:S01]  /*70c0*/  FMUL.FTZ R4, R4, UR5 ;  /* 0x0000000504047c20 */ /* 0x000fe20008410000 */
[----:B------:R-:W-:Y:S01]  /*70d0*/  FFMA.FTZ R5, -R190, R190, 1 ;  /* 0x3f800000be057423 */ /* 0x000fe200000101be */
[----:B------:R-:W-:Y:S01]  /*70e0*/  FMUL.FTZ R7, R7, UR5 ;  /* 0x0000000507077c20 */ /* 0x000fe20008410000 */
[----:B------:R-:W-:Y:S01]  /*70f0*/  FMUL.FTZ R6, R6, UR5 ;  /* 0x0000000506067c20 */ /* 0x000fe20008410000 */
[----:B------:R-:W-:Y:S01]  /*7100*/  FMUL.FTZ R22, R22, R4 ;  /* 0x0000000416167220 */ /* 0x000fe20000410000 */
[----:B------:R-:W-:Y:S01]  /*7110*/  FMUL.FTZ R5, R5, UR5 ;  /* 0x0000000505057c20 */ /* 0x000fe20008410000 */
[----:B------:R-:W-:Y:S01]  /*7120*/  F2FP.BF16.F32.PACK_AB R14, R14, R20 ;  /* 0x000000140e0e723e */ /* 0x000fe200000010ff */
[----:B------:R-:W-:Y:S01]  /*7130*/  FFMA.FTZ R4, -R234, R234, 1 ;  /* 0x3f800000ea047423 */ /* 0x000fe200000101ea */
[----:B------:R-:W-:Y:S01]  /*7140*/  FMUL.FTZ R21, R21, R7 ;  /* 0x0000000715157220 */ /* 0x000fe20000410000 */
[----:B------:R-:W-:Y:S01]  /*7150*/  F2FP.BF16.F32.PACK_AB R11, R11, R8 ;  /* 0x000000080b0b723e */ /* 0x000fe200000010ff */
[----:B------:R-:W-:Y:S01]  /*7160*/  FMUL.FTZ R7, R29, R6 ;  /* 0x000000061d077220 */ /* 0x000fe20000410000 */
[----:B------:R-:W-:Y:S01]  /*7170*/  FMUL.FTZ R23, R23, R5 ;  /* 0x0000000517177220 */ /* 0x000fe20000410000 */
[----:B------:R-:W-:Y:S01]  /*7180*/  F2FP.BF16.F32.PACK_AB R12, R12, R10 ;  /* 0x0000000a0c0c723e */ /* 0x000fe200000010ff */
[----:B------:R-:W-:Y:S01]  /*7190*/  FMUL.FTZ R20, R4, UR5 ;  /* 0x0000000504147c20 */ /* 0x000fe20008410000 */
[----:B------:R-:W-:Y:S01]  /*71a0*/  FFMA.FTZ R6, -R233, R233, 1 ;  /* 0x3f800000e9067423 */ /* 0x000fe200000101e9 */
[----:B------:R-:W-:Y:S01]  /*71b0*/  F2FP.BF16.F32.PACK_AB R10, R24, R25 ;  /* 0x00000019180a723e */ /* 0x000fe200000010ff */
[----:B------:R-:W-:Y:S01]  /*71c0*/  FFMA.FTZ R5, -R232, R232, 1 ;  /* 0x3f800000e8057423 */ /* 0x000fe200000101e8 */
[----:B------:R-:W-:Y:S01]  /*71d0*/  FFMA.FTZ R4, -R231, R231, 1 ;  /* 0x3f800000e7047423 */ /* 0x000fe200000101e7 */
[----:B------:R-:W-:Y:S01]  /*71e0*/  F2FP.BF16.F32.PACK_AB R7, R7, R21 ;  /* 0x000000150707723e */ /* 0x000fe200000010ff */
[----:B------:R-:W-:Y:S01]  /*71f0*/  FMUL.FTZ R6, R6, UR5 ;  /* 0x0000000506067c20 */ /* 0x000fe20008410000 */
[----:B------:R-:W-:Y:S01]  /*7200*/  FMUL.FTZ R5, R5, UR5 ;  /* 0x0000000505057c20 */ /* 0x000fe20008410000 */
[----:B------:R-:W-:Y:S01]  /*7210*/  FMUL.FTZ R8, R4, UR5 ;  /* 0x0000000504087c20 */ /* 0x000fe20008410000 */
[----:B------:R-:W-:Y:S01]  /*7220*/  FMUL.FTZ R20, R32, R20 ;  /* 0x0000001420147220 */ /* 0x000fe20000410000 */
[----:B------:R-:W-:Y:S01]  /*7230*/  FMUL.FTZ R9, R9, R6 ;  /* 0x0000000609097220 */ /* 0x000fe20000410000 */
[----:B------:R-:W-:Y:S01]  /*7240*/  F2FP.BF16.F32.PACK_AB R6, R22, R23 ;  /* 0x000000171606723e */ /* 0x000fe200000010ff */
[----:B------:R-:W-:Y:S01]  /*7250*/  FMUL.FTZ R4, R34, R5 ;  /* 0x0000000522047220 */ /* 0x000fe20000410000 */
[----:B------:R-:W-:Y:S02]  /*7260*/  FMUL.FTZ R8, R35, R8 ;  /* 0x0000000823087220 */ /* 0x000fe40000410000 */
[----:B------:R-:W-:Y:S03]  /*7270*/  F2FP.BF16.F32.PACK_AB R9, R9, R20 ;  /* 0x000000140909723e */ /* 0x000fe600000010ff */
[----:B------:R-:W-:Y:S01]  /*7280*/  F2FP.BF16.F32.PACK_AB R8, R8, R4 ;  /* 0x000000040808723e */ /* 0x000fe200000010ff */
[----:B--2---:R-:W-:Y:S06]  /*7290*/  @!P0 BRA `(.L_x_1857) ;  /* 0x0000000000588947 */ /* 0x004fec0003800000 */
        /* <DEDUP_REMOVED lines=22> */
.L_x_1857:
        /* <DEDUP_REMOVED lines=128> */
.L_x_1858:
        /* <DEDUP_REMOVED lines=98> */
[----:B------:R-:W-:Y:S01]  /*8220*/  IMAD.SHL.U32 R172, R173, 0x10, RZ ;  /* 0x00000010adac7824 */ /* 0x000fe200078e00ff */
        /* <DEDUP_REMOVED lines=30> */
[C---:B------:R-:W-:Y:S02]  /*8410*/  IMAD R171, R173.reuse, 0x30, RZ ;  /* 0x00000030adab7824 */ /* 0x040fe400078e02ff */
[----:B------:R1:W-:Y:S02]  /*8420*/  REDG.E.ADD.F32.FTZ.RN.STRONG.GPU desc[UR8][R164.64], R5 ;  /* 0x00000005a40079a6 */ /* 0x0003e4000c10f388 */
[CC--:B-1----:R-:W-:Y:S04]  /*8430*/  LEA R4, P1, R170.reuse, R2.reuse, 0x2 ;  /* 0x00000002aa047211 */ /* 0x0c2fe800078210ff */
[-C--:B------:R-:W-:Y:S01]  /*8440*/  LEA.HI.X.SX32 R5, R170, R3.reuse, 0x2, P1 ;  /* 0x00000003aa057211 */ /* 0x080fe200008f16ff */
[----:B------:R-:W-:Y:S01]  /*8450*/  IMAD R170, R173, 0x38, RZ ;  /* 0x00000038adaa7824 */ /* 0x000fe200078e02ff */
[----:B--2---:R-:W-:Y:S04]  /*8460*/  @P0 STL [R1+0x4], R223 ;  /* 0x000004df01000387 */ /* 0x004fe80000100800 */
[----:B----4-:R-:W-:Y:S04]  /*8470*/  @P0 STL [R1], R224 ;  /* 0x000000e001000387 */ /* 0x010fe80000100800 */
[----:B------:R-:W-:Y:S04]  /*8480*/  @P0 STL [R1+0xc], R225 ;  /* 0x00000ce101000387 */ /* 0x000fe80000100800 */
[----:B---3--:R-:W-:Y:S01]  /*8490*/  @P0 STL [R1+0x8], R226 ;  /* 0x000008e201000387 */ /* 0x008fe20000100800 */
        /* <DEDUP_REMOVED lines=418> */
.L_x_1860:
        /* <DEDUP_REMOVED lines=24> */
.L_x_1861:
        /* <DEDUP_REMOVED lines=51> */
.L_x_1863:
[----:B------:R-:W-:Y:S05]  /*a370*/  BSYNC B0 ;  /* 0x0000000000007941 */ /* 0x000fea0003800000 */
.L_x_1862:
        /* <DEDUP_REMOVED lines=15> */
.L_x_1865:
[----:B------:R-:W-:Y:S05]  /*a470*/  BSYNC B0 ;  /* 0x0000000000007941 */ /* 0x000fea0003800000 */
.L_x_1864:
        /* <DEDUP_REMOVED lines=17> */
.L_x_1867:
[----:B------:R-:W-:Y:S05]  /*a590*/  BSYNC B0 ;  /* 0x0000000000007941 */ /* 0x000fea0003800000 */
.L_x_1866:
        /* <DEDUP_REMOVED lines=17> */
.L_x_1869:
[----:B------:R-:W-:Y:S05]  /*a6b0*/  BSYNC B0 ;  /* 0x0000000000007941 */ /* 0x000fea0003800000 */
.L_x_1868:
        /* <DEDUP_REMOVED lines=29> */
.L_x_1871:
[----:B------:R-:W-:Y:S05]  /*a890*/  BSYNC B0 ;  /* 0x0000000000007941 */ /* 0x000fea0003800000 */
.L_x_1870:
        /* <DEDUP_REMOVED lines=15> */
.L_x_1873:
[----:B------:R-:W-:Y:S05]  /*a990*/  BSYNC B0 ;  /* 0x0000000000007941 */ /* 0x000fea0003800000 */
.L_x_1872:
        /* <DEDUP_REMOVED lines=15> */
.L_x_1875:
[----:B------:R-:W-:Y:S05]  /*aa90*/  BSYNC B0 ;  /* 0x0000000000007941 */ /* 0x000fea0003800000 */
.L_x_1874:
        /* <DEDUP_REMOVED lines=13> */
.L_x_1854:
[----:B------:R-:W-:Y:S05]  /*ab70*/  BSYNC B1 ;  /* 0x0000000000017941 */ /* 0x000fea0003800000 */
.L_x_1832:
[----:B-1----:R-:W5:Y:S01]  /*ab80*/  LDL R2, [R1+0x44] ;  /* 0x0000440001027983 */ /* 0x002f620000100800 */
[----:B------:R-:W-:Y:S02]  /*ab90*/  ULDC UR5, c[0x0][0xc] ;  /* 0x0000030000057ab9 */ /* 0x000fe40000000800 */
[----:B------:R-:W-:Y:S01]  /*aba0*/  UIADD3 UR20, UR5, UR20, URZ ;  /* 0x0000001405147290 */ /* 0x000fe2000fffe03f */
[----:B-----5:R-:W-:-:S13]  /*abb0*/  R2UR UR6, R2 ;  /* 0x00000000020672ca */ /* 0x020fda00000e0000 */
[----:B------:R-:W-:-:S06]  /*abc0*/  UISETP.GE.AND UP0, UPT, UR20, UR6, UPT ;  /* 0x000000061400728c */ /* 0x000fcc000bf06270 */
[----:B------:R-:W-:-:S13]  /*abd0*/  PLOP3.LUT P0, PT, PT, PT, UP0, 0x80, 0x0 ;  /* 0x000000000000781c */ /* 0x000fda0003f0f008 */
[----:B------:R-:W-:Y:S05]  /*abe0*/  @P0 BRA `(.L_x_1876) ;  /* 0x0000000000040947 */ /* 0x000fea0003800000 */
[----:B------:R-:W-:Y:S05]  /*abf0*/  BRA `(.L_x_1877) ;  /* 0xffffff5c00b87947 */ /* 0x000fea000383ffff */
.L_x_1876:
[----:B------:R-:W-:Y:S05]  /*ac00*/  EXIT ;  /* 0x000000000000794d */ /* 0x000fea0003800000 */
.L_x_1878:
        /* <DEDUP_REMOVED lines=15> */
.L_x_2093:


//--------------------- .text._ZN5flash44flash_bwd_dq_dk_dv_loop_seqk_parallel_kernelI23Flash_bwd_kernel_traitsILi128ELi64ELi128ELi8ELi2ELi4ELi2ELb0ELb0EN7cutlass10bfloat16_tE19Flash_kernel_traitsILi128ELi64ELi128ELi8ES3_EELb1ELb0ELb1ELb1ELb0ELb0ELb0EEEvNS_16Flash_bwd_paramsE --------------------------
	.section	.text._ZN5flash44flash_bwd_dq_dk_dv_loop_seqk_parallel_kernelI23Flash_bwd_kernel_traitsILi128ELi64ELi128ELi8ELi2ELi4ELi2ELb0ELb0EN7cutlass10bfloat16_tE19Flash_kernel_traitsILi128ELi64ELi128ELi8ES3_EELb1ELb0ELb1ELb1ELb0ELb0ELb0EEEvNS_16Flash_bwd_paramsE,"ax",@progbits
	.align	128
        .global         _ZN5flash44flash_bwd_dq_dk_dv_loop_seqk_parallel_kernelI23Flash_bwd_kernel_traitsILi128ELi64ELi128ELi8ELi2ELi4ELi2ELb0ELb0EN7cutlass10bfloat16_tE19Flash_kernel_traitsILi128ELi64ELi128ELi8ES3_EELb1ELb0ELb1ELb1ELb0ELb0ELb0EEEvNS_16Flash_bwd_paramsE
        .type           _ZN5flash44flash_bwd_dq_dk_dv_loop_seqk_parallel_kernelI23Flash_bwd_kernel_traitsILi128ELi64ELi128ELi8ELi2ELi4ELi2ELb0ELb0EN7cutlass10bfloat16_tE19Flash_kernel_traitsILi128ELi64ELi128ELi8ES3_EELb1ELb0ELb1ELb1ELb0ELb0ELb0EEEvNS_16Flash_bwd_paramsE,@function
        .size           _ZN5flash44flash_bwd_dq_dk_dv_loop_seqk_parallel_kernelI23Flash_bwd_kernel_traitsILi128ELi64ELi128ELi8ELi2ELi4ELi2ELb0ELb0EN7cutlass10bfloat16_tE19Flash_kernel_traitsILi128ELi64ELi128ELi8ES3_EELb1ELb0ELb1ELb1ELb0ELb0ELb0EEEvNS_16Flash_bwd_paramsE,(.L_x_2094 - _ZN5flash44flash_bwd_dq_dk_dv_loop_seqk_parallel_kernelI23Flash_bwd_kernel_traitsILi128ELi64ELi128ELi8ELi2ELi4ELi2ELb0ELb0EN7cutlass10bfloat16_tE19Flash_kernel_traitsILi128ELi64ELi128ELi8ES3_EELb1ELb0ELb1ELb1ELb0ELb0ELb0EEEvNS_16Flash_bwd_paramsE)
        .other          _ZN5flash44flash_bwd_dq_dk_dv_loop_seqk_parallel_kernelI23Flash_bwd_kernel_traitsILi128ELi64ELi128ELi8ELi2ELi4ELi2ELb0ELb0EN7cutlass10bfloat16_tE19Flash_kernel_traitsILi128ELi64ELi128ELi8ES3_EELb1ELb0ELb1ELb1ELb0ELb0ELb0EEEvNS_16Flash_bwd_paramsE,@"STO_CUDA_ENTRY STV_DEFAULT"
_ZN5flash44flash_bwd_dq_dk_dv_loop_seqk_parallel_kernelI23Flash_bwd_kernel_traitsILi128ELi64ELi128ELi8ELi2ELi4ELi2ELb0ELb0EN7cutlass10bfloat16_tE19Flash_kernel_traitsILi128ELi64ELi128ELi8ES3_EELb1ELb0ELb1ELb1ELb0ELb0ELb0EEEvNS_16Flash_bwd_paramsE:
.text._ZN5flash44flash_bwd_dq_dk_dv_loop_seqk_parallel_kernelI23Flash_bwd_kernel_traitsILi128ELi64ELi128ELi8ELi2ELi4ELi2ELb0ELb0EN7cutlass10bfloat16_tE19Flash_kernel_traitsILi128ELi64ELi128ELi8ES3_EELb1ELb0ELb1ELb1ELb0ELb0ELb0EEEvNS_16Flash_bwd_paramsE:
        /* <DEDUP_REMOVED lines=14> */
[----:B------:R-:W-:Y:S01]  /*00e0*/  IMAD.U32 R248, RZ, RZ, UR6 ;  /* 0x00000006fff87e24 */ /* 0x000fe2000f8e00ff */
[----:B------:R-:W-:Y:S01]  /*00f0*/  ULDC.64 UR8, c[0x0][0x208] ;  /* 0x0000820000087ab9 */ /* 0x000fe20000000a00 */
[----:B------:R-:W-:-:S04]  /*0100*/  IMAD.MOV.U32 R234, RZ, RZ, -0x10 ;  /* 0xfffffff0ffea7424 */ /* 0x000fc800078e00ff */
        /* <DEDUP_REMOVED lines=38> */
[----:B------:R-:W-:Y:S01]  /*0370*/  SHF.R.S32.HI R2, RZ, 0x1f, R8 ;  /* 0x0000001fff027819 */ /* 0x000fe20000011408 */
[----:B------:R-:W-:Y:S01]  /*0380*/  STL [R1+0x4], R15 ;  /* 0x0000040f01007387 */ /* 0x000fe20000100800 */
[----:B------:R-:W-:Y:S01]  /*0390*/  LEA.HI R12, R10, R7, RZ, 0x3 ;  /* 0x000000070a0c7211 */ /* 0x000fe200078f18ff */
[----:B------:R-:W-:Y:S01]  /*03a0*/  IMAD.IADD R9, R4, 0x1, -R0 ;  /* 0x0000000104097824 */ /* 0x000fe200078e0a00 */
[----:B------:R-:W-:Y:S01]  /*03b0*/  LEA.HI R237, R2, R8, RZ, 0x2 ;  /* 0x0000000802ed7211 */ /* 0x000fe200078f10ff */
[----:B------:R-:W-:Y:S01]  /*03c0*/  IMAD.SHL.U32 R2, R6, 0x10, RZ ;  /* 0x0000001006027824 */ /* 0x000fe200078e00ff */
[----:B------:R-:W-:Y:S01]  /*03d0*/  LOP3.LUT R0, R3, 0x1c0, RZ, 0xc0, !PT ;  /* 0x000001c003007812 */ /* 0x000fe200078ec0ff */
[----:B------:R-:W-:Y:S01]  /*03e0*/  IMAD.SHL.U32 R10, R9, 0x200, RZ ;  /* 0x00000200090a7824 */ /* 0x000fe200078e00ff */
[----:B------:R-:W-:-:S02]  /*03f0*/  LOP3.LUT R4, R5, 0x1, RZ, 0xc0, !PT ;  /* 0x0000000105047812 */ /* 0x000fc400078ec0ff */
[C---:B------:R-:W-:Y:S02]  /*0400*/  LOP3.LUT R210, R0.reuse, 0x8, R242, 0xf8, !PT ;  /* 0x0000000800d27812 */ /* 0x040fe400078ef8f2 */
[----:B------:R-:W-:Y:S01]  /*0410*/  LOP3.LUT R206, R0, 0x30, R2, 0xf8, !PT ;  /* 0x0000003000ce7812 */ /* 0x000fe200078ef802 */
[----:B------:R-:W-:Y:S01]  /*0420*/  IMAD.SHL.U32 R2, R13, 0x2, RZ ;  /* 0x000000020d027824 */ /* 0x000fe200078e00ff */
[----:B------:R-:W-:Y:S02]  /*0430*/  SHF.R.U32.HI R8, RZ, 0x3, R0 ;  /* 0x00000003ff087819 */ /* 0x000fe40000011600 */
[----:B------:R-:W-:Y:S01]  /*0440*/  SHF.R.S32.HI R0, RZ, 0x7, R14 ;  /* 0x00000007ff007819 */ /* 0x000fe2000001140e */
[--C-:B------:R-:W-:Y:S01]  /*0450*/  IMAD R252, R6, 0x400, R2.reuse ;  /* 0x0000040006fc7824 */ /* 0x100fe200078e0202 */
        /* <DEDUP_REMOVED lines=12> */
[C---:B------:R-:W-:Y:S01]  /*0520*/  IMAD R3, R249.reuse, 0x800, R10 ;  /* 0x00000800f9037824 */ /* 0x040fe200078e020a */
[----:B------:R-:W-:Y:S01]  /*0530*/  LOP3.LUT R4, R4, 0x20, RZ, 0xc0, !PT ;  /* 0x0000002004047812 */ /* 0x000fe200078ec0ff */
[C---:B------:R-:W-:Y:S01]  /*0540*/  IMAD.SHL.U32 R6, R249.reuse, 0x20, RZ ;  /* 0x00000020f9067824 */ /* 0x040fe200078e00ff */
[C---:B------:R-:W-:Y:S01]  /*0550*/  LOP3.LUT P4, RZ, R230.reuse, 0x2, RZ, 0xc0, !PT ;  /* 0x00000002e6ff7812 */ /* 0x040fe2000788c0ff */
[----:B------:R-:W-:Y:S01]  /*0560*/  IMAD.SHL.U32 R7, R249, 0x8, RZ ;  /* 0x00000008f9077824 */ /* 0x000fe200078e00ff */
[----:B------:R-:W-:Y:S01]  /*0570*/  LOP3.LUT P3, RZ, R230, 0x4, RZ, 0xc0, !PT ;  /* 0x00000004e6ff7812 */ /* 0x000fe2000786c0ff */
[----:B------:R-:W-:Y:S01]  /*0580*/  IMAD.SHL.U32 R5, R9, 0x10, RZ ;  /* 0x0000001009057824 */ /* 0x000fe200078e00ff */
[----:B------:R-:W-:Y:S01]  /*0590*/  LOP3.LUT R6, R0, 0x20, R6, 0xf8, !PT ;  /* 0x0000002000067812 */ /* 0x000fe200078ef806 */
[----:B------:R-:W-:Y:S01]  /*05a0*/  IMAD.IADD R210, R3, 0x1, R210 ;  /* 0x0000000103d27824 */ /* 0x000fe200078e02d2 */
[----:B------:R-:W-:Y:S01]  /*05b0*/  SHF.R.U32.HI R3, RZ, 0x3, R0 ;  /* 0x00000003ff037819 */ /* 0x000fe20000011600 */
[----:B------:R-:W-:Y:S01]  /*05c0*/  STL [R1+0x1c], R16 ;  /* 0x00001c1001007387 */ /* 0x000fe20000100800 */
[----:B------:R-:W-:Y:S01]  /*05d0*/  LOP3.LUT R205, R4, 0x18, R7, 0xf8, !PT ;  /* 0x0000001804cd7812 */ /* 0x000fe200078ef807 */
[----:B------:R-:W-:Y:S01]  /*05e0*/  IMAD.SHL.U32 R230, R230, 0x8, RZ ;  /* 0x00000008e6e67824 */ /* 0x000fe200078e00ff */
[----:B------:R-:W-:-:S02]  /*05f0*/  LOP3.LUT R7, R2, 0x10, R5, 0xf8, !PT ;  /* 0x0000001002077812 */ /* 0x000fc400078ef805 */
[----:B------:R-:W-:Y:S01]  /*0600*/  LOP3.LUT R5, R3, R0, R2, 0x1e, !PT ;  /* 0x0000000003057212 */ /* 0x000fe200078e1e02 */
[----:B------:R-:W-:Y:S01]  /*0610*/  IMAD R0, R15, 0x400, R11 ;  /* 0x000004000f007824 */ /* 0x000fe200078e020b */
[----:B------:R-:W-:Y:S01]  /*0620*/  LOP3.LUT R2, R6, R3, RZ, 0x3c, !PT ;  /* 0x0000000306027212 */ /* 0x000fe200078e3cff */
[----:B------:R-:W-:Y:S01]  /*0630*/  IMAD.SHL.U32 R3, R16, 0x40, RZ ;  /* 0x0000004010037824 */ /* 0x000fe200078e00ff */
[----:B------:R-:W-:Y:S01]  /*0640*/  LEA R210, R210, UR4, 0x1 ;  /* 0x00000004d2d27c11 */ /* 0x000fe2000f8e08ff */
[----:B------:R-:W-:Y:S01]  /*0650*/  IMAD.IADD R252, R252, 0x1, R5 ;  /* 0x00000001fcfc7824 */ /* 0x000fe200078e0205 */
[----:B------:R-:W-:Y:S01]  /*0660*/  LOP3.LUT R206, R206, 0x8, R242, 0xf8, !PT ;  /* 0x00000008cece7812 */ /* 0x000fe200078ef8f2 */
[----:B------:R-:W-:Y:S01]  /*0670*/  IMAD.IADD R232, R2, 0x1, R0 ;  /* 0x0000000102e87824 */ /* 0x000fe200078e0200 */
[----:B------:R-:W-:Y:S01]  /*0680*/  LOP3.LUT R3, R3, 0x1c0, RZ, 0xc0, !PT ;  /* 0x000001c003037812 */ /* 0x000fe200078ec0ff */
[----:B------:R-:W-:Y:S01]  /*0690*/  IMAD.SHL.U32 R2, R9, 0x8, RZ ;  /* 0x0000000809027824 */ /* 0x000fe200078e00ff */
        /* <DEDUP_REMOVED lines=9> */
[-C--:B------:R-:W-:Y:S01]  /*0730*/  LOP3.LUT R215, R2, R0.reuse, RZ, 0xfc, !PT ;  /* 0x0000000002d77212 */ /* 0x080fe200078efcff */
[----:B------:R-:W-:Y:S01]  /*0740*/  IMAD.MOV.U32 R2, RZ, RZ, 0x20 ;  /* 0x00000020ff027424 */ /* 0x000fe200078e00ff */
[----:B------:R-:W-:Y:S01]  /*0750*/  LOP3.LUT R205, R205, R0, RZ, 0xfc, !PT ;  /* 0x00000000cdcd7212 */ /* 0x000fe200078efcff */
[----:B------:R-:W-:Y:S01]  /*0760*/  IMAD.U32 R0, RZ, RZ, UR5 ;  /* 0x00000005ff007e24 */ /* 0x000fe2000f8e00ff */
[----:B------:R-:W-:Y:S01]  /*0770*/  USHF.R.S32.HI UR5, URZ, 0x1f, UR10 ;  /* 0x0000001f3f057899 */ /* 0x000fe2000801140a */
[----:B------:R-:W-:Y:S01]  /*0780*/  IMAD.IADD R216, R4, 0x1, R3 ;  /* 0x0000000104d87824 */ /* 0x000fe200078e0203 */
[C---:B------:R-:W-:Y:S01]  /*0790*/  SEL R211, R2.reuse, 0xffffffe0, !P4 ;  /* 0xffffffe002d37807 */ /* 0x040fe20006000000 */
[----:B------:R-:W-:Y:S01]  /*07a0*/  IMAD.U32 R3, RZ, RZ, UR6 ;  /* 0x00000006ff037e24 */ /* 0x000fe2000f8e00ff */
[----:B------:R-:W-:Y:S01]  /*07b0*/  SEL R2, R2, 0xffffffe0, !P1 ;  /* 0xffffffe002027807 */ /* 0x000fe20004800000 */
[----:B------:R-:W-:Y:S01]  /*07c0*/  IMAD.MOV.U32 R0, RZ, RZ, 0x40 ;  /* 0x00000040ff007424 */ /* 0x000fe200078e00ff */
[----:B------:R-:W-:Y:S01]  /*07d0*/  LEA R232, R232, UR4, 0x1 ;  /* 0x00000004e8e87c11 */ /* 0x000fe2000f8e08ff */
[----:B------:R-:W-:Y:S01]  /*07e0*/  IMAD.U32 R3, RZ, RZ, UR5 ;  /* 0x00000005ff037e24 */ /* 0x000fe2000f8e00ff */
[----:B------:R-:W-:Y:S01]  /*07f0*/  UIADD3 UR5, UR4, 0xc000, URZ ;  /* 0x0000c00004057890 */ /* 0x000fe2000fffe03f */
[----:B------:R-:W-:Y:S01]  /*0800*/  SHF.R.S32.HI R237, RZ, 0x2, R237 ;  /* 0x00000002ffed7819 */ /* 0x000fe200000114ed */
[----:B------:R-:W-:Y:S01]  /*0810*/  USHF.R.S32.HI UR6, URZ, 0x1f, UR7 ;  /* 0x0000001f3f067899 */ /* 0x000fe20008011407 */
[----:B------:R-:W-:Y:S01]  /*0820*/  SEL R212, R0, 0xffffffc0, !P3 ;  /* 0xffffffc000d47807 */ /* 0x000fe20005800000 */
[----:B------:R-:W-:Y:S01]  /*0830*/  IMAD.IADD R233, R232, 0x1, R2 ;  /* 0x00000001e8e97824 */ /* 0x000fe200078e0202 */
[----:B------:R-:W-:Y:S01]  /*0840*/  SEL R0, R0, 0xffffffc0, !P2 ;  /* 0xffffffc000007807 */ /* 0x000fe20005000000 */
[----:B------:R-:W-:Y:S01]  /*0850*/  IMAD.IADD R211, R211, 0x1, R210 ;  /* 0x00000001d3d37824 */ /* 0x000fe200078e02d2 */
[----:B------:R-:W-:Y:S01]  /*0860*/  LEA R252, R252, UR5, 0x1 ;  /* 0x00000005fcfc7c11 */ /* 0x000fe2000f8e08ff */
[----:B------:R-:W-:Y:S01]  /*0870*/  IMAD.U32 R3, RZ, RZ, UR6 ;  /* 0x00000006ff037e24 */ /* 0x000fe2000f8e00ff */
[----:B------:R-:W-:Y:S01]  /*0880*/  LOP3.LUT R206, R10, R206, R8, 0xf6, !PT ;  /* 0x000000ce0ace7212 */ /* 0x000fe200078ef608 */
[----:B------:R-:W-:Y:S01]  /*0890*/  IMAD.IADD R213, R212, 0x1, R210 ;  /* 0x00000001d4d57824 */ /* 0x000fe200078e02d2 */
[----:B------:R-:W-:Y:S01]  /*08a0*/  SHF.R.S32.HI R242, RZ, 0x3, R242 ;  /* 0x00000003fff27819 */ /* 0x000fe200000114f2 */
[----:B------:R-:W-:Y:S01]  /*08b0*/  IMAD.IADD R4, R2, 0x1, R252 ;  /* 0x0000000102047824 */ /* 0x000fe200078e02fc */
[----:B------:R-:W-:Y:S01]  /*08c0*/  LEA R206, R206, UR4, 0x1 ;  /* 0x00000004cece7c11 */ /* 0x000fe2000f8e08ff */
[C---:B------:R-:W-:Y:S01]  /*08d0*/  IMAD.IADD R2, R252.reuse, 0x1, R0 ;  /* 0x00000001fc027824 */ /* 0x040fe200078e0200 */
[----:B------:R-:W-:Y:S01]  /*08e0*/  LEA R205, R205, UR5, 0x1 ;  /* 0x00000005cdcd7c11 */ /* 0x000fe2000f8e08ff */
[C---:B------:R-:W-:Y:S01]  /*08f0*/  VIADD R3, R252.reuse, 0x420 ;  /* 0x00000420fc037836 */ /* 0x040fe20000000000 */
[----:B------:R-:W-:Y:S01]  /*0900*/  STL [R1+0xc], R4 ;  /* 0x00000c0401007387 */ /* 0x000fe20000100800 */
[----:B------:R-:W-:-:S02]  /*0910*/  @P1 VIADD R3, R252, 0x3e0 ;  /* 0x000003e0fc031836 */ /* 0x000fc40000000000 */
[----:B------:R-:W-:Y:S01]  /*0920*/  IMAD.IADD R235, R232, 0x1, R234 ;  /* 0x00000001e8eb7824 */ /* 0x000fe200078e02ea */
[----:B------:R1:W-:Y:S01]  /*0930*/  STL [R1], R2 ;  /* 0x0000000201007387 */ /* 0x0003e20000100800 */
[----:B------:R-:W-:Y:S02]  /*0940*/  IMAD R237, R15, 0x10, R237 ;  /* 0x000000100fed7824 */ /* 0x000fe400078e02ed */
[----:B------:R-:W-:Y:S01]  /*0950*/  IMAD.IADD R212, R212, 0x1, R211 ;  /* 0x00000001d4d47824 */ /* 0x000fe200078e02d3 */
[----:B------:R2:W-:Y:S01]  /*0960*/  STL [R1+0x20], R3 ;  /* 0x0000200301007387 */ /* 0x0005e20000100800 */
[----:B------:R-:W-:Y:S02]  /*0970*/  IMAD.IADD R234, R234, 0x1, R233 ;  /* 0x00000001eaea7824 */ /* 0x000fe400078e02e9 */
[----:B-1----:R-:W-:Y:S02]  /*0980*/  IMAD.IADD R2, R4, 0x1, R0 ;  /* 0x0000000104027824 */ /* 0x002fe400078e0200 */
[----:B------:R-:W-:-:S03]  /*0990*/  IMAD.IADD R0, R0, 0x1, R3 ;  /* 0x0000000100007824 */ /* 0x000fc600078e0203 */
[----:B------:R2:W-:Y:S04]  /*09a0*/  STL [R1+0x10], R2 ;  /* 0x0000100201007387 */ /* 0x0005e80000100800 */
[----:B------:R2:W-:Y:S02]  /*09b0*/  STL [R1+0x18], R0 ;  /* 0x0000180001007387 */ /* 0x0005e40000100800 */
.L_x_1951:
        /* <DEDUP_REMOVED lines=25> */
[----:B---34-:R-:W-:Y:S01]  /*0b50*/  IMAD.U32 R4, RZ, RZ, UR10 ;  /* 0x0000000aff047e24 */ /* 0x018fe2000f8e00ff */
[----:B------:R-:W-:Y:S01]  /*0b60*/  ULDC.64 UR12, c[0x0][0x2f8] ;  /* 0x0000be00000c7ab9 */ /* 0x000fe20000000a00 */
[----:B------:R-:W-:Y:S01]  /*0b70*/  UISETP.NE.AND UP2, UPT, UR17, URZ, UPT ;  /* 0x0000003f1100728c */ /* 0x000fe2000bf45270 */
[----:B------:R-:W-:Y:S01]  /*0b80*/  PLOP3.LUT P3, PT, PT, PT, UP0, 0x80, 0x0 ;  /* 0x000000000000781c */ /* 0x000fe20003f6f008 */
[----:B------:R-:W-:Y:S01]  /*0b90*/  UISETP.EQ.U32.AND UP4, UPT, UR12, URZ, UPT ;  /* 0x0000003f0c00728c */ /* 0x000fe2000bf82070 */
[----:B------:R-:W-:-:S03]  /*0ba0*/  IMAD.U32 R5, RZ, RZ, UR11 ;  /* 0x0000000bff057e24 */ /* 0x000fc6000f8e00ff */
[----:B------:R-:W-:Y:S02]  /*0bb0*/  UISETP.EQ.OR.EX UP4, UPT, UR13, URZ, !UP2, UP4 ;  /* 0x0000003f0d00728c */ /* 0x000fe4000d782740 */
[----:B------:R-:W-:Y:S01]  /*0bc0*/  UIADD3 UR6, UP1, UR16, UR12, URZ ;  /* 0x0000000c10067290 */ /* 0x000fe2000ff3e03f */
[----:B------:R-:W2:Y:S03]  /*0bd0*/  @P1 LDG.E R7, desc[UR8][R4.64] ;  /* 0x0000000804071981 */ /* 0x000ea6000c1e1900 */
[----:B------:R-:W-:Y:S01]  /*0be0*/  PLOP3.LUT P2, PT, PT, PT, UP4, 0x80, 0x0 ;  /* 0x000000000000781c */ /* 0x000fe20003f4f048 */
[----:B------:R-:W-:Y:S01]  /*0bf0*/  UIADD3.X UR5, UR5, UR13, URZ, UP1, !UPT ;  /* 0x0000000d05057290 */ /* 0x000fe20008ffe43f */
[----:B------:R1:W3:Y:S02]  /*0c00*/  @P0 LDG.E R5, desc[UR8][R2.64] ;  /* 0x0000000802050981 */ /* 0x0002e4000c1e1900 */
[----:B-1----:R-:W-:-:S02]  /*0c10*/  IMAD.U32 R2, RZ, RZ, UR15 ;  /* 0x0000000fff027e24 */ /* 0x002fc4000f8e00ff */
[----:B------:R-:W-:-:S05]  /*0c20*/  IMAD.U32 R3, RZ, RZ, UR14 ;  /* 0x0000000eff037e24 */ /* 0x000fca000f8e00ff */
[----:B------:R-:W4:Y:S04]  /*0c30*/  @P3 LDG.E R6, desc[UR8][R2.64] ;  /* 0x0000000802063981 */ /* 0x000f28000c1e1900 */
[----:B-----5:R1:W5:Y:S02]  /*0c40*/  @P3 LDG.E R0, desc[UR8][R2.64+0x4] ;  /* 0x0000040802003981 */ /* 0x020364000c1e1900 */
[----:B-1----:R-:W-:Y:S01]  /*0c50*/  IMAD.U32 R2, RZ, RZ, UR6 ;  /* 0x00000006ff027e24 */ /* 0x002fe2000f8e00ff */
[----:B------:R-:W-:Y:S01]  /*0c60*/  @!UP3 ULDC.64 UR6, c[0x0][0x318] ;  /* 0x0000c6000006bab9 */ /* 0x000fe20000000a00 */
[----:B------:R-:W-:-:S05]  /*0c70*/  IMAD.U32 R3, RZ, RZ, UR5 ;  /* 0x00000005ff037e24 */ /* 0x000fca000f8e00ff */
[----:B------:R-:W5:Y:S01]  /*0c80*/  @!P2 LDG.E R4, desc[UR8][R2.64] ;  /* 0x000000080204a981 */ /* 0x000f62000c1e1900 */
[----:B------:R-:W-:Y:S01]  /*0c90*/  @!UP3 UISETP.NE.U32.AND UP1, UPT, UR6, URZ, UPT ;  /* 0x0000003f0600b28c */ /* 0x000fe2000bf25070 */
[----:B------:R-:W-:Y:S02]  /*0ca0*/  UMOV UR18, URZ ;  /* 0x0000003f00127c82 */ /* 0x000fe40008000000 */
[----:B------:R-:W-:Y:S01]  /*0cb0*/  @!UP3 ULDC UR6, c[0x0][0x2cc] ;  /* 0x0000b3000006bab9 */ /* 0x000fe20000000800 */
[----:B------:R-:W-:Y:S01]  /*0cc0*/  @!UP3 UISETP.NE.AND.EX UP1, UPT, UR7, URZ, UPT, UP1 ;  /* 0x0000003f0700b28c */ /* 0x000fe2000bf25310 */
[----:B------:R-:W-:Y:S02]  /*0cd0*/  UMOV UR5, 0xffffffff ;  /* 0xffffffff00057882 */ /* 0x000fe40000000000 */
[----:B------:R-:W-:Y:S01]  /*0ce0*/  UMOV UR7, 0xffffffff ;  /* 0xffffffff00077882 */ /* 0x000fe20000000000 */
[----:B------:R-:W-:Y:S02]  /*0cf0*/  @!UP3 USEL UR10, UR6, URZ, UP1 ;  /* 0x0000003f060ab287 */ /* 0x000fe40008800000 */
[----:B------:R-:W-:Y:S01]  /*0d00*/  USHF.L.U32 UR35, UR19, 0x7, URZ ;  /* 0x0000000713237899 */ /* 0x000fe2000800063f */
[----:B--2---:R-:W-:-:S13]  /*0d10*/  @P1 R2UR UR18, R7 ;  /* 0x00000000071212ca */ /* 0x004fda00000e0000 */
[----:B------:R-:W-:-:S05]  /*0d20*/  IMAD.U32 R16, RZ, RZ, UR18 ;  /* 0x00000012ff107e24 */ /* 0x000fca000f8e00ff */
[----:B------:R1:W-:Y:S01]  /*0d30*/  STL [R1+0x8], R16 ;  /* 0x0000081001007387 */ /* 0x0003e20000100800 */
[----:B---3--:R-:W-:Y:S02]  /*0d40*/  @P0 R2UR UR11, R5 ;  /* 0x00000000050b02ca */ /* 0x008fe400000e0000 */
[----:B------:R-:W-:-:S04]  /*0d50*/  ISETP.NE.U32.AND P0, PT, RZ, UR12, PT ;  /* 0x0000000cff007c0c */ /* 0x000fc8000bf05070 */
[----:B------:R-:W-:-:S07]  /*0d60*/  ISETP.NE.AND.EX P0, PT, RZ, UR13, PT, P0 ;  /* 0x0000000dff007c0c */ /* 0x000fce000bf05300 */
[----:B------:R-:W-:Y:S01]  /*0d70*/  @UP3 UIADD3 UR6, UR11, -UR18, URZ ;  /* 0x800000120b063290 */ /* 0x000fe2000fffe03f */
[----:B----4-:R-:W-:Y:S02]  /*0d80*/  @P3 R2UR UR5, R6 ;  /* 0x00000000060532ca */ /* 0x010fe400000e0000 */
[----:B-----5:R-:W-:Y:S02]  /*0d90*/  @P3 R2UR UR12, R0 ;  /* 0x00000000000c32ca */ /* 0x020fe400000e0000 */
[----:B------:R-:W-:-:S13]  /*0da0*/  @!P2 R2UR UR7, R4 ;  /* 0x000000000407a2ca */ /* 0x000fda00000e0000 */
[----:B------:R-:W-:Y:S01]  /*0db0*/  IMAD.U32 R17, RZ, RZ, UR7 ;  /* 0x00000007ff117e24 */ /* 0x000fe2000f8e00ff */
[----:B------:R-:W-:-:S04]  /*0dc0*/  ULDC UR7, c[0x0][0x2c8] ;  /* 0x0000b20000077ab9 */ /* 0x000fc80000000800 */
[----:B------:R1:W-:Y:S01]  /*0dd0*/  STL [R1+0x14], R17 ;  /* 0x0000141101007387 */ /* 0x0003e20000100800 */
[----:B------:R-:W-:Y:S05]  /*0de0*/  @!P0 BRA `(.L_x_1879) ;  /* 0x00000000001c8947 */ /* 0x000fea0003800000 */
[----:B------:R-:W-:Y:S02]  /*0df0*/  PLOP3.LUT P0, PT, PT, PT, UP2, 0x80, 0x0 ;  /* 0x000000000000781c */ /* 0x000fe40003f0f028 */
[----:B------:R-:W-:-:S11]  /*0e00*/  R2UR UR11, R17 ;  /* 0x00000000110b72ca */ /* 0x000fd600000e0000 */
[----:B------:R-:W2:Y:S04]  /*0e10*/  @P0 LDG.E R0, desc[UR8][R2.64+0x4] ;  /* 0x0000040802000981 */ /* 0x000ea8000c1e1900 */
[----:B------:R-:W3:Y:S01]  /*0e20*/  @!P0 LDG.E R2, desc[UR8][R2.64] ;  /* 0x0000000802028981 */ /* 0x000ee2000c1e1900 */
[----:B--2---:R-:W-:-:S13]  /*0e30*/  @P0 R2UR UR7, R0 ;  /* 0x00000000000702ca */ /* 0x004fda00000e0000 */
[----:B------:R-:W-:-:S07]  /*0e40*/  @UP2 UIADD3 UR7, UR7, -UR11, URZ ;  /* 0x8000000b07072290 */ /* 0x000fce000fffe03f */
[----:B---3--:R-:W-:-:S15]  /*0e50*/  @!P0 R2UR UR7, R2 ;  /* 0x00000000020782ca */ /* 0x008fde00000e0000 */
.L_x_1879:
[----:B------:R-:W-:-:S13]  /*0e60*/  R2UR UR11, R16 ;  /* 0x00000000100b72ca */ /* 0x000fda00000e0000 */
[----:B------:R-:W-:Y:S02]  /*0e70*/  @!UP3 UIADD3 UR6, UR10, UR7, -UR11 ;  /* 0x000000070a06b290 */ /* 0x000fe4000fffe80b */
[----:B------:R-:W-:Y:S02]  /*0e80*/  @UP0 UIADD3 UR11, UR12, -UR5, URZ ;  /* 0x800000050c0b0290 */ /* 0x000fe4000fffe03f */
[----:B------:R-:W-:-:S05]  /*0e90*/  UISETP.GT.AND UP1, UPT, UR6, UR35, UPT ;  /* 0x000000230600728c */ /* 0x000fca000bf24270 */
[----:B------:R-:W-:Y:S01]  /*0ea0*/  @!UP0 ULDC UR11, c[0x0][0x2c4] ;  /* 0x0000b100000b8ab9 */ /* 0x000fe20000000800 */
[----:B------:R-:W-:-:S13]  /*0eb0*/  PLOP3.LUT P0, PT, PT, PT, UP1, 0x80, 0x0 ;  /* 0x000000000000781c */ /* 0x000fda0003f0f018 */
[----:B------:R-:W-:Y:S05]  /*0ec0*/  @!P0 BRA `(.L_x_1880) ;  /* 0x000000c0009c8947 */ /* 0x000fea0003800000 */
[----:B------:R-:W2:Y:S01]  /*0ed0*/  LDC R6, c[0x0][0x278] ;  /* 0x00009e00ff067b82 */ /* 0x000ea20000000800 */
[----:B------:R-:W-:Y:S01]  /*0ee0*/  UISETP.NE.AND UP2, UPT, UR5, -0x1, UPT ;  /* 0xffffffff0500788c */ /* 0x000fe2000bf45270 */
[----:B------:R-:W-:Y:S01]  /*0ef0*/  R2UR UR17, R17 ;  /* 0x00000000111172ca */ /* 0x000fe200000e0000 */
[----:B------:R-:W-:Y:S01]  /*0f00*/  ULDC.64 UR14, c[0x0][0x488] ;  /* 0x00012200000e7ab9 */ /* 0x000fe20000000a00 */
[----:B------:R-:W-:Y:S01]  /*0f10*/  ULDC.64 UR12, c[0x0][0x228] ;  /* 0x00008a00000c7ab9 */ /* 0x000fe20000000a00 */
[----:B------:R-:W-:Y:S01]  /*0f20*/  R2UR UR16, R16 ;  /* 0x00000000101072ca */ /* 0x000fe200000e0000 */
[----:B------:R-:W-:Y:S02]  /*0f30*/  UIMAD UR7, UR52, UR12, URZ ;  /* 0x0000000c340772a4 */ /* 0x000fe4000f8e023f */
[----:B------:R-:W3:Y:S01]  /*0f40*/  S2UR UR10, SR_CTAID.X ;  /* 0x00000000000a79c3 */ /* 0x000ee20000002500 */
[----:B------:R-:W-:Y:S01]  /*0f50*/  ULDC UR53, c[0x0][0x2d4] ;  /* 0x0000b50000357ab9 */ /* 0x000fe20000000800 */
[----:B------:R-:W-:Y:S01]  /*0f60*/  ULDC.U8 UR27, c[0x0][0x3d8] ;  /* 0x0000f600001b7ab9 */ /* 0x000fe20000000000 */
[----:B------:R-:W-:-:S02]  /*0f70*/  USHF.R.S32.HI UR33, URZ, 0x1f, UR53 ;  /* 0x0000001f3f217899 */ /* 0x000fc40008011435 */
[----:B------:R-:W-:Y:S02]  /*0f80*/  UISETP.NE.AND UP3, UPT, UR27, URZ, UPT ;  /* 0x0000003f1b00728c */ /* 0x000fe4000bf65270 */
[----:B------:R-:W-:Y:S01]  /*0f90*/  UISETP.NE.AND UP1, UPT, UR17, -0x1, UPT ;  /* 0xffffffff1100788c */ /* 0x000fe2000bf25270 */
[----:B------:R-:W4:Y:S01]  /*0fa0*/  S2UR UR48, SR_CTAID.Y ;  /* 0x00000000003079c3 */ /* 0x000f220000002600 */
[----:B------:R-:W-:Y:S01]  /*0fb0*/  ULDC.64 UR24, c[0x0][0x240] ;  /* 0x0000900000187ab9 */ /* 0x000fe20000000a00 */
[----:B------:R-:W-:Y:S01]  /*0fc0*/  ULDC UR55, c[0x0][0x2dc] ;  /* 0x0000b70000377ab9 */ /* 0x000fe20000000800 */
[----:B------:R-:W-:Y:S01]  /*0fd0*/  ULDC UR54, c[0x0][0x270] ;  /* 0x00009c0000367ab9 */ /* 0x000fe20000000800 */
[----:B------:R-:W-:Y:S01]  /*0fe0*/  UIMAD UR22, UR5, UR25, URZ ;  /* 0x00000019051672a4 */ /* 0x000fe2000f8e023f */
[----:B------:R-:W-:Y:S01]  /*0ff0*/  ULDC.U8 UR36, c[0x0][0x480] ;  /* 0x0001200000247ab9 */ /* 0x000fe20000000000 */
[----:B------:R-:W-:Y:S01]  /*1000*/  ULDC UR45, c[0x0][0x2c4] ;  /* 0x0000b100002d7ab9 */ /* 0x000fe20000000800 */
[----:B--2---:R-:W-:Y:S01]  /*1010*/  IABS R5, R6 ;  /* 0x0000000600057213 */ /* 0x004fe20000000000 */
[----:B------:R-:W2:Y:S02]  /*1020*/  S2UR UR47, SR_CTAID.Z ;  /* 0x00000000002f79c3 */ /* 0x000ea40000002700 */
[----:B------:R-:W-:Y:S01]  /*1030*/  @UP1 UIADD3 UR26, UR16, UR17, URZ ;  /* 0x00000011101a1290 */ /* 0x000fe2000fffe03f */
[----:B------:R-:W-:Y:S01]  /*1040*/  ISETP.NE.AND P3, PT, R6, RZ, PT ;  /* 0x000000ff0600720c */ /* 0x000fe20003f65270 */
[----:B------:R-:W5:Y:S01]  /*1050*/  I2F.RP R2, R5 ;  /* 0x0000000500027306 */ /* 0x000f620000209400 */
[----:B------:R-:W-:-:S02]  /*1060*/  UISETP.NE.AND UP4, UPT, UR36, URZ, UPT ;  /* 0x0000003f2400728c */ /* 0x000fc4000bf85270 */
[----:B------:R-:W-:Y:S01]  /*1070*/  USHF.R.S32.HI UR34, URZ, 0x1f, UR35 ;  /* 0x0000001f3f227899 */ /* 0x000fe20008011423 */
[----:B------:R-:W1:Y:S01]  /*1080*/  S2UR UR18, SR_CTAID.Y ;  /* 0x00000000001279c3 */ /* 0x000e620000002600 */
[----:B---3--:R-:W-:-:S04]  /*1090*/  UIMAD.WIDE.U32 UR28, UR10, UR14, URZ ;  /* 0x0000000e0a1c72a5 */ /* 0x008fc8000f8e003f */
[----:B------:R-:W-:Y:S02]  /*10a0*/  UIMAD UR37, UR10, UR15, UR29 ;  /* 0x0000000f0a2572a4 */ /* 0x000fe4000f8e021d */
[----:B----4-:R-:W-:Y:S01]  /*10b0*/  UIMAD.WIDE.U32 UR20, UR48, UR12, URZ ;  /* 0x0000000c301472a5 */ /* 0x010fe2000f8e003f */
[----:B------:R-:W-:Y:S01]  /*10c0*/  @UP2 ULDC.64 UR14, c[0x0][0x420] ;  /* 0x00010800000e2ab9 */ /* 0x000fe20000000a00 */
[----:B-----5:R-:W3:Y:S01]  /*10d0*/  MUFU.RCP R2, R2 ;  /* 0x0000000200027308 */ /* 0x020ee20000001000 */
[----:B------:R-:W-:Y:S02]  /*10e0*/  UIMAD UR23, UR48, UR13, UR7 ;  /* 0x0000000d301772a4 */ /* 0x000fe4000f8e0207 */
[----:B------:R-:W-:Y:S01]  /*10f0*/  @UP2 UIMAD.WIDE.U32 UR40, UR5, UR14, URZ ;  /* 0x0000000e052822a5 */ /* 0x000fe2000f8e003f */
[----:B------:R-:W-:Y:S01]  /*1100*/  @!UP2 ULDC.64 UR12, c[0x0][0x418] ;  /* 0x00010600000caab9 */ /* 0x000fe20000000a00 */
[----:B--2---:R-:W-:Y:S01]  /*1110*/  IABS R4, UR47 ;  /* 0x0000002f00047c13 */ /* 0x004fe20008000000 */
[----:B------:R-:W-:-:S02]  /*1120*/  UIADD3 UR10, UR11, 0x3f, URZ ;  /* 0x0000003f0b0a7890 */ /* 0x000fc4000fffe03f */
[----:B------:R-:W-:Y:S02]  /*1130*/  @!UP2 UIMAD UR7, UR52, UR12, URZ ;  /* 0x0000000c3407a2a4 */ /* 0x000fe4000f8e023f */
[----:B------:R-:W-:Y:S02]  /*1140*/  @UP2 UIMAD UR46, UR5, UR15, UR41 ;  /* 0x0000000f052e22a4 */ /* 0x000fe4000f8e0229 */
[----:B------:R-:W-:Y:S02]  /*1150*/  USHF.R.S32.HI UR15, URZ, 0x1f, UR10 ;  /* 0x0000001f3f0f7899 */ /* 0x000fe4000801140a */
[----:B------:R-:W-:Y:S01]  /*1160*/  @!UP2 UIMAD UR30, UR48, UR13, UR7 ;  /* 0x0000000d301ea2a4 */ /* 0x000fe2000f8e0207 */
[----:B---3--:R-:W-:Y:S01]  /*1170*/  VIADD R2, R2, 0xffffffe ;  /* 0x0ffffffe02027836 */ /* 0x008fe20000000000 */
[----:B------:R-:W-:Y:S02]  /*1180*/  UIADD3 UR7, UR11, 0x80, UR35 ;  /* 0x000000800b077890 */ /* 0x000fe4000fffe023 */
[----:B------:R-:W-:Y:S01]  /*1190*/  @!UP2 UIMAD.WIDE.U32 UR38, UR48, UR12, URZ ;  /* 0x0000000c3026a2a5 */ /* 0x000fe2000f8e003f */
[----:B------:R-:W2:Y:S01]  /*11a0*/  F2I.FTZ.U32.TRUNC.NTZ R3, R2 ;  /* 0x0000000200037305 */ /* 0x000ea2000021f000 */
[----:B-1----:R-:W-:Y:S01]  /*11b0*/  USHF.L.U32 UR18, UR18, 0x7, URZ ;  /* 0x0000000712127899 */ /* 0x002fe2000800063f */
[----:B------:R-:W-:Y:S01]  /*11c0*/  ULDC UR12, c[0x0][0x394] ;  /* 0x0000e500000c7ab9 */ /* 0x000fe20000000800 */
[----:B------:R-:W-:-:S02]  /*11d0*/  ULEA.HI UR27, UR15, UR10, URZ, 0x6 ;  /* 0x0000000a0f1b7291 */ /* 0x000fc4000f8f303f */
[----:B------:R-:W-:Y:S02]  /*11e0*/  UIMAD UR10, UR33, UR48, URZ ;  /* 0x00000030210a72a4 */ /* 0x000fe4000f8e023f */
[----:B------:R-:W-:Y:S02]  /*11f0*/  UIADD3 UR7, UR7, UR12, -UR6 ;  /* 0x0000000c07077290 */ /* 0x000fe4000fffe806 */
[----:B------:R-:W-:Y:S02]  /*1200*/  USEL UR32, UR18, URZ, UP0 ;  /* 0x0000003f12207287 */ /* 0x000fe40008000000 */
[----:B------:R-:W-:Y:S02]  /*1210*/  UIMAD.WIDE.U32 UR18, UR5, UR24, URZ ;  /* 0x00000018051272a5 */ /* 0x000fe4000f8e003f */
[----:B------:R-:W-:Y:S01]  /*1220*/  @UP1 UIADD3 UR29, UR16, UR17, URZ ;  /* 0x00000011101d1290 */ /* 0x000fe2000fffe03f */
[----:B--2---:R-:W-:Y:S01]  /*1230*/  IMAD.MOV R0, RZ, RZ, -R3 ;  /* 0x000000ffff007224 */ /* 0x004fe200078e0a03 */
[----:B------:R-:W-:Y:S01]  /*1240*/  UIMAD.WIDE UR12, UR55, UR54, URZ ;  /* 0x00000036370c72a5 */ /* 0x000fe2000f8e023f */
[----:B------:R-:W-:Y:S01]  /*1250*/  IMAD.MOV.U32 R2, RZ, RZ, RZ ;  /* 0x000000ffff027224 */ /* 0x000fe200078e00ff */
[----:B------:R-:W-:Y:S01]  /*1260*/  UIMAD.WIDE.U32 UR16, UR48, UR53, URZ ;  /* 0x00000035301072a5 */ /* 0x000fe2000f8e003f */
[----:B------:R-:W-:Y:S01]  /*1270*/  IMAD R0, R0, R5, RZ ;  /* 0x0000000500007224 */ /* 0x000fe200078e02ff */
[----:B------:R-:W-:-:S02]  /*1280*/  UIMAD UR10, UR52, UR53, UR10 ;  /* 0x00000035340a72a4 */ /* 0x000fc4000f8e020a */
[----:B------:R-:W-:Y:S01]  /*1290*/  UIADD3 UR7, UR7, 0x3f, URZ ;  /* 0x0000003f07077890 */ /* 0x000fe2000fffe03f */
[----:B------:R-:W-:Y:S01]  /*12a0*/  IMAD.HI.U32 R0, R3, R0, R2 ;  /* 0x0000000003007227 */ /* 0x000fe200078e0002 */
[----:B------:R-:W-:Y:S02]  /*12b0*/  UIADD3 UR43, UR21, UR23, URZ ;  /* 0x00000017152b7290 */ /* 0x000fe4000fffe03f */
[----:B------:R-:W-:Y:S01]  /*12c0*/  @UP2 UIADD3 UR43, UR19, UR22, URZ ;  /* 0x00000016132b2290 */ /* 0x000fe2000fffe03f */
[----:B------:R-:W-:Y:S01]  /*12d0*/  IMAD.MOV.U32 R2, RZ, RZ, R4 ;  /* 0x000000ffff027224 */ /* 0x000fe200078e0004 */
[----:B------:R-:W-:Y:S02]  /*12e0*/  USEL UR51, UR20, UR18, !UP2 ;  /* 0x0000001214337287 */ /* 0x000fe4000d000000 */
[----:B------:R-:W-:Y:S01]  /*12f0*/  UIMAD UR19, UR13, UR16, URZ ;  /* 0x000000100d1372a4 */ /* 0x000fe2000f8e023f */
[----:B------:R-:W-:Y:S01]  /*1300*/  IMAD.HI.U32 R0, R0, R2, RZ ;  /* 0x0000000200007227 */ /* 0x000fe200078e00ff */
[----:B------:R-:W-:-:S02]  /*1310*/  UIADD3 UR10, UR17, UR10, URZ ;  /* 0x0000000a110a7290 */ /* 0x000fc4000fffe03f */
[----:B------:R-:W-:Y:S01]  /*1320*/  USHF.R.S32.HI UR18, URZ, 0x1f, UR7 ;  /* 0x0000001f3f127899 */ /* 0x000fe20008011407 */
[----:B------:R-:W-:Y:S01]  /*1330*/  IMAD.MOV R3, RZ, RZ, -R0 ;  /* 0x000000ffff037224 */ /* 0x000fe200078e0a00 */
[----:B------:R-:W-:Y:S02]  /*1340*/  UIMAD.WIDE.U32 UR20, UR12, UR16, URZ ;  /* 0x000000100c1472a5 */ /* 0x000fe4000f8e003f */
[----:B------:R-:W-:Y:S01]  /*1350*/  UIMAD UR10, UR12, UR10, UR19 ;  /* 0x0000000a0c0a72a4 */ /* 0x000fe2000f8e0213 */
[C---:B------:R-:W-:Y:S01]  /*1360*/  IMAD R2, R5.reuse, R3, R2 ;  /* 0x0000000305027224 */ /* 0x040fe200078e0202 */
[----:B------:R-:W-:Y:S02]  /*1370*/  ULEA.HI UR7, UR18, UR7, URZ, 0x6 ;  /* 0x0000000712077291 */ /* 0x000fe4000f8f303f */
[----:B------:R-:W-:Y:S02]  /*1380*/  USHF.L.U64.HI UR14, UR48, 0x7, UR52 ;  /* 0x00000007300e7899 */ /* 0x000fe40008010234 */
[----:B------:R-:W-:Y:S01]  /*1390*/  ISETP.GT.U32.AND P1, PT, R5, R2, PT ;  /* 0x000000020500720c */ /* 0x000fe20003f24070 */
[----:B------:R-:W-:-:S02]  /*13a0*/  UIADD3 UR42, UR21, UR10, URZ ;  /* 0x0000000a152a7290 */ /* 0x000fc4000fffe03f */
[----:B------:R-:W-:Y:S02]  /*13b0*/  USHF.R.S32.HI UR10, URZ, 0x6, UR27 ;  /* 0x000000063f0a7899 */ /* 0x000fe4000801141b */
[----:B------:R-:W-:Y:S02]  /*13c0*/  USHF.R.S32.HI UR7, URZ, 0x6, UR7 ;  /* 0x000000063f077899 */ /* 0x000fe40008011407 */
[----:B------:R-:W-:Y:S02]  /*13d0*/  UIMAD.WIDE.U32 UR16, UR12, UR5, URZ ;  /* 0x000000050c1072a5 */ /* 0x000fe4000f8e003f */
[----:B------:R-:W-:Y:S02]  /*13e0*/  USEL UR31, UR14, URZ, UP0 ;  /* 0x0000003f0e1f7287 */ /* 0x000fe40008000000 */
[----:B------:R-:W-:Y:S02]  /*13f0*/  UISETP.LT.AND UP0, UPT, UR10, UR7, UPT ;  /* 0x000000070a00728c */ /* 0x000fe4000bf01270 */
[----:B------:R-:W-:Y:S01]  /*1400*/  USEL UR50, UR20, UR16, !UP2 ;  /* 0x0000001014327287 */ /* 0x000fe2000d000000 */
[-C--:B------:R-:W-:Y:S01]  /*1410*/  @!P1 IADD3 R2, R2, -R5.reuse, RZ ;  /* 0x8000000502029210 */ /* 0x080fe20007ffe0ff */
[----:B------:R-:W-:Y:S01]  /*1420*/  @UP3 UIMAD UR20, UR48, UR45, URZ ;  /* 0x0000002d301432a4 */ /* 0x000fe2000f8e023f */
[----:B------:R-:W-:Y:S01]  /*1430*/  @!P1 VIADD R0, R0, 0x1 ;  /* 0x0000000100009836 */ /* 0x000fe20000000000 */
[----:B------:R-:W-:Y:S01]  /*1440*/  USEL UR36, UR10, UR7, UP0 ;  /* 0x000000070a247287 */ /* 0x000fe20008000000 */
[----:B------:R-:W-:Y:S01]  /*1450*/  ISETP.GE.U32.AND P0, PT, R2, R5, PT ;  /* 0x000000050200720c */ /* 0x000fe20003f06070 */
[----:B------:R-:W-:Y:S01]  /*1460*/  @UP3 USEL UR20, UR20, UR5, !UP2 ;  /* 0x0000000514143287 */ /* 0x000fe2000d000000 */
[----:B------:R-:W-:Y:S01]  /*1470*/  LOP3.LUT R2, R6, UR47, RZ, 0x3c, !PT ;  /* 0x0000002f06027c12 */ /* 0x000fe2000f8e3cff */
[----:B------:R-:W-:Y:S01]  /*1480*/  ULEA UR7, UR36, 0xffffffc0, 0x6 ;  /* 0xffffffc024077891 */ /* 0x000fe2000f8e303f */
[----:B------:R-:W-:Y:S01]  /*1490*/  PLOP3.LUT P1, PT, PT, PT, UP1, 0x80, 0x0 ;  /* 0x000000000000781c */ /* 0x000fe20003f2f018 */
[----:B------:R-:W-:Y:S01]  /*14a0*/  @UP3 ULDC UR10, c[0x0][0x2e4] ;  /* 0x0000b900000a3ab9 */ /* 0x000fe20000000800 */
[----:B------:R-:W-:Y:S01]  /*14b0*/  UIMAD UR16, UR13, UR5, URZ ;  /* 0x000000050d1072a4 */ /* 0x000fe2000f8e023f */
[----:B------:R-:W-:Y:S01]  /*14c0*/  ISETP.GE.AND P2, PT, R2, RZ, PT ;  /* 0x000000ff0200720c */ /* 0x000fe20003f46270 */
[----:B------:R-:W-:-:S02]  /*14d0*/  @UP3 UIMAD UR22, UR47, UR10, UR20 ;  /* 0x0000000a2f1632a4 */ /* 0x000fc4000f8e0214 */
[----:B------:R-:W-:Y:S02]  /*14e0*/  USHF.R.S32.HI UR23, URZ, 0x1f, UR7 ;  /* 0x0000001f3f177899 */ /* 0x000fe40008011407 */
[----:B------:R-:W-:Y:S01]  /*14f0*/  UIADD3 UR10, UP0, UR7, UR32, URZ ;  /* 0x00000020070a7290 */ /* 0x000fe2000ff1e03f */
[----:B------:R-:W-:Y:S01]  /*1500*/  @P0 VIADD R0, R0, 0x1 ;  /* 0x0000000100000836 */ /* 0x000fe20000000000 */
[----:B------:R-:W-:Y:S01]  /*1510*/  @UP1 ULDC.64 UR14, c[0x0][0x248] ;  /* 0x00009200000e1ab9 */ /* 0x000fe20000000a00 */
[----:B------:R-:W-:Y:S01]  /*1520*/  @UP1 ULDC.64 UR18, c[0x0][0x250] ;  /* 0x0000940000121ab9 */ /* 0x000fe20000000a00 */
[----:B------:R-:W-:Y:S01]  /*1530*/  UIADD3.X UR20, UR23, UR31, URZ, UP0, !UPT ;  /* 0x0000001f17147290 */ /* 0x000fe200087fe43f */
[----:B------:R-:W-:Y:S01]  /*1540*/  PLOP3.LUT P0, PT, PT, PT, UP3, 0x80, 0x0 ;  /* 0x000000000000781c */ /* 0x000fe20003f0f038 */
[----:B------:R-:W-:Y:S01]  /*1550*/  UIMAD UR13, UR13, UR10, URZ ;  /* 0x0000000a0d0d72a4 */ /* 0x000fe2000f8e023f */
[----:B------:R-:W-:Y:S01]  /*1560*/  MOV R13, R0 ;  /* 0x00000000000d7202 */ /* 0x000fe20000000f00 */
[----:B------:R-:W-:-:S02]  /*1570*/  UIMAD.WIDE.U32 UR32, UR12, UR10, URZ ;  /* 0x0000000a0c2072a5 */ /* 0x000fc4000f8e003f */
[----:B------:R-:W-:Y:S02]  /*1580*/  @UP2 UIADD3 UR42, UR17, UR16, URZ ;  /* 0x00000010112a2290 */ /* 0x000fe4000fffe03f */
[----:B------:R-:W-:Y:S01]  /*1590*/  UIMAD UR10, UR12, UR20, UR13 ;  /* 0x000000140c0a72a4 */ /* 0x000fe2000f8e020d */
[----:B------:R-:W-:Y:S01]  /*15a0*/  @!P2 IMAD.MOV R13, RZ, RZ, -R13 ;  /* 0x000000ffff0da224 */ /* 0x000fe200078e0a0d */
[----:B------:R-:W-:Y:S01]  /*15b0*/  @UP1 UIMAD.WIDE.U32 UR16, UR29, UR14, URZ ;  /* 0x0000000e1d1012a5 */ /* 0x000fe2000f8e003f */
[----:B------:R-:W-:Y:S01]  /*15c0*/  @!P3 LOP3.LUT R13, RZ, R6, RZ, 0x33, !PT ;  /* 0x00000006ff0db212 */ /* 0x000fe200078e33ff */
[----:B------:R-:W-:Y:S02]  /*15d0*/  @UP1 UIMAD.WIDE.U32 UR12, UR26, UR18, URZ ;  /* 0x000000121a0c12a5 */ /* 0x000fe4000f8e003f */
[----:B------:R-:W-:Y:S02]  /*15e0*/  @!UP3 UIMAD UR21, UR48, UR54, UR47 ;  /* 0x000000363015b2a4 */ /* 0x000fe4000f8e022f */
[----:B------:R-:W-:-:S02]  /*15f0*/  UIMAD UR44, UR47, UR55, URZ ;  /* 0x000000372f2c72a4 */ /* 0x000fc4000f8e023f */
[----:B------:R-:W-:Y:S02]  /*1600*/  @UP1 UIMAD UR29, UR29, UR15, URZ ;  /* 0x0000000f1d1d12a4 */ /* 0x000fe4000f8e023f */
[----:B------:R-:W-:Y:S02]  /*1610*/  @UP1 UIMAD UR20, UR26, UR19, URZ ;  /* 0x000000131a1412a4 */ /* 0x000fe4000f8e023f */
[----:B------:R-:W-:Y:S02]  /*1620*/  @!UP2 UIADD3 UR46, UR39, UR30, URZ ;  /* 0x0000001e272ea290 */ /* 0x000fe4000fffe03f */
[----:B------:R-:W-:Y:S02]  /*1630*/  @!UP3 UIMAD UR22, UR21, UR45, URZ ;  /* 0x0000002d1516b2a4 */ /* 0x000fe4000f8e023f */
[----:B------:R-:W-:Y:S02]  /*1640*/  USEL UR48, UR28, URZ, UP4 ;  /* 0x0000003f1c307287 */ /* 0x000fe4000a000000 */
[----:B------:R-:W-:-:S02]  /*1650*/  USHF.R.S32.HI UR49, URZ, 0x1f, UR44 ;  /* 0x0000001f3f317899 */ /* 0x000fc4000801142c */
[----:B------:R-:W-:Y:S02]  /*1660*/  @UP1 UIADD3 UR31, UR13, UR20, URZ ;  /* 0x000000140d1f1290 */ /* 0x000fe4000fffe03f */
[----:B------:R-:W-:Y:S02]  /*1670*/  USEL UR47, UR37, URZ, UP4 ;  /* 0x0000003f252f7287 */ /* 0x000fe4000a000000 */
        /* <DEDUP_REMOVED lines=8> */
[----:B------:R-:W-:Y:S02]  /*1700*/  USHF.R.S32.HI UR10, URZ, 0x1f, UR16 ;  /* 0x0000001f3f0a7899 */ /* 0x000fe40008011410 */
[----:B------:R-:W-:Y:S02]  /*1710*/  UIMAD.WIDE.U32 UR12, UR16, UR14, URZ ;  /* 0x0000000e100c72a5 */ /* 0x000fe4000f8e003f */
[----:B------:R-:W-:-:S04]  /*1720*/  UIMAD UR10, UR10, UR14, URZ ;  /* 0x0000000e0a0a72a4 */ /* 0x000fc8000f8e023f */
[----:B------:R-:W-:-:S03]  /*1730*/  UIMAD UR10, UR16, UR15, UR10 ;  /* 0x0000000f100a72a4 */ /* 0x000fc6000f8e020a */
[----:B------:R-:W-:Y:S01]  /*1740*/  ULDC.64 UR16, c[0x0][0x230] ;  /* 0x00008c0000107ab9 */ /* 0x000fe20000000a00 */
[----:B------:R-:W-:Y:S02]  /*1750*/  UIADD3 UR13, UR13, UR10, URZ ;  /* 0x0000000a0d0d7290 */ /* 0x000fe4000fffe03f */
[----:B------:R-:W-:Y:S02]  /*1760*/  UIMAD UR10, UR52, UR16, URZ ;  /* 0x00000010340a72a4 */ /* 0x000fe4000f8e023f */
[----:B-1----:R-:W-:Y:S02]  /*1770*/  UIMAD.WIDE.U32 UR12, UR20, UR16, UR12 ;  /* 0x00000010140c72a5 */ /* 0x002fe4000f8e000c */
[----:B------:R-:W-:-:S04]  /*1780*/  UIMAD UR10, UR20, UR17, UR10 ;  /* 0x00000011140a72a4 */ /* 0x000fc8000f8e020a */
[----:B------:R-:W-:Y:S01]  /*1790*/  UIADD3 UR29, UR13, UR10, URZ ;  /* 0x0000000a0d1d7290 */ /* 0x000fe2000fffe03f */
[----:B------:R-:W-:-:S11]  /*17a0*/  UMOV UR28, UR12 ;  /* 0x0000000c001c7c82 */ /* 0x000fd60008000000 */
.L_x_1881:
[----:B------:R-:W-:Y:S05]  /*17b0*/  @P1 BRA `(.L_x_1882) ;  /* 0x0000000000381947 */ /* 0x000fea0003800000 */
        /* <DEDUP_REMOVED lines=14> */
.L_x_1882:
        /* <DEDUP_REMOVED lines=13> */
.L_x_1883:
[----:B------:R-:W-:Y:S08]  /*1970*/  S2UR UR12, SR_CTAID.Z ;  /* 0x00000000000c79c3 */ /* 0x000ff00000002700 */
[----:B------:R-:W1:Y:S02]  /*1980*/  S2UR UR5, SR_CTAID.Y ;  /* 0x00000000000579c3 */ /* 0x000e640000002600 */
[----:B-1----:R-:W-:-:S04]  /*1990*/  UIMAD UR5, UR5, UR54, UR12 ;  /* 0x00000036050572a4 */ /* 0x002fc8000f8e020c */
[----:B------:R-:W-:-:S12]  /*19a0*/  UIMAD UR5, UR5, UR53, URZ ;  /* 0x00000035050572a4 */ /* 0x000fd8000f8e023f */
.L_x_1884:
[----:B------:R-:W1:Y:S01]  /*19b0*/  S2R R15, SR_TID.X ;  /* 0x00000000000f7919 */ /* 0x000e620000002100 */
[----:B------:R-:W-:Y:S01]  /*19c0*/  SHF.R.S32.HI R22, RZ, 0x1f, R242 ;  /* 0x0000001fff167819 */ /* 0x000fe200000114f2 */
[----:B------:R-:W2:Y:S01]  /*19d0*/  LDC.64 R8, c[0x0][0x420] ;  /* 0x00010800ff087b82 */ /* 0x000ea20000000a00 */
[----:B------:R-:W-:Y:S01]  /*19e0*/  IADD3 R2, P0, R242, UR7, RZ ;  /* 0x00000007f2027c10 */ /* 0x000fe2000ff1e0ff */
[----:B------:R-:W-:Y:S01]  /*19f0*/  UIADD3 UR33, UR7, UR5, URZ ;  /* 0x0000000507217290 */ /* 0x000fe2000fffe03f */
[----:B------:R-:W-:Y:S01]  /*1a00*/  SHF.R.S32.HI R231, RZ, 0x1f, R230 ;  /* 0x0000001fffe77819 */ /* 0x000fe200000114e6 */
[----:B------:R-:W-:Y:S01]  /*1a10*/  UIADD3 UR5, -UR6, UR11, UR35 ;  /* 0x0000000b06057290 */ /* 0x000fe2000fffe123 */
[----:B------:R-:W-:Y:S01]  /*1a20*/  IADD3.X R0, R22, UR23, RZ, P0, !PT ;  /* 0x0000001716007c10 */ /* 0x000fe200087fe4ff */
[----:B------:R-:W-:Y:S01]  /*1a30*/  UIMAD UR12, UR55, UR54, URZ ;  /* 0x00000036370c72a4 */ /* 0x000fe2000f8e023f */
[----:B------:R-:W-:Y:S01]  /*1a40*/  BSSY B1, `(.L_x_1880) ;  /* 0x0000b6f000017945 */ /* 0x000fe20003800000 */
[----:B------:R-:W3:Y:S01]  /*1a50*/  S2UR UR13, SR_CTAID.Z ;  /* 0x00000000000d79c3 */ /* 0x000ee20000002700 */
[----:B------:R-:W-:Y:S01]  /*1a60*/  ULDC UR58, c[0x0][0x398] ;  /* 0x0000e600003a7ab9 */ /* 0x000fe20000000800 */
[----:B------:R-:W-:Y:S01]  /*1a70*/  IMAD R0, R0, UR24, RZ ;  /* 0x0000001800007c24 */ /* 0x000fe2000f8e02ff */
[----:B------:R-:W-:Y:S01]  /*1a80*/  UIADD3 UR5, UR5, -UR58, URZ ;  /* 0x8000003a05057290 */ /* 0x000fe2000fffe03f */
[----:B------:R-:W-:Y:S01]  /*1a90*/  VIADD R12, R230, 0x40 ;  /* 0x00000040e60c7836 */ /* 0x000fe20000000000 */
[----:B------:R-:W-:Y:S01]  /*1aa0*/  UIADD3 UR37, UR7, UR22, URZ ;  /* 0x0000001607257290 */ /* 0x000fe2000fffe03f */
[C---:B------:R-:W-:Y:S01]  /*1ab0*/  IMAD R0, R2.reuse, UR25, R0 ;  /* 0x0000001902007c24 */ /* 0x040fe2000f8e0200 */
[----:B------:R-:W-:Y:S01]  /*1ac0*/  ULDC.64 UR16, c[0x0][0x428] ;  /* 0x00010a0000107ab9 */ /* 0x000fe20000000a00 */
[----:B------:R-:W-:Y:S01]  /*1ad0*/  IMAD.WIDE.U32 R2, R2, UR24, R230 ;  /* 0x0000001802027c25 */ /* 0x000fe2000f8e00e6 */
[----:B------:R-:W4:Y:S01]  /*1ae0*/  S2UR UR38, SR_CTAID.Z ;  /* 0x00000000002679c3 */ /* 0x000f220000002700 */
[----:B------:R-:W-:Y:S01]  /*1af0*/  ULDC.64 UR20, c[0x0][0x258] ;  /* 0x0000960000147ab9 */ /* 0x000fe20000000a00 */
[----:B------:R-:W-:Y:S01]  /*1b00*/  ULDC.64 UR26, c[0x0][0x400] ;  /* 0x00010000001a7ab9 */ /* 0x000fe20000000a00 */
[----:B------:R-:W-:Y:S01]  /*1b10*/  IADD3 R4, P2, R2, UR51, RZ ;  /* 0x0000003302047c10 */ /* 0x000fe2000ff5e0ff */
[----:B------:R-:W-:Y:S01]  /*1b20*/  USHF.R.S32.HI UR51, URZ, 0x1f, UR5 ;  /* 0x0000001f3f337899 */ /* 0x000fe20008011405 */
[----:B------:R-:W-:Y:S01]  /*1b30*/  IADD3 R2, P0, R230, UR10, RZ ;  /* 0x0000000ae6027c10 */ /* 0x000fe2000ff1e0ff */
[----:B------:R-:W-:Y:S01]  /*1b40*/  USHF.L.U32 UR10, UR12, 0x6, URZ ;  /* 0x000000060c0a7899 */ /* 0x000fe2000800063f */
[----:B------:R-:W-:Y:S01]  /*1b50*/  IADD3.X R5, R3, UR43, R0, P2, !PT ;  /* 0x0000002b03057c10 */ /* 0x000fe200097fe400 */
[----:B--2---:R-:W-:Y:S01]  /*1b60*/  IMAD R0, R8, UR23, RZ ;  /* 0x0000001708007c24 */ /* 0x004fe2000f8e02ff */
[----:B------:R-:W-:Y:S01]  /*1b70*/  IADD3.X R3, R231, UR46, RZ, P0, !PT ;  /* 0x0000002ee7037c10 */ /* 0x000fe200087fe4ff */
[----:B------:R-:W-:Y:S01]  /*1b80*/  ULEA.HI UR51, UR51, UR5, URZ, 0x6 ;  /* 0x0000000533337291 */ /* 0x000fe2000f8f303f */
[----:B-1----:R-:W-:Y:S01]  /*1b90*/  SHF.R.S32.HI R6, RZ, 0x1f, R15 ;  /* 0x0000001fff067819 */ /* 0x002fe2000001140f */
[----:B------:R-:W-:-:S02]  /*1ba0*/  IMAD R0, R9, UR7, R0 ;  /* 0x0000000709007c24 */ /* 0x000fc4000f8e0200 */
[----:B------:R-:W-:Y:S01]  /*1bb0*/  USHF.R.S32.HI UR51, URZ, 0x6, UR51 ;  /* 0x000000063f337899 */ /* 0x000fe20008011433 */
[----:B------:R-:W-:Y:S01]  /*1bc0*/  IMAD.WIDE.U32 R2, R8, UR7, R2 ;  /* 0x0000000708027c25 */ /* 0x000fe2000f8e0002 */
[----:B------:R-:W-:Y:S01]  /*1bd0*/  LEA.HI R6, R6, R15, RZ, 0x5 ;  /* 0x0000000f06067211 */ /* 0x000fe200078f28ff */
[----:B------:R-:W-:Y:S02]  /*1be0*/  USHF.R.S32.HI UR7, URZ, 0x1f, UR10 ;  /* 0x0000001f3f077899 */ /* 0x000fe4000801140a */
[----:B------:R-:W-:Y:S01]  /*1bf0*/  UIADD3 UR10, UP2, UP0, UR32, UR10, UR44 ;  /* 0x0000000a200a7290 */ /* 0x000fe2000f85e02c */
[----:B------:R-:W-:Y:S01]  /*1c00*/  LOP3.LUT R7, R6, 0xffffffe0, RZ, 0xc0, !PT ;  /* 0xffffffe006077812 */ /* 0x000fe200078ec0ff */
[----:B------:R-:W-:Y:S01]  /*1c10*/  IMAD.IADD R3, R3, 0x1, R0 ;  /* 0x0000000103037824 */ /* 0x000fe200078e0200 */
[----:B------:R-:W-:Y:S01]  /*1c20*/  SHF.R.S32.HI R0, RZ, 0x5, R6 ;  /* 0x00000005ff007819 */ /* 0x000fe20000011406 */
[----:B------:R-:W-:Y:S01]  /*1c30*/  UIADD3.X UR7, UR45, UR7, UR49, UP2, UP0 ;  /* 0x000000072d077290 */ /* 0x000fe200097e0431 */
[----:B------:R-:W-:Y:S01]  /*1c40*/  IMAD.U32 R6, RZ, RZ, UR16 ;  /* 0x00000010ff067e24 */ /* 0x000fe2000f8e00ff */
[----:B------:R-:W-:Y:S01]  /*1c50*/  UIADD3 UR10, UP2, UP0, UR48, UR10, UR50 ;  /* 0x0000000a300a7290 */ /* 0x000fe2000f85e032 */
[----:B------:R-:W-:Y:S01]  /*1c60*/  IMAD.IADD R15, R15, 0x1, -R7 ;  /* 0x000000010f0f7824 */ /* 0x000fe200078e0a07 */
[----:B---3--:R-:W-:Y:S01]  /*1c70*/  USHF.R.S32.HI UR13, URZ, 0x1f, UR13 ;  /* 0x0000001f3f0d7899 */ /* 0x008fe2000801140d */
[----:B----4-:R-:W-:Y:S01]  /*1c80*/  IMAD.WIDE.U32 R2, R6, UR38, R2 ;  /* 0x0000002606027c25 */ /* 0x010fe2000f8e0002 */
[----:B------:R-:W-:-:S02]  /*1c90*/  UIADD3.X UR7, UR47, UR7, UR42, UP2, UP0 ;  /* 0x000000072f077290 */ /* 0x000fc400097e042a */
[----:B------:R-:W-:Y:S01]  /*1ca0*/  UISETP.LT.AND UP0, UPT, URZ, UR51, UPT ;  /* 0x000000333f00728c */ /* 0x000fe2000bf01270 */
[----:B------:R-:W-:Y:S01]  /*1cb0*/  IMAD R0, R0, UR12, R15 ;  /* 0x0000000c00007c24 */ /* 0x000fe2000f8e020f */
[----:B------:R-:W-:Y:S01]  /*1cc0*/  UIMAD UR22, UR13, UR20, URZ ;  /* 0x000000140d1672a4 */ /* 0x000fe2000f8e023f */
[----:B------:R-:W-:Y:S01]  /*1cd0*/  IMAD.U32 R7, RZ, RZ, UR20 ;  /* 0x00000014ff077e24 */ /* 0x000fe2000f8e00ff */
[----:B------:R-:W-:Y:S02]  /*1ce0*/  USEL UR51, URZ, UR51, !UP0 ;  /* 0x000000333f337287 */ /* 0x000fe4000c000000 */
[C---:B------:R-:W-:Y:S01]  /*1cf0*/  IADD3 R6, P0, R0.reuse, UR10, RZ ;  /* 0x0000000a00067c10 */ /* 0x040fe2000ff1e0ff */
[----:B------:R-:W-:Y:S01]  /*1d00*/  UIMAD UR13, UR13, UR16, URZ ;  /* 0x000000100d0d72a4 */ /* 0x000fe2000f8e023f */
[----:B------:R-:W-:Y:S01]  /*1d10*/  IMAD.WIDE.U32 R4, R7, UR38, R4 ;  /* 0x0000002607047c25 */ /* 0x000fe2000f8e0004 */
[----:B------:R-:W-:Y:S01]  /*1d20*/  UISETP.GT.AND UP0, UPT, UR36, UR51, UPT ;  /* 0x000000332400728c */ /* 0x000fe2000bf04270 */
[----:B------:R-:W-:Y:S01]  /*1d30*/  LEA.HI.X.SX32 R0, R0, UR7, 0x1, P0 ;  /* 0x0000000700007c11 */ /* 0x000fe200080f0eff */
[----:B------:R-:W-:Y:S01]  /*1d40*/  UIMAD UR13, UR38, UR17, UR13 ;  /* 0x00000011260d72a4 */ /* 0x000fe2000f8e020d */
[----:B------:R-:W-:Y:S01]  /*1d50*/  LEA R218, P0, R6, UR26, 0x2 ;  /* 0x0000001a06da7c11 */ /* 0x000fe2000f8010ff */
[----:B------:R-:W-:Y:S01]  /*1d60*/  UIMAD UR21, UR38, UR21, UR22 ;  /* 0x00000015261572a4 */ /* 0x000fe2000f8e0216 */
[----:B------:R-:W-:-:S02]  /*1d70*/  ULDC.64 UR16, c[0x0][0x478] ;  /* 0x00011e0000107ab9 */ /* 0x000fc40000000a00 */
[----:B------:R-:W-:Y:S01]  /*1d80*/  LEA.HI.X R219, R6, UR27, R0, 0x2, P0 ;  /* 0x0000001b06db7c11 */ /* 0x000fe200080f1400 */
[----:B------:R-:W-:Y:S01]  /*1d90*/  VIADD R3, R3, UR13 ;  /* 0x0000000d03037c36 */ /* 0x000fe20008000000 */
[----:B------:R-:W-:Y:S01]  /*1da0*/  PLOP3.LUT P0, PT, PT, PT, UP0, 0x80, 0x0 ;  /* 0x000000000000781c */ /* 0x000fe20003f0f008 */
[-C--:B------:R-:W-:Y:S01]  /*1db0*/  IMAD R0, R22, R8.reuse, RZ ;  /* 0x0000000816007224 */ /* 0x080fe200078e02ff */
[----:B------:R-:W-:Y:S01]  /*1dc0*/  UIMAD.WIDE UR26, UR33, 0x4, UR16 ;  /* 0x00000004211a78a5 */ /* 0x000fe2000f8e0210 */
[C---:B------:R-:W-:Y:S01]  /*1dd0*/  IMAD.WIDE.U32 R2, R242.reuse, R8, R2 ;  /* 0x00000008f2027225 */ /* 0x040fe200078e0002 */
[----:B------:R-:W-:Y:S01]  /*1de0*/  ULDC.64 UR12, c[0x0][0x210] ;  /* 0x00008400000c7ab9 */ /* 0x000fe20000000a00 */
[----:B------:R-:W-:Y:S01]  /*1df0*/  ULDC.64 UR22, c[0x0][0x3e0] ;  /* 0x0000f80000167ab9 */ /* 0x000fe20000000a00 */
[----:B------:R-:W-:Y:S01]  /*1e00*/  ULDC.64 UR38, c[0x0][0x2b0] ;  /* 0x0000ac0000267ab9 */ /* 0x000fe20000000a00 */
[----:B------:R-:W-:Y:S01]  /*1e10*/  IMAD R0, R242, R9, R0 ;  /* 0x00000009f2007224 */ /* 0x000fe200078e0200 */
[----:B------:R-:W-:Y:S01]  /*1e20*/  LEA R240, P3, R4, UR12, 0x1 ;  /* 0x0000000c04f07c11 */ /* 0x000fe2000f8608ff */
[----:B------:R-:W-:Y:S01]  /*1e30*/  VIADD R11, R5, UR21 ;  /* 0x00000015050b7c36 */ /* 0x000fe20008000000 */
[----:B------:R-:W-:Y:S01]  /*1e40*/  LEA R238, P2, R2, UR22, 0x1 ;  /* 0x0000001602ee7c11 */ /* 0x000fe2000f8408ff */
[----:B------:R-:W-:Y:S01]  /*1e50*/  IMAD.IADD R10, R3, 0x1, R0 ;  /* 0x00000001030a7824 */ /* 0x000fe200078e0200 */
[----:B------:R-:W-:-:S02]  /*1e60*/  UIADD3 UR7, UR36, -0x1, URZ ;  /* 0xffffffff24077890 */ /* 0x000fc4000fffe03f */
[----:B------:R-:W-:Y:S01]  /*1e70*/  UIMAD.WIDE UR16, UR37, 0x4, UR38 ;  /* 0x00000004251078a5 */ /* 0x000fe2000f8e0226 */
[----:B------:R-:W-:Y:S01]  /*1e80*/  LEA.HI.X R241, R4, UR13, R11, 0x1, P3 ;  /* 0x0000000d04f17c11 */ /* 0x000fe200098f0c0b */
[----:B------:R-:W-:Y:S01]  /*1e90*/  UMOV UR21, UR26 ;  /* 0x0000001a00157c82 */ /* 0x000fe20008000000 */
[----:B------:R-:W-:Y:S01]  /*1ea0*/  UMOV UR20, UR27 ;  /* 0x0000001b00147c82 */ /* 0x000fe20008000000 */
        /* <DEDUP_REMOVED lines=25> */
.L_x_1886:
        /* <DEDUP_REMOVED lines=23> */
.L_x_1887:
[----:B------:R-:W-:Y:S01]  /*21b0*/  R2UR UR14, R248 ;  /* 0x00000000f80e72ca */ /* 0x000fe200000e0000 */
[----:B------:R-:W-:Y:S01]  /*21c0*/  UIMAD UR5, UR34, UR12, URZ ;  /* 0x0000000c220572a4 */ /* 0x000fe2000f8e023f */
[C---:B------:R-:W-:Y:S01]  /*21d0*/  VIADD R0, R242.reuse, 0x20 ;  /* 0x00000020f2007836 */ /* 0x040fe20000000000 */
[----:B------:R-:W-:Y:S01]  /*21e0*/  BSSY B0, `(.L_x_1888) ;  /* 0x0000026000007945 */ /* 0x000fe20003800000 */
[----:B------:R-:W-:Y:S01]  /*21f0*/  IMAD.U32 R2, RZ, RZ, UR12 ;  /* 0x0000000cff027e24 */ /* 0x000fe2000f8e00ff */
[----:B------:R-:W-:Y:S01]  /*2200*/  UIMAD UR5, UR35, UR13, UR5 ;  /* 0x0000000d230572a4 */ /* 0x000fe2000f8e0205 */
[----:B------:R-:W-:Y:S02]  /*2210*/  VIADD R4, R242, 0x40 ;  /* 0x00000040f2047836 */ /* 0x000fe40000000000 */
[----:B------:R-:W-:-:S05]  /*2220*/  IMAD.WIDE.U32 R2, R2, UR35, R230 ;  /* 0x0000002302027c25 */ /* 0x000fca000f8e00e6 */
[----:B------:R-:W-:Y:S01]  /*2230*/  UIMAD UR6, UR14, -0x80, UR6 ;  /* 0xffffff800e0678a4 */ /* 0x000fe2000f8e0206 */
[----:B------:R-:W1:Y:S01]  /*2240*/  S2UR UR14, SR_CTAID.Z ;  /* 0x00000000000e79c3 */ /* 0x000e620000002700 */
[----:B------:R-:W-:-:S04]  /*2250*/  IADD3 R2, P0, R2, UR7, RZ ;  /* 0x0000000702027c10 */ /* 0x000fc8000ff1e0ff */
[----:B------:R-:W-:Y:S02]  /*2260*/  ISETP.GE.AND P4, PT, R0, UR6, PT ;  /* 0x0000000600007c0c */ /* 0x000fe4000bf86270 */
[----:B------:R-:W-:Y:S02]  /*2270*/  MOV R0, UR5 ;  /* 0x0000000500007c02 */ /* 0x000fe40008000f00 */
[----:B------:R-:W-:Y:S02]  /*2280*/  ISETP.GE.AND P5, PT, R242, UR6, PT ;  /* 0x00000006f2007c0c */ /* 0x000fe4000bfa6270 */
[----:B------:R-:W-:Y:S02]  /*2290*/  IADD3.X R3, R3, UR18, R0, P0, !PT ;  /* 0x0000001203037c10 */ /* 0x000fe400087fe400 */
[----:B------:R-:W-:Y:S01]  /*22a0*/  ISETP.GE.AND P3, PT, R4, UR6, PT ;  /* 0x0000000604007c0c */ /* 0x000fe2000bf66270 */
[----:B------:R-:W-:-:S05]  /*22b0*/  VIADD R4, R242, 0x60 ;  /* 0x00000060f2047836 */ /* 0x000fca0000000000 */
        /* <DEDUP_REMOVED lines=24> */
.L_x_1889:
[----:B------:R-:W-:Y:S05]  /*2440*/  BSYNC B0 ;  /* 0x0000000000007941 */ /* 0x000fea0003800000 */
.L_x_1888:
        /* <DEDUP_REMOVED lines=18> */
.L_x_1891:
[----:B------:R-:W-:Y:S05]  /*2570*/  BSYNC B0 ;  /* 0x0000000000007941 */ /* 0x000fea0003800000 */
.L_x_1890:
        /* <DEDUP_REMOVED lines=18> */
.L_x_1893:
[----:B------:R-:W-:Y:S05]  /*26a0*/  BSYNC B0 ;  /* 0x0000000000007941 */ /* 0x000fea0003800000 */
.L_x_1892:
        /* <DEDUP_REMOVED lines=18> */
.L_x_1895:
[----:B------:R-:W-:Y:S05]  /*27d0*/  BSYNC B0 ;  /* 0x0000000000007941 */ /* 0x000fea0003800000 */
.L_x_1894:
[----:B------:R-:W5:Y:S01]  /*27e0*/  S2UR UR6, SR_CTAID.Z ;  /* 0x00000000000679c3 */ /* 0x000f620000002700 */
[----:B------:R-:W-:Y:S01]  /*27f0*/  UIMAD UR5, UR34, UR10, URZ ;  /* 0x0000000a220572a4 */ /* 0x000fe2000f8e023f */
[----:B----4-:R-:W-:Y:S01]  /*2800*/  IMAD.U32 R2, RZ, RZ, UR10 ;  /* 0x0000000aff027e24 */ /* 0x010fe2000f8e00ff */
[----:B------:R-:W-:Y:S02]  /*2810*/  BSSY B0, `(.L_x_1896) ;  /* 0x000001d000007945 */ /* 0x000fe40003800000 */
[----:B------:R-:W-:Y:S01]  /*2820*/  UIMAD UR5, UR35, UR11, UR5 ;  /* 0x0000000b230572a4 */ /* 0x000fe2000f8e0205 */
[----:B------:R-:W-:Y:S02]  /*2830*/  IMAD.WIDE.U32 R2, R2, UR35, R230 ;  /* 0x0000002302027c25 */ /* 0x000fe4000f8e00e6 */
[----:B------:R-:W4:Y:S03]  /*2840*/  S2UR UR12, SR_CTAID.Z ;  /* 0x00000000000c79c3 */ /* 0x000f260000002700 */
[----:B------:R-:W-:Y:S01]  /*2850*/  IMAD.U32 R0, RZ, RZ, UR5 ;  /* 0x00000005ff007e24 */ /* 0x000fe2000f8e00ff */
[----:B------:R-:W-:-:S04]  /*2860*/  IADD3 R2, P0, R2, UR16, RZ ;  /* 0x0000001002027c10 */ /* 0x000fc8000ff1e0ff */
[----:B------:R-:W-:Y:S01]  /*2870*/  IADD3.X R3, R3, UR17, R0, P0, !PT ;  /* 0x0000001103037c10 */ /* 0x000fe200087fe400 */
[----:B-----5:R-:W-:-:S03]  /*2880*/  USHF.R.S32.HI UR13, URZ, 0x1f, UR6 ;  /* 0x0000001f3f0d7899 */ /* 0x020fc60008011406 */
[----:B------:R-:W-:Y:S02]  /*2890*/  ULDC.64 UR6, c[0x0][0x470] ;  /* 0x00011c0000067ab9 */ /* 0x000fe40000000a00 */
[----:B------:R-:W-:Y:S01]  /*28a0*/  UIMAD UR5, UR13, UR6, URZ ;  /* 0x000000060d0572a4 */ /* 0x000fe2000f8e023f */
[----:B------:R-:W-:-:S03]  /*28b0*/  MOV R0, UR6 ;  /* 0x0000000600007c02 */ /* 0x000fc60008000f00 */
[----:B----4-:R-:W-:Y:S02]  /*28c0*/  UIMAD UR7, UR12, UR7, UR5 ;  /* 0x000000070c0772a4 */ /* 0x010fe4000f8e0205 */
        /* <DEDUP_REMOVED lines=17> */
.L_x_1897:
[----:B------:R-:W-:Y:S05]  /*29e0*/  BSYNC B0 ;  /* 0x0000000000007941 */ /* 0x000fea0003800000 */
.L_x_1896:
        /* <DEDUP_REMOVED lines=18> */
.L_x_1899:
[----:B------:R-:W-:Y:S05]  /*2b10*/  BSYNC B0 ;  /* 0x0000000000007941 */ /* 0x000fea0003800000 */
.L_x_1898:
        /* <DEDUP_REMOVED lines=18> */
.L_x_1901:
[----:B------:R-:W-:Y:S05]  /*2c40*/  BSYNC B0 ;  /* 0x0000000000007941 */ /* 0x000fea0003800000 */
.L_x_1900:
        /* <DEDUP_REMOVED lines=19> */
.L_x_1885:
        /* <DEDUP_REMOVED lines=35> */
.L_x_1904:
[----:B------:R-:W-:Y:S05]  /*2fb0*/  BSYNC B0 ;  /* 0x0000000000007941 */ /* 0x000fea0003800000 */
.L_x_1903:
        /* <DEDUP_REMOVED lines=27> */
.L_x_1906:
[----:B------:R-:W-:Y:S05]  /*3170*/  BSYNC B0 ;  /* 0x0000000000007941 */ /* 0x000fea0003800000 */
.L_x_1905:
        /* <DEDUP_REMOVED lines=12> */
.L_x_1908:
        /* <DEDUP_REMOVED lines=20> */
.L_x_1909:
[----:B------:R-:W-:Y:S05]  /*3380*/  BSYNC B0 ;  /* 0x0000000000007941 */ /* 0x000fea0003800000 */
.L_x_1907:
        /* <DEDUP_REMOVED lines=13> */
.L_x_1911:
        /* <DEDUP_REMOVED lines=29> */
.L_x_1912:
[----:B------:R-:W-:Y:S05]  /*3630*/  BSYNC B0 ;  /* 0x0000000000007941 */ /* 0x000fea0003800000 */
.L_x_1910:
[----:B------:R-:W-:Y:S01]  /*3640*/  R2UR UR13, R248 ;  /* 0x00000000f80d72ca */ /* 0x000fe200000e0000 */
[----:B------:R-:W-:Y:S01]  /*3650*/  UIMAD UR10, UR34, UR14, URZ ;  /* 0x0000000e220a72a4 */ /* 0x000fe2000f8e023f */
[----:B-1----:R-:W-:Y:S01]  /*3660*/  IMAD.U32 R2, RZ, RZ, UR14 ;  /* 0x0000000eff027e24 */ /* 0x002fe2000f8e00ff */
[----:B------:R-:W-:Y:S01]  /*3670*/  BSSY B0, `(.L_x_1913) ;  /* 0x0000035000007945 */ /* 0x000fe20003800000 */
[----:B------:R-:W-:Y:S01]  /*3680*/  VIADD R7, R237, 0x8 ;  /* 0x00000008ed077836 */ /* 0x000fe20000000000 */
[----:B------:R-:W-:Y:S01]  /*3690*/  UIMAD UR12, UR35, UR15, UR10 ;  /* 0x0000000f230c72a4 */ /* 0x000fe2000f8e020a */
[----:B------:R-:W-:-:S03]  /*36a0*/  IMAD.WIDE.U32 R2, R2, UR35, R230 ;  /* 0x0000002302027c25 */ /* 0x000fc6000f8e00e6 */
[----:B------:R-:W-:Y:S01]  /*36b0*/  ISETP.GE.AND P2, PT, R7, UR5, PT ;  /* 0x0000000507007c0c */ /* 0x000fe2000bf46270 */
[C---:B------:R-:W-:Y:S01]  /*36c0*/  VIADD R6, R237.reuse, 0x20 ;  /* 0x00000020ed067836 */ /* 0x040fe20000000000 */
[----:B------:R-:W-:Y:S01]  /*36d0*/  IADD3 R4, P0, R2, UR28, RZ ;  /* 0x0000001c02047c10 */ /* 0x000fe2000ff1e0ff */
[----:B------:R-:W-:Y:S01]  /*36e0*/  IMAD.U32 R5, RZ, RZ, UR12 ;  /* 0x0000000cff057e24 */ /* 0x000fe2000f8e00ff */
[----:B------:R-:W-:Y:S01]  /*36f0*/  UIMAD UR10, UR13, -0x80, UR6 ;  /* 0xffffff800d0a78a4 */ /* 0x000fe2000f8e0206 */
[----:B------:R-:W-:Y:S01]  /*3700*/  VIADD R16, R237, 0x28 ;  /* 0x00000028ed107836 */ /* 0x000fe20000000000 */
[----:B------:R-:W-:Y:S01]  /*3710*/  P2R R21, PR, RZ, 0x4 ;  /* 0x00000004ff157803 */ /* 0x000fe20000000000 */
[----:B------:R-:W-:Y:S01]  /*3720*/  ULDC.64 UR12, c[0x0][0x260] ;  /* 0x00009800000c7ab9 */ /* 0x000fe20000000a00 */
[----:B------:R-:W-:Y:S01]  /*3730*/  IADD3.X R5, R3, UR29, R5, P0, !PT ;  /* 0x0000001d03057c10 */ /* 0x000fe200087fe405 */
[----:B------:R-:W-:Y:S01]  /*3740*/  IMAD R2, R14, UR12, RZ ;  /* 0x0000000c0e027c24 */ /* 0x000fe2000f8e02ff */
[----:B------:R-:W-:-:S02]  /*3750*/  ISETP.GE.AND P5, PT, R242, UR10, PT ;  /* 0x0000000af2007c0c */ /* 0x000fc4000bfa6270 */
[----:B------:R-:W-:Y:S01]  /*3760*/  ISETP.GE.AND P0, PT, R6, UR5, PT ;  /* 0x0000000506007c0c */ /* 0x000fe2000bf06270 */
[----:B------:R-:W-:Y:S01]  /*3770*/  IMAD R2, R13, UR13, R2 ;  /* 0x0000000d0d027c24 */ /* 0x000fe2000f8e0202 */
[----:B------:R-:W-:Y:S01]  /*3780*/  ISETP.GE.AND P2, PT, R237, UR5, PT ;  /* 0x00000005ed007c0c */ /* 0x000fe2000bf46270 */
[----:B------:R-:W-:Y:S01]  /*3790*/  IMAD.WIDE.U32 R4, R13, UR12, R4 ;  /* 0x0000000c0d047c25 */ /* 0x000fe2000f8e0004 */
[----:B------:R-:W-:Y:S02]  /*37a0*/  P2R R20, PR, RZ, 0x1 ;  /* 0x00000001ff147803 */ /* 0x000fe40000000000 */
[----:B------:R-:W-:Y:S01]  /*37b0*/  ISETP.GE.AND P0, PT, R16, UR5, PT ;  /* 0x0000000510007c0c */ /* 0x000fe2000bf06270 */
[----:B------:R-:W-:Y:S01]  /*37c0*/  IMAD.IADD R9, R5, 0x1, R2 ;  /* 0x0000000105097824 */ /* 0x000fe200078e0202 */
[----:B------:R-:W-:Y:S02]  /*37d0*/  P2R R19, PR, RZ, 0x4 ;  /* 0x00000004ff137803 */ /* 0x000fe40000000000 */
[----:B------:R-:W-:Y:S01]  /*37e0*/  P2R R18, PR, RZ, 0x1 ;  /* 0x00000001ff127803 */ /* 0x000fe20000000000 */
[----:B------:R1:W-:Y:S04]  /*37f0*/  @P5 STS.128 [R0+0xc000], RZ ;  /* 0x00c000ff00005388 */ /* 0x0003e80000000c00 */
[----:B------:R1:W-:Y:S01]  /*3800*/  @P5 STS.128 [R0+0x10000], RZ ;  /* 0x010000ff00005388 */ /* 0x0003e20000000c00 */
[----:B------:R-:W-:Y:S05]  /*3810*/  @P5 BRA `(.L_x_1914) ;  /* 0x0000000000685947 */ /* 0x000fea0003800000 */
        /* <DEDUP_REMOVED lines=26> */
.L_x_1914:
[----:B------:R-:W-:Y:S05]  /*39c0*/  BSYNC B0 ;  /* 0x0000000000007941 */ /* 0x000fea0003800000 */
.L_x_1913:
        /* <DEDUP_REMOVED lines=33> */
.L_x_1916:
[----:B------:R-:W-:Y:S05]  /*3be0*/  BSYNC B0 ;  /* 0x0000000000007941 */ /* 0x000fea0003800000 */
.L_x_1915:
        /* <DEDUP_REMOVED lines=34> */
.L_x_1918:
[----:B------:R-:W-:Y:S05]  /*3e10*/  BSYNC B0 ;  /* 0x0000000000007941 */ /* 0x000fea0003800000 */
.L_x_1917:
        /* <DEDUP_REMOVED lines=33> */
.L_x_1920:
[----:B------:R-:W-:Y:S05]  /*4030*/  BSYNC B0 ;  /* 0x0000000000007941 */ /* 0x000fea0003800000 */
.L_x_1919:
        /* <DEDUP_REMOVED lines=42> */
.L_x_1922:
[----:B------:R-:W-:Y:S05]  /*42e0*/  BSYNC B0 ;  /* 0x0000000000007941 */ /* 0x000fea0003800000 */
.L_x_1921:
        /* <DEDUP_REMOVED lines=32> */
.L_x_1924:
[----:B------:R-:W-:Y:S05]  /*44f0*/  BSYNC B0 ;  /* 0x0000000000007941 */ /* 0x000fea0003800000 */
.L_x_1923:
        /* <DEDUP_REMOVED lines=32> */
.L_x_1926:
[----:B------:R-:W-:Y:S05]  /*4700*/  BSYNC B0 ;  /* 0x0000000000007941 */ /* 0x000fea0003800000 */
.L_x_1925:
        /* <DEDUP_REMOVED lines=30> */
.L_x_1928:
[----:B------:R-:W-:Y:S05]  /*48f0*/  BSYNC B0 ;  /* 0x0000000000007941 */ /* 0x000fea0003800000 */
.L_x_1927:
[----:B------:R-:W2:Y:S01]  /*4900*/  S2UR UR5, SR_CTAID.Z ;  /* 0x00000000000579c3 */ /* 0x000ea20000002700 */
[----:B------:R-:W-:Y:S01]  /*4910*/  ULDC.64 UR14, c[0x0][0x3c8] ;  /* 0x0000f200000e7ab9 */ /* 0x000fe20000000a00 */
[----:B------:R-:W3:Y:S01]  /*4920*/  LDL R9, [R1+0x1c] ;  /* 0x00001c0001097983 */ /* 0x000ee20000100800 */
[----:B------:R-:W-:Y:S01]  /*4930*/  UISETP.NE.U32.AND UP1, UPT, UR14, URZ, UPT ;  /* 0x0000003f0e00728c */ /* 0x000fe2000bf25070 */
[----:B------:R-:W-:Y:S02]  /*4940*/  ISETP.NE.AND P5, PT, R19, RZ, PT ;  /* 0x000000ff1300720c */ /* 0x000fe40003fa5270 */
[----:B------:R-:W-:Y:S01]  /*4950*/  ISETP.NE.AND P4, PT, R21, RZ, PT ;  /* 0x000000ff1500720c */ /* 0x000fe20003f85270 */
[----:B------:R-:W-:Y:S01]  /*4960*/  UISETP.NE.AND.EX UP1, UPT, UR15, URZ, UPT, UP1 ;  /* 0x0000003f0f00728c */ /* 0x000fe2000bf25310 */
[----:B------:R-:W4:Y:S01]  /*4970*/  S2UR UR23, SR_CTAID.Z ;  /* 0x00000000001779c3 */ /* 0x000f220000002700 */
[----:B------:R-:W-:Y:S02]  /*4980*/  ISETP.NE.AND P3, PT, R20, RZ, PT ;  /* 0x000000ff1400720c */ /* 0x000fe40003f65270 */
[----:B------:R-:W-:-:S05]  /*4990*/  ISETP.NE.AND P2, PT, R18, RZ, PT ;  /* 0x000000ff1200720c */ /* 0x000fca0003f45270 */
[----:B------:R-:W1:Y:S01]  /*49a0*/  S2UR UR22, SR_CTAID.Y ;  /* 0x00000000001679c3 */ /* 0x000e620000002600 */
[----:B------:R-:W-:Y:S01]  /*49b0*/  PLOP3.LUT P0, PT, PT, PT, UP1, 0x80, 0x0 ;  /* 0x000000000000781c */ /* 0x000fe20003f0f018 */
[----:B------:R-:W-:-:S06]  /*49c0*/  @UP1 ULDC.64 UR18, c[0x0][0x3d0] ;  /* 0x0000f40000121ab9 */ /* 0x000fcc0000000a00 */
[----:B------:R-:W1:Y:S01]  /*49d0*/  LDC.64 R10, c[0x0][0x3b8] ;  /* 0x0000ee00ff0a7b82 */ /* 0x000e620000000a00 */
[----:B--2---:R-:W-:Y:S01]  /*49e0*/  USHF.R.S32.HI UR10, URZ, 0x1f, UR5 ;  /* 0x0000001f3f0a7899 */ /* 0x004fe20008011405 */
[----:B------:R-:W0:Y:S01]  /*49f0*/  LDGDEPBAR ;  /* 0x00000000000079af */ /* 0x000e220000000000 */
[----:B------:R-:W-:Y:S01]  /*4a00*/  @UP1 UIMAD UR5, UR52, UR18, URZ ;  /* 0x00000012340512a4 */ /* 0x000fe2000f8e023f */
[----:B------:R-:W-:Y:S01]  /*4a10*/  IMAD.MOV.U32 R245, RZ, RZ, 0x7f800000 ;  /* 0x7f800000fff57424 */ /* 0x000fe200078e00ff */
[----:B------:R-:W-:Y:S01]  /*4a20*/  ULDC UR34, c[0x0][0x270] ;  /* 0x00009c0000227ab9 */ /* 0x000fe20000000800 */
[----:B----4-:R-:W-:Y:S02]  /*4a30*/  @UP1 UMOV UR12, UR23 ;  /* 0x00000017000c1c82 */ /* 0x010fe40008000000 */
[----:B------:R-:W-:Y:S01]  /*4a40*/  @UP1 UMOV UR13, UR10 ;  /* 0x0000000a000d1c82 */ /* 0x000fe20008000000 */
[----:B------:R-:W-:Y:S01]  /*4a50*/  IMAD.MOV.U32 R246, RZ, RZ, 0x7f800000 ;  /* 0x7f800000fff67424 */ /* 0x000fe200078e00ff */
[----:B------:R-:W-:Y:S01]  /*4a60*/  R2UR UR10, R248 ;  /* 0x00000000f80a72ca */ /* 0x000fe200000e0000 */
[----:B-1----:R-:W-:-:S02]  /*4a70*/  @UP1 UIMAD.WIDE.U32 UR12, UR22, UR18, UR12 ;  /* 0x00000012160c12a5 */ /* 0x002fc4000f8e000c */
[----:B------:R-:W-:Y:S02]  /*4a80*/  @UP1 UIMAD UR5, UR22, UR19, UR5 ;  /* 0x00000013160512a4 */ /* 0x000fe4000f8e0205 */
[----:B------:R-:W-:Y:S02]  /*4a90*/  @UP1 ULEA UR14, UP0, UR12, UR14, 0x2 ;  /* 0x0000000e0c0e1291 */ /* 0x000fe4000f80103f */
[----:B------:R-:W-:Y:S01]  /*4aa0*/  @UP1 UIADD3 UR5, UR13, UR5, URZ ;  /* 0x000000050d051290 */ /* 0x000fe2000fffe03f */
[----:B------:R-:W2:Y:S03]  /*4ab0*/  LDG.E.64 R4, desc[UR8][R10.64+0x8] ;  /* 0x000008080a047981 */ /* 0x000ea6000c1e1b00 */
[----:B------:R-:W-:Y:S01]  /*4ac0*/  @UP1 ULEA.HI.X UR15, UR12, UR15, UR5, 0x2, UP0 ;  /* 0x0000000f0c0f1291 */ /* 0x000fe200080f1405 */
[----:B------:R-:W-:Y:S02]  /*4ad0*/  IMAD.U32 R2, RZ, RZ, UR14 ;  /* 0x0000000eff027e24 */ /* 0x000fe4000f8e00ff */
[----:B------:R-:W-:Y:S01]  /*4ae0*/  IMAD.MOV.U32 R243, RZ, RZ, 0x7f800000 ;  /* 0x7f800000fff37424 */ /* 0x000fe200078e00ff */
[----:B------:R-:W-:-:S02]  /*4af0*/  @UP1 ULDC UR5, c[0x0][0x2e8] ;  /* 0x0000ba0000051ab9 */ /* 0x000fc40000000800 */
[----:B------:R-:W-:-:S05]  /*4b00*/  IMAD.U32 R3, RZ, RZ, UR15 ;  /* 0x0000000fff037e24 */ /* 0x000fca000f8e00ff */
[----:B------:R1:W4:Y:S04]  /*4b10*/  @P0 LDG.E R8, desc[UR8][R2.64] ;  /* 0x0000000802080981 */ /* 0x000328000c1e1900 */
[----:B------:R-:W4:Y:S01]  /*4b20*/  LDG.E.64 R10, desc[UR8][R10.64] ;  /* 0x000000080a0a7981 */ /* 0x000f22000c1e1b00 */
[----:B-1----:R-:W-:-:S04]  /*4b30*/  IMAD.MOV.U32 R2, RZ, RZ, 0x4 ;  /* 0x00000004ff027424 */ /* 0x002fc800078e00ff */
[----:B------:R-:W-:-:S05]  /*4b40*/  IMAD.WIDE R2, R237, R2, UR16 ;  /* 0x00000010ed027e25 */ /* 0x000fca000f8e0202 */
[----:B------:R-:W5:Y:S04]  /*4b50*/  @!P5 LDG.E R245, desc[UR8][R2.64] ;  /* 0x0000000802f5d981 */ /* 0x000f68000c1e1900 */
[----:B------:R-:W5:Y:S04]  /*4b60*/  @!P4 LDG.E R246, desc[UR8][R2.64+0x20] ;  /* 0x0000200802f6c981 */ /* 0x000f68000c1e1900 */
[----:B------:R1:W5:Y:S01]  /*4b70*/  @!P3 LDG.E R243, desc[UR8][R2.64+0x80] ;  /* 0x0000800802f3b981 */ /* 0x000362000c1e1900 */
[----:B---3--:R-:W4:Y:S01]  /*4b80*/  @P0 MUFU.RCP R0, UR5 ;  /* 0x0000000500000d08 */ /* 0x008f220008001000 */
[----:B------:R-:W-:Y:S01]  /*4b90*/  IMAD.MOV.U32 R6, RZ, RZ, 0x4 ;  /* 0x00000004ff067424 */ /* 0x000fe200078e00ff */
[----:B------:R-:W-:Y:S01]  /*4ba0*/  UIMAD UR5, UR22, UR54, UR23 ;  /* 0x00000036160572a4 */ /* 0x000fe2000f8e0217 */
[----:B-1----:R-:W1:Y:S01]  /*4bb0*/  S2R R2, SR_TID.X ;  /* 0x0000000000027919 */ /* 0x002e620000002100 */
[----:B------:R-:W-:-:S02]  /*4bc0*/  IMAD.MOV.U32 R244, RZ, RZ, 0x7f800000 ;  /* 0x7f800000fff47424 */ /* 0x000fc400078e00ff */
[----:B------:R-:W-:Y:S01]  /*4bd0*/  USHF.L.U32 UR5, UR5, 0x5, URZ ;  /* 0x0000000505057899 */ /* 0x000fe2000800063f */
[----:B------:R-:W-:-:S03]  /*4be0*/  @!P2 IMAD.WIDE R6, R16, R6, UR16 ;  /* 0x000000101006ae25 */ /* 0x000fc6000f8e0206 */
[----:B------:R-:W-:Y:S02]  /*4bf0*/  USHF.R.S32.HI UR12, URZ, 0x1f, UR5 ;  /* 0x0000001f3f0c7899 */ /* 0x000fe40008011405 */
[----:B------:R3:W5:Y:S01]  /*4c00*/  @!P2 LDG.E R244, desc[UR8][R6.64] ;  /* 0x0000000806f4a981 */ /* 0x000762000c1e1900 */
[----:B------:R-:W-:Y:S01]  /*4c10*/  IMAD.SHL.U32 R224, R249, 0x20, RZ ;  /* 0x00000020f9e07824 */ /* 0x000fe200078e00ff */
[----:B------:R-:W-:Y:S01]  /*4c20*/  UIADD3 UR35, UR35, UR11, URZ ;  /* 0x0000000b23237290 */ /* 0x000fe2000fffe03f */
[----:B------:R-:W-:Y:S02]  /*4c30*/  IMAD.MOV.U32 R214, RZ, RZ, 0x20 ;  /* 0x00000020ffd67424 */ /* 0x000fe400078e00ff */
[----:B-1----:R-:W-:-:S05]  /*4c40*/  IMAD.SHL.U32 R2, R2, 0x2, RZ ;  /* 0x0000000202027824 */ /* 0x002fca00078e00ff */
[----:B------:R-:W-:Y:S01]  /*4c50*/  LOP3.LUT R224, R224, 0x6, R2, 0xf8, !PT ;  /* 0x00000006e0e07812 */ /* 0x000fe200078ef802 */
[----:B------:R-:W-:-:S04]  /*4c60*/  IMAD.U32 R2, RZ, RZ, UR10 ;  /* 0x0000000aff027e24 */ /* 0x000fc8000f8e00ff */
[----:B------:R-:W-:Y:S01]  /*4c70*/  IMAD R224, R2, 0x80, R224 ;  /* 0x0000008002e07824 */ /* 0x000fe200078e02e0 */
[----:B------:R-:W-:Y:S01]  /*4c80*/  SHF.R.S32.HI R2, RZ, 0x1f, R15 ;  /* 0x0000001fff027819 */ /* 0x000fe2000001140f */
[----:B------:R-:W-:Y:S01]  /*4c90*/  IMAD.MOV.U32 R208, RZ, RZ, 0x40 ;  /* 0x00000040ffd07424 */ /* 0x000fe200078e00ff */
[----:B------:R-:W-:Y:S01]  /*4ca0*/  UIADD3 UR35, -UR6, 0x80, UR35 ;  /* 0x0000008006237890 */ /* 0x000fe2000fffe123 */
[----:B------:R-:W-:Y:S01]  /*4cb0*/  IMAD.MOV.U32 R236, RZ, RZ, R223 ;  /* 0x000000ffffec7224 */ /* 0x000fe200078e00df */
        /* <DEDUP_REMOVED lines=65> */
[----:B------:R-:W-:Y:S01]  /*50d0*/  UIADD3 UR58, UR35, -UR58, URZ ;  /* 0x8000003a233a7290 */ /* 0x000fe2000fffe03f */
[----:B------:R-:W-:Y:S01]  /*50e0*/  UMOV UR19, UR14 ;  /* 0x0000000e00137c82 */ /* 0x000fe20008000000 */
[----:B--2---:R-:W-:Y:S01]  /*50f0*/  IADD3 R250, P3, P2, R4, UR5, R15 ;  /* 0x0000000504fa7c10 */ /* 0x004fe2000fa7e00f */
[----:B------:R-:W-:-:S02]  /*5100*/  ULDC UR5, c[0x0][0x2dc] ;  /* 0x0000b70000057ab9 */ /* 0x000fc40000000800 */
[----:B------:R-:W-:-:S04]  /*5110*/  UIMAD UR34, UR5, UR34, URZ ;  /* 0x00000022052272a4 */ /* 0x000fc8000f8e023f */
[----:B------:R-:W-:Y:S02]  /*5120*/  USHF.L.U32 UR23, UR34, 0x4, URZ ;  /* 0x0000000422177899 */ /* 0x000fe4000800063f */
[----:B------:R-:W-:Y:S02]  /*5130*/  USHF.L.U32 UR22, UR34, 0x3, URZ ;  /* 0x0000000322167899 */ /* 0x000fe4000800063f */
[----:B------:R-:W-:Y:S02]  /*5140*/  UIADD3 UR33, UR23, 0x20, URZ ;  /* 0x0000002017217890 */ /* 0x000fe4000fffe03f */
[----:B------:R-:W-:Y:S01]  /*5150*/  UIADD3 UR28, UR23, 0x40, URZ ;  /* 0x00000040171c7890 */ /* 0x000fe2000fffe03f */
[----:B----4-:R-:W-:Y:S01]  /*5160*/  @P0 FMUL.FTZ R0, R8, R0 ;  /* 0x0000000008000220 */ /* 0x010fe20000410000 */
[----:B------:R-:W-:Y:S02]  /*5170*/  UIADD3 UR57, UR23, 0x60, URZ ;  /* 0x0000006017397890 */ /* 0x000fe4000fffe03f */
[----:B------:R-:W-:-:S02]  /*5180*/  UIADD3 UR32, UR22, UR33, URZ ;  /* 0x0000002116207290 */ /* 0x000fc4000fffe03f */
[----:B------:R-:W-:Y:S02]  /*5190*/  UIADD3 UR27, UR22, UR28, URZ ;  /* 0x0000001c161b7290 */ /* 0x000fe4000fffe03f */
[----:B------:R-:W-:Y:S01]  /*51a0*/  UIADD3 UR56, UR22, UR57, URZ ;  /* 0x0000003916387290 */ /* 0x000fe2000fffe03f */
[----:B------:R-:W-:Y:S02]  /*51b0*/  R2UR UR10, R10 ;  /* 0x000000000a0a72ca */ /* 0x000fe400000e0000 */
[----:B------:R-:W-:Y:S01]  /*51c0*/  @P0 R2UR UR13, R0 ;  /* 0x00000000000d02ca */ /* 0x000fe200000e0000 */
[----:B------:R-:W-:Y:S01]  /*51d0*/  VIADD R0, R216, 0x2000 ;  /* 0x00002000d8007836 */ /* 0x000fe20000000000 */
[----:B------:R-:W-:Y:S01]  /*51e0*/  R2UR UR52, R11 ;  /* 0x000000000b3472ca */ /* 0x000fe200000e0000 */
[----:B------:R-:W-:Y:S01]  /*51f0*/  UIADD3 UR31, UR22, UR32, URZ ;  /* 0x00000020161f7290 */ /* 0x000fe2000fffe03f */
[----:B------:R-:W-:Y:S01]  /*5200*/  IADD3.X R247, R5, UR12, R2, P3, P2 ;  /* 0x0000000c05f77c10 */ /* 0x000fe20009fe4402 */
[----:B------:R-:W-:Y:S01]  /*5210*/  VIADD R2, R215, 0x2000 ;  /* 0x00002000d7027836 */ /* 0x000fe20000000000 */
[----:B------:R-:W-:-:S02]  /*5220*/  UIADD3 UR26, UR22, UR27, URZ ;  /* 0x0000001b161a7290 */ /* 0x000fc4000fffe03f */
[----:B------:R-:W-:Y:S01]  /*5230*/  UIADD3 UR55, UR22, UR56, URZ ;  /* 0x0000003816377290 */ /* 0x000fe2000fffe03f */
[C---:B------:R-:W-:Y:S01]  /*5240*/  LOP3.LUT P0, RZ, R9.reuse, 0x2, RZ, 0xc0, !PT ;  /* 0x0000000209ff7812 */ /* 0x040fe2000780c0ff */
[----:B------:R-:W-:Y:S01]  /*5250*/  UIADD3 UR30, UR22, UR31, URZ ;  /* 0x0000001f161e7290 */ /* 0x000fe2000fffe03f */
[C---:B------:R-:W-:Y:S01]  /*5260*/  LOP3.LUT P3, RZ, R9.reuse, 0x4, RZ, 0xc0, !PT ;  /* 0x0000000409ff7812 */ /* 0x040fe2000786c0ff */
[----:B------:R-:W-:Y:S01]  /*5270*/  UIADD3 UR25, UR22, UR26, URZ ;  /* 0x0000001a16197290 */ /* 0x000fe2000fffe03f */
[----:B------:R-:W-:Y:S01]  /*5280*/  SEL R2, R2, R215, !P1 ;  /* 0x000000d702027207 */ /* 0x000fe20004800000 */
[----:B------:R-:W-:Y:S01]  /*5290*/  UIADD3 UR54, UR22, UR55, URZ ;  /* 0x0000003716367290 */ /* 0x000fe2000fffe03f */
[----:B------:R-:W-:Y:S01]  /*52a0*/  SEL R0, R0, R216, !P1 ;  /* 0x000000d800007207 */ /* 0x000fe20004800000 */
[----:B------:R-:W-:Y:S01]  /*52b0*/  UIADD3 UR12, UR10, 0x3c6ef372, URZ ;  /* 0x3c6ef3720a0c7890 */ /* 0x000fe2000fffe03f */
[----:B------:R-:W-:Y:S01]  /*52c0*/  LOP3.LUT P2, RZ, R9, 0x4, RZ, 0xc0, !PT ;  /* 0x0000000409ff7812 */ /* 0x000fe2000784c0ff */
[----:B------:R-:W-:Y:S01]  /*52d0*/  UIADD3 UR29, UR22, UR30, URZ ;  /* 0x0000001e161d7290 */ /* 0x000fe2000fffe03f */
[----:B------:R-:W-:Y:S01]  /*52e0*/  SEL R214, R214, 0xffffffe0, !P0 ;  /* 0xffffffe0d6d67807 */ /* 0x000fe20004000000 */
[----:B------:R-:W-:Y:S01]  /*52f0*/  UIADD3 UR24, UR22, UR25, URZ ;  /* 0x0000001916187290 */ /* 0x000fe2000fffe03f */
[----:B------:R-:W-:Y:S01]  /*5300*/  SEL R208, R208, 0xffffffc0, !P3 ;  /* 0xffffffc0d0d07807 */ /* 0x000fe20005800000 */
[----:B------:R-:W-:Y:S01]  /*5310*/  UIADD3 UR53, UR22, UR54, URZ ;  /* 0x0000003616357290 */ /* 0x000fe2000fffe03f */
[----:B------:R-:W-:Y:S01]  /*5320*/  LEA R207, R2, UR4, 0x1 ;  /* 0x0000000402cf7c11 */ /* 0x000fe2000f8e08ff */
[----:B------:R-:W-:Y:S01]  /*5330*/  UMOV UR5, URZ ;  /* 0x0000003f00057c82 */ /* 0x000fe20008000000 */
[----:B------:R-:W-:-:S02]  /*5340*/  LOP3.LUT R247, R247, UR10, RZ, 0x3c, !PT ;  /* 0x0000000af7f77c12 */ /* 0x000fc4000f8e3cff */
[----:B------:R-:W-:Y:S01]  /*5350*/  LEA R209, R0, UR4, 0x1 ;  /* 0x0000000400d17c11 */ /* 0x000fe2000f8e08ff */
[----:B------:R-:W-:Y:S01]  /*5360*/  UIMAD UR40, UR34, 0x18, URZ ;  /* 0x00000018222878a4 */ /* 0x000fe2000f8e023f */
[----:B------:R-:W-:Y:S01]  /*5370*/  IMAD.U32 R251, RZ, RZ, UR12 ;  /* 0x0000000cfffb7e24 */ /* 0x000fe2000f8e00ff */
[----:B------:R-:W-:Y:S02]  /*5380*/  USHF.L.U32 UR39, UR34, 0x5, URZ ;  /* 0x0000000522277899 */ /* 0x000fe4000800063f */
[----:B------:R-:W-:Y:S02]  /*5390*/  UIMAD UR38, UR34, 0x28, URZ ;  /* 0x00000028222678a4 */ /* 0x000fe4000f8e023f */
[----:B------:R-:W-:Y:S02]  /*53a0*/  UIMAD UR37, UR34, 0x30, URZ ;  /* 0x00000030222578a4 */ /* 0x000fe4000f8e023f */
[----:B------:R-:W-:Y:S01]  /*53b0*/  UIMAD UR36, UR34, 0x38, URZ ;  /* 0x00000038222478a4 */ /* 0x000fe2000f8e023f */
[----:B------:R-:W-:Y:S01]  /*53c0*/  @UP1 UMOV UR5, UR13 ;  /* 0x0000000d00051c82 */ /* 0x000fe20008000000 */
[----:B------:R-:W-:-:S02]  /*53d0*/  ULEA UR34, -UR34, URZ, 0x6 ;  /* 0x0000003f22227291 */ /* 0x000fc4000f8e313f */
[----:B------:R-:W-:Y:S02]  /*53e0*/  UIADD3 UR49, UR10, -0x4ab325aa, URZ ;  /* 0xb54cda560a317890 */ /* 0x000fe4000fffe03f */
[----:B------:R-:W-:Y:S02]  /*53f0*/  UIADD3 UR47, UR10, 0x1715609d, URZ ;  /* 0x1715609d0a2f7890 */ /* 0x000fe4000fffe03f */
[----:B------:R-:W-:Y:S02]  /*5400*/  UIADD3 UR45, UR10, 0x78dde6e4, URZ ;  /* 0x78dde6e40a2d7890 */ /* 0x000fe4000fffe03f */
[----:B------:R-:W-:Y:S02]  /*5410*/  UIADD3 UR43, UR10, -0x255992d5, URZ ;  /* 0xdaa66d2b0a2b7890 */ /* 0x000fe4000fffe03f */
[----:B------:R-:W-:Y:S02]  /*5420*/  UIADD3 UR41, UR10, -0x61c88647, URZ ;  /* 0x9e3779b90a297890 */ /* 0x000fe4000fffe03f */
[----:B------:R-:W-:-:S02]  /*5430*/  UIADD3 UR50, UR52, 0x646e171e, URZ ;  /* 0x646e171e34327890 */ /* 0x000fc4000fffe03f */
[----:B------:R-:W-:Y:S02]  /*5440*/  UIADD3 UR48, UR52, -0x56f99767, URZ ;  /* 0xa906689934307890 */ /* 0x000fe4000fffe03f */
[----:B------:R-:W-:Y:S02]  /*5450*/  UIADD3 UR46, UR52, -0x126145ec, URZ ;  /* 0xed9eba14342e7890 */ /* 0x000fe4000fffe03f */
[----:B------:R-:W-:Y:S02]  /*5460*/  UIADD3 UR44, UR52, 0x32370b8f, URZ ;  /* 0x32370b8f342c7890 */ /* 0x000fe4000fffe03f */
[----:B------:R-:W-:Y:S02]  /*5470*/  UIADD3 UR42, UR52, 0x76cf5d0a, URZ ;  /* 0x76cf5d0a342a7890 */ /* 0x000fe4000fffe03f */
[----:B------:R-:W-:Y:S02]  /*5480*/  UIADD3 UR61, UR52, -0x4498517b, URZ ;  /* 0xbb67ae85343d7890 */ /* 0x000fe4000fffe03f */
[----:B------:R-:W-:-:S02]  /*5490*/  UIADD3 UR35, UR22, UR29, URZ ;  /* 0x0000001d16237290 */ /* 0x000fc4000fffe03f */
[----:B------:R-:W-:Y:S02]  /*54a0*/  UIADD3 UR60, UR22, UR24, URZ ;  /* 0x00000018163c7290 */ /* 0x000fe4000fffe03f */
[----:B------:R-:W-:Y:S01]  /*54b0*/  UIADD3 UR59, UR22, UR53, URZ ;  /* 0x00000035163b7290 */ /* 0x000fe2000fffe03f */
[----:B------:R-:W-:Y:S01]  /*54c0*/  ULDC.U8 UR13, c[0x0][0x388] ;  /* 0x0000e200000d7ab9 */ /* 0x000fe20000000000 */
[----:B---3--:R-:W-:-:S10]  /*54d0*/  ULDC UR12, c[0x0][0x2ec] ;  /* 0x0000bb00000c7ab9 */ /* 0x008fd40000000800 */
.L_x_1933:
[----:B------:R-:W0:Y:S01]  /*54e0*/  LDGDEPBAR ;  /* 0x00000000000079af */ /* 0x000e220000000000 */
[----:B------:R-:W-:Y:S01]  /*54f0*/  IMAD.IADD R0, R209, 0x1, R214 ;  /* 0x00000001d1007824 */ /* 0x000fe200078e02d6 */
[----:B------:R-:W-:Y:S01]  /*5500*/  USHF.L.U32 UR10, UR7, 0x6, URZ ;  /* 0x00000006070a7899 */ /* 0x000fe2000800063f */
[----:B------:R-:W-:Y:S01]  /*5510*/  IMAD.U32 R2, RZ, RZ, UR21 ;  /* 0x00000015ff027e24 */ /* 0x000fe2000f8e00ff */
[----:B------:R-:W-:Y:S01]  /*5520*/  ULDC UR14, c[0x0][0x394] ;  /* 0x0000e500000e7ab9 */ /* 0x000fe20000000800 */
[----:B------:R-:W-:Y:S01]  /*5530*/  IMAD.U32 R3, RZ, RZ, UR20 ;  /* 0x00000014ff037e24 */ /* 0x000fe2000f8e00ff */
[----:B------:R-:W-:Y:S02]  /*5540*/  UISETP.GE.AND UP0, UPT, UR10, UR58, UPT ;  /* 0x0000003a0a00728c */ /* 0x000fe4000bf06270 */
[C---:B------:R-:W-:Y:S04]  /*5550*/  LEA R2, P0, R237.reuse, R2, 0x2 ;  /* 0x00000002ed027211 */ /* 0x040fe800078010ff */
[----:B------:R-:W-:Y:S01]  /*5560*/  LEA.HI.X.SX32 R3, R237, R3, 0x2, P0 ;  /* 0x00000003ed037211 */ /* 0x000fe200000f16ff */
[----:B------:R-:W-:Y:S04]  /*5570*/  DEPBAR.LE SB0, 0x0 ;  /* 0x000080000000791a */ /* 0x000fe80000000000 */
[----:B------:R-:W-:Y:S06]  /*5580*/  BAR.SYNC.DEFER_BLOCKING 0x0 ;  /* 0x0000000000007b1d */ /* 0x000fec0000010000 */
[----:B------:R-:W-:Y:S06]  /*5590*/  LDSM.16.M88.4 R32, [R209] ;  /* 0x00000000d120783b */ /* 0x000fec0000000200 */
[----:B------:R-:W1:Y:S06]  /*55a0*/  LDSM.16.M88.4 R16, [R210+0xc000] ;  /* 0x00c00000d210783b */ /* 0x000e6c0000000200 */
[----:B------:R-:W2:Y:S06]  /*55b0*/  LDSM.16.M88.4 R28, [R209+0x1000] ;  /* 0x00100000d11c783b */ /* 0x000eac0000000200 */
[----:B------:R-:W3:Y:S06]  /*55c0*/  LDSM.16.M88.4 R164, [R210+0xc800] ;  /* 0x00c80000d2a4783b */ /* 0x000eec0000000200 */
[----:B------:R-:W-:Y:S06]  /*55d0*/  LDSM.16.M88.4 R168, [R0] ;  /* 0x0000000000a8783b */ /* 0x000fec0000000200 */
[----:B------:R-:W4:Y:S06]  /*55e0*/  LDSM.16.M88.4 R172, [R211+0xc000] ;  /* 0x00c00000d3ac783b */ /* 0x000f2c0000000200 */
[----:B------:R-:W4:Y:S06]  /*55f0*/  LDSM.16.M88.4 R176, [R0+0x1000] ;  /* 0x0010000000b0783b */ /* 0x000f2c0000000200 */
[----:B------:R-:W4:Y:S01]  /*5600*/  LDSM.16.M88.4 R180, [R211+0xc800] ;  /* 0x00c80000d3b4783b */ /* 0x000f220000000200 */
[-C--:B-1----:R-:W-:Y:S05]  /*5610*/  HMMA.16816.F32.BF16 R4, R32, R16.reuse, RZ ;  /* 0x000000102004723c */ /* 0x082fea00000418ff */
[----:B------:R-:W-:Y:S01]  /*5620*/  LDSM.16.M88.4 R188, [R213+0xc000] ;  /* 0x00c00000d5bc783b */ /* 0x000fe20000000200 */
[C---:B--2---:R-:W-:Y:S05]  /*5630*/  HMMA.16816.F32.BF16 R8, R28.reuse, R16, RZ ;  /* 0x000000101c08723c */ /* 0x044fea00000418ff */
[----:B------:R-:W-:Y:S01]  /*5640*/  LDSM.16.M88.4 R200, [R213+0x10800] ;  /* 0x01080000d5c8783b */ /* 0x000fe20000000200 */
[-C--:B------:R-:W-:Y:S05]  /*5650*/  HMMA.16816.F32.BF16 R12, R28, R18.reuse, RZ ;  /* 0x000000121c0c723c */ /* 0x080fea00000418ff */
[----:B-----5:R-:W5:Y:S01]  /*5660*/  LDG.E R222, desc[UR8][R2.64] ;  /* 0x0000000802de7981 */ /* 0x020f62000c1e1900 */
[C---:B------:R-:W-:Y:S05]  /*5670*/  HMMA.16816.F32.BF16 R16, R32.reuse, R18, RZ ;  /* 0x000000122010723c */ /* 0x040fea00000418ff */
[----:B------:R-:W5:Y:S06]  /*5680*/  LDG.E R221, desc[UR8][R2.64+0x20] ;  /* 0x0000200802dd7981 */ /* 0x000f6c000c1e1900 */
[----:B------:R-:W5:Y:S01]  /*5690*/  LDG.E R220, desc[UR8][R2.64+0x80] ;  /* 0x0000800802dc7981 */ /* 0x000f62000c1e1900 */
[-C--:B---3--:R-:W-:Y:S05]  /*56a0*/  HMMA.16816.F32.BF16 R20, R32, R164.reuse, RZ ;  /* 0x000000a42014723c */ /* 0x088fea00000418ff */
[----:B------:R1:W5:Y:S01]  /*56b0*/  LDG.E R217, desc[UR8][R2.64+0xa0] ;  /* 0x0000a00802d97981 */ /* 0x000362000c1e1900 */
[C---:B------:R-:W-:Y:S06]  /*56c0*/  HMMA.16816.F32.BF16 R24, R28.reuse, R164, RZ ;  /* 0x000000a41c18723c */ /* 0x040fec00000418ff */
[-C--:B------:R-:W-:Y:S06]  /*56d0*/  HMMA.16816.F32.BF16 R28, R28, R166.reuse, RZ ;  /* 0x000000a61c1c723c */ /* 0x080fec00000418ff */
[----:B------:R-:W-:Y:S01]  /*56e0*/  HMMA.16816.F32.BF16 R32, R32, R166, RZ ;  /* 0x000000a62020723c */ /* 0x000fe200000418ff */
[----:B------:R-:W-:Y:S05]  /*56f0*/  LDSM.16.M88.4 R164, [R213+0xc800] ;  /* 0x00c80000d5a4783b */ /* 0x000fea0000000200 */
[-C--:B----4-:R-:W-:Y:S05]  /*5700*/  HMMA.16816.F32.BF16 R4, R168, R172.reuse, R4 ;  /* 0x000000aca804723c */ /* 0x090fea0000041804 */
[--C-:B-1----:R-:W-:Y:S01]  /*5710*/  IMAD.IADD R3, R209, 0x1, R208.reuse ;  /* 0x00000001d1037824 */ /* 0x102fe200078e02d0 */
[C---:B------:R-:W-:Y:S04]  /*5720*/  HMMA.16816.F32.BF16 R8, R176.reuse, R172, R8 ;  /* 0x000000acb008723c */ /* 0x040fe80000041808 */
[----:B------:R-:W1:Y:S01]  /*5730*/  LDSM.16.M88.4 R184, [R3] ;  /* 0x0000000003b8783b */ /* 0x000e620000000200 */
[----:B------:R-:W-:Y:S01]  /*5740*/  IMAD.IADD R2, R0, 0x1, R208 ;  /* 0x0000000100027824 */ /* 0x000fe200078e02d0 */
[-C--:B------:R-:W-:Y:S04]  /*5750*/  HMMA.16816.F32.BF16 R12, R176, R174.reuse, R12 ;  /* 0x000000aeb00c723c */ /* 0x080fe8000004180c */
[----:B------:R-:W2:Y:S02]  /*5760*/  LDSM.16.M88.4 R192, [R3+0x1000] ;  /* 0x0010000003c0783b */ /* 0x000ea40000000200 */
[C---:B------:R-:W-:Y:S04]  /*5770*/  HMMA.16816.F32.BF16 R16, R168.reuse, R174, R16 ;  /* 0x000000aea810723c */ /* 0x040fe80000041810 */
[----:B------:R-:W-:Y:S02]  /*5780*/  LDSM.16.M88.4 R172, [R2] ;  /* 0x0000000002ac783b */ /* 0x000fe40000000200 */
[-C--:B------:R-:W-:Y:S04]  /*5790*/  HMMA.16816.F32.BF16 R20, R168, R180.reuse, R20 ;  /* 0x000000b4a814723c */ /* 0x080fe80000041814 */
[----:B------:R-:W-:Y:S02]  /*57a0*/  LDSM.16.M88.4 R196, [R2+0x1000] ;  /* 0x0010000002c4783b */ /* 0x000fe40000000200 */
[C---:B------:R-:W-:Y:S06]  /*57b0*/  HMMA.16816.F32.BF16 R24, R176.reuse, R180, R24 ;  /* 0x000000b4b018723c */ /* 0x040fec0000041818 */
[-C--:B------:R-:W-:Y:S01]  /*57c0*/  HMMA.16816.F32.BF16 R28, R176, R182.reuse, R28 ;  /* 0x000000b6b01c723c */ /* 0x080fe2000004181c */
[----:B------:R-:W3:Y:S05]  /*57d0*/  LDSM.16.M88.4 R176, [R212+0xc000] ;  /* 0x00c00000d4b0783b */ /* 0x000eea0000000200 */
[----:B------:R-:W-:Y:S01]  /*57e0*/  HMMA.16816.F32.BF16 R32, R168, R182, R32 ;  /* 0x000000b6a820723c */ /* 0x000fe20000041820 */
[----:B------:R-:W4:Y:S06]  /*57f0*/  LDSM.16.M88.4 R168, [R212+0xc800] ;  /* 0x00c80000d4a8783b */ /* 0x000f2c0000000200 */
[----:B------:R-:W-:Y:S01]  /*5800*/  LDSM.16.M88.4 R180, [R209+0x2000] ;  /* 0x00200000d1b4783b */ /* 0x000fe20000000200 */
[-C--:B-1----:R-:W-:Y:S06]  /*5810*/  HMMA.16816.F32.BF16 R4, R184, R188.reuse, R4 ;  /* 0x000000bcb804723c */ /* 0x082fec0000041804 */
[C---:B--2---:R-:W-:Y:S06]  /*5820*/  HMMA.16816.F32.BF16 R8, R192.reuse, R188, R8 ;  /* 0x000000bcc008723c */ /* 0x044fec0000041808 */
[-C--:B------:R-:W-:Y:S06]  /*5830*/  HMMA.16816.F32.BF16 R12, R192, R190.reuse, R12 ;  /* 0x000000bec00c723c */ /* 0x080fec000004180c */
[C---:B------:R-:W-:Y:S01]  /*5840*/  HMMA.16816.F32.BF16 R16, R184.reuse, R190, R16 ;  /* 0x000000beb810723c */ /* 0x040fe20000041810 */
[----:B------:R-:W1:Y:S05]  /*5850*/  LDSM.16.M88.4 R188, [R210+0x10000] ;  /* 0x01000000d2bc783b */ /* 0x000e6a0000000200 */
[-C--:B------:R-:W-:Y:S06]  /*5860*/  HMMA.16816.F32.BF16 R20, R184, R164.reuse, R20 ;  /* 0x000000a4b814723c */ /* 0x080fec0000041814 */
[C---:B------:R-:W-:Y:S06]  /*5870*/  HMMA.16816.F32.BF16 R24, R192.reuse, R164, R24 ;  /* 0x000000a4c018723c */ /* 0x040fec0000041818 */
[-C--:B------:R-:W-:Y:S01]  /*5880*/  HMMA.16816.F32.BF16 R28, R192, R166.reuse, R28 ;  /* 0x000000a6c01c723c */ /* 0x080fe2000004181c */
[----:B------:R-:W2:Y:S05]  /*5890*/  LDSM.16.M88.4 R192, [R209+0x3000] ;  /* 0x00300000d1c0783b */ /* 0x000eaa0000000200 */
[----:B------:R-:W-:Y:S01]  /*58a0*/  HMMA.16816.F32.BF16 R32, R184, R166, R32 ;  /* 0x000000a6b820723c */ /* 0x000fe20000041820 */
[----:B------:R-:W2:Y:S05]  /*58b0*/  LDSM.16.M88.4 R164, [R210+0x10800] ;  /* 0x01080000d2a4783b */ /* 0x000eaa0000000200 */
[-C--:B---3--:R-:W-:Y:S01]  /*58c0*/  HMMA.16816.F32.BF16 R4, R172, R176.reuse, R4 ;  /* 0x000000b0ac04723c */ /* 0x088fe20000041804 */
[----:B------:R-:W-:Y:S05]  /*58d0*/  LDSM.16.M88.4 R184, [R211+0x10000] ;  /* 0x01000000d3b8783b */ /* 0x000fea0000000200 */
[C---:B------:R-:W-:Y:S06]  /*58e0*/  HMMA.16816.F32.BF16 R8, R196.reuse, R176, R8 ;  /* 0x000000b0c408723c */ /* 0x040fec0000041808 */
[-C--:B------:R-:W-:Y:S06]  /*58f0*/  HMMA.16816.F32.BF16 R12, R196, R178.reuse, R12 ;  /* 0x000000b2c40c723c */ /* 0x080fec000004180c */
[C---:B------:R-:W-:Y:S01]  /*5900*/  HMMA.16816.F32.BF16 R16, R172.reuse, R178, R16 ;  /* 0x000000b2ac10723c */ /* 0x040fe20000041810 */
[----:B------:R-:W3:Y:S05]  /*5910*/  LDSM.16.M88.4 R176, [R0+0x2000] ;  /* 0x0020000000b0783b */ /* 0x000eea0000000200 */
[-C--:B----4-:R-:W-:Y:S06]  /*5920*/  HMMA.16816.F32.BF16 R20, R172, R168.reuse, R20 ;  /* 0x000000a8ac14723c */ /* 0x090fec0000041814 */
[C---:B------:R-:W-:Y:S06]  /*5930*/  HMMA.16816.F32.BF16 R24, R196.reuse, R168, R24 ;  /* 0x000000a8c418723c */ /* 0x040fec0000041818 */
[-C--:B------:R-:W-:Y:S01]  /*5940*/  HMMA.16816.F32.BF16 R28, R196, R170.reuse, R28 ;  /* 0x000000aac41c723c */ /* 0x080fe2000004181c */
[----:B------:R4:W3:Y:S05]  /*5950*/  LDSM.16.M88.4 R196, [R0+0x3000] ;  /* 0x0030000000c4783b */ /* 0x0008ea0000000200 */
[----:B------:R-:W-:Y:S01]  /*5960*/  HMMA.16816.F32.BF16 R32, R172, R170, R32 ;  /* 0x000000aaac20723c */ /* 0x000fe20000041820 */
[----:B------:R-:W3:Y:S05]  /*5970*/  LDSM.16.M88.4 R168, [R211+0x10800] ;  /* 0x01080000d3a8783b */ /* 0x000eea0000000200 */
[-C--:B-1----:R-:W-:Y:S01]  /*5980*/  HMMA.16816.F32.BF16 R4, R180, R188.reuse, R4 ;  /* 0x000000bcb404723c */ /* 0x082fe20000041804 */
[----:B------:R-:W-:Y:S05]  /*5990*/  LDSM.16.M88.4 R172, [R3+0x2000] ;  /* 0x0020000003ac783b */ /* 0x000fea0000000200 */
[C---:B--2---:R-:W-:Y:S06]  /*59a0*/  HMMA.16816.F32.BF16 R8, R192.reuse, R188, R8 ;  /* 0x000000bcc008723c */ /* 0x044fec0000041808 */
[-C--:B------:R-:W-:Y:S05]  /*59b0*/  HMMA.16816.F32.BF16 R12, R192, R190.reuse, R12 ;  /* 0x000000bec00c723c */ /* 0x080fea000004180c */
[----:B----4-:R-:W-:Y:S01]  /*59c0*/  IADD3 R0, R237, -UR11, -R224 ;  /* 0x8000000bed007c10 */ /* 0x010fe2000fffe8e0 */
[C---:B------:R-:W-:Y:S01]  /*59d0*/  HMMA.16816.F32.BF16 R16, R180.reuse, R190, R16 ;  /* 0x000000beb410723c */ /* 0x040fe20000041810 */
[----:B------:R-:W1:Y:S04]  /*59e0*/  LDSM.16.M88.4 R188, [R213+0x10000] ;  /* 0x01000000d5bc783b */ /* 0x000e680000000200 */
[----:B------:R-:W-:Y:S01]  /*59f0*/  VIADD R0, R0, UR6 ;  /* 0x0000000600007c36 */ /* 0x000fe20008000000 */
[-C--:B------:R-:W-:Y:S05]  /*5a00*/  HMMA.16816.F32.BF16 R20, R180, R164.reuse, R20 ;  /* 0x000000a4b414723c */ /* 0x080fea0000041814 */
[----:B------:R-:W-:Y:S01]  /*5a10*/  VIADD R0, R0, UR10 ;  /* 0x0000000a00007c36 */ /* 0x000fe20008000000 */
[C---:B------:R-:W-:Y:S06]  /*5a20*/  HMMA.16816.F32.BF16 R24, R192.reuse, R164, R24 ;  /* 0x000000a4c018723c */ /* 0x040fec0000041818 */
[-C--:B------:R-:W-:Y:S01]  /*5a30*/  HMMA.16816.F32.BF16 R28, R192, R166.reuse, R28 ;  /* 0x000000a6c01c723c */ /* 0x080fe2000004181c */
[----:B------:R2:W4:Y:S05]  /*5a40*/  LDSM.16.M88.4 R192, [R3+0x3000] ;  /* 0x0030000003c0783b */ /* 0x00052a0000000200 */
[----:B------:R-:W-:Y:S01]  /*5a50*/  HMMA.16816.F32.BF16 R32, R180, R166, R32 ;  /* 0x000000a6b420723c */ /* 0x000fe20000041820 */
[----:B------:R-:W-:Y:S05]  /*5a60*/  LDSM.16.M88.4 R164, [R2+0x2000] ;  /* 0x0020000002a4783b */ /* 0x000fea0000000200 */
[-C--:B---3--:R-:W-:Y:S05]  /*5a70*/  HMMA.16816.F32.BF16 R4, R176, R184.reuse, R4 ;  /* 0x000000b8b004723c */ /* 0x088fea0000041804 */
        /* <DEDUP_REMOVED lines=9> */
[----:B------:R-:W-:Y:S01]  /*5b10*/  VIADD R180, R0, 0x7 ;  /* 0x0000000700b47836 */ /* 0x000fe20000000000 */
[-C--:B------:R-:W-:Y:S04]  /*5b20*/  HMMA.16816.F32.BF16 R20, R176, R168.reuse, R20 ;  /* 0x000000a8b014723c */ /* 0x080fe80000041814 */
[----:B------:R-:W-:Y:S01]  /*5b30*/  ISETP.GE.AND P3, PT, R180, RZ, PT ;  /* 0x000000ffb400720c */ /* 0x000fe20003f66270 */
[C---:B--2---:R-:W-:Y:S01]  /*5b40*/  VIADD R3, R0.reuse, 0x28 ;  /* 0x0000002800037836 */ /* 0x044fe20000000000 */
[C---:B------:R-:W-:Y:S04]  /*5b50*/  HMMA.16816.F32.BF16 R24, R196.reuse, R168, R24 ;  /* 0x000000a8c418723c */ /* 0x040fe80000041818 */
[----:B------:R-:W-:Y:S01]  /*5b60*/  ISETP.GE.AND P1, PT, R3, RZ, PT ;  /* 0x000000ff0300720c */ /* 0x000fe20003f26270 */
[C---:B------:R-:W-:Y:S01]  /*5b70*/  VIADD R185, R0.reuse, 0x20 ;  /* 0x0000002000b97836 */ /* 0x040fe20000000000 */
[-C--:B------:R-:W-:Y:S04]  /*5b80*/  HMMA.16816.F32.BF16 R28, R196, R170.reuse, R28 ;  /* 0x000000aac41c723c */ /* 0x080fe8000004181c */
[----:B------:R-:W-:Y:S01]  /*5b90*/  ISETP.GE.AND P6, PT, R185, RZ, PT ;  /* 0x000000ffb900720c */ /* 0x000fe20003fc6270 */
[C---:B------:R-:W-:Y:S01]  /*5ba0*/  VIADD R184, R0.reuse, 0x1f ;  /* 0x0000001f00b87836 */ /* 0x040fe20000000000 */
[----:B------:R-:W-:Y:S01]  /*5bb0*/  HMMA.16816.F32.BF16 R32, R176, R170, R32 ;  /* 0x000000aab020723c */ /* 0x000fe20000041820 */
[----:B------:R-:W2:Y:S04]  /*5bc0*/  LDSM.16.M88.4 R168, [R212+0x10000] ;  /* 0x01000000d4a8783b */ /* 0x000ea80000000200 */
[C---:B------:R-:W-:Y:S01]  /*5bd0*/  VIADD R187, R0.reuse, 0x18 ;  /* 0x0000001800bb7836 */ /* 0x040fe20000000000 */
[-C--:B-1----:R-:W-:Y:S01]  /*5be0*/  HMMA.16816.F32.BF16 R4, R172, R188.reuse, R4 ;  /* 0x000000bcac04723c */ /* 0x082fe20000041804 */
[----:B------:R-:W-:Y:S04]  /*5bf0*/  LDSM.16.M88.4 R176, [R212+0x10800] ;  /* 0x01080000d4b0783b */ /* 0x000fe80000000200 */
[C---:B------:R-:W-:Y:S01]  /*5c00*/  @!P0 IADD3 R183, -R0.reuse, -0x27, RZ ;  /* 0xffffffd900b78810 */ /* 0x040fe20007ffe1ff */
[C---:B----4-:R-:W-:Y:S05]  /*5c10*/  HMMA.16816.F32.BF16 R8, R192.reuse, R188, R8 ;  /* 0x000000bcc008723c */ /* 0x050fea0000041808 */
[----:B------:R-:W-:Y:S01]  /*5c20*/  @!P5 IADD3 R182, -R0, 0x1, RZ ;  /* 0x0000000100b6d810 */ /* 0x000fe20007ffe1ff */
[-C--:B------:R-:W-:Y:S03]  /*5c30*/  HMMA.16816.F32.BF16 R12, R192, R190.reuse, R12 ;  /* 0x000000bec00c723c */ /* 0x080fe6000004180c */
[----:B------:R-:W-:Y:S02]  /*5c40*/  ISETP.GE.AND P5, PT, R184, RZ, PT ;  /* 0x000000ffb800720c */ /* 0x000fe40003fa6270 */
[C---:B------:R-:W-:Y:S01]  /*5c50*/  @!P4 IADD3 R181, -R0.reuse, -0x8, RZ ;  /* 0xfffffff800b5c810 */ /* 0x040fe20007ffe1ff */
[C---:B------:R-:W-:Y:S04]  /*5c60*/  HMMA.16816.F32.BF16 R16, R172.reuse, R190, R16 ;  /* 0x000000beac10723c */ /* 0x040fe80000041810 */
[----:B------:R-:W-:Y:S01]  /*5c70*/  ISETP.GE.AND P4, PT, R187, RZ, PT ;  /* 0x000000ffbb00720c */ /* 0x000fe20003f86270 */
[C---:B------:R-:W-:Y:S01]  /*5c80*/  VIADD R186, R0.reuse, 0x17 ;  /* 0x0000001700ba7836 */ /* 0x040fe20000000000 */
[----:B------:R-:W-:Y:S01]  /*5c90*/  @!P3 IADD3 R180, -R0, -0x7, RZ ;  /* 0xfffffff900b4b810 */ /* 0x000fe20007ffe1ff */
[-C--:B------:R-:W-:Y:S03]  /*5ca0*/  HMMA.16816.F32.BF16 R20, R172, R200.reuse, R20 ;  /* 0x000000c8ac14723c */ /* 0x080fe60000041814 */
[----:B------:R-:W-:Y:S01]  /*5cb0*/  ISETP.GE.AND P3, PT, R186, RZ, PT ;  /* 0x000000ffba00720c */ /* 0x000fe20003f66270 */
[C---:B------:R-:W-:Y:S01]  /*5cc0*/  VIADD R188, R0.reuse, 0xfffffff8 ;  /* 0xfffffff800bc7836 */ /* 0x040fe20000000000 */
[----:B------:R-:W-:Y:S01]  /*5cd0*/  @!P1 IADD3 R3, -R0, -0x28, RZ ;  /* 0xffffffd800039810 */ /* 0x000fe20007ffe1ff */
[C---:B------:R-:W-:Y:S04]  /*5ce0*/  HMMA.16816.F32.BF16 R24, R192.reuse, R200, R24 ;  /* 0x000000c8c018723c */ /* 0x040fe80000041818 */
[----:B------:R-:W-:Y:S01]  /*5cf0*/  ISETP.GE.AND P1, PT, R188, RZ, PT ;  /* 0x000000ffbc00720c */ /* 0x000fe20003f26270 */
[C---:B------:R-:W-:Y:S01]  /*5d00*/  VIADD R190, R0.reuse, 0xfffffff0 ;  /* 0xfffffff000be7836 */ /* 0x040fe20000000000 */
[----:B------:R-:W-:Y:S01]  /*5d10*/  @!P6 IADD3 R185, -R0, -0x20, RZ ;  /* 0xffffffe000b9e810 */ /* 0x000fe20007ffe1ff */
[-C--:B------:R-:W-:Y:S03]  /*5d20*/  HMMA.16816.F32.BF16 R28, R192, R202.reuse, R28 ;  /* 0x000000cac01c723c */ /* 0x080fe6000004181c */
[----:B------:R-:W-:Y:S01]  /*5d30*/  ISETP.GE.AND P6, PT, R190, RZ, PT ;  /* 0x000000ffbe00720c */ /* 0x000fe20003fc6270 */
[C---:B------:R-:W-:Y:S01]  /*5d40*/  VIADD R189, R0.reuse, 0xffffffef ;  /* 0xffffffef00bd7836 */ /* 0x040fe20000000000 */
[C---:B------:R-:W-:Y:S01]  /*5d50*/  @!P5 IADD3 R184, -R0.reuse, -0x1f, RZ ;  /* 0xffffffe100b8d810 */ /* 0x040fe20007ffe1ff */
[----:B------:R-:W-:Y:S01]  /*5d60*/  HMMA.16816.F32.BF16 R32, R172, R202, R32 ;  /* 0x000000caac20723c */ /* 0x000fe20000041820 */
[----:B------:R1:W3:Y:S03]  /*5d70*/  LDSM.16.M88.4 R172, [R2+0x3000] ;  /* 0x0030000002ac783b */ /* 0x0002e60000000200 */
[----:B------:R-:W-:Y:S01]  /*5d80*/  ISETP.GE.AND P5, PT, R189, RZ, PT ;  /* 0x000000ffbd00720c */ /* 0x000fe20003fa6270 */
[C---:B------:R-:W-:Y:S01]  /*5d90*/  VIADD R193, R0.reuse, 0xffffffe7 ;  /* 0xffffffe700c17836 */ /* 0x040fe20000000000 */
[C---:B------:R-:W-:Y:S01]  /*5da0*/  @!P4 IADD3 R187, -R0.reuse, -0x18, RZ ;  /* 0xffffffe800bbc810 */ /* 0x040fe20007ffe1ff */
[-C--:B--2---:R-:W-:Y:S05]  /*5db0*/  HMMA.16816.F32.BF16 R4, R164, R168.reuse, R4 ;  /* 0x000000a8a404723c */ /* 0x084fea0000041804 */
[C---:B------:R-:W-:Y:S01]  /*5dc0*/  @!P3 IADD3 R186, -R0.reuse, -0x17, RZ ;  /* 0xffffffe900bab810 */ /* 0x040fe20007ffe1ff */
[C---:B------:R-:W-:Y:S01]  /*5dd0*/  VIADD R191, R0.reuse, 0x10 ;  /* 0x0000001000bf7836 */ /* 0x040fe20000000000 */
[C---:B------:R-:W-:Y:S01]  /*5de0*/  @!P1 IADD3 R188, -R0.reuse, 0x8, RZ ;  /* 0x0000000800bc9810 */ /* 0x040fe20007ffe1ff */
[C---:B------:R-:W-:Y:S03]  /*5df0*/  VIADD R192, R0.reuse, 0xf ;  /* 0x0000000f00c07836 */ /* 0x040fe60000000000 */
[----:B------:R-:W-:Y:S01]  /*5e00*/  ISETP.GE.AND P4, PT, R191, RZ, PT ;  /* 0x000000ffbf00720c */ /* 0x000fe20003f86270 */
[----:B------:R-:W-:Y:S01]  /*5e10*/  VIADD R194, R0, 0xffffffe8 ;  /* 0xffffffe800c27836 */ /* 0x000fe20000000000 */
[----:B------:R-:W-:Y:S02]  /*5e20*/  ISETP.GE.AND P3, PT, R192, RZ, PT ;  /* 0x000000ffc000720c */ /* 0x000fe40003f66270 */
[----:B------:R-:W-:Y:S02]  /*5e30*/  @!P6 IADD3 R190, -R0, 0x10, RZ ;  /* 0x0000001000bee810 */ /* 0x000fe40007ffe1ff */
[----:B------:R-:W-:Y:S01]  /*5e40*/  ISETP.GE.AND P1, PT, R194, RZ, PT ;  /* 0x000000ffc200720c */ /* 0x000fe20003f26270 */
[C---:B-1----:R-:W-:Y:S01]  /*5e50*/  VIADD R2, R0.reuse, 0xfffffff7 ;  /* 0xfffffff700027836 */ /* 0x042fe20000000000 */
[----:B------:R-:W-:Y:S02]  /*5e60*/  @!P5 IADD3 R189, -R0, 0x11, RZ ;  /* 0x0000001100bdd810 */ /* 0x000fe40007ffe1ff */
[----:B------:R-:W-:Y:S02]  /*5e70*/  I2FP.F32.S32 R182, R182 ;  /* 0x000000b600b67245 */ /* 0x000fe40000201400 */
[----:B------:R-:W-:Y:S02]  /*5e80*/  ISETP.GE.AND P0, PT, R2, RZ, PT ;  /* 0x000000ff0200720c */ /* 0x000fe40003f06270 */
[----:B------:R-:W-:Y:S01]  /*5e90*/  @!P4 IADD3 R191, -R0, -0x10, RZ ;  /* 0xfffffff000bfc810 */ /* 0x000fe20007ffe1ff */
[----:B------:R-:W-:Y:S01]  /*5ea0*/  FFMA.FTZ R5, R182, -UR5, R5 ;  /* 0x80000005b6057c23 */ /* 0x000fe20008010005 */
[C---:B------:R-:W-:Y:S02]  /*5eb0*/  @!P3 IADD3 R192, -R0.reuse, -0xf, RZ ;  /* 0xfffffff100c0b810 */ /* 0x040fe40007ffe1ff */
[----:B------:R-:W-:Y:S02]  /*5ec0*/  I2FP.F32.S32 R181, R181 ;  /* 0x000000b500b57245 */ /* 0x000fe40000201400 */
[C---:B------:R-:W-:Y:S02]  /*5ed0*/  @!P1 IADD3 R194, -R0.reuse, 0x18, RZ ;  /* 0x0000001800c29810 */ /* 0x040fe40007ffe1ff */
[----:B------:R-:W-:Y:S01]  /*5ee0*/  I2FP.F32.S32 R180, R180 ;  /* 0x000000b400b47245 */ /* 0x000fe20000201400 */
[C---:B---3--:R-:W-:Y:S04]  /*5ef0*/  HMMA.16816.F32.BF16 R8, R172.reuse, R168, R8 ;  /* 0x000000a8ac08723c */ /* 0x048fe80000041808 */
[----:B------:R-:W-:Y:S01]  /*5f00*/  @!P0 IADD3 R2, -R0, 0x9, RZ ;  /* 0x0000000900028810 */ /* 0x000fe20007ffe1ff */
[----:B------:R-:W-:Y:S01]  /*5f10*/  FFMA.FTZ R6, R181, -UR5, R6 ;  /* 0x80000005b5067c23 */ /* 0x000fe20008010006 */
[----:B------:R-:W-:Y:S01]  /*5f20*/  ISETP.GE.AND P0, PT, R193, RZ, PT ;  /* 0x000000ffc100720c */ /* 0x000fe20003f06270 */
[-C--:B------:R-:W-:Y:S04]  /*5f30*/  HMMA.16816.F32.BF16 R12, R172, R170.reuse, R12 ;  /* 0x000000aaac0c723c */ /* 0x080fe8000004180c */
[----:B------:R-:W-:Y:S01]  /*5f40*/  IABS R168, R0 ;  /* 0x0000000000a87213 */ /* 0x000fe20000000000 */
[----:B------:R-:W-:Y:S01]  /*5f50*/  FFMA.FTZ R7, R180, -UR5, R7 ;  /* 0x80000005b4077c23 */ /* 0x000fe20008010007 */
[----:B------:R-:W-:Y:S01]  /*5f60*/  I2FP.F32.S32 R2, R2 ;  /* 0x0000000200027245 */ /* 0x000fe20000201400 */
[C---:B------:R-:W-:Y:S04]  /*5f70*/  HMMA.16816.F32.BF16 R16, R164.reuse, R170, R16 ;  /* 0x000000aaa410723c */ /* 0x040fe80000041810 */
[----:B------:R-:W-:Y:S02]  /*5f80*/  I2FP.F32.S32 R168, R168 ;  /* 0x000000a800a87245 */ /* 0x000fe40000201400 */
[----:B------:R-:W-:Y:S01]  /*5f90*/  @!P0 IADD3 R193, -R0, 0x19, RZ ;  /* 0x0000001900c18810 */ /* 0x000fe20007ffe1ff */
[-C--:B------:R-:W-:Y:S01]  /*5fa0*/  HMMA.16816.F32.BF16 R20, R164, R176.reuse, R20 ;  /* 0x000000b0a414723c */ /* 0x080fe20000041814 */
[----:B------:R-:W-:Y:S03]  /*5fb0*/  PLOP3.LUT P0, PT, PT, PT, UP0, 0x80, 0x0 ;  /* 0x000000000000781c */ /* 0x000fe60003f0f008 */
[----:B------:R-:W-:Y:S01]  /*5fc0*/  I2FP.F32.S32 R0, R188 ;  /* 0x000000bc00007245 */ /* 0x000fe20000201400 */
[----:B------:R-:W-:Y:S01]  /*5fd0*/  FFMA.FTZ R4, R168, -UR5, R4 ;  /* 0x80000005a8047c23 */ /* 0x000fe20008010004 */
[C---:B------:R-:W-:Y:S05]  /*5fe0*/  HMMA.16816.F32.BF16 R24, R172.reuse, R176, R24 ;  /* 0x000000b0ac18723c */ /* 0x040fea0000041818 */
[----:B------:R-:W-:Y:S01]  /*5ff0*/  I2FP.F32.S32 R3, R3 ;  /* 0x0000000300037245 */ /* 0x000fe20000201400 */
[-C--:B------:R-:W-:Y:S05]  /*6000*/  HMMA.16816.F32.BF16 R28, R172, R178.reuse, R28 ;  /* 0x000000b2ac1c723c */ /* 0x080fea000004181c */
[----:B------:R-:W-:Y:S01]  /*6010*/  FFMA.FTZ R16, R0, -UR5, R16 ;  /* 0x8000000500107c23 */ /* 0x000fe20008010010 */
[----:B------:R-:W-:Y:S05]  /*6020*/  HMMA.16816.F32.BF16 R32, R164, R178, R32 ;  /* 0x000000b2a420723c */ /* 0x000fea0000041820 */
[----:B------:R-:W-:Y:S01]  /*6030*/  FFMA.FTZ R17, R2, -UR5, R17 ;  /* 0x8000000502117c23 */ /* 0x000fe20008010011 */
[----:B------:R-:W-:Y:S01]  /*6040*/  FFMA.FTZ R22, R0, -UR5, R22 ;  /* 0x8000000500167c23 */ /* 0x000fe20008010016 */
[----:B------:R-:W-:Y:S01]  /*6050*/  FFMA.FTZ R23, R2, -UR5, R23 ;  /* 0x8000000502177c23 */ /* 0x000fe20008010017 */
[----:B------:R-:W-:Y:S03]  /*6060*/  I2FP.F32.S32 R183, R183 ;  /* 0x000000b700b77245 */ /* 0x000fe60000201400 */
        /* <DEDUP_REMOVED lines=35> */
[----:B------:R-:W-:Y:S11]  /*62a0*/  R2UR UR14, R248 ;  /* 0x00000000f80e72ca */ /* 0x000ff600000e0000 */
[----:B------:R-:W-:Y:S02]  /*62b0*/  @!UPT UIADD3 URZ, URZ, URZ, URZ ;  /* 0x0000003f3f3ff290 */ /* 0x000fe4000fffe03f */
        /* <DEDUP_REMOVED lines=12> */
.L_x_1929:
[----:B------:R-:W-:Y:S01]  /*6380*/  ULDC UR15, c[0x0][0x398] ;  /* 0x0000e600000f7ab9 */ /* 0x000fe20000000800 */
[----:B------:R-:W-:Y:S02]  /*6390*/  VIADD R164, R237, UR10 ;  /* 0x0000000aeda47c36 */ /* 0x000fe40008000000 */
[----:B------:R-:W-:Y:S01]  /*63a0*/  VIADD R173, R224, 0x1 ;  /* 0x00000001e0ad7836 */ /* 0x000fe20000000000 */
[----:B------:R-:W-:Y:S01]  /*63b0*/  UIADD3 UR10, -UR14, UR6, -UR11 ;  /* 0x000000060e0a7290 */ /* 0x000fe2000fffe90b */
[C---:B------:R-:W-:Y:S01]  /*63c0*/  VIADD R3, R164.reuse, 0x8 ;  /* 0x00000008a4037836 */ /* 0x040fe20000000000 */
[----:B------:R-:W-:Y:S01]  /*63d0*/  UMOV UR19, UR14 ;  /* 0x0000000e00137c82 */ /* 0x000fe20008000000 */
[C---:B------:R-:W-:Y:S02]  /*63e0*/  VIADD R165, R164.reuse, 0x20 ;  /* 0x00000020a4a57836 */ /* 0x040fe40000000000 */
[C---:B------:R-:W-:Y:S01]  /*63f0*/  VIADD R166, R164.reuse, 0x28 ;  /* 0x00000028a4a67836 */ /* 0x040fe20000000000 */
[----:B------:R-:W-:Y:S01]  /*6400*/  VIADDMNMX R2, R164, UR10, RZ, !PT ;  /* 0x0000000aa4027c46 */ /* 0x000fe2000f8001ff */
[C---:B------:R-:W-:Y:S01]  /*6410*/  VIADD R172, R224.reuse, 0x8 ;  /* 0x00000008e0ac7836 */ /* 0x040fe20000000000 */
[----:B------:R-:W-:Y:S01]  /*6420*/  VIADDMNMX R3, R3, UR10, RZ, !PT ;  /* 0x0000000a03037c46 */ /* 0x000fe2000f8001ff */
[C---:B------:R-:W-:Y:S01]  /*6430*/  VIADD R171, R224.reuse, 0x9 ;  /* 0x00000009e0ab7836 */ /* 0x040fe20000000000 */
[----:B------:R-:W-:Y:S01]  /*6440*/  VIADDMNMX R165, R165, UR10, RZ, !PT ;  /* 0x0000000aa5a57c46 */ /* 0x000fe2000f8001ff */
[----:B------:R-:W-:Y:S01]  /*6450*/  VIADD R170, R224, 0x10 ;  /* 0x00000010e0aa7836 */ /* 0x000fe20000000000 */
[----:B------:R-:W-:Y:S01]  /*6460*/  VIADDMNMX R166, R166, UR10, RZ, !PT ;  /* 0x0000000aa6a67c46 */ /* 0x000fe2000f8001ff */
[----:B------:R-:W-:Y:S01]  /*6470*/  UIADD3 UR10, UR6, 0x1, -UR11 ;  /* 0x00000001060a7890 */ /* 0x000fe2000fffe80b */
[CC--:B------:R-:W-:Y:S01]  /*6480*/  ISETP.GE.AND P0, PT, R224.reuse, R2.reuse, PT ;  /* 0x00000002e000720c */ /* 0x0c0fe20003f06270 */
[----:B------:R-:W-:Y:S01]  /*6490*/  VIADD R169, R224, 0x11 ;  /* 0x00000011e0a97836 */ /* 0x000fe20000000000 */
[-C--:B------:R-:W-:Y:S01]  /*64a0*/  ISETP.GE.AND P6, PT, R173, R2.reuse, PT ;  /* 0x00000002ad00720c */ /* 0x080fe20003fc6270 */
[----:B------:R-:W-:Y:S01]  /*64b0*/  UIADD3 UR10, UR10, UR15, URZ ;  /* 0x0000000f0a0a7290 */ /* 0x000fe2000fffe03f */
[-C--:B------:R-:W-:Y:S01]  /*64c0*/  ISETP.GE.AND P5, PT, R172, R2.reuse, PT ;  /* 0x00000002ac00720c */ /* 0x080fe20003fa6270 */
[C---:B------:R-:W-:Y:S01]  /*64d0*/  VIADD R168, R224.reuse, 0x18 ;  /* 0x00000018e0a87836 */ /* 0x040fe20000000000 */
[-C--:B------:R-:W-:Y:S01]  /*64e0*/  ISETP.GE.AND P4, PT, R171, R2.reuse, PT ;  /* 0x00000002ab00720c */ /* 0x080fe20003f86270 */
[----:B------:R-:W-:Y:S01]  /*64f0*/  VIADD R167, R224, 0x19 ;  /* 0x00000019e0a77836 */ /* 0x000fe20000000000 */
[-C--:B------:R-:W-:Y:S01]  /*6500*/  ISETP.GE.AND P3, PT, R170, R2.reuse, PT ;  /* 0x00000002aa00720c */ /* 0x080fe20003f66270 */
[----:B------:R-:W-:Y:S01]  /*6510*/  IMAD.U32 R0, RZ, RZ, UR10 ;  /* 0x0000000aff007e24 */ /* 0x000fe2000f8e00ff */
[----:B------:R-:W-:Y:S01]  /*6520*/  ISETP.GE.AND P1, PT, R169, R2, PT ;  /* 0x00000002a900720c */ /* 0x000fe20003f26270 */
[----:B------:R-:W-:Y:S02]  /*6530*/  IMAD.U32 R174, RZ, RZ, UR10 ;  /* 0x0000000affae7e24 */ /* 0x000fe4000f8e00ff */
[----:B------:R-:W-:Y:S01]  /*6540*/  IMAD.U32 R175, RZ, RZ, UR10 ;  /* 0x0000000affaf7e24 */ /* 0x000fe2000f8e00ff */
[----:B------:R-:W-:Y:S01]  /*6550*/  VIADDMNMX R0, R164, R0, UR6, PT ;  /* 0x00000006a4007e46 */ /* 0x000fe2000b800100 */
[----:B------:R-:W-:Y:S03]  /*6560*/  IMAD.U32 R176, RZ, RZ, UR10 ;  /* 0x0000000affb07e24 */ /* 0x000fe6000f8e00ff */
[-C--:B------:R-:W-:Y:S02]  /*6570*/  ISETP.GE.OR P0, PT, R224, R0.reuse, !P0 ;  /* 0x00000000e000720c */ /* 0x080fe40004706670 */
[----:B------:R-:W-:Y:S02]  /*6580*/  ISETP.GE.OR P6, PT, R173, R0, !P6 ;  /* 0x00000000ad00720c */ /* 0x000fe400077c6670 */
[----:B------:R-:W-:Y:S02]  /*6590*/  FSEL R4, R4, -INF , !P0 ;  /* 0xff80000004047808 */ /* 0x000fe40004000000 */
[----:B------:R-:W-:Y:S02]  /*65a0*/  FSEL R5, R5, -INF , !P6 ;  /* 0xff80000005057808 */ /* 0x000fe40007000000 */
        /* <DEDUP_REMOVED lines=9> */
[----:B------:R-:W-:Y:S02]  /*6640*/  FSEL R16, R16, -INF , !P5 ;  /* 0xff80000010107808 */ /* 0x000fe40006800000 */
[----:B------:R-:W-:Y:S02]  /*6650*/  FSEL R17, R17, -INF , !P4 ;  /* 0xff80000011117808 */ /* 0x000fe40006000000 */
[-C--:B------:R-:W-:Y:S02]  /*6660*/  ISETP.GE.AND P5, PT, R224, R3.reuse, PT ;  /* 0x00000003e000720c */ /* 0x080fe40003fa6270 */
[-C--:B------:R-:W-:Y:S02]  /*6670*/  ISETP.GE.AND P4, PT, R173, R3.reuse, PT ;  /* 0x00000003ad00720c */ /* 0x080fe40003f86270 */
[----:B------:R-:W-:Y:S02]  /*6680*/  VIMNMX R0, R0, UR6, PT ;  /* 0x0000000600007c48 */ /* 0x000fe4000bfe0100 */
[----:B------:R-:W-:Y:S02]  /*6690*/  FSEL R20, R20, -INF , !P3 ;  /* 0xff80000014147808 */ /* 0x000fe40005800000 */
[----:B------:R-:W-:Y:S02]  /*66a0*/  FSEL R21, R21, -INF , !P1 ;  /* 0xff80000015157808 */ /* 0x000fe40004800000 */
[----:B------:R-:W-:Y:S02]  /*66b0*/  FSEL R32, R32, -INF , !P0 ;  /* 0xff80000020207808 */ /* 0x000fe40004000000 */
[-C--:B------:R-:W-:Y:S02]  /*66c0*/  ISETP.GE.OR P5, PT, R224, R0.reuse, !P5 ;  /* 0x00000000e000720c */ /* 0x080fe40006fa6670 */
[-C--:B------:R-:W-:Y:S02]  /*66d0*/  ISETP.GE.OR P4, PT, R173, R0.reuse, !P4 ;  /* 0x00000000ad00720c */ /* 0x080fe40006786670 */
[----:B------:R-:W-:Y:S02]  /*66e0*/  FSEL R33, R33, -INF , !P6 ;  /* 0xff80000021217808 */ /* 0x000fe40007000000 */
[-C--:B------:R-:W-:Y:S02]  /*66f0*/  ISETP.GE.AND P3, PT, R172, R3.reuse, PT ;  /* 0x00000003ac00720c */ /* 0x080fe40003f66270 */
[-C--:B------:R-:W-:Y:S02]  /*6700*/  ISETP.GE.AND P1, PT, R171, R3.reuse, PT ;  /* 0x00000003ab00720c */ /* 0x080fe40003f26270 */
[-C--:B------:R-:W-:Y:S02]  /*6710*/  ISETP.GE.AND P0, PT, R170, R3.reuse, PT ;  /* 0x00000003aa00720c */ /* 0x080fe40003f06270 */
[-C--:B------:R-:W-:Y:S02]  /*6720*/  ISETP.GE.AND P6, PT, R169, R3.reuse, PT ;  /* 0x00000003a900720c */ /* 0x080fe40003fc6270 */
        /* <DEDUP_REMOVED lines=8> */
[--C-:B------:R-:W-:Y:S02]  /*67b0*/  IADD3 R3, R175, 0x20, R164.reuse ;  /* 0x00000020af037810 */ /* 0x100fe40007ffe0a4 */
[-C--:B------:R-:W-:Y:S02]  /*67c0*/  ISETP.GE.OR P5, PT, R168, R0.reuse, !P5 ;  /* 0x00000000a800720c */ /* 0x080fe40006fa6670 */
[----:B------:R-:W-:Y:S02]  /*67d0*/  ISETP.GE.OR P4, PT, R167, R0, !P4 ;  /* 0x00000000a700720c */ /* 0x000fe40006786670 */
        /* <DEDUP_REMOVED lines=10> */
[-C--:B------:R-:W-:Y:S02]  /*6880*/  ISETP.GE.OR P1, PT, R173, R0.reuse, !P1 ;  /* 0x00000000ad00720c */ /* 0x080fe40004f26670 */
[-C--:B------:R-:W-:Y:S02]  /*6890*/  ISETP.GE.OR P0, PT, R172, R0.reuse, !P0 ;  /* 0x00000000ac00720c */ /* 0x080fe40004706670 */
[----:B------:R-:W-:Y:S02]  /*68a0*/  ISETP.GE.OR P6, PT, R171, R0, !P6 ;  /* 0x00000000ab00720c */ /* 0x000fe400077c6670 */
[----:B------:R-:W-:Y:S02]  /*68b0*/  IADD3 R2, R176, 0x28, R164 ;  /* 0x00000028b0027810 */ /* 0x000fe40007ffe0a4 */
        /* <DEDUP_REMOVED lines=43> */
.L_x_1930:
[C---:B------:R-:W-:Y:S01]  /*6b70*/  FSETP.NEU.FTZ.AND P1, PT, R245.reuse, -INF , PT ;  /* 0xff800000f500780b */ /* 0x040fe20003f3d000 */
[----:B------:R-:W2:Y:S01]  /*6b80*/  LDL R165, [R1+0x4] ;  /* 0x0000040001a57983 */ /* 0x000ea20000100800 */
[----:B------:R-:W-:Y:S01]  /*6b90*/  FSETP.NEU.FTZ.AND P0, PT, R246, -INF , PT ;  /* 0xff800000f600780b */ /* 0x000fe20003f1d000 */
[----:B------:R-:W-:Y:S01]  /*6ba0*/  FMUL.FTZ R164, R245, 1.4426950216293334961 ;  /* 0x3fb8aa3bf5a47820 */ /* 0x000fe20000410000 */
[----:B------:R-:W-:Y:S01]  /*6bb0*/  R2UR UR14, R248 ;  /* 0x00000000f80e72ca */ /* 0x000fe200000e0000 */
[----:B------:R-:W-:Y:S01]  /*6bc0*/  FMUL.FTZ R3, R246, 1.4426950216293334961 ;  /* 0x3fb8aa3bf6037820 */ /* 0x000fe20000410000 */
[----:B------:R-:W-:Y:S01]  /*6bd0*/  R2UR UR10, R251 ;  /* 0x00000000fb0a72ca */ /* 0x000fe200000e0000 */
[----:B------:R-:W-:Y:S01]  /*6be0*/  FMUL.FTZ R0, R244, 1.4426950216293334961 ;  /* 0x3fb8aa3bf4007820 */ /* 0x000fe20000410000 */
[----:B------:R-:W-:Y:S01]  /*6bf0*/  FSEL R164, R164, RZ, P1 ;  /* 0x000000ffa4a47208 */ /* 0x000fe20000800000 */
[----:B------:R-:W-:Y:S01]  /*6c00*/  FMUL.FTZ R2, R243, 1.4426950216293334961 ;  /* 0x3fb8aa3bf3027820 */ /* 0x000fe20000410000 */
[----:B------:R-:W-:Y:S01]  /*6c10*/  FSEL R3, R3, RZ, P0 ;  /* 0x000000ff03037208 */ /* 0x000fe20000000000 */
[----:B------:R-:W-:Y:S01]  /*6c20*/  IMAD.WIDE.U32 R166, R250, -0x2daee0ad, RZ ;  /* 0xd2511f53faa67825 */ /* 0x000fe200078e00ff */
[----:B------:R-:W-:Y:S01]  /*6c30*/  FSETP.NEU.FTZ.AND P0, PT, R244, -INF , PT ;  /* 0xff800000f400780b */ /* 0x000fe20003f1d000 */
[----:B------:R-:W-:Y:S01]  /*6c40*/  UISETP.GT.AND UP2, UPT, UR7, UR51, UPT ;  /* 0x000000330700728c */ /* 0x000fe2000bf44270 */
[----:B------:R-:W-:Y:S01]  /*6c50*/  FSETP.NEU.FTZ.AND P1, PT, R243, -INF , PT ;  /* 0xff800000f300780b */ /* 0x000fe20003f3d000 */
[--C-:B------:R-:W-:Y:S01]  /*6c60*/  FFMA.FTZ R16, R16, UR12, -R164.reuse ;  /* 0x0000000c10107c23 */ /* 0x100fe200080108a4 */
[----:B------:R-:W-:Y:S01]  /*6c70*/  FSEL R0, R0, RZ, P0 ;  /* 0x000000ff00007208 */ /* 0x000fe20000000000 */
[--C-:B------:R-:W-:Y:S01]  /*6c80*/  FFMA.FTZ R19, R19, UR12, -R3.reuse ;  /* 0x0000000c13137c23 */ /* 0x100fe20008010803 */
[----:B------:R-:W-:Y:S01]  /*6c90*/  FSEL R2, R2, RZ, P1 ;  /* 0x000000ff02027208 */ /* 0x000fe20000800000 */
[----:B------:R1:W3:Y:S01]  /*6ca0*/  MUFU.EX2 R203, R16 ;  /* 0x0000001000cb7308 */ /* 0x0002e20000000800 */
[--C-:B------:R-:W-:Y:S01]  /*6cb0*/  FFMA.FTZ R4, R4, UR12, -R164.reuse ;  /* 0x0000000c04047c23 */ /* 0x100fe200080108a4 */
[----:B------:R-:W-:Y:S01]  /*6cc0*/  FFMA.FTZ R32, R32, UR12, -R164 ;  /* 0x0000000c20207c23 */ /* 0x000fe200080108a4 */
[--C-:B------:R-:W-:Y:S01]  /*6cd0*/  FFMA.FTZ R35, R35, UR12, -R3.reuse ;  /* 0x0000000c23237c23 */ /* 0x100fe20008010803 */
[----:B------:R-:W-:Y:S01]  /*6ce0*/  FFMA.FTZ R31, R31, UR12, -R0 ;  /* 0x0000000c1f1f7c23 */ /* 0x000fe20008010800 */
[--C-:B------:R-:W-:Y:S01]  /*6cf0*/  FFMA.FTZ R28, R28, UR12, -R2.reuse ;  /* 0x0000000c1c1c7c23 */ /* 0x100fe20008010802 */
[--C-:B------:R-:W-:Y:S01]  /*6d00*/  FFMA.FTZ R184, R6, UR12, -R3.reuse ;  /* 0x0000000c06b87c23 */ /* 0x100fe20008010803 */
[----:B------:R-:W-:Y:S03]  /*6d10*/  FFMA.FTZ R12, R12, UR12, -R2 ;  /* 0x0000000c0c0c7c23 */ /* 0x000fe60008010802 */
[----:B------:R4:W3:Y:S01]  /*6d20*/  MUFU.EX2 R225, R19 ;  /* 0x0000001300e17308 */ /* 0x0008e20000000800 */
[----:B------:R-:W-:Y:S01]  /*6d30*/  FFMA.FTZ R20, R20, UR12, -R164 ;  /* 0x0000000c14147c23 */ /* 0x000fe200080108a4 */
[----:B------:R-:W-:Y:S01]  /*6d40*/  FFMA.FTZ R15, R15, UR12, -R0 ;  /* 0x0000000c0f0f7c23 */ /* 0x000fe20008010800 */
[----:B------:R-:W-:Y:S01]  /*6d50*/  FFMA.FTZ R176, R5, UR12, -R164 ;  /* 0x0000000c05b07c23 */ /* 0x000fe200080108a4 */
[----:B------:R-:W-:Y:S01]  /*6d60*/  FFMA.FTZ R179, R13, UR12, -R2 ;  /* 0x0000000c0db37c23 */ /* 0x000fe20008010802 */
[----:B------:R-:W-:Y:S01]  /*6d70*/  FFMA.FTZ R33, R33, UR12, -R164 ;  /* 0x0000000c21217c23 */ /* 0x000fe200080108a4 */
[----:B------:R-:W-:Y:S01]  /*6d80*/  FFMA.FTZ R178, R10, UR12, -R0 ;  /* 0x0000000c0ab27c23 */ /* 0x000fe20008010800 */
[--C-:B------:R-:W-:Y:S03]  /*6d90*/  FFMA.FTZ R177, R9, UR12, -R2.reuse ;  /* 0x0000000c09b17c23 */ /* 0x100fe60008010802 */
[----:B------:R3:W-:Y:S01]  /*6da0*/  MUFU.EX2 R193, R4 ;  /* 0x0000000400c17308 */ /* 0x0007e20000000800 */
[----:B-1----:R-:W-:Y:S01]  /*6db0*/  FFMA.FTZ R16, R7, UR12, -R3 ;  /* 0x0000000c07107c23 */ /* 0x002fe20008010803 */
[----:B------:R-:W-:Y:S02]  /*6dc0*/  IMAD.U32 R7, RZ, RZ, UR7 ;  /* 0x00000007ff077e24 */ /* 0x000fe4000f8e00ff */
[--C-:B------:R-:W-:Y:S01]  /*6dd0*/  FFMA.FTZ R189, R24, UR12, -R2.reuse ;  /* 0x0000000c18bd7c23 */ /* 0x100fe20008010802 */
[----:B------:R-:W-:Y:S01]  /*6de0*/  FFMA.FTZ R25, R25, UR12, -R2 ;  /* 0x0000000c19197c23 */ /* 0x000fe20008010802 */
[--C-:B------:R-:W-:Y:S01]  /*6df0*/  FFMA.FTZ R27, R27, UR12, -R0.reuse ;  /* 0x0000000c1b1b7c23 */ /* 0x100fe20008010800 */
[----:B------:R-:W-:Y:S03]  /*6e00*/  FFMA.FTZ R26, R26, UR12, -R0 ;  /* 0x0000000c1a1a7c23 */ /* 0x000fe60008010800 */
[----:B------:R1:W-:Y:S01]  /*6e10*/  MUFU.EX2 R195, R16 ;  /* 0x0000001000c37308 */ /* 0x0003e20000000800 */
[----:B----4-:R-:W-:Y:S04]  /*6e20*/  IMAD.U32 R19, RZ, RZ, UR14 ;  /* 0x0000000eff137e24 */ /* 0x010fe8000f8e00ff */
[----:B------:R-:W-:Y:S05]  /*6e30*/  IMAD R19, R19, 0x4, R249 ;  /* 0x0000000413137824 */ /* 0x000fea00078e02f9 */
[----:B------:R4:W2:Y:S01]  /*6e40*/  MUFU.EX2 R229, R32 ;  /* 0x0000002000e57308 */ /* 0x0008a20000000800 */
[--C-:B---3--:R-:W-:Y:S01]  /*6e50*/  FFMA.FTZ R4, R18, UR12, -R3.reuse ;  /* 0x0000000c12047c23 */ /* 0x108fe20008010803 */
[----:B------:R-:W-:Y:S04]  /*6e60*/  LOP3.LUT R19, R19, UR52, RZ, 0x3c, !PT ;  /* 0x0000003413137c12 */ /* 0x000fe8000f8e3cff */
[----:B------:R-:W-:Y:S04]  /*6e70*/  LOP3.LUT R19, R167, R19, RZ, 0x3c, !PT ;  /* 0x00000013a7137212 */ /* 0x000fe800078e3cff */
[----:B------:R-:W-:Y:S01]  /*6e80*/  MUFU.EX2 R228, R35 ;  /* 0x0000002300e47308 */ /* 0x000fe20000000800 */
[----:B-1----:R-:W-:Y:S09]  /*6e90*/  LOP3.LUT R16, R166, UR61, RZ, 0x3c, !PT ;  /* 0x0000003da6107c12 */ /* 0x002ff2000f8e3cff */
[----:B------:R1:W-:Y:S01]  /*6ea0*/  MUFU.EX2 R227, R31 ;  /* 0x0000001f00e37308 */ /* 0x0003e20000000800 */
[--C-:B----4-:R-:W-:Y:S09]  /*6eb0*/  FFMA.FTZ R32, R34, UR12, -R3.reuse ;  /* 0x0000000c22207c23 */ /* 0x110ff20008010803 */
[----:B------:R-:W3:Y:S10]  /*6ec0*/  MUFU.EX2 R226, R28 ;  /* 0x0000001c00e27308 */ /* 0x000ef40000000800 */
[----:B------:R-:W4:Y:S01]  /*6ed0*/  MUFU.EX2 R202, R4 ;  /* 0x0000000400ca7308 */ /* 0x000f220000000800 */
[--C-:B-1----:R-:W-:Y:S01]  /*6ee0*/  FFMA.FTZ R31, R23, UR12, -R3.reuse ;  /* 0x0000000c171f7c23 */ /* 0x102fe20008010803 */
[----:B------:R-:W-:Y:S08]  /*6ef0*/  FFMA.FTZ R3, R22, UR12, -R3 ;  /* 0x0000000c16037c23 */ /* 0x000ff00008010803 */
[----:B------:R-:W1:Y:S10]  /*6f00*/  MUFU.EX2 R197, R12 ;  /* 0x0000000c00c57308 */ /* 0x000e740000000800 */
[----:B------:R-:W1:Y:S10]  /*6f10*/  MUFU.EX2 R200, R20 ;  /* 0x0000001400c87308 */ /* 0x000e740000000800 */
[----:B------:R3:W-:Y:S10]  /*6f20*/  MUFU.EX2 R196, R15 ;  /* 0x0000000f00c47308 */ /* 0x0007f40000000800 */
[----:B------:R-:W-:Y:S10]  /*6f30*/  MUFU.EX2 R191, R3 ;  /* 0x0000000300bf7308 */ /* 0x000ff40000000800 */
[----:B------:R-:W1:Y:S01]  /*6f40*/  MUFU.EX2 R198, R31 ;  /* 0x0000001f00c67308 */ /* 0x000e620000000800 */
[--C-:B---3--:R-:W-:Y:S01]  /*6f50*/  FFMA.FTZ R15, R17, UR12, -R164.reuse ;  /* 0x0000000c110f7c23 */ /* 0x108fe200080108a4 */
[----:B------:R-:W-:Y:S08]  /*6f60*/  FFMA.FTZ R164, R21, UR12, -R164 ;  /* 0x0000000c15a47c23 */ /* 0x000ff000080108a4 */
[----:B------:R-:W-:Y:S10]  /*6f70*/  MUFU.EX2 R192, R15 ;  /* 0x0000000f00c07308 */ /* 0x000ff40000000800 */
[----:B------:R-:W3:Y:S10]  /*6f80*/  MUFU.EX2 R201, R32 ;  /* 0x0000002000c97308 */ /* 0x000ef40000000800 */
        /* <DEDUP_REMOVED lines=10> */
[----:B------:R-:W3:Y:S01]  /*7030*/  MUFU.EX2 R189, R189 ;  /* 0x000000bd00bd7308 */ /* 0x000ee20000000800 */
[----:B--2---:R-:W-:Y:S04]  /*7040*/  IMAD R7, R7, 0x4, R165 ;  /* 0x0000000407077824 */ /* 0x004fe800078e02a5 */
[C---:B------:R-:W-:Y:S04]  /*7050*/  IMAD.WIDE.U32 R166, R7.reuse, -0x326172a9, RZ ;  /* 0xcd9e8d5707a67825 */ /* 0x040fe800078e00ff */
[----:B------:R-:W-:Y:S01]  /*7060*/  VIADD R18, R7, 0x2 ;  /* 0x0000000207127836 */ /* 0x000fe20000000000 */
[-C--:B------:R-:W-:Y:S01]  /*7070*/  LOP3.LUT R34, R167, R247.reuse, RZ, 0x3c, !PT ;  /* 0x000000f7a7227212 */ /* 0x080fe200078e3cff */
[----:B------:R-:W-:Y:S04]  /*7080*/  IMAD.WIDE.U32 R6, R19, -0x326172a9, RZ ;  /* 0xcd9e8d5713067825 */ /* 0x000fe800078e00ff */
[----:B------:R-:W-:Y:S01]  /*7090*/  IMAD.WIDE.U32 R18, R18, -0x326172a9, RZ ;  /* 0xcd9e8d5712127825 */ /* 0x000fe200078e00ff */
[----:B------:R-:W-:Y:S02]  /*70a0*/  LOP3.LUT R22, R7, UR41, R166, 0x96, !PT ;  /* 0x0000002907167c12 */ /* 0x000fe4000f8e96a6 */
[----:B------:R-:W-:Y:S01]  /*70b0*/  LOP3.LUT R4, R6, UR10, RZ, 0x3c, !PT ;  /* 0x0000000a06047c12 */ /* 0x000fe2000f8e3cff */
[----:B------:R-:W-:Y:S01]  /*70c0*/  IMAD.WIDE.U32 R34, R34, -0x2daee0ad, RZ ;  /* 0xd2511f5322227825 */ /* 0x000fe200078e00ff */
[----:B------:R-:W-:Y:S02]  /*70d0*/  LOP3.LUT R28, R19, R247, RZ, 0x3c, !PT ;  /* 0x000000f7131c7212 */ /* 0x000fe400078e3cff */
[----:B------:R-:W-:Y:S01]  /*70e0*/  LOP3.LUT R168, R7, UR41, R18, 0x96, !PT ;  /* 0x0000002907a87c12 */ /* 0x000fe2000f8e9612 */
[----:B------:R-:W-:Y:S01]  /*70f0*/  IMAD.WIDE.U32 R22, R22, -0x2daee0ad, RZ ;  /* 0xd2511f5316167825 */ /* 0x000fe200078e00ff */
[----:B------:R-:W-:Y:S03]  /*7100*/  LOP3.LUT R19, R16, R35, RZ, 0x3c, !PT ;  /* 0x0000002310137212 */ /* 0x000fe600078e3cff */
[----:B------:R-:W-:Y:S01]  /*7110*/  IMAD.WIDE.U32 R6, R28, -0x2daee0ad, RZ ;  /* 0xd2511f531c067825 */ /* 0x000fe200078e00ff */
[----:B------:R-:W-:Y:S03]  /*7120*/  LOP3.LUT R34, R23, UR42, R34, 0x96, !PT ;  /* 0x0000002a17227c12 */ /* 0x000fe6000f8e9622 */
[----:B------:R-:W-:Y:S01]  /*7130*/  IMAD.WIDE.U32 R18, R19, -0x326172a9, RZ ;  /* 0xcd9e8d5713127825 */ /* 0x000fe200078e00ff */
[----:B------:R-:W-:Y:S03]  /*7140*/  LOP3.LUT R7, R16, R7, RZ, 0x3c, !PT ;  /* 0x0000000710077212 */ /* 0x000fe600078e3cff */
[----:B------:R-:W-:Y:S01]  /*7150*/  IMAD.WIDE.U32 R168, R168, -0x2daee0ad, RZ ;  /* 0xd2511f53a8a87825 */ /* 0x000fe200078e00ff */
[----:B------:R-:W-:Y:S03]  /*7160*/  LOP3.LUT R166, R4, R19, RZ, 0x3c, !PT ;  /* 0x0000001304a67212 */ /* 0x000fe600078e3cff */
[----:B------:R-:W-:Y:S01]  /*7170*/  IMAD.WIDE.U32 R34, R34, -0x326172a9, RZ ;  /* 0xcd9e8d5722227825 */ /* 0x000fe200078e00ff */
[----:B------:R-:W-:Y:S03]  /*7180*/  LOP3.LUT R170, R169, UR42, R6, 0x96, !PT ;  /* 0x0000002aa9aa7c12 */ /* 0x000fe6000f8e9606 */
[----:B------:R-:W-:Y:S01]  /*7190*/  IMAD.WIDE.U32 R166, R166, -0x2daee0ad, RZ ;  /* 0xd2511f53a6a67825 */ /* 0x000fe200078e00ff */
[----:B------:R-:W-:Y:S03]  /*71a0*/  LOP3.LUT R12, R35, UR43, R18, 0x96, !PT ;  /* 0x0000002b230c7c12 */ /* 0x000fe6000f8e9612 */
[----:B------:R-:W-:Y:S01]  /*71b0*/  IMAD.WIDE.U32 R170, R170, -0x326172a9, RZ ;  /* 0xcd9e8d57aaaa7825 */ /* 0x000fe200078e00ff */
[----:B------:R-:W-:Y:S03]  /*71c0*/  LOP3.LUT R19, R167, UR44, R22, 0x96, !PT ;  /* 0x0000002ca7137c12 */ /* 0x000fe6000f8e9616 */
[----:B------:R-:W-:Y:S04]  /*71d0*/  IMAD.WIDE.U32 R6, R7, -0x326172a9, RZ ;  /* 0xcd9e8d5707067825 */ /* 0x000fe800078e00ff */
[----:B------:R-:W-:Y:S01]  /*71e0*/  IMAD.WIDE.U32 R18, R19, -0x326172a9, RZ ;  /* 0xcd9e8d5713127825 */ /* 0x000fe200078e00ff */
[----:B------:R-:W-:Y:S02]  /*71f0*/  LOP3.LUT R4, R4, R7, RZ, 0x3c, !PT ;  /* 0x0000000704047212 */ /* 0x000fe400078e3cff */
[----:B------:R-:W-:Y:S01]  /*7200*/  LOP3.LUT R22, R171, UR43, R6, 0x96, !PT ;  /* 0x0000002bab167c12 */ /* 0x000fe2000f8e9606 */
[----:B------:R-:W-:Y:S01]  /*7210*/  IMAD.WIDE.U32 R6, R12, -0x2daee0ad, RZ ;  /* 0xd2511f530c067825 */ /* 0x000fe200078e00ff */
[----:B------:R-:W-:Y:S03]  /*7220*/  LOP3.LUT R16, R19, UR45, R34, 0x96, !PT ;  /* 0x0000002d13107c12 */ /* 0x000fe6000f8e9622 */
[----:B------:R-:W-:Y:S01]  /*7230*/  IMAD.WIDE.U32 R4, R4, -0x2daee0ad, RZ ;  /* 0xd2511f5304047825 */ /* 0x000fe200078e00ff */
[----:B------:R-:W-:Y:S03]  /*7240*/  LOP3.LUT R12, R7, UR46, R166, 0x96, !PT ;  /* 0x0000002e070c7c12 */ /* 0x000fe6000f8e96a6 */
[----:B------:R-:W-:Y:S01]  /*7250*/  FFMA.FTZ R7, R8, UR12, -R2 ;  /* 0x0000000c08077c23 */ /* 0x000fe20008010802 */
[----:B------:R-:W-:Y:S01]  /*7260*/  IMAD.WIDE.U32 R22, R22, -0x2daee0ad, RZ ;  /* 0xd2511f5316167825 */ /* 0x000fe200078e00ff */
[----:B------:R-:W-:Y:S02]  /*7270*/  LOP3.LUT R5, R5, UR44, R168, 0x96, !PT ;  /* 0x0000002c05057c12 */ /* 0x000fe4000f8e96a8 */
[----:B------:R2:W3:Y:S01]  /*7280*/  MUFU.EX2 R187, R7 ;  /* 0x0000000700bb7308 */ /* 0x0004e20000000800 */
[----:B------:R-:W-:Y:S01]  /*7290*/  IMAD.WIDE.U32 R12, R12, -0x326172a9, RZ ;  /* 0xcd9e8d570c0c7825 */ /* 0x000fe200078e00ff */
[----:B------:R-:W-:Y:S03]  /*72a0*/  LOP3.LUT R20, R23, UR46, R4, 0x96, !PT ;  /* 0x0000002e17147c12 */ /* 0x000fe6000f8e9604 */
[----:B------:R-:W-:Y:S01]  /*72b0*/  FFMA.FTZ R2, R29, UR12, -R2 ;  /* 0x0000000c1d027c23 */ /* 0x000fe20008010802 */
[----:B------:R-:W-:Y:S01]  /*72c0*/  IMAD.WIDE.U32 R4, R5, -0x326172a9, RZ ;  /* 0xcd9e8d5705047825 */ /* 0x000fe200078e00ff */
[----:B------:R-:W-:Y:S03]  /*72d0*/  LOP3.LUT R8, R13, UR47, R18, 0x96, !PT ;  /* 0x0000002f0d087c12 */ /* 0x000fe6000f8e9612 */
[----:B------:R-:W-:Y:S01]  /*72e0*/  FFMA.FTZ R13, R11, UR12, -R0 ;  /* 0x0000000c0b0d7c23 */ /* 0x000fe20008010800 */
[----:B------:R-:W-:Y:S01]  /*72f0*/  IMAD.WIDE.U32 R20, R20, -0x326172a9, RZ ;  /* 0xcd9e8d5714147825 */ /* 0x000fe200078e00ff */
[----:B------:R-:W-:Y:S01]  /*7300*/  LOP3.LUT R170, R5, UR45, R170, 0x96, !PT ;  /* 0x0000002d05aa7c12 */ /* 0x000fe2000f8e96aa */
[----:B------:R-:W-:Y:S02]  /*7310*/  MUFU.EX2 R185, R2 ;  /* 0x0000000200b97308 */ /* 0x000fe40000000800 */
[----:B------:R-:W-:Y:S01]  /*7320*/  IMAD.WIDE.U32 R16, R16, -0x2daee0ad, RZ ;  /* 0xd2511f5310107825 */ /* 0x000fe200078e00ff */
[----:B------:R-:W-:Y:S03]  /*7330*/  LOP3.LUT R4, R21, UR47, R4, 0x96, !PT ;  /* 0x0000002f15047c12 */ /* 0x000fe6000f8e9604 */
[----:B------:R-:W-:Y:S01]  /*7340*/  FFMA.FTZ R21, R14, UR12, -R0 ;  /* 0x0000000c0e157c23 */ /* 0x000fe20008010800 */
[----:B------:R-:W-:Y:S01]  /*7350*/  IMAD.WIDE.U32 R10, R170, -0x2daee0ad, RZ ;  /* 0xd2511f53aa0a7825 */ /* 0x000fe200078e00ff */
[----:B------:R-:W-:Y:S02]  /*7360*/  LOP3.LUT R6, R17, UR48, R6, 0x96, !PT ;  /* 0x0000003011067c12 */ /* 0x000fe4000f8e9606 */
[----:B------:R4:W3:Y:S01]  /*7370*/  MUFU.EX2 R183, R13 ;  /* 0x0000000d00b77308 */ /* 0x0008e20000000800 */
[----:B------:R-:W-:Y:S01]  /*7380*/  FFMA.FTZ R0, R30, UR12, -R0 ;  /* 0x0000000c1e007c23 */ /* 0x000fe20008010800 */
[----:B------:R-:W-:Y:S01]  /*7390*/  IMAD.WIDE.U32 R8, R8, -0x2daee0ad, RZ ;  /* 0xd2511f5308087825 */ /* 0x000fe200078e00ff */
[----:B------:R-:W-:Y:S03]  /*73a0*/  LOP3.LUT R22, R11, UR48, R22, 0x96, !PT ;  /* 0x000000300b167c12 */ /* 0x000fe6000f8e9616 */
[----:B--2---:R-:W-:Y:S01]  /*73b0*/  IMAD.WIDE.U32 R6, R6, -0x326172a9, RZ ;  /* 0xcd9e8d5706067825 */ /* 0x004fe200078e00ff */
[----:B------:R-:W-:Y:S03]  /*73c0*/  LOP3.LUT R11, R9, UR50, R16, 0x96, !PT ;  /* 0x00000032090b7c12 */ /* 0x000fe6000f8e9610 */
[----:B------:R2:W3:Y:S01]  /*73d0*/  MUFU.EX2 R188, R21 ;  /* 0x0000001500bc7308 */ /* 0x0004e20000000800 */
[----:B------:R-:W-:Y:S01]  /*73e0*/  SHF.R.U32.HI R14, RZ, 0x18, R8 ;  /* 0x00000018ff0e7819 */ /* 0x000fe20000011608 */
[----:B------:R-:W-:Y:S01]  /*73f0*/  IMAD.WIDE.U32 R4, R4, -0x2daee0ad, RZ ;  /* 0xd2511f5304047825 */ /* 0x000fe200078e00ff */
[----:B------:R-:W-:Y:S02]  /*7400*/  LOP3.LUT R16, R6, 0xff, RZ, 0xc0, !PT ;  /* 0x000000ff06107812 */ /* 0x000fe400078ec0ff */
[--C-:B------:R-:W-:Y:S02]  /*7410*/  SHF.R.U32.HI R15, RZ, 0x18, R6.reuse ;  /* 0x00000018ff0f7819 */ /* 0x100fe40000011606 */
[----:B------:R-:W-:Y:S03]  /*7420*/  ISETP.LE.U32.AND P5, PT, R16, UR13, PT ;  /* 0x0000000d10007c0c */ /* 0x000fe6000bfa3070 */
[----:B------:R-:W3:Y:S01]  /*7430*/  MUFU.EX2 R180, R0 ;  /* 0x0000000000b47308 */ /* 0x000ee20000000800 */
[----:B----4-:R-:W-:Y:S02]  /*7440*/  LOP3.LUT R13, R8, 0xff, RZ, 0xc0, !PT ;  /* 0x000000ff080d7812 */ /* 0x010fe400078ec0ff */
[----:B------:R-:W-:Y:S02]  /*7450*/  SHF.R.U32.HI R17, RZ, 0x10, R6 ;  /* 0x00000010ff117819 */ /* 0x000fe40000011606 */
[----:B------:R-:W-:Y:S02]  /*7460*/  LOP3.LUT R19, R6, 0xffff, RZ, 0xc0, !PT ;  /* 0x0000ffff06137812 */ /* 0x000fe400078ec0ff */
[----:B------:R-:W-:Y:S02]  /*7470*/  LOP3.LUT R12, R7, UR49, R12, 0x96, !PT ;  /* 0x00000031070c7c12 */ /* 0x000fe4000f8e960c */
[----:B------:R-:W-:Y:S02]  /*7480*/  ISETP.LE.U32.AND P6, PT, R15, UR13, PT ;  /* 0x0000000d0f007c0c */ /* 0x000fe4000bfc3070 */
[----:B--2---:R-:W-:Y:S01]  /*7490*/  SHF.R.U32.HI R21, RZ, 0x10, R4 ;  /* 0x00000010ff157819 */ /* 0x004fe20000011604 */
[----:B------:R-:W-:Y:S01]  /*74a0*/  @!P5 FADD.FTZ R203, -R203, -RZ ;  /* 0x800000ffcbcbd221 */ /* 0x000fe20000010100 */
[C---:B------:R-:W-:Y:S02]  /*74b0*/  LOP3.LUT R24, R4.reuse, 0xffff, RZ, 0xc0, !PT ;  /* 0x0000ffff04187812 */ /* 0x040fe400078ec0ff */
[----:B------:R-:W-:Y:S02]  /*74c0*/  LOP3.LUT R10, R5, UR50, R10, 0x96, !PT ;  /* 0x00000032050a7c12 */ /* 0x000fe4000f8e960a */
[----:B------:R-:W-:Y:S02]  /*74d0*/  LOP3.LUT R7, R4, 0xff, RZ, 0xc0, !PT ;  /* 0x000000ff04077812 */ /* 0x000fe400078ec0ff */
[----:B------:R-:W-:Y:S01]  /*74e0*/  SHF.R.U32.HI R6, RZ, 0x18, R4 ;  /* 0x00000018ff067819 */ /* 0x000fe20000011604 */
[----:B------:R-:W-:Y:S01]  /*74f0*/  IMAD.WIDE.U32 R4, R22, -0x326172a9, RZ ;  /* 0xcd9e8d5716047825 */ /* 0x000fe200078e00ff */
[----:B------:R-:W-:Y:S02]  /*7500*/  ISETP.LE.U32.AND P4, PT, R13, UR13, PT ;  /* 0x0000000d0d007c0c */ /* 0x000fe4000bf83070 */
[----:B------:R-:W-:Y:S01]  /*7510*/  SHF.R.U32.HI R18, RZ, 0x10, R8 ;  /* 0x00000010ff127819 */ /* 0x000fe20000011608 */
[----:B------:R-:W-:Y:S01]  /*7520*/  @!P6 FADD.FTZ R225, -R225, -RZ ;  /* 0x800000ffe1e1e221 */ /* 0x000fe20000010100 */
[----:B------:R-:W-:Y:S02]  /*7530*/  LOP3.LUT R23, R8, 0xffff, RZ, 0xc0, !PT ;  /* 0x0000ffff08177812 */ /* 0x000fe400078ec0ff */
[----:B------:R-:W-:Y:S02]  /*7540*/  ISETP.LE.U32.AND P1, PT, R7, UR13, PT ;  /* 0x0000000d07007c0c */ /* 0x000fe4000bf23070 */
[----:B------:R-:W-:Y:S02]  /*7550*/  ISETP.LE.U32.AND P0, PT, R6, UR13, PT ;  /* 0x0000000d06007c0c */ /* 0x000fe4000bf03070 */
[C---:B------:R-:W-:Y:S02]  /*7560*/  LOP3.LUT R6, R4.reuse, 0xff, RZ, 0xc0, !PT ;  /* 0x000000ff04067812 */ /* 0x040fe400078ec0ff */
[--C-:B------:R-:W-:Y:S01]  /*7570*/  SHF.R.U32.HI R7, RZ, 0x18, R4.reuse ;  /* 0x00000018ff077819 */ /* 0x100fe20000011604 */
[----:B------:R-:W-:Y:S01]  /*7580*/  @!P4 FADD.FTZ R229, -R229, -RZ ;  /* 0x800000ffe5e5c221 */ /* 0x000fe20000010100 */
[----:B------:R-:W-:Y:S02]  /*7590*/  SHF.R.U32.HI R8, RZ, 0x10, R4 ;  /* 0x00000010ff087819 */ /* 0x000fe40000011604 */
[----:B------:R-:W-:Y:S02]  /*75a0*/  LOP3.LUT R9, R4, 0xffff, RZ, 0xc0, !PT ;  /* 0x0000ffff04097812 */ /* 0x000fe400078ec0ff */
[----:B------:R-:W-:Y:S01]  /*75b0*/  SHF.R.U32.HI R4, RZ, 0x18, R12 ;  /* 0x00000018ff047819 */ /* 0x000fe2000001160c */
[----:B------:R-:W-:Y:S01]  /*75c0*/  @!P1 FADD.FTZ R226, -R226, -RZ ;  /* 0x800000ffe2e29221 */ /* 0x000fe20000010100 */
[----:B------:R-:W-:Y:S01]  /*75d0*/  LOP3.LUT R3, R5, UR49, R20, 0x96, !PT ;  /* 0x0000003105037c12 */ /* 0x000fe2000f8e9614 */
[----:B------:R-:W-:Y:S01]  /*75e0*/  @!P0 FADD.FTZ R227, -R227, -RZ ;  /* 0x800000ffe3e38221 */ /* 0x000fe20000010100 */
[----:B------:R-:W-:Y:S02]  /*75f0*/  ISETP.LE.U32.AND P3, PT, R14, UR13, PT ;  /* 0x0000000d0e007c0c */ /* 0x000fe4000bf63070 */
[----:B------:R-:W-:Y:S02]  /*7600*/  LOP3.LUT R5, R12, 0xff, RZ, 0xc0, !PT ;  /* 0x000000ff0c057812 */ /* 0x000fe400078ec0ff */
[----:B------:R-:W-:Y:S02]  /*7610*/  ISETP.LE.U32.AND P5, PT, R4, UR13, PT ;  /* 0x0000000d04007c0c */ /* 0x000fe4000bfa3070 */
[----:B------:R-:W-:Y:S02]  /*7620*/  LOP3.LUT R4, R17, 0xff, RZ, 0xc0, !PT ;  /* 0x000000ff11047812 */ /* 0x000fe400078ec0ff */
[----:B------:R-:W-:Y:S02]  /*7630*/  ISETP.LE.U32.AND P6, PT, R5, UR13, PT ;  /* 0x0000000d05007c0c */ /* 0x000fe4000bfc3070 */
[----:B------:R-:W-:Y:S02]  /*7640*/  ISETP.LE.U32.AND P4, PT, R4, UR13, PT ;  /* 0x0000000d04007c0c */ /* 0x000fe4000bf83070 */
[----:B------:R-:W-:Y:S01]  /*7650*/  LOP3.LUT R4, R11, 0xff, RZ, 0xc0, !PT ;  /* 0x000000ff0b047812 */ /* 0x000fe200078ec0ff */
[----:B------:R-:W-:Y:S01]  /*7660*/  @!P3 FADD.FTZ R228, -R228, -RZ ;  /* 0x800000ffe4e4b221 */ /* 0x000fe20000010100 */
[----:B------:R-:W-:Y:S02]  /*7670*/  ISETP.LE.U32.AND P3, PT, R6, UR13, PT ;  /* 0x0000000d06007c0c */ /* 0x000fe4000bf63070 */
[----:B------:R-:W-:Y:S01]  /*7680*/  ISETP.LE.U32.AND P0, PT, R4, UR13, PT ;  /* 0x0000000d04007c0c */ /* 0x000fe2000bf03070 */
[----:B------:R-:W-:Y:S01]  /*7690*/  @!P5 FADD.FTZ R195, -R195, -RZ ;  /* 0x800000ffc3c3d221 */ /* 0x000fe20000010100 */
[----:B------:R-:W-:Y:S02]  /*76a0*/  SHF.R.U32.HI R4, RZ, 0x18, R11 ;  /* 0x00000018ff047819 */ /* 0x000fe4000001160b */
[----:B------:R-:W-:Y:S01]  /*76b0*/  LOP3.LUT R5, R18, 0xff, RZ, 0xc0, !PT ;  /* 0x000000ff12057812 */ /* 0x000fe200078ec0ff */
[----:B------:R-:W-:Y:S01]  /*76c0*/  @!P6 FADD.FTZ R193, -R193, -RZ ;  /* 0x800000ffc1c1e221 */ /* 0x000fe20000010100 */
[----:B------:R-:W-:Y:S01]  /*76d0*/  ISETP.LE.U32.AND P5, PT, R4, UR13, PT ;  /* 0x0000000d04007c0c */ /* 0x000fe2000bfa3070 */
[----:B------:R-:W-:Y:S01]  /*76e0*/  @!P4 FADD.FTZ R202, -R202, -RZ ;  /* 0x800000ffcacac221 */ /* 0x000fe20000010100 */
[----:B------:R-:W-:Y:S02]  /*76f0*/  LOP3.LUT R4, R10, 0xff, RZ, 0xc0, !PT ;  /* 0x000000ff0a047812 */ /* 0x000fe400078ec0ff */
[----:B------:R-:W-:Y:S01]  /*7700*/  ISETP.LE.U32.AND P6, PT, R5, UR13, PT ;  /* 0x0000000d05007c0c */ /* 0x000fe2000bfc3070 */
[----:B-1----:R-:W-:Y:S01]  /*7710*/  @!P3 FADD.FTZ R197, -R197, -RZ ;  /* 0x800000ffc5c5b221 */ /* 0x002fe20000010100 */
[----:B------:R-:W-:Y:S01]  /*7720*/  SHF.R.U32.HI R5, RZ, 0x10, R12 ;  /* 0x00000010ff057819 */ /* 0x000fe2000001160c */
[----:B------:R-:W-:Y:S01]  /*7730*/  @!P0 FADD.FTZ R200, -R200, -RZ ;  /* 0x800000ffc8c88221 */ /* 0x000fe20000010100 */
[----:B------:R-:W-:Y:S02]  /*7740*/  ISETP.LE.U32.AND P4, PT, R4, UR13, PT ;  /* 0x0000000d04007c0c */ /* 0x000fe4000bf83070 */
[----:B------:R-:W-:Y:S02]  /*7750*/  SHF.R.U32.HI R4, RZ, 0x8, R19 ;  /* 0x00000008ff047819 */ /* 0x000fe40000011613 */
[----:B------:R-:W-:Y:S01]  /*7760*/  LOP3.LUT R5, R5, 0xff, RZ, 0xc0, !PT ;  /* 0x000000ff05057812 */ /* 0x000fe200078ec0ff */
[----:B------:R-:W-:Y:S01]  /*7770*/  @!P5 FADD.FTZ R198, -R198, -RZ ;  /* 0x800000ffc6c6d221 */ /* 0x000fe20000010100 */
[----:B------:R-:W-:Y:S02]  /*7780*/  LOP3.LUT R4, R4, 0xffff, RZ, 0xc0, !PT ;  /* 0x0000ffff04047812 */ /* 0x000fe400078ec0ff */
[----:B------:R-:W-:Y:S01]  /*7790*/  ISETP.LE.U32.AND P3, PT, R5, UR13, PT ;  /* 0x0000000d05007c0c */ /* 0x000fe2000bf63070 */
[----:B---3--:R-:W-:Y:S01]  /*77a0*/  @!P6 FADD.FTZ R201, -R201, -RZ ;  /* 0x800000ffc9c9e221 */ /* 0x008fe20000010100 */
[----:B------:R-:W-:Y:S02]  /*77b0*/  ISETP.LE.U32.AND P0, PT, R4, UR13, PT ;  /* 0x0000000d04007c0c */ /* 0x000fe4000bf03070 */
[----:B------:R-:W-:Y:S01]  /*77c0*/  LOP3.LUT R4, R3, 0xff, RZ, 0xc0, !PT ;  /* 0x000000ff03047812 */ /* 0x000fe200078ec0ff */
[----:B------:R-:W-:Y:S01]  /*77d0*/  @!P4 FADD.FTZ R189, -R189, -RZ ;  /* 0x800000ffbdbdc221 */ /* 0x000fe20000010100 */
[----:B------:R-:W-:Y:S02]  /*77e0*/  SHF.R.U32.HI R5, RZ, 0x18, R3 ;  /* 0x00000018ff057819 */ /* 0x000fe40000011603 */
[----:B------:R-:W-:Y:S02]  /*77f0*/  ISETP.LE.U32.AND P5, PT, R4, UR13, PT ;  /* 0x0000000d04007c0c */ /* 0x000fe4000bfa3070 */
[----:B------:R-:W-:Y:S02]  /*7800*/  ISETP.LE.U32.AND P1, PT, R7, UR13, PT ;  /* 0x0000000d07007c0c */ /* 0x000fe4000bf23070 */
[----:B------:R-:W-:Y:S01]  /*7810*/  LOP3.LUT R4, R8, 0xff, RZ, 0xc0, !PT ;  /* 0x000000ff08047812 */ /* 0x000fe200078ec0ff */
[----:B------:R-:W-:Y:S01]  /*7820*/  @!P3 FADD.FTZ R184, -R184, -RZ ;  /* 0x800000ffb8b8b221 */ /* 0x000fe20000010100 */
[----:B------:R-:W-:Y:S01]  /*7830*/  ISETP.LE.U32.AND P6, PT, R5, UR13, PT ;  /* 0x0000000d05007c0c */ /* 0x000fe2000bfc3070 */
[----:B------:R-:W-:Y:S01]  /*7840*/  @!P0 FADD.FTZ R192, -R192, -RZ ;  /* 0x800000ffc0c08221 */ /* 0x000fe20000010100 */
[----:B------:R-:W-:Y:S02]  /*7850*/  SHF.R.U32.HI R5, RZ, 0x10, R11 ;  /* 0x00000010ff057819 */ /* 0x000fe4000001160b */
[----:B------:R-:W-:Y:S02]  /*7860*/  ISETP.LE.U32.AND P3, PT, R4, UR13, PT ;  /* 0x0000000d04007c0c */ /* 0x000fe4000bf63070 */
[----:B------:R-:W-:Y:S01]  /*7870*/  LOP3.LUT R4, R5, 0xff, RZ, 0xc0, !PT ;  /* 0x000000ff05047812 */ /* 0x000fe200078ec0ff */
[----:B------:R-:W-:Y:S01]  /*7880*/  @!P5 FADD.FTZ R187, -R187, -RZ ;  /* 0x800000ffbbbbd221 */ /* 0x000fe20000010100 */
[----:B------:R-:W-:Y:S01]  /*7890*/  LOP3.LUT R12, R12, 0xffff, RZ, 0xc0, !PT ;  /* 0x0000ffff0c0c7812 */ /* 0x000fe200078ec0ff */
[----:B------:R-:W-:Y:S01]  /*78a0*/  @!P1 FADD.FTZ R196, -R196, -RZ ;  /* 0x800000ffc4c49221 */ /* 0x000fe20000010100 */
[----:B------:R-:W-:Y:S02]  /*78b0*/  ISETP.LE.U32.AND P0, PT, R4, UR13, PT ;  /* 0x0000000d04007c0c */ /* 0x000fe4000bf03070 */
[----:B------:R-:W-:Y:S01]  /*78c0*/  SHF.R.U32.HI R5, RZ, 0x8, R23 ;  /* 0x00000008ff057819 */ /* 0x000fe20000011617 */
[----:B------:R-:W-:Y:S01]  /*78d0*/  @!P6 FADD.FTZ R183, -R183, -RZ ;  /* 0x800000ffb7b7e221 */ /* 0x000fe20000010100 */
[----:B------:R-:W-:Y:S02]  /*78e0*/  SHF.R.U32.HI R6, RZ, 0x18, R10 ;  /* 0x00000018ff067819 */ /* 0x000fe4000001160a */
[----:B------:R-:W-:Y:S01]  /*78f0*/  SHF.R.U32.HI R4, RZ, 0x8, R12 ;  /* 0x00000008ff047819 */ /* 0x000fe2000001160c */
[----:B------:R-:W-:Y:S01]  /*7900*/  @!P3 FADD.FTZ R188, -R188, -RZ ;  /* 0x800000ffbcbcb221 */ /* 0x000fe20000010100 */
[----:B------:R-:W-:Y:S02]  /*7910*/  ISETP.LE.U32.AND P1, PT, R6, UR13, PT ;  /* 0x0000000d06007c0c */ /* 0x000fe4000bf23070 */
[----:B------:R-:W-:Y:S02]  /*7920*/  LOP3.LUT R5, R5, 0xffff, RZ, 0xc0, !PT ;  /* 0x0000ffff05057812 */ /* 0x000fe400078ec0ff */
[----:B------:R-:W-:Y:S01]  /*7930*/  LOP3.LUT R4, R4, 0xffff, RZ, 0xc0, !PT ;  /* 0x0000ffff04047812 */ /* 0x000fe200078ec0ff */
[----:B------:R-:W-:Y:S01]  /*7940*/  @!P0 FADD.FTZ R191, -R191, -RZ ;  /* 0x800000ffbfbf8221 */ /* 0x000fe20000010100 */
[----:B------:R-:W-:Y:S02]  /*7950*/  SHF.R.U32.HI R6, RZ, 0x10, R3 ;  /* 0x00000010ff067819 */ /* 0x000fe40000011603 */
[----:B------:R-:W-:Y:S02]  /*7960*/  ISETP.LE.U32.AND P5, PT, R5, UR13, PT ;  /* 0x0000000d05007c0c */ /* 0x000fe4000bfa3070 */
[----:B------:R-:W-:Y:S02]  /*7970*/  ISETP.LE.U32.AND P6, PT, R4, UR13, PT ;  /* 0x0000000d04007c0c */ /* 0x000fe4000bfc3070 */
[----:B------:R-:W-:Y:S01]  /*7980*/  LOP3.LUT R5, R6, 0xff, RZ, 0xc0, !PT ;  /* 0x000000ff06057812 */ /* 0x000fe200078ec0ff */
[----:B------:R-:W-:Y:S01]  /*7990*/  @!P1 FADD.FTZ R186, -R186, -RZ ;  /* 0x800000ffbaba9221 */ /* 0x000fe20000010100 */
[----:B------:R-:W-:Y:S02]  /*79a0*/  SHF.R.U32.HI R4, RZ, 0x8, R9 ;  /* 0x00000008ff047819 */ /* 0x000fe40000011609 */
[----:B------:R-:W-:Y:S02]  /*79b0*/  LOP3.LUT R3, R3, 0xffff, RZ, 0xc0, !PT ;  /* 0x0000ffff03037812 */ /* 0x000fe400078ec0ff */
[----:B------:R-:W-:Y:S02]  /*79c0*/  ISETP.LE.U32.AND P3, PT, R5, UR13, PT ;  /* 0x0000000d05007c0c */ /* 0x000fe4000bf63070 */
[----:B------:R-:W-:Y:S01]  /*79d0*/  LOP3.LUT R4, R4, 0xffff, RZ, 0xc0, !PT ;  /* 0x0000ffff04047812 */ /* 0x000fe200078ec0ff */
[----:B------:R-:W-:Y:S01]  /*79e0*/  @!P5 FADD.FTZ R194, -R194, -RZ ;  /* 0x800000ffc2c2d221 */ /* 0x000fe20000010100 */
[----:B------:R-:W-:Y:S01]  /*79f0*/  SHF.R.U32.HI R3, RZ, 0x8, R3 ;  /* 0x00000008ff037819 */ /* 0x000fe20000011603 */
[----:B------:R-:W-:Y:S01]  /*7a00*/  @!P6 FADD.FTZ R176, -R176, -RZ ;  /* 0x800000ffb0b0e221 */ /* 0x000fe20000010100 */
[----:B------:R-:W-:Y:S02]  /*7a10*/  ISETP.LE.U32.AND P0, PT, R4, UR13, PT ;  /* 0x0000000d04007c0c */ /* 0x000fe4000bf03070 */
[----:B------:R-:W-:Y:S02]  /*7a20*/  LOP3.LUT R3, R3, 0xffff, RZ, 0xc0, !PT ;  /* 0x0000ffff03037812 */ /* 0x000fe400078ec0ff */
[----:B------:R-:W-:Y:S02]  /*7a30*/  SHF.R.U32.HI R4, RZ, 0x10, R10 ;  /* 0x00000010ff047819 */ /* 0x000fe4000001160a */
[----:B------:R-:W-:Y:S01]  /*7a40*/  ISETP.LE.U32.AND P6, PT, R3, UR13, PT ;  /* 0x0000000d03007c0c */ /* 0x000fe2000bfc3070 */
[----:B------:R-:W-:Y:S01]  /*7a50*/  @!P3 FADD.FTZ R178, -R178, -RZ ;  /* 0x800000ffb2b2b221 */ /* 0x000fe20000010100 */
[----:B------:R-:W-:Y:S02]  /*7a60*/  LOP3.LUT R3, R21, 0xff, RZ, 0xc0, !PT ;  /* 0x000000ff15037812 */ /* 0x000fe400078ec0ff */
[----:B------:R-:W-:Y:S02]  /*7a70*/  LOP3.LUT R4, R4, 0xff, RZ, 0xc0, !PT ;  /* 0x000000ff04047812 */ /* 0x000fe400078ec0ff */
[----:B------:R-:W-:Y:S01]  /*7a80*/  ISETP.LE.U32.AND P3, PT, R3, UR13, PT ;  /* 0x0000000d03007c0c */ /* 0x000fe2000bf63070 */
[----:B------:R-:W-:Y:S01]  /*7a90*/  @!P0 FADD.FTZ R179, -R179, -RZ ;  /* 0x800000ffb3b38221 */ /* 0x000fe20000010100 */
[----:B------:R-:W-:Y:S02]  /*7aa0*/  SHF.R.U32.HI R3, RZ, 0x8, R24 ;  /* 0x00000008ff037819 */ /* 0x000fe40000011618 */
[----:B------:R-:W-:Y:S02]  /*7ab0*/  ISETP.LE.U32.AND P0, PT, R4, UR13, PT ;  /* 0x0000000d04007c0c */ /* 0x000fe4000bf03070 */
[----:B------:R-:W-:Y:S01]  /*7ac0*/  LOP3.LUT R4, R3, 0xffff, RZ, 0xc0, !PT ;  /* 0x0000ffff03047812 */ /* 0x000fe200078ec0ff */
[----:B------:R-:W-:Y:S01]  /*7ad0*/  @!P6 FADD.FTZ R177, -R177, -RZ ;  /* 0x800000ffb1b1e221 */ /* 0x000fe20000010100 */
[----:B------:R-:W-:Y:S02]  /*7ae0*/  F2FP.RELU.BF16.F32.PACK_AB R3, R195, R184 ;  /* 0x000000b8c303723e */ /* 0x000fe400000018ff */
[----:B------:R-:W-:Y:S02]  /*7af0*/  LOP3.LUT R11, R11, 0xffff, RZ, 0xc0, !PT ;  /* 0x0000ffff0b0b7812 */ /* 0x000fe400078ec0ff */
[----:B------:R-:W-:Y:S01]  /*7b00*/  F2FP.RELU.BF16.F32.PACK_AB R6, R176, R193 ;  /* 0x000000c1b006723e */ /* 0x000fe200000018ff */
[----:B------:R1:W-:Y:S01]  /*7b10*/  STS [R232+0x20400], R3 ;  /* 0x02040003e8007388 */ /* 0x0003e20000000800 */
[----:B------:R-:W-:Y:S01]  /*7b20*/  SHF.R.U32.HI R5, RZ, 0x8, R11 ;  /* 0x00000008ff057819 */ /* 0x000fe2000001160b */
[----:B------:R-:W-:Y:S01]  /*7b30*/  @!P3 FADD.FTZ R180, -R180, -RZ ;  /* 0x800000ffb4b4b221 */ /* 0x000fe20000010100 */
[----:B------:R-:W-:Y:S01]  /*7b40*/  F2FP.RELU.BF16.F32.PACK_AB R2, R225, R202 ;  /* 0x000000cae102723e */ /* 0x000fe200000018ff */
[----:B------:R-:W-:Y:S01]  /*7b50*/  STS [R232+0x20000], R6 ;  /* 0x02000006e8007388 */ /* 0x000fe20000000800 */
[----:B------:R-:W-:Y:S01]  /*7b60*/  LOP3.LUT R5, R5, 0xffff, RZ, 0xc0, !PT ;  /* 0x0000ffff05057812 */ /* 0x000fe200078ec0ff */
[----:B------:R-:W-:Y:S01]  /*7b70*/  @!P0 FADD.FTZ R181, -R181, -RZ ;  /* 0x800000ffb5b58221 */ /* 0x000fe20000010100 */
[----:B------:R-:W-:Y:S01]  /*7b80*/  F2FP.RELU.BF16.F32.PACK_AB R0, R194, R229 ;  /* 0x000000e5c200723e */ /* 0x000fe200000018ff */
[----:B------:R2:W-:Y:S01]  /*7b90*/  STS [R235+0x20400], R2 ;  /* 0x02040002eb007388 */ /* 0x0005e20000000800 */
[----:B------:R-:W-:Y:S02]  /*7ba0*/  ISETP.LE.U32.AND P5, PT, R5, UR13, PT ;  /* 0x0000000d05007c0c */ /* 0x000fe4000bfa3070 */
[----:B------:R-:W-:Y:S02]  /*7bb0*/  LOP3.LUT R5, R10, 0xffff, RZ, 0xc0, !PT ;  /* 0x0000ffff0a057812 */ /* 0x000fe400078ec0ff */
[----:B------:R-:W-:Y:S02]  /*7bc0*/  FSETP.GE.FTZ.AND P3, PT, R193, RZ, PT ;  /* 0x000000ffc100720b */ /* 0x000fe40003f76000 */
[----:B------:R-:W-:Y:S02]  /*7bd0*/  SHF.R.U32.HI R5, RZ, 0x8, R5 ;  /* 0x00000008ff057819 */ /* 0x000fe40000011605 */
[----:B------:R-:W-:Y:S02]  /*7be0*/  FSETP.GE.FTZ.AND P1, PT, R176, RZ, PT ;  /* 0x000000ffb000720b */ /* 0x000fe40003f36000 */
[----:B------:R-:W-:Y:S02]  /*7bf0*/  LOP3.LUT R5, R5, 0xffff, RZ, 0xc0, !PT ;  /* 0x0000ffff05057812 */ /* 0x000fe400078ec0ff */
[----:B------:R-:W-:Y:S01]  /*7c00*/  FSETP.GE.FTZ.AND P0, PT, R184, RZ, PT ;  /* 0x000000ffb800720b */ /* 0x000fe20003f16000 */
[----:B------:R-:W-:Y:S01]  /*7c10*/  @!P5 FADD.FTZ R190, -R190, -RZ ;  /* 0x800000ffbebed221 */ /* 0x000fe20000010100 */
[----:B------:R-:W-:Y:S02]  /*7c20*/  ISETP.LE.U32.AND P5, PT, R4, UR13, PT ;  /* 0x0000000d04007c0c */ /* 0x000fe4000bfa3070 */
[----:B-1----:R-:W-:Y:S02]  /*7c30*/  F2FP.RELU.BF16.F32.PACK_AB R3, R192, R203 ;  /* 0x000000cbc003723e */ /* 0x002fe400000018ff */
[----:B------:R-:W-:Y:S02]  /*7c40*/  ISETP.LE.U32.AND P6, PT, R5, UR13, PT ;  /* 0x0000000d05007c0c */ /* 0x000fe4000bfc3070 */
[----:B------:R-:W-:Y:S01]  /*7c50*/  F2FP.RELU.BF16.F32.PACK_AB R5, R177, R187 ;  /* 0x000000bbb105723e */ /* 0x000fe200000018ff */
[----:B------:R1:W-:Y:S01]  /*7c60*/  STS [R235+0x20000], R3 ;  /* 0x02000003eb007388 */ /* 0x0003e20000000800 */
[----:B------:R-:W-:Y:S02]  /*7c70*/  F2FP.RELU.BF16.F32.PACK_AB R4, R183, R178 ;  /* 0x000000b2b704723e */ /* 0x000fe400000018ff */
[----:B--2---:R-:W-:Y:S01]  /*7c80*/  F2FP.RELU.BF16.F32.PACK_AB R2, R198, R191 ;  /* 0x000000bfc602723e */ /* 0x004fe200000018ff */
[----:B------:R2:W-:Y:S01]  /*7c90*/  STS [R232+0x21000], R5 ;  /* 0x02100005e8007388 */ /* 0x0005e20000000800 */
[----:B------:R-:W-:Y:S01]  /*7ca0*/  FSETP.GE.FTZ.AND P4, PT, R187, RZ, PT ;  /* 0x000000ffbb00720b */ /* 0x000fe20003f96000 */
[----:B------:R-:W-:Y:S02]  /*7cb0*/  @!P5 FADD.FTZ R185, -R185, -RZ ;  /* 0x800000ffb9b9d221 */ /* 0x000fe40000010100 */
        /* <DEDUP_REMOVED lines=23> */
[--C-:B------:R-:W-:Y:S07]  /*7e30*/  IMAD.IADD R204, R208, 0x1, R0.reuse ;  /* 0x00000001d0cc7824 */ /* 0x100fee00078e0200 */
[----:B------:R-:W1:Y:S01]  /*7e40*/  LDSM.16.M88.4 R32, [R0+0x8000] ;  /* 0x008000000020783b */ /* 0x000e620000000200 */
[----:B--2---:R-:W-:Y:S07]  /*7e50*/  IMAD.IADD R2, R214, 0x1, R0 ;  /* 0x00000001d6027824 */ /* 0x004fee00078e0200 */
[----:B------:R-:W2:Y:S01]  /*7e60*/  LDSM.16.M88.4 R28, [R0+0x9000] ;  /* 0x00900000001c783b */ /* 0x000ea20000000200 */
[----:B------:R-:W-:Y:S07]  /*7e70*/  IMAD.IADD R3, R208, 0x1, R2 ;  /* 0x00000001d0037824 */ /* 0x000fee00078e0202 */
        /* <DEDUP_REMOVED lines=78> */
[-C--:B------:R-:W-:Y:S06]  /*8360*/  HMMA.16816.F32.BF16 R28, R172, R170.reuse, R28 ;  /* 0x000000aaac1c723c */ /* 0x080fec000004181c */
[----:B------:R-:W-:Y:S01]  /*8370*/  HMMA.16816.F32.BF16 R32, R164, R170, R32 ;  /* 0x000000aaa420723c */ /* 0x000fe20000041820 */
[----:B------:R-:W-:Y:S08]  /*8380*/  LDSM.16.M88.4 R164, [R3+0xa000] ;  /* 0x00a0000003a4783b */ /* 0x000ff00000000200 */
[----:B------:R-:W1:Y:S02]  /*8390*/  LDSM.16.M88.4 R168, [R212+0x18000] ;  /* 0x01800000d4a8783b */ /* 0x000e640000000200 */
[-C--:B-1----:R-:W-:Y:S11]  /*83a0*/  HMMA.16816.F32.BF16 R4, R164, R168.reuse, R4 ;  /* 0x000000a8a404723c */ /* 0x082ff60000041804 */
[----:B------:R-:W-:Y:S11]  /*83b0*/  @!UPT UIADD3 URZ, URZ, URZ, URZ ;  /* 0x0000003f3f3ff290 */ /* 0x000ff6000fffe03f */
[----:B------:R-:W-:Y:S02]  /*83c0*/  @!UPT UIADD3 URZ, URZ, URZ, URZ ;  /* 0x0000003f3f3ff290 */ /* 0x000fe4000fffe03f */
[C---:B-----5:R-:W-:Y:S01]  /*83d0*/  FADD.FTZ R172, -R222.reuse, R4 ;  /* 0x00000004deac7221 */ /* 0x060fe20000010100 */
[C---:B------:R-:W-:Y:S01]  /*83e0*/  FADD.FTZ R4, -R221.reuse, R6 ;  /* 0x00000006dd047221 */ /* 0x040fe20000010100 */
        /* <DEDUP_REMOVED lines=11> */
[----:B------:R-:W-:Y:S02]  /*84a0*/  FSEL R176, R7, R221, P0 ;  /* 0x000000dd07b07208 */ /* 0x000fe40000000000 */
[----:B------:R-:W-:Y:S02]  /*84b0*/  FSETP.GE.FTZ.AND P0, PT, R183, RZ, PT ;  /* 0x000000ffb700720b */ /* 0x000fe40003f16000 */
[----:B------:R-:W-:Y:S01]  /*84c0*/  FSETP.GE.FTZ.AND P1, PT, R178, RZ, PT ;  /* 0x000000ffb200720b */ /* 0x000fe20003f36000 */
[----:B------:R-:W-:Y:S05]  /*84d0*/  FMUL.FTZ R176, R195, R176 ;  /* 0x000000b0c3b07220 */ /* 0x000fea0000410000 */
[----:B------:R-:W-:Y:S01]  /*84e0*/  F2FP.BF16.F32.PACK_AB R176, R176, R184 ;  /* 0x000000b8b0b0723e */ /* 0x000fe200000010ff */
[C---:B-1----:R-:W-:Y:S06]  /*84f0*/  HMMA.16816.F32.BF16 R8, R172.reuse, R168, R8 ;  /* 0x000000a8ac08723c */ /* 0x042fec0000041808 */
[-C--:B------:R-:W-:Y:S06]  /*8500*/  HMMA.16816.F32.BF16 R12, R172, R170.reuse, R12 ;  /* 0x000000aaac0c723c */ /* 0x080fec000004180c */
[C---:B------:R-:W-:Y:S01]  /*8510*/  HMMA.16816.F32.BF16 R16, R164.reuse, R170, R16 ;  /* 0x000000aaa410723c */ /* 0x040fe20000041810 */
[----:B------:R-:W1:Y:S11]  /*8520*/  LDSM.16.M88.4 R168, [R212+0x18800] ;  /* 0x01880000d4a8783b */ /* 0x000e760000000200 */
[C---:B------:R-:W-:Y:S01]  /*8530*/  FADD.FTZ R4, -R217.reuse, R11 ;  /* 0x0000000bd9047221 */ /* 0x040fe20000010100 */
[C---:B------:R-:W-:Y:S01]  /*8540*/  FADD.FTZ R7, -R220.reuse, R8 ;  /* 0x00000008dc077221 */ /* 0x040fe20000010100 */
[----:B------:R-:W-:Y:S01]  /*8550*/  FADD.FTZ R6, -R220, R9 ;  /* 0x00000009dc067221 */ /* 0x000fe20000010100 */
[C---:B------:R-:W-:Y:S02]  /*8560*/  FADD.FTZ R5, -R217.reuse, R10 ;  /* 0x0000000ad9057221 */ /* 0x040fe40000010100 */
[----:B------:R-:W-:Y:S01]  /*8570*/  FSEL R4, R4, R217, P0 ;  /* 0x000000d904047208 */ /* 0x000fe20000000000 */
        /* <DEDUP_REMOVED lines=24> */
[-C--:B-1----:R-:W-:Y:S03]  /*8700*/  HMMA.16816.F32.BF16 R20, R164, R168.reuse, R20 ;  /* 0x000000a8a414723c */ /* 0x082fe60000041814 */
[----:B------:R-:W-:Y:S01]  /*8710*/  FSETP.GE.FTZ.AND P3, PT, R192, RZ, PT ;  /* 0x000000ffc000720b */ /* 0x000fe20003f76000 */
[----:B------:R-:W-:Y:S01]  /*8720*/  FMUL.FTZ R178, R178, R5 ;  /* 0x00000005b2b27220 */ /* 0x000fe20000410000 */
[----:B------:R-:W-:Y:S01]  /*8730*/  FSEL R4, R19, R221, P0 ;  /* 0x000000dd13047208 */ /* 0x000fe20000000000 */
[C---:B------:R-:W-:Y:S04]  /*8740*/  HMMA.16816.F32.BF16 R24, R172.reuse, R168, R24 ;  /* 0x000000a8ac18723c */ /* 0x040fe80000041818 */
[----:B------:R-:W-:Y:S01]  /*8750*/  FSETP.GE.FTZ.AND P0, PT, R198, RZ, PT ;  /* 0x000000ffc600720b */ /* 0x000fe20003f16000 */
[----:B------:R-:W-:Y:S01]  /*8760*/  FMUL.FTZ R183, R197, R7 ;  /* 0x00000007c5b77220 */ /* 0x000fe20000410000 */
[----:B------:R-:W-:Y:S01]  /*8770*/  FSEL R5, R14, R217, P1 ;  /* 0x000000d90e057208 */ /* 0x000fe20000800000 */
[-C--:B------:R-:W-:Y:S03]  /*8780*/  HMMA.16816.F32.BF16 R28, R172, R170.reuse, R28 ;  /* 0x000000aaac1c723c */ /* 0x080fe6000004181c */
[----:B------:R-:W-:Y:S01]  /*8790*/  FSETP.GE.FTZ.AND P1, PT, R202, RZ, PT ;  /* 0x000000ffca00720b */ /* 0x000fe20003f36000 */
[----:B------:R-:W-:Y:S01]  /*87a0*/  FMUL.FTZ R13, R179, R6 ;  /* 0x00000006b30d7220 */ /* 0x000fe20000410000 */
[----:B------:R-:W-:Y:S01]  /*87b0*/  FSEL R7, R16, R222, P4 ;  /* 0x000000de10077208 */ /* 0x000fe20002000000 */
[----:B------:R-:W-:Y:S01]  /*87c0*/  FMUL.FTZ R16, R225, R4 ;  /* 0x00000004e1107220 */ /* 0x000fe20000410000 */
[-C--:B------:R-:W-:Y:S01]  /*87d0*/  FSEL R6, R17, R222.reuse, P3 ;  /* 0x000000de11067208 */ /* 0x080fe20001800000 */
[----:B------:R-:W-:Y:S01]  /*87e0*/  FMUL.FTZ R12, R188, R5 ;  /* 0x00000005bc0c7220 */ /* 0x000fe20000410000 */
[----:B------:R-:W-:Y:S01]  /*87f0*/  FSETP.GE.FTZ.AND P4, PT, R200, RZ, PT ;  /* 0x000000ffc800720b */ /* 0x000fe20003f96000 */
[----:B------:R-:W-:Y:S04]  /*8800*/  HMMA.16816.F32.BF16 R32, R164, R170, R32 ;  /* 0x000000aaa420723c */ /* 0x000fe80000041820 */
[----:B------:R-:W-:Y:S01]  /*8810*/  FSETP.GE.FTZ.AND P3, PT, R190, RZ, PT ;  /* 0x000000ffbe00720b */ /* 0x000fe20003f76000 */
[C---:B------:R-:W-:Y:S01]  /*8820*/  FADD.FTZ R20, -R222.reuse, R20 ;  /* 0x00000014de147221 */ /* 0x040fe20000010100 */
[----:B------:R-:W-:Y:S01]  /*8830*/  FSEL R5, R9, R221, P1 ;  /* 0x000000dd09057208 */ /* 0x000fe20000800000 */
[----:B------:R-:W-:Y:S01]  /*8840*/  FADD.FTZ R15, -R222, R21 ;  /* 0x00000015de0f7221 */ /* 0x000fe20000010100 */
[----:B------:R-:W-:Y:S03]  /*8850*/  FSETP.GE.FTZ.AND P1, PT, R191, RZ, PT ;  /* 0x000000ffbf00720b */ /* 0x000fe60003f36000 */
[-C--:B------:R-:W-:Y:S01]  /*8860*/  FSEL R4, R20, R222.reuse, P4 ;  /* 0x000000de14047208 */ /* 0x080fe20002000000 */
[----:B------:R-:W-:Y:S01]  /*8870*/  FADD.FTZ R22, -R221, R22 ;  /* 0x00000016dd167221 */ /* 0x000fe20000010100 */
[----:B------:R-:W-:Y:S01]  /*8880*/  FSEL R15, R15, R222, P3 ;  /* 0x000000de0f0f7208 */ /* 0x000fe20001800000 */
[----:B------:R-:W-:Y:S01]  /*8890*/  FADD.FTZ R14, -R221, R23 ;  /* 0x00000017dd0e7221 */ /* 0x000fe20000010100 */
[----:B------:R-:W-:Y:S01]  /*88a0*/  F2FP.BF16.F32.PACK_AB R169, R10, R187 ;  /* 0x000000bb0aa9723e */ /* 0x000fe200000010ff */
[----:B------:R-:W-:Y:S01]  /*88b0*/  FMUL.FTZ R17, R192, R6 ;  /* 0x00000006c0117220 */ /* 0x000fe20000410000 */
[----:B------:R-:W-:Y:S01]  /*88c0*/  FSEL R9, R22, R221, P1 ;  /* 0x000000dd16097208 */ /* 0x000fe20000800000 */
[----:B------:R-:W-:Y:S01]  /*88d0*/  FMUL.FTZ R4, R200, R4 ;  /* 0x00000004c8047220 */ /* 0x000fe20000410000 */
[----:B------:R-:W-:Y:S01]  /*88e0*/  FSETP.GE.FTZ.AND P1, PT, R181, RZ, PT ;  /* 0x000000ffb500720b */ /* 0x000fe20003f36000 */
[----:B------:R-:W-:Y:S01]  /*88f0*/  FMUL.FTZ R15, R190, R15 ;  /* 0x0000000fbe0f7220 */ /* 0x000fe20000410000 */
[----:B------:R-:W-:Y:S01]  /*8900*/  FSEL R14, R14, R221, P0 ;  /* 0x000000dd0e0e7208 */ /* 0x000fe20000000000 */
[----:B------:R-:W-:Y:S01]  /*8910*/  FADD.FTZ R6, -R217, R26 ;  /* 0x0000001ad9067221 */ /* 0x000fe20000010100 */
[----:B------:R-:W-:Y:S01]  /*8920*/  FSETP.GE.FTZ.AND P0, PT, R186, RZ, PT ;  /* 0x000000ffba00720b */ /* 0x000fe20003f16000 */
[----:B------:R-:W-:Y:S01]  /*8930*/  FMUL.FTZ R10, R202, R5 ;  /* 0x00000005ca0a7220 */ /* 0x000fe20000410000 */
[----:B------:R-:W-:Y:S01]  /*8940*/  F2FP.BF16.F32.PACK_AB R15, R15, R4 ;  /* 0x000000040f0f723e */ /* 0x000fe200000010ff */
[C---:B------:R-:W-:Y:S01]  /*8950*/  FADD.FTZ R5, -R217.reuse, R27 ;  /* 0x0000001bd9057221 */ /* 0x040fe20000010100 */
[----:B------:R-:W-:Y:S01]  /*8960*/  FSEL R6, R6, R217, P1 ;  /* 0x000000d906067208 */ /* 0x000fe20000800000 */
[----:B------:R-:W-:Y:S01]  /*8970*/  FADD.FTZ R4, -R217, R30 ;  /* 0x0000001ed9047221 */ /* 0x000fe20000010100 */
[----:B------:R-:W-:Y:S01]  /*8980*/  FSETP.GE.FTZ.AND P1, PT, R180, RZ, PT ;  /* 0x000000ffb400720b */ /* 0x000fe20003f36000 */
[----:B------:R-:W-:Y:S01]  /*8990*/  FMUL.FTZ R11, R203, R7 ;  /* 0x00000007cb0b7220 */ /* 0x000fe20000410000 */
[----:B------:R-:W-:Y:S01]  /*89a0*/  F2FP.BF16.F32.PACK_AB R168, R8, R178 ;  /* 0x000000b208a8723e */ /* 0x000fe200000010ff */
[C---:B------:R-:W-:Y:S01]  /*89b0*/  FADD.FTZ R8, -R220.reuse, R24 ;  /* 0x00000018dc087221 */ /* 0x040fe20000010100 */
[-C--:B------:R-:W-:Y:S01]  /*89c0*/  FSEL R5, R5, R217.reuse, P0 ;  /* 0x000000d905057208 */ /* 0x080fe20000000000 */
[----:B------:R-:W-:Y:S01]  /*89d0*/  FADD.FTZ R7, -R220, R25 ;  /* 0x00000019dc077221 */ /* 0x000fe20000010100 */
[----:B------:R-:W-:Y:S01]  /*89e0*/  FSETP.GE.FTZ.AND P4, PT, R189, RZ, PT ;  /* 0x000000ffbd00720b */ /* 0x000fe20003f96000 */
[----:B------:R-:W-:Y:S01]  /*89f0*/  FADD.FTZ R32, -R222, R32 ;  /* 0x00000020de207221 */ /* 0x000fe20000010100 */
[----:B------:R-:W-:Y:S01]  /*8a00*/  FSETP.GE.FTZ.AND P0, PT, R227, RZ, PT ;  /* 0x000000ffe300720b */ /* 0x000fe20003f16000 */
[----:B------:R-:W-:Y:S01]  /*8a10*/  FADD.FTZ R34, -R221, R34 ;  /* 0x00000022dd227221 */ /* 0x000fe20000010100 */
[----:B------:R-:W-:Y:S01]  /*8a20*/  FSEL R4, R4, R217, P1 ;  /* 0x000000d904047208 */ /* 0x000fe20000800000 */
[----:B------:R-:W-:Y:S01]  /*8a30*/  FMUL.FTZ R9, R191, R9 ;  /* 0x00000009bf097220 */ /* 0x000fe20000410000 */
[----:B------:R-:W-:Y:S01]  /*8a40*/  F2FP.BF16.F32.PACK_AB R18, R18, R12 ;  /* 0x0000000c1212723e */ /* 0x000fe200000010ff */
        /* <DEDUP_REMOVED lines=8> */
[----:B------:R-:W-:Y:S01]  /*8ad0*/  @P0 FADD.FTZ R217, -R217, R31 ;  /* 0x0000001fd9d90221 */ /* 0x000fe20000010100 */
        /* <DEDUP_REMOVED lines=33> */
[----:B------:R-:W-:Y:S01]  /*8cf0*/  UMOV UR14, 0xffffc000 ;  /* 0xffffc000000e7882 */ /* 0x000fe20000000000 */
[----:B------:R-:W-:Y:S01]  /*8d00*/  ULOP3.LUT UR10, UR7, 0x1, URZ, 0xc0, !UPT ;  /* 0x00000001070a7892 */ /* 0x000fe2000f8ec03f */
[C---:B------:R-:W-:Y:S03]  /*8d10*/  VIADD R4, R230.reuse, 0x40 ;  /* 0x00000040e6047836 */ /* 0x040fe60000000000 */
        /* <DEDUP_REMOVED lines=11> */
[C---:B-1----:R-:W-:Y:S03]  /*8dd0*/  IMAD.U32 R5, R20.reuse, -0x40, RZ ;  /* 0xffffffc014057824 */ /* 0x042fe600078e00ff */
[----:B------:R3:W-:Y:S02]  /*8de0*/  @P4 STS [R223+0x8], RZ ;  /* 0x000008ffdf004388 */ /* 0x0007e40000000800 */
[CC--:B------:R-:W-:Y:S02]  /*8df0*/  LEA R4, P0, R5.reuse, R240.reuse, 0x1 ;  /* 0x000000f005047211 */ /* 0x0c0fe400078008ff */
[----:B------:R3:W-:Y:S01]  /*8e00*/  @P4 STS [R223+0xc], RZ ;  /* 0x00000cffdf004388 */ /* 0x0007e20000000800 */
[C---:B------:R-:W-:Y:S02]  /*8e10*/  LEA R7, P5, R20.reuse, R5, 0x5 ;  /* 0x0000000514077211 */ /* 0x040fe400078a28ff */
[----:B------:R-:W-:Y:S02]  /*8e20*/  SHF.R.S32.HI R9, RZ, 0x1f, R5 ;  /* 0x0000001fff097819 */ /* 0x000fe40000011405 */
[----:B------:R-:W-:Y:S02]  /*8e30*/  LEA.HI.X.SX32 R5, R5, R241, 0x1, P0 ;  /* 0x000000f105057211 */ /* 0x000fe400000f0eff */
[C---:B------:R-:W-:Y:S01]  /*8e40*/  @!P3 LEA R6, P0, R7.reuse, R240, 0x1 ;  /* 0x000000f00706b211 */ /* 0x040fe200078008ff */
[----:B------:R-:W-:Y:S01]  /*8e50*/  IMAD.MOV.U32 R240, RZ, RZ, R4 ;  /* 0x000000fffff07224 */ /* 0x000fe200078e0004 */
[C---:B--2---:R-:W-:Y:S01]  /*8e60*/  LEA.HI.X R9, R20.reuse, R9, R21, 0x5, P5 ;  /* 0x0000000914097211 */ /* 0x044fe200028f2c15 */
        /* <DEDUP_REMOVED lines=33> */
.L_x_1931:
[----:B------:R-:W-:Y:S01]  /*9080*/  STS [R232+0x1c000], R177 ;  /* 0x01c000b1e8007388 */ /* 0x000fe20000000800 */
[----:B---3--:R-:W-:Y:S02]  /*9090*/  F2FP.BF16.F32.PACK_AB R4, R222, R32 ;  /* 0x00000020de04723e */ /* 0x008fe400000010ff */
[----:B------:R-:W-:Y:S01]  /*90a0*/  F2FP.BF16.F32.PACK_AB R5, R221, R34 ;  /* 0x00000022dd05723e */ /* 0x000fe200000010ff */
[----:B------:R1:W-:Y:S01]  /*90b0*/  STS [R232+0x1c400], R176 ;  /* 0x01c400b0e8007388 */ /* 0x0003e20000000800 */
[----:B------:R-:W-:Y:S03]  /*90c0*/  LEA R172, R215, UR4, 0x1 ;  /* 0x00000004d7ac7c11 */ /* 0x000fe6000f8e08ff */
        /* <DEDUP_REMOVED lines=90> */
[----:B------:R-:W-:Y:S04]  /*9670*/  IMAD.U32 R4, RZ, RZ, UR34 ;  /* 0x00000022ff047e24 */ /* 0x000fe8000f8e00ff */
[----:B------:R-:W-:Y:S01]  /*9680*/  IMAD.U32 R5, RZ, RZ, UR34 ;  /* 0x00000022ff057e24 */ /* 0x000fe2000f8e00ff */
        /* <DEDUP_REMOVED lines=21> */
[----:B------:R-:W-:Y:S01]  /*97e0*/  ULDC UR10, c[0x0][0x2d0] ;  /* 0x0000b400000a7ab9 */ /* 0x000fe20000000800 */
[----:B------:R-:W1:Y:S01]  /*97f0*/  LDC R12, c[0x0][0x420] ;  /* 0x00010800ff0c7b82 */ /* 0x000e620000000800 */
[----:B------:R-:W-:Y:S02]  /*9800*/  ISETP.GE.AND P4, PT, R230, UR10, PT ;  /* 0x0000000ae6007c0c */ /* 0x000fe4000bf86270 */
[----:B------:R-:W-:Y:S01]  /*9810*/  ISETP.GE.AND P3, PT, R4, UR10, PT ;  /* 0x0000000a04007c0c */ /* 0x000fe2000bf66270 */
[----:B------:R-:W-:Y:S05]  /*9820*/  IMAD.SHL.U32 R4, R242, 0x40, RZ ;  /* 0x00000040f2047824 */ /* 0x000fea00078e00ff */
[----:B------:R-:W-:Y:S04]  /*9830*/  LOP3.LUT R4, R4, 0x1c0, RZ, 0xc0, !PT ;  /* 0x000001c004047812 */ /* 0x000fe800078ec0ff */
[----:B------:R-:W-:Y:S01]  /*9840*/  LOP3.LUT R7, R4, 0x38, R230, 0xf8, !PT ;  /* 0x0000003804077812 */ /* 0x000fe200078ef8e6 */
[----:B------:R-:W2:Y:S01]  /*9850*/  @!P4 LDC R11, c[0x0][0x424] ;  /* 0x00010900ff0bcb82 */ /* 0x000ea20000000800 */
[----:B------:R-:W-:Y:S04]  /*9860*/  SHF.R.U32.HI R5, RZ, 0x3, R4 ;  /* 0x00000003ff057819 */ /* 0x000fe80000011604 */
[----:B------:R-:W-:Y:S03]  /*9870*/  LOP3.LUT R5, R7, R5, RZ, 0x3c, !PT ;  /* 0x0000000507057212 */ /* 0x000fe600078e3cff */
[----:B------:R-:W3:Y:S02]  /*9880*/  @!P3 LDC R8, c[0x0][0x424] ;  /* 0x00010900ff08bb82 */ /* 0x000ee40000000800 */
[----:B------:R-:W-:Y:S02]  /*9890*/  IMAD R5, R249, 0x200, R5 ;  /* 0x00000200f9057824 */ /* 0x000fe400078e0205 */
[C---:B-1----:R-:W-:Y:S05]  /*98a0*/  IMAD.U32 R9, R12.reuse, -0x40, RZ ;  /* 0xffffffc00c097824 */ /* 0x042fea00078e00ff */
[C---:B------:R-:W-:Y:S02]  /*98b0*/  LEA R6, P0, R9.reuse, R238, 0x1 ;  /* 0x000000ee09067211 */ /* 0x040fe400078008ff */
[----:B------:R-:W-:Y:S02]  /*98c0*/  SHF.R.S32.HI R10, RZ, 0x1f, R9 ;  /* 0x0000001fff0a7819 */ /* 0x000fe40000011409 */
[C---:B------:R-:W-:Y:S02]  /*98d0*/  @!P3 LEA R4, P5, R12.reuse, R9, 0x5 ;  /* 0x000000090c04b211 */ /* 0x040fe400078a28ff */
        /* <DEDUP_REMOVED lines=30> */
.L_x_1932:
[----:B------:R-:W-:Y:S01]  /*9ac0*/  LDSM.16.M88.4 R32, [R0+0x1c000] ;  /* 0x01c000000020783b */ /* 0x000fe20000000200 */
[----:B------:R-:W-:Y:S01]  /*9ad0*/  IMAD.MOV.U32 R5, RZ, RZ, 0x4 ;  /* 0x00000004ff057424 */ /* 0x000fe200078e00ff */
[----:B------:R-:W-:Y:S01]  /*9ae0*/  @UP2 UIADD3 UR14, UP0, UR16, -0x100, URZ ;  /* 0xffffff00100e2890 */ /* 0x000fe2000ff1e03f */
[----:B-1----:R-:W-:Y:S01]  /*9af0*/  @P1 VIADD R4, R237, 0xffffffc0 ;  /* 0xffffffc0ed041836 */ /* 0x002fe20000000000 */
[----:B------:R-:W1:Y:S01]  /*9b00*/  LDSM.16.MT88.4 R16, [R205] ;  /* 0x00000000cd10783b */ /* 0x000e620000004200 */
[----:B------:R-:W-:Y:S01]  /*9b10*/  IMAD.MOV.U32 R208, RZ, RZ, 0x40 ;  /* 0x00000040ffd07424 */ /* 0x000fe200078e00ff */
[----:B------:R-:W-:Y:S01]  /*9b20*/  @UP2 UIADD3.X UR10, UR17, -0x1, URZ, UP0, !UPT ;  /* 0xffffffff110a2890 */ /* 0x000fe200087fe43f */
[----:B------:R-:W-:Y:S01]  /*9b30*/  @P1 IMAD.WIDE R220, R4, R5, UR16 ;  /* 0x0000001004dc1e25 */ /* 0x000fe2000f8e0205 */
[----:B------:R-:W2:Y:S01]  /*9b40*/  LDSM.16.M88.4 R28, [R0+0x1d000] ;  /* 0x01d00000001c783b */ /* 0x000ea20000000200 */
[----:B------:R-:W-:Y:S01]  /*9b50*/  UISETP.GT.AND UP1, UPT, UR7, UR51, UPT ;  /* 0x000000330700728c */ /* 0x000fe2000bf24270 */
[----:B------:R-:W-:Y:S01]  /*9b60*/  SEL R208, R208, 0xffffffc0, !P2 ;  /* 0xffffffc0d0d07807 */ /* 0x000fe20005000000 */
[----:B------:R-:W-:Y:S01]  /*9b70*/  @UP2 UMOV UR16, UR14 ;  /* 0x0000000e00102c82 */ /* 0x000fe20008000000 */
[----:B------:R-:W3:Y:S01]  /*9b80*/  LDSM.16.MT88.4 R164, [R205+0x4000] ;  /* 0x00400000cda4783b */ /* 0x000ee20000004200 */
[----:B------:R-:W-:Y:S01]  /*9b90*/  @UP2 UMOV UR17, UR10 ;  /* 0x0000000a00112c82 */ /* 0x000fe20008000000 */
[----:B------:R-:W-:Y:S02]  /*9ba0*/  ULOP3.LUT UR10, UR7, 0x1, URZ, 0xc0, !UPT ;  /* 0x00000001070a7892 */ /* 0x000fe4000f8ec03f */
[----:B------:R-:W-:Y:S01]  /*9bb0*/  LDSM.16.M88.4 R168, [R2+0x1c000] ;  /* 0x01c0000002a8783b */ /* 0x000fe20000000200 */
[----:B------:R-:W-:Y:S02]  /*9bc0*/  UIADD3 UR7, UR7, -0x1, URZ ;  /* 0xffffffff07077890 */ /* 0x000fe4000fffe03f */
[----:B------:R-:W-:Y:S01]  /*9bd0*/  UISETP.NE.U32.AND UP0, UPT, UR10, 0x1, UPT ;  /* 0x000000010a00788c */ /* 0x000fe2000bf05070 */
        /* <DEDUP_REMOVED lines=10> */
[----:B------:R2:W5:Y:S03]  /*9c80*/  @P1 LDG.E R245, desc[UR8][R220.64] ;  /* 0x00000008dcf51981 */ /* 0x000566000c1e1900 */
[-C--:B------:R-:W-:Y:S01]  /*9c90*/  HMMA.16816.F32.BF16 R12, R28, R18.reuse, RZ ;  /* 0x000000121c0c723c */ /* 0x080fe200000418ff */
[----:B------:R2:W5:Y:S04]  /*9ca0*/  @P1 LDG.E R246, desc[UR8][R220.64+0x20] ;  /* 0x00002008dcf61981 */ /* 0x000568000c1e1900 */
[----:B------:R2:W5:Y:S01]  /*9cb0*/  @P1 LDG.E R243, desc[UR8][R220.64+0x80] ;  /* 0x00008008dcf31981 */ /* 0x000562000c1e1900 */
[C---:B------:R-:W-:Y:S03]  /*9cc0*/  HMMA.16816.F32.BF16 R16, R32.reuse, R18, RZ ;  /* 0x000000122010723c */ /* 0x040fe600000418ff */
[----:B------:R2:W5:Y:S03]  /*9cd0*/  @P1 LDG.E R244, desc[UR8][R220.64+0xa0] ;  /* 0x0000a008dcf41981 */ /* 0x000566000c1e1900 */
        /* <DEDUP_REMOVED lines=15> */
[----:B------:R-:W-:Y:S04]  /*9dd0*/  LDSM.16.M88.4 R168, [R0+0x1e000] ;  /* 0x01e0000000a8783b */ /* 0x000fe80000000200 */
[----:B------:R-:W2:Y:S01]  /*9de0*/  LDSM.16.MT88.4 R180, [R205+0x2000] ;  /* 0x00200000cdb4783b */ /* 0x000ea20000004200 */
[-C--:B------:R-:W-:Y:S06]  /*9df0*/  HMMA.16816.F32.BF16 R4, R184, R188.reuse, R4 ;  /* 0x000000bcb804723c */ /* 0x080fec0000041804 */
[C---:B------:R-:W-:Y:S06]  /*9e00*/  HMMA.16816.F32.BF16 R8, R192.reuse, R188, R8 ;  /* 0x000000bcc008723c */ /* 0x040fec0000041808 */
[-C--:B------:R-:W-:Y:S06]  /*9e10*/  HMMA.16816.F32.BF16 R12, R192, R190.reuse, R12 ;  /* 0x000000bec00c723c */ /* 0x080fec000004180c */
[C---:B------:R-:W-:Y:S01]  /*9e20*/  HMMA.16816.F32.BF16 R16, R184.reuse, R190, R16 ;  /* 0x000000beb810723c */ /* 0x040fe20000041810 */
[----:B------:R3:W2:Y:S05]  /*9e30*/  LDSM.16.M88.4 R188, [R0+0x1f000] ;  /* 0x01f0000000bc783b */ /* 0x0006aa0000000200 */
[-C--:B-1----:R-:W-:Y:S06]  /*9e40*/  HMMA.16816.F32.BF16 R20, R184, R196.reuse, R20 ;  /* 0x000000c4b814723c */ /* 0x082fec0000041814 */
[C---:B------:R-:W-:Y:S06]  /*9e50*/  HMMA.16816.F32.BF16 R24, R192.reuse, R196, R24 ;  /* 0x000000c4c018723c */ /* 0x040fec0000041818 */
[-C--:B------:R-:W-:Y:S01]  /*9e60*/  HMMA.16816.F32.BF16 R28, R192, R198.reuse, R28 ;  /* 0x000000c6c01c723c */ /* 0x080fe2000004181c */
[----:B------:R-:W1:Y:S05]  /*9e70*/  LDSM.16.MT88.4 R192, [R205+0x6000] ;  /* 0x00600000cdc0783b */ /* 0x000e6a0000004200 */
[----:B------:R-:W-:Y:S01]  /*9e80*/  HMMA.16816.F32.BF16 R32, R184, R198, R32 ;  /* 0x000000c6b820723c */ /* 0x000fe20000041820 */
[----:B------:R-:W-:Y:S01]  /*9e90*/  LDSM.16.MT88.4 R184, [R205+0x2800] ;  /* 0x00280000cdb8783b */ /* 0x000fe20000004200 */
[----:B---3--:R-:W-:Y:S03]  /*9ea0*/  IMAD.U32 R0, RZ, RZ, UR22 ;  /* 0x00000016ff007e24 */ /* 0x008fe6000f8e00ff */
[----:B------:R-:W-:Y:S01]  /*9eb0*/  LDSM.16.M88.4 R196, [R2+0x1f000] ;  /* 0x01f0000002c4783b */ /* 0x000fe20000000200 */
[-C--:B------:R-:W-:Y:S06]  /*9ec0*/  HMMA.16816.F32.BF16 R4, R164, R172.reuse, R4 ;  /* 0x000000aca404723c */ /* 0x080fec0000041804 */
[C---:B------:R-:W-:Y:S06]  /*9ed0*/  HMMA.16816.F32.BF16 R8, R200.reuse, R172, R8 ;  /* 0x000000acc808723c */ /* 0x040fec0000041808 */
[-C--:B------:R-:W-:Y:S06]  /*9ee0*/  HMMA.16816.F32.BF16 R12, R200, R174.reuse, R12 ;  /* 0x000000aec80c723c */ /* 0x080fec000004180c */
[C---:B------:R-:W-:Y:S01]  /*9ef0*/  HMMA.16816.F32.BF16 R16, R164.reuse, R174, R16 ;  /* 0x000000aea410723c */ /* 0x040fe20000041810 */
[----:B------:R3:W1:Y:S05]  /*9f00*/  LDSM.16.M88.4 R172, [R2+0x1e000] ;  /* 0x01e0000002ac783b */ /* 0x00066a0000000200 */
[-C--:B----4-:R-:W-:Y:S06]  /*9f10*/  HMMA.16816.F32.BF16 R20, R164, R176.reuse, R20 ;  /* 0x000000b0a414723c */ /* 0x090fec0000041814 */
[C---:B------:R-:W-:Y:S06]  /*9f20*/  HMMA.16816.F32.BF16 R24, R200.reuse, R176, R24 ;  /* 0x000000b0c818723c */ /* 0x040fec0000041818 */
[-C--:B------:R-:W-:Y:S01]  /*9f30*/  HMMA.16816.F32.BF16 R28, R200, R178.reuse, R28 ;  /* 0x000000b2c81c723c */ /* 0x080fe2000004181c */
[----:B------:R-:W4:Y:S05]  /*9f40*/  LDSM.16.MT88.4 R200, [R205+0x6800] ;  /* 0x00680000cdc8783b */ /* 0x000f2a0000004200 */
[----:B------:R-:W-:Y:S01]  /*9f50*/  HMMA.16816.F32.BF16 R32, R164, R178, R32 ;  /* 0x000000b2a420723c */ /* 0x000fe20000041820 */
[----:B------:R-:W-:Y:S01]  /*9f60*/  LDSM.16.M88.4 R164, [R204+0x1e000] ;  /* 0x01e00000cca4783b */ /* 0x000fe20000000200 */
[----:B---3--:R-:W-:Y:S03]  /*9f70*/  IMAD.U32 R2, RZ, RZ, UR22 ;  /* 0x00000016ff027e24 */ /* 0x008fe6000f8e00ff */
[----:B------:R-:W3:Y:S01]  /*9f80*/  LDSM.16.MT88.4 R176, [R205+0x3000] ;  /* 0x00300000cdb0783b */ /* 0x000ee20000004200 */
[-C--:B--2---:R-:W-:Y:S05]  /*9f90*/  HMMA.16816.F32.BF16 R4, R168, R180.reuse, R4 ;  /* 0x000000b4a804723c */ /* 0x084fea0000041804 */
[-C--:B------:R-:W-:Y:S01]  /*9fa0*/  LEA R2, P3, R2, R218.reuse, 0x2 ;  /* 0x000000da02027211 */ /* 0x080fe200078610ff */
        /* <DEDUP_REMOVED lines=16> */
[-C--:B----4-:R-:W-:Y:S01]  /*a0b0*/  LEA.HI.X.SX32 R3, R0, R219.reuse, 0x2, P3 ;  /* 0x000000db00037211 */ /* 0x090fe200018f16ff */
[-C--:B------:R-:W-:Y:S01]  /*a0c0*/  HMMA.16816.F32.BF16 R20, R172, R200.reuse, R20 ;  /* 0x000000c8ac14723c */ /* 0x080fe20000041814 */
[----:B------:R-:W-:Y:S05]  /*a0d0*/  IMAD.U32 R0, RZ, RZ, UR39 ;  /* 0x00000027ff007e24 */ /* 0x000fea000f8e00ff */
[C---:B------:R-:W-:Y:S06]  /*a0e0*/  HMMA.16816.F32.BF16 R24, R196.reuse, R200, R24 ;  /* 0x000000c8c418723c */ /* 0x040fec0000041818 */
[-C--:B------:R-:W-:Y:S01]  /*a0f0*/  HMMA.16816.F32.BF16 R28, R196, R202.reuse, R28 ;  /* 0x000000cac41c723c */ /* 0x080fe2000004181c */
[----:B------:R-:W4:Y:S05]  /*a100*/  LDSM.16.MT88.4 R196, [R205+0x7800] ;  /* 0x00780000cdc4783b */ /* 0x000f2a0000004200 */
[----:B------:R-:W-:Y:S01]  /*a110*/  HMMA.16816.F32.BF16 R32, R172, R202, R32 ;  /* 0x000000caac20723c */ /* 0x000fe20000041820 */
[----:B------:R-:W-:Y:S05]  /*a120*/  LDSM.16.MT88.4 R172, [R207+0x3800] ;  /* 0x00380000cfac783b */ /* 0x000fea0000004200 */
[-C--:B---3--:R-:W-:Y:S06]  /*a130*/  HMMA.16816.F32.BF16 R4, R164, R176.reuse, R4 ;  /* 0x000000b0a404723c */ /* 0x088fec0000041804 */
[C---:B--2---:R-:W-:Y:S06]  /*a140*/  HMMA.16816.F32.BF16 R8, R180.reuse, R176, R8 ;  /* 0x000000b0b408723c */ /* 0x044fec0000041808 */
[-C--:B------:R-:W-:Y:S05]  /*a150*/  HMMA.16816.F32.BF16 R12, R180, R178.reuse, R12 ;  /* 0x000000b2b40c723c */ /* 0x080fea000004180c */
[----:B------:R-:W-:Y:S01]  /*a160*/  IMAD.IADD R176, R208, 0x1, R207 ;  /* 0x00000001d0b07824 */ /* 0x000fe200078e02cf */
[C---:B------:R-:W-:Y:S06]  /*a170*/  HMMA.16816.F32.BF16 R16, R164.reuse, R178, R16 ;  /* 0x000000b2a410723c */ /* 0x040fec0000041810 */
[-C--:B-1----:R-:W-:Y:S06]  /*a180*/  HMMA.16816.F32.BF16 R20, R164, R188.reuse, R20 ;  /* 0x000000bca414723c */ /* 0x082fec0000041814 */
[C---:B------:R-:W-:Y:S06]  /*a190*/  HMMA.16816.F32.BF16 R24, R180.reuse, R188, R24 ;  /* 0x000000bcb418723c */ /* 0x040fec0000041818 */
[-C--:B------:R-:W-:Y:S06]  /*a1a0*/  HMMA.16816.F32.BF16 R28, R180, R190.reuse, R28 ;  /* 0x000000beb41c723c */ /* 0x080fec000004181c */
[----:B------:R-:W-:Y:S06]  /*a1b0*/  HMMA.16816.F32.BF16 R32, R164, R190, R32 ;  /* 0x000000bea420723c */ /* 0x000fec0000041820 */
[-C--:B------:R-:W-:Y:S01]  /*a1c0*/  HMMA.16816.F32.BF16 R4, R168, R184.reuse, R4 ;  /* 0x000000b8a804723c */ /* 0x080fe20000041804 */
[----:B------:R-:W-:Y:S04]  /*a1d0*/  IMAD.U32 R166, RZ, RZ, UR23 ;  /* 0x00000017ffa67e24 */ /* 0x000fe8000f8e00ff */
[----:B------:R-:W-:Y:S01]  /*a1e0*/  IMAD.U32 R164, RZ, RZ, UR40 ;  /* 0x00000028ffa47e24 */ /* 0x000fe2000f8e00ff */
[C---:B------:R-:W-:Y:S01]  /*a1f0*/  HMMA.16816.F32.BF16 R8, R192.reuse, R184, R8 ;  /* 0x000000b8c008723c */ /* 0x040fe20000041808 */
[----:B------:R-:W-:Y:S04]  /*a200*/  IMAD.U32 R167, RZ, RZ, UR23 ;  /* 0x00000017ffa77e24 */ /* 0x000fe8000f8e00ff */
[-C--:B------:R-:W-:Y:S01]  /*a210*/  LEA R166, P1, R166, R218.reuse, 0x2 ;  /* 0x000000daa6a67211 */ /* 0x080fe200078210ff */
[-C--:B------:R-:W-:Y:S01]  /*a220*/  HMMA.16816.F32.BF16 R12, R192, R186.reuse, R12 ;  /* 0x000000bac00c723c */ /* 0x080fe2000004180c */
[----:B------:R-:W-:Y:S04]  /*a230*/  IMAD.U32 R165, RZ, RZ, UR40 ;  /* 0x00000028ffa57e24 */ /* 0x000fe8000f8e00ff */
[-C--:B------:R-:W-:Y:S01]  /*a240*/  LEA R164, P0, R164, R218.reuse, 0x2 ;  /* 0x000000daa4a47211 */ /* 0x080fe200078010ff */
[C---:B------:R-:W-:Y:S05]  /*a250*/  HMMA.16816.F32.BF16 R16, R168.reuse, R186, R16 ;  /* 0x000000baa810723c */ /* 0x040fea0000041810 */
[----:B------:R1:W-:Y:S01]  /*a260*/  REDG.E.ADD.F32.FTZ.RN.STRONG.GPU desc[UR8][R218.64], R4 ;  /* 0x00000004da0079a6 */ /* 0x0003e2000c10f388 */
[-C--:B----4-:R-:W-:Y:S03]  /*a270*/  HMMA.16816.F32.BF16 R20, R168, R196.reuse, R20 ;  /* 0x000000c4a814723c */ /* 0x090fe60000041814 */
[----:B------:R2:W-:Y:S02]  /*a280*/  REDG.E.ADD.F32.FTZ.RN.STRONG.GPU desc[UR8][R2.64], R5 ;  /* 0x00000005020079a6 */ /* 0x0005e4000c10f388 */
[-C--:B------:R-:W-:Y:S01]  /*a290*/  LEA.HI.X.SX32 R167, R167, R219.reuse, 0x2, P1 ;  /* 0x000000dba7a77211 */ /* 0x080fe200008f16ff */
[C---:B------:R-:W-:Y:S04]  /*a2a0*/  HMMA.16816.F32.BF16 R24, R192.reuse, R196, R24 ;  /* 0x000000c4c018723c */ /* 0x040fe80000041818 */
[----:B------:R3:W-:Y:S01]  /*a2b0*/  REDG.E.ADD.F32.FTZ.RN.STRONG.GPU desc[UR8][R166.64], R6 ;  /* 0x00000006a60079a6 */ /* 0x0007e2000c10f388 */
[-C--:B------:R-:W-:Y:S01]  /*a2c0*/  LEA.HI.X.SX32 R165, R165, R219.reuse, 0x2, P0 ;  /* 0x000000dba5a57211 */ /* 0x080fe200000f16ff */
[-C--:B------:R-:W-:Y:S04]  /*a2d0*/  HMMA.16816.F32.BF16 R28, R192, R198.reuse, R28 ;  /* 0x000000c6c01c723c */ /* 0x080fe8000004181c */
[----:B------:R4:W-:Y:S02]  /*a2e0*/  REDG.E.ADD.F32.FTZ.RN.STRONG.GPU desc[UR8][R164.64], R7 ;  /* 0x00000007a40079a6 */ /* 0x0009e4000c10f388 */
[----:B------:R-:W-:Y:S02]  /*a2f0*/  HMMA.16816.F32.BF16 R32, R168, R198, R32 ;  /* 0x000000c6a820723c */ /* 0x000fe40000041820 */
[----:B------:R-:W-:Y:S03]  /*a300*/  LDSM.16.MT88.4 R168, [R176+0x3000] ;  /* 0x00300000b0a8783b */ /* 0x000fe60000004200 */
[----:B-1----:R-:W-:Y:S02]  /*a310*/  IMAD.U32 R4, RZ, RZ, UR36 ;  /* 0x00000024ff047e24 */ /* 0x002fe4000f8e00ff */
[----:B--2---:R-:W-:Y:S04]  /*a320*/  IMAD.U32 R5, RZ, RZ, UR37 ;  /* 0x00000025ff057e24 */ /* 0x004fe8000f8e00ff */
[----:B---3--:R-:W-:Y:S02]  /*a330*/  IMAD.U32 R166, RZ, RZ, UR39 ;  /* 0x00000027ffa67e24 */ /* 0x008fe4000f8e00ff */
[----:B------:R-:W-:Y:S03]  /*a340*/  IMAD.U32 R6, RZ, RZ, UR37 ;  /* 0x00000025ff067e24 */ /* 0x000fe6000f8e00ff */
[-C--:B------:R-:W-:Y:S01]  /*a350*/  LEA R166, P0, R166, R218.reuse, 0x2 ;  /* 0x000000daa6a67211 */ /* 0x080fe200078010ff */
[----:B----4-:R-:W-:Y:S01]  /*a360*/  IMAD.U32 R164, RZ, RZ, UR38 ;  /* 0x00000026ffa47e24 */ /* 0x010fe2000f8e00ff */
[-C--:B------:R-:W-:Y:S01]  /*a370*/  LEA R6, P1, R6, R218.reuse, 0x2 ;  /* 0x000000da06067211 */ /* 0x080fe200078210ff */
[----:B------:R-:W-:Y:S01]  /*a380*/  IMAD.U32 R7, RZ, RZ, UR38 ;  /* 0x00000026ff077e24 */ /* 0x000fe2000f8e00ff */
[-C--:B------:R-:W-:Y:S01]  /*a390*/  LEA.HI.X.SX32 R167, R0, R219.reuse, 0x2, P0 ;  /* 0x000000db00a77211 */ /* 0x080fe200000f16ff */
[----:B------:R-:W-:Y:S01]  /*a3a0*/  IMAD.U32 R0, RZ, RZ, UR36 ;  /* 0x00000024ff007e24 */ /* 0x000fe2000f8e00ff */
[-C--:B------:R-:W-:Y:S02]  /*a3b0*/  LEA R164, P3, R164, R218.reuse, 0x2 ;  /* 0x000000daa4a47211 */ /* 0x080fe400078610ff */
[-C--:B------:R-:W-:Y:S01]  /*a3c0*/  LEA R4, P0, R4, R218.reuse, 0x2 ;  /* 0x000000da04047211 */ /* 0x080fe200078010ff */
[----:B------:R1:W-:Y:S01]  /*a3d0*/  REDG.E.ADD.F32.FTZ.RN.STRONG.GPU desc[UR8][R166.64], R8 ;  /* 0x00000008a60079a6 */ /* 0x0003e2000c10f388 */
[-C--:B------:R-:W-:Y:S02]  /*a3e0*/  LEA.HI.X.SX32 R165, R7, R219.reuse, 0x2, P3 ;  /* 0x000000db07a57211 */ /* 0x080fe400018f16ff */
[-C--:B------:R-:W-:Y:S02]  /*a3f0*/  LEA.HI.X.SX32 R7, R5, R219.reuse, 0x2, P1 ;  /* 0x000000db05077211 */ /* 0x080fe400008f16ff */
[-C--:B------:R-:W-:Y:S01]  /*a400*/  LEA.HI.X.SX32 R5, R0, R219.reuse, 0x2, P0 ;  /* 0x000000db00057211 */ /* 0x080fe200000f16ff */
[----:B------:R-:W-:Y:S01]  /*a410*/  REDG.E.ADD.F32.FTZ.RN.STRONG.GPU desc[UR8][R164.64], R9 ;  /* 0x00000009a40079a6 */ /* 0x000fe2000c10f388 */
[----:B------:R-:W-:Y:S03]  /*a420*/  IMAD.U32 R0, RZ, RZ, UR33 ;  /* 0x00000021ff007e24 */ /* 0x000fe6000f8e00ff */
[----:B------:R2:W-:Y:S04]  /*a430*/  REDG.E.ADD.F32.FTZ.RN.STRONG.GPU desc[UR8][R6.64], R10 ;  /* 0x0000000a060079a6 */ /* 0x0005e8000c10f388 */
[----:B------:R3:W-:Y:S04]  /*a440*/  REDG.E.ADD.F32.FTZ.RN.STRONG.GPU desc[UR8][R4.64], R11 ;  /* 0x0000000b040079a6 */ /* 0x0007e8000c10f388 */
[----:B------:R-:W-:Y:S04]  /*a450*/  REDG.E.ADD.F32.FTZ.RN.STRONG.GPU desc[UR8][R218.64+0x80], R16 ;  /* 0x00008010da0079a6 */ /* 0x000fe8000c10f388 */
[----:B------:R-:W-:Y:S04]  /*a460*/  REDG.E.ADD.F32.FTZ.RN.STRONG.GPU desc[UR8][R2.64+0x80], R17 ;  /* 0x00008011020079a6 */ /* 0x000fe8000c10f388 */
[----:B------:R-:W-:Y:S01]  /*a470*/  LDSM.16.MT88.4 R164, [R206+0x1e800] ;  /* 0x01e80000cea4783b */ /* 0x000fe20000004200 */
        /* <DEDUP_REMOVED lines=20> */
[----:B------:R-:W-:Y:S01]  /*a5c0*/  LDSM.16.MT88.4 R16, [R176] ;  /* 0x00000000b010783b */ /* 0x000fe20000004200 */
        /* <DEDUP_REMOVED lines=9> */
[-C--:B------:R-:W-:Y:S02]  /*a660*/  LEA.HI.X.SX32 R5, R5, R219.reuse, 0x2, P1 ;  /* 0x000000db05057211 */ /* 0x080fe400008f16ff */
[-C--:B------:R-:W-:Y:S01]  /*a670*/  LEA.HI.X.SX32 R9, R0, R219.reuse, 0x2, P0 ;  /* 0x000000db00097211 */ /* 0x080fe200000f16ff */
[----:B------:R-:W-:Y:S01]  /*a680*/  IMAD.U32 R0, RZ, RZ, UR27 ;  /* 0x0000001bff007e24 */ /* 0x000fe2000f8e00ff */
[-C--:B------:R-:W-:Y:S01]  /*a690*/  LEA R6, P1, R6, R218.reuse, 0x2 ;  /* 0x000000da06067211 */ /* 0x080fe200078210ff */
[----:B------:R1:W-:Y:S04]  /*a6a0*/  REDG.E.ADD.F32.FTZ.RN.STRONG.GPU desc[UR8][R4.64], R14 ;  /* 0x0000000e040079a6 */ /* 0x0003e8000c10f388 */
[----:B------:R2:W-:Y:S04]  /*a6b0*/  REDG.E.ADD.F32.FTZ.RN.STRONG.GPU desc[UR8][R8.64], R15 ;  /* 0x0000000f080079a6 */ /* 0x0005e8000c10f388 */
[----:B------:R-:W-:Y:S04]  /*a6c0*/  REDG.E.ADD.F32.FTZ.RN.STRONG.GPU desc[UR8][R218.64+0x100], R20 ;  /* 0x00010014da0079a6 */ /* 0x000fe8000c10f388 */
[----:B------:R-:W-:Y:S01]  /*a6d0*/  REDG.E.ADD.F32.FTZ.RN.STRONG.GPU desc[UR8][R2.64+0x100], R21 ;  /* 0x00010015020079a6 */ /* 0x000fe2000c10f388 */
[-C--:B-1----:R-:W-:Y:S02]  /*a6e0*/  LEA R4, P0, R7, R218.reuse, 0x2 ;  /* 0x000000da07047211 */ /* 0x082fe400078010ff */
[-C--:B------:R-:W-:Y:S01]  /*a6f0*/  LEA.HI.X.SX32 R7, R10, R219.reuse, 0x2, P1 ;  /* 0x000000db0a077211 */ /* 0x080fe200008f16ff */
[----:B------:R-:W-:Y:S01]  /*a700*/  IMAD.U32 R10, RZ, RZ, UR25 ;  /* 0x00000019ff0a7e24 */ /* 0x000fe2000f8e00ff */
[-C--:B------:R-:W-:Y:S01]  /*a710*/  LEA.HI.X.SX32 R5, R0, R219.reuse, 0x2, P0 ;  /* 0x000000db00057211 */ /* 0x080fe200000f16ff */
[----:B--2---:R-:W-:Y:S02]  /*a720*/  IMAD.U32 R8, RZ, RZ, UR24 ;  /* 0x00000018ff087e24 */ /* 0x004fe4000f8e00ff */
[----:B------:R1:W-:Y:S01]  /*a730*/  REDG.E.ADD.F32.FTZ.RN.STRONG.GPU desc[UR8][R6.64], R22 ;  /* 0x00000016060079a6 */ /* 0x0003e2000c10f388 */
[----:B------:R-:W-:Y:S01]  /*a740*/  IMAD.U32 R9, RZ, RZ, UR25 ;  /* 0x00000019ff097e24 */ /* 0x000fe2000f8e00ff */
[-C--:B------:R-:W-:Y:S01]  /*a750*/  LEA R10, P3, R10, R218.reuse, 0x2 ;  /* 0x000000da0a0a7211 */ /* 0x080fe200078610ff */
[----:B------:R-:W-:Y:S01]  /*a760*/  IMAD.U32 R0, RZ, RZ, UR60 ;  /* 0x0000003cff007e24 */ /* 0x000fe2000f8e00ff */
[----:B------:R2:W-:Y:S01]  /*a770*/  REDG.E.ADD.F32.FTZ.RN.STRONG.GPU desc[UR8][R4.64], R23 ;  /* 0x00000017040079a6 */ /* 0x0005e2000c10f388 */
[-C--:B------:R-:W-:Y:S02]  /*a780*/  LEA R8, P1, R8, R218.reuse, 0x2 ;  /* 0x000000da08087211 */ /* 0x080fe400078210ff */
[-C--:B------:R-:W-:Y:S01]  /*a790*/  LEA.HI.X.SX32 R11, R9, R219.reuse, 0x2, P3 ;  /* 0x000000db090b7211 */ /* 0x080fe200018f16ff */
[----:B------:R-:W-:Y:S01]  /*a7a0*/  LDSM.16.MT88.4 R20, [R207+0x2000] ;  /* 0x00200000cf14783b */ /* 0x000fe20000004200 */
[----:B-1----:R-:W-:Y:S02]  /*a7b0*/  IMAD.U32 R7, RZ, RZ, UR24 ;  /* 0x00000018ff077e24 */ /* 0x002fe4000f8e00ff */
[----:B--2---:R-:W-:Y:S03]  /*a7c0*/  IMAD.U32 R4, RZ, RZ, UR26 ;  /* 0x0000001aff047e24 */ /* 0x004fe6000f8e00ff */
[-C--:B------:R-:W-:Y:S01]  /*a7d0*/  LEA.HI.X.SX32 R9, R7, R219.reuse, 0x2, P1 ;  /* 0x000000db07097211 */ /* 0x080fe200008f16ff */
[----:B------:R-:W-:Y:S01]  /*a7e0*/  IMAD.U32 R5, RZ, RZ, UR26 ;  /* 0x0000001aff057e24 */ /* 0x000fe2000f8e00ff */
[-C--:B------:R-:W-:Y:S04]  /*a7f0*/  LEA R4, P0, R4, R218.reuse, 0x2 ;  /* 0x000000da04047211 */ /* 0x080fe800078010ff */
[-C--:B------:R-:W-:Y:S02]  /*a800*/  LEA.HI.X.SX32 R5, R5, R219.reuse, 0x2, P0 ;  /* 0x000000db05057211 */ /* 0x080fe400000f16ff */
[CC--:B------:R-:W-:Y:S03]  /*a810*/  LEA R6, P0, R0.reuse, R218.reuse, 0x2 ;  /* 0x000000da00067211 */ /* 0x0c0fe600078010ff */
[----:B------:R1:W-:Y:S01]  /*a820*/  REDG.E.ADD.F32.FTZ.RN.STRONG.GPU desc[UR8][R4.64], R24 ;  /* 0x00000018040079a6 */ /* 0x0003e2000c10f388 */
[-C--:B------:R-:W-:Y:S01]  /*a830*/  LEA.HI.X.SX32 R7, R0, R219.reuse, 0x2, P0 ;  /* 0x000000db00077211 */ /* 0x080fe200000f16ff */
[----:B------:R-:W-:Y:S02]  /*a840*/  IMAD.U32 R0, RZ, RZ, UR55 ;  /* 0x00000037ff007e24 */ /* 0x000fe4000f8e00ff */
[----:B------:R2:W-:Y:S04]  /*a850*/  REDG.E.ADD.F32.FTZ.RN.STRONG.GPU desc[UR8][R10.64], R25 ;  /* 0x000000190a0079a6 */ /* 0x0005e8000c10f388 */
[----:B------:R3:W-:Y:S04]  /*a860*/  REDG.E.ADD.F32.FTZ.RN.STRONG.GPU desc[UR8][R8.64], R26 ;  /* 0x0000001a080079a6 */ /* 0x0007e8000c10f388 */
[----:B------:R4:W-:Y:S04]  /*a870*/  REDG.E.ADD.F32.FTZ.RN.STRONG.GPU desc[UR8][R6.64], R27 ;  /* 0x0000001b060079a6 */ /* 0x0009e8000c10f388 */
[----:B------:R-:W-:Y:S04]  /*a880*/  REDG.E.ADD.F32.FTZ.RN.STRONG.GPU desc[UR8][R218.64+0x180], R32 ;  /* 0x00018020da0079a6 */ /* 0x000fe8000c10f388 */
[----:B------:R4:W-:Y:S04]  /*a890*/  REDG.E.ADD.F32.FTZ.RN.STRONG.GPU desc[UR8][R2.64+0x180], R33 ;  /* 0x00018021020079a6 */ /* 0x0009e8000c10f388 */
[----:B------:R-:W-:Y:S01]  /*a8a0*/  LDSM.16.MT88.4 R24, [R176+0x2000] ;  /* 0x00200000b018783b */ /* 0x000fe20000004200 */
[CC--:B-1----:R-:W-:Y:S04]  /*a8b0*/  LEA R4, P1, R12.reuse, R218.reuse, 0x2 ;  /* 0x000000da0c047211 */ /* 0x0c2fe800078210ff */
[-C--:B------:R-:W-:Y:S01]  /*a8c0*/  LEA.HI.X.SX32 R5, R12, R219.reuse, 0x2, P1 ;  /* 0x000000db0c057211 */ /* 0x080fe200008f16ff */
[----:B--2---:R-:W-:Y:S01]  /*a8d0*/  IMAD.U32 R10, RZ, RZ, UR59 ;  /* 0x0000003bff0a7e24 */ /* 0x004fe2000f8e00ff */
[----:B------:R-:W-:Y:S01]  /*a8e0*/  LDSM.16.MT88.4 R12, [R206+0x1e000] ;  /* 0x01e00000ce0c783b */ /* 0x000fe20000004200 */
[CC--:B---3--:R-:W-:Y:S03]  /*a8f0*/  LEA R8, P0, R0.reuse, R218.reuse, 0x2 ;  /* 0x000000da00087211 */ /* 0x0c8fe600078010ff */
[----:B------:R1:W-:Y:S01]  /*a900*/  REDG.E.ADD.F32.FTZ.RN.STRONG.GPU desc[UR8][R4.64], R34 ;  /* 0x00000022040079a6 */ /* 0x0003e2000c10f388 */
[----:B----4-:R-:W-:Y:S01]  /*a910*/  IMAD.U32 R7, RZ, RZ, UR54 ;  /* 0x00000036ff077e24 */ /* 0x010fe2000f8e00ff */
[-C--:B------:R-:W-:Y:S01]  /*a920*/  LEA.HI.X.SX32 R9, R0, R219.reuse, 0x2, P0 ;  /* 0x000000db00097211 */ /* 0x080fe200000f16ff */
[----:B------:R-:W-:Y:S03]  /*a930*/  VIADD R0, R207, 0xffffc000 ;  /* 0xffffc000cf007836 */ /* 0x000fe60000000000 */
[CC--:B------:R-:W-:Y:S01]  /*a940*/  LEA R6, P3, R7.reuse, R218.reuse, 0x2 ;  /* 0x000000da07067211 */ /* 0x0c0fe200078610ff */
[----:B------:R-:W-:Y:S03]  /*a950*/  IMAD.U32 R3, RZ, RZ, UR56 ;  /* 0x00000038ff037e24 */ /* 0x000fe6000f8e00ff */
[-C--:B------:R-:W-:Y:S02]  /*a960*/  LEA.HI.X.SX32 R7, R7, R219.reuse, 0x2, P3 ;  /* 0x000000db07077211 */ /* 0x080fe400018f16ff */
[CC--:B------:R-:W-:Y:S04]  /*a970*/  LEA R2, P1, R3.reuse, R218.reuse, 0x2 ;  /* 0x000000da03027211 */ /* 0x0c0fe800078210ff */
[-C--:B------:R-:W-:Y:S05]  /*a980*/  LEA.HI.X.SX32 R3, R3, R219.reuse, 0x2, P1 ;  /* 0x000000db03037211 */ /* 0x080fea00008f16ff */
[----:B------:R2:W-:Y:S01]  /*a990*/  REDG.E.ADD.F32.FTZ.RN.STRONG.GPU desc[UR8][R2.64], R35 ;  /* 0x00000023020079a6 */ /* 0x0005e2000c10f388 */
[----:B-1----:R-:W-:Y:S03]  /*a9a0*/  IMAD.U32 R5, RZ, RZ, UR53 ;  /* 0x00000035ff057e24 */ /* 0x002fe6000f8e00ff */
[----:B------:R-:W-:Y:S02]  /*a9b0*/  REDG.E.ADD.F32.FTZ.RN.STRONG.GPU desc[UR8][R8.64], R28 ;  /* 0x0000001c080079a6 */ /* 0x000fe4000c10f388 */
[CC--:B------:R-:W-:Y:S02]  /*a9c0*/  LEA R4, P1, R5.reuse, R218.reuse, 0x2 ;  /* 0x000000da05047211 */ /* 0x0c0fe400078210ff */
[----:B------:R-:W-:Y:S02]  /*a9d0*/  REDG.E.ADD.F32.FTZ.RN.STRONG.GPU desc[UR8][R6.64], R29 ;  /* 0x0000001d060079a6 */ /* 0x000fe4000c10f388 */
[-C--:B------:R-:W-:Y:S02]  /*a9e0*/  LEA.HI.X.SX32 R5, R5, R219.reuse, 0x2, P1 ;  /* 0x000000db05057211 */ /* 0x080fe400008f16ff */
[----:B------:R-:W-:Y:S01]  /*a9f0*/  LDSM.16.MT88.4 R32, [R206+0x1c800] ;  /* 0x01c80000ce20783b */ /* 0x000fe20000004200 */
[----:B------:R-:W-:Y:S01]  /*aa00*/  PLOP3.LUT P1, PT, PT, PT, UP0, 0x80, 0x0 ;  /* 0x000000000000781c */ /* 0x000fe20003f2f008 */
[----:B------:R-:W-:Y:S02]  /*aa10*/  @UP2 UIADD3 UR21, UP0, UR21, -0x100, URZ ;  /* 0xffffff0015152890 */ /* 0x000fe4000ff1e03f */
[----:B------:R-:W-:Y:S02]  /*aa20*/  REDG.E.ADD.F32.FTZ.RN.STRONG.GPU desc[UR8][R4.64], R30 ;  /* 0x0000001e040079a6 */ /* 0x000fe4000c10f388 */
[----:B------:R-:W-:Y:S02]  /*aa30*/  @UP2 UIADD3.X UR20, UR20, -0x1, URZ, UP0, !UPT ;  /* 0xffffffff14142890 */ /* 0x000fe400087fe43f */
[----:B------:R-:W-:Y:S01]  /*aa40*/  LDSM.16.MT88.4 R4, [R206+0x1c000] ;  /* 0x01c00000ce04783b */ /* 0x000fe20000004200 */
[C---:B--2---:R-:W-:Y:S05]  /*aa50*/  LEA R2, P0, R10.reuse, R218, 0x2 ;  /* 0x000000da0a027211 */ /* 0x044fea00078010ff */
[----:B------:R-:W-:Y:S01]  /*aa60*/  @P1 VIADD R0, R207, 0x4000 ;  /* 0x00004000cf001836 */ /* 0x000fe20000000000 */
[----:B------:R-:W-:Y:S02]  /*aa70*/  LEA.HI.X.SX32 R3, R10, R219, 0x2, P0 ;  /* 0x000000db0a037211 */ /* 0x000fe400000f16ff */
[----:B------:R-:W1:Y:S01]  /*aa80*/  LDSM.16.MT88.4 R8, [R207] ;  /* 0x00000000cf08783b */ /* 0x000e620000004200 */
[----:B------:R-:W-:Y:S03]  /*aa90*/  PLOP3.LUT P0, PT, PT, PT, UP1, 0x80, 0x0 ;  /* 0x000000000000781c */ /* 0x000fe60003f0f018 */
        /* <DEDUP_REMOVED lines=86> */
[----:B------:R-:W3:Y:S04]  /*b000*/  LDL R186, [R1+0x20] ;  /* 0x0000200001ba7983 */ /* 0x000ee80000100800 */
[----:B------:R-:W4:Y:S04]  /*b010*/  LDL R183, [R1] ;  /* 0x0000000001b77983 */ /* 0x000f280000100800 */
        /* <DEDUP_REMOVED lines=225> */
[----:B------:R-:W-:-:S03]  /*be30*/  R2UR UR11, R181 ;  /* 0x00000000b50b72ca */ /* 0x000fc600000e0000 */
        /* <DEDUP_REMOVED lines=15> */
[----:B------:R-:W-:Y:S01]  /*bf30*/  STS [R182+0x8000], R20 ;  /* 0x00800014b6007388 */ /* 0x000fe20000000800 */
[----:B------:R-:W-:-:S03]  /*bf40*/  UISETP.NE.AND UP0, UPT, UR11, -0x1, UPT ;  /* 0xffffffff0b00788c */ /* 0x000fc6000bf05270 */
        /* <DEDUP_REMOVED lines=12> */
[----:B------:R-:W-:-:S03]  /*c010*/  PLOP3.LUT P0, PT, PT, PT, UP0, 0x80, 0x0 ;  /* 0x000000000000781c */ /* 0x000fc60003f0f008 */
[----:B------:R-:W-:Y:S01]  /*c020*/  STS [R184+0xe400], R9 ;  /* 0x00e40009b8007388 */ /* 0x000fe20000000800 */
[----:B------:R-:W-:-:S03]  /*c030*/  @UP0 UIADD3 UR5, UR10, UR11, URZ ;  /* 0x0000000b0a050290 */ /* 0x000fc6000fffe03f */
[----:B------:R-:W-:Y:S01]  /*c040*/  STS [R183+0xc000], R8 ;  /* 0x00c00008b7007388 */ /* 0x000fe20000000800 */
[----:B------:R-:W-:-:S03]  /*c050*/  @UP0 ULDC.64 UR10, c[0x0][0x450] ;  /* 0x00011400000a0ab9 */ /* 0x000fc60000000a00 */
[----:B------:R-:W-:Y:S04]  /*c060*/  STS [R183+0xc400], R7 ;  /* 0x00c40007b7007388 */ /* 0x000fe80000000800 */
[----:B------:R-:W-:Y:S04]  /*c070*/  STS [R182+0xc000], R4 ;  /* 0x00c00004b6007388 */ /* 0x000fe80000000800 */
[----:B------:R-:W-:Y:S01]  /*c080*/  STS [R182+0xc400], R3 ;  /* 0x00c40003b6007388 */ /* 0x000fe20000000800 */
[----:B------:R-:W-:-:S03]  /*c090*/  @UP0 UIMAD.WIDE.U32 UR12, UR5, UR10, URZ ;  /* 0x0000000a050c02a5 */ /* 0x000fc6000f8e003f */
[----:B------:R-:W-:Y:S04]  /*c0a0*/  STS [R183+0xe000], R6 ;  /* 0x00e00006b7007388 */ /* 0x000fe80000000800 */
[----:B------:R-:W-:Y:S04]  /*c0b0*/  STS [R183+0xe400], R5 ;  /* 0x00e40005b7007388 */ /* 0x000fe80000000800 */
[----:B------:R-:W-:Y:S01]  /*c0c0*/  STS [R182+0xe000], R2 ;  /* 0x00e00002b6007388 */ /* 0x000fe20000000800 */
[----:B------:R-:W-:-:S03]  /*c0d0*/  @UP0 UIMAD UR5, UR5, UR11, URZ ;  /* 0x0000000b050502a4 */ /* 0x000fc6000f8e023f */
[----:B------:R1:W-:Y:S01]  /*c0e0*/  STS [R182+0xe400], R0 ;  /* 0x00e40000b6007388 */ /* 0x0003e20000000800 */
[----:B------:R-:W-:Y:S01]  /*c0f0*/  @UP0 UIADD3 UR20, UR13, UR5, URZ ;  /* 0x000000050d140290 */ /* 0x000fe2000fffe03f */
[----:B------:R-:W-:Y:S01]  /*c100*/  @UP0 UMOV UR19, UR12 ;  /* 0x0000000c00130c82 */ /* 0x000fe20008000000 */
[----:B-1----:R-:W-:-:S04]  /*c110*/  SHF.L.U32 R0, R242, 0x6, RZ ;  /* 0x00000006f2007819 */ /* 0x002fc800000006ff */
[----:B------:R-:W-:-:S04]  /*c120*/  LOP3.LUT R0, R0, 0x1c0, RZ, 0xc0, !PT ;  /* 0x000001c000007812 */ /* 0x000fc800078ec0ff */
[----:B------:R-:W-:Y:S02]  /*c130*/  LOP3.LUT R2, R0, 0x38, R230, 0xf8, !PT ;  /* 0x0000003800027812 */ /* 0x000fe400078ef8e6 */
[----:B------:R-:W-:Y:S01]  /*c140*/  SHF.R.U32.HI R0, RZ, 0x3, R0 ;  /* 0x00000003ff007819 */ /* 0x000fe20000011600 */
[----:B------:R-:W-:Y:S06]  /*c150*/  @P0 BRA `(.L_x_1934) ;  /* 0x0000000000400947 */ /* 0x000fec0003800000 */
[----:B------:R-:W1:Y:S01]  /*c160*/  S2UR UR7, SR_CTAID.Y ;  /* 0x00000000000779c3 */ /* 0x000e620000002600 */
[----:B------:R-:W-:Y:S01]  /*c170*/  R2UR UR14, R180 ;  /* 0x00000000b40e72ca */ /* 0x000fe200000e0000 */
[----:B------:R-:W-:-:S12]  /*c180*/  ULDC.64 UR10, c[0x0][0x450] ;  /* 0x00011400000a7ab9 */ /* 0x000fd80000000a00 */
[----:B------:R-:W-:Y:S02]  /*c190*/  USHF.R.S32.HI UR5, URZ, 0x1f, UR14 ;  /* 0x0000001f3f057899 */ /* 0x000fe4000801140e */
[----:B------:R-:W-:Y:S02]  /*c1a0*/  UIMAD.WIDE.U32 UR12, UR14, UR10, URZ ;  /* 0x0000000a0e0c72a5 */ /* 0x000fe4000f8e003f */
[----:B------:R-:W-:-:S04]  /*c1b0*/  UIMAD UR5, UR5, UR10, URZ ;  /* 0x0000000a050572a4 */ /* 0x000fc8000f8e023f */
[----:B------:R-:W-:Y:S02]  /*c1c0*/  UIMAD UR5, UR14, UR11, UR5 ;  /* 0x0000000b0e0572a4 */ /* 0x000fe4000f8e0205 */
[----:B-1----:R-:W-:Y:S01]  /*c1d0*/  USHF.R.S32.HI UR16, URZ, 0x1f, UR7 ;  /* 0x0000001f3f107899 */ /* 0x002fe20008011407 */
[----:B------:R-:W1:Y:S01]  /*c1e0*/  S2UR UR7, SR_CTAID.Y ;  /* 0x00000000000779c3 */ /* 0x000e620000002600 */
[----:B------:R-:W-:Y:S01]  /*c1f0*/  UIADD3 UR13, UR13, UR5, URZ ;  /* 0x000000050d0d7290 */ /* 0x000fe2000fffe03f */
[----:B------:R-:W-:Y:S02]  /*c200*/  ULDC.64 UR14, c[0x0][0x438] ;  /* 0x00010e00000e7ab9 */ /* 0x000fe40000000a00 */
[----:B------:R-:W-:Y:S02]  /*c210*/  UIMAD UR5, UR16, UR14, URZ ;  /* 0x0000000e100572a4 */ /* 0x000fe4000f8e023f */
[----:B-1----:R-:W-:Y:S02]  /*c220*/  UIMAD.WIDE.U32 UR12, UR7, UR14, UR12 ;  /* 0x0000000e070c72a5 */ /* 0x002fe4000f8e000c */
[----:B------:R-:W-:-:S04]  /*c230*/  UIMAD UR5, UR7, UR15, UR5 ;  /* 0x0000000f070572a4 */ /* 0x000fc8000f8e0205 */
[----:B------:R-:W-:Y:S01]  /*c240*/  UIADD3 UR20, UR13, UR5, URZ ;  /* 0x000000050d147290 */ /* 0x000fe2000fffe03f */
[----:B------:R-:W-:-:S11]  /*c250*/  UMOV UR19, UR12 ;  /* 0x0000000c00137c82 */ /* 0x000fd60008000000 */
.L_x_1934:
[----:B------:R-:W-:Y:S02]  /*c260*/  R2UR UR12, R181 ;  /* 0x00000000b50c72ca */ /* 0x000fe400000e0000 */
[----:B------:R-:W-:Y:S02]  /*c270*/  R2UR UR7, R180 ;  /* 0x00000000b40772ca */ /* 0x000fe400000e0000 */
[----:B------:R-:W-:Y:S02]  /*c280*/  R2UR UR5, R248 ;  /* 0x00000000f80572ca */ /* 0x000fe400000e0000 */
[----:B------:R-:W-:-:S05]  /*c290*/  LOP3.LUT R0, R2, R0, RZ, 0x3c, !PT ;  /* 0x0000000002007212 */ /* 0x000fca00078e3cff */
[----:B------:R-:W-:-:S04]  /*c2a0*/  IMAD R0, R249, 0x200, R0 ;  /* 0x00000200f9007824 */ /* 0x000fc800078e0200 */
[----:B------:R-:W-:Y:S01]  /*c2b0*/  @UP0 UIADD3 UR7, UR7, UR12, URZ ;  /* 0x0000000c07070290 */ /* 0x000fe2000fffe03f */
[----:B------:R-:W-:Y:S01]  /*c2c0*/  LEA R0, R0, UR4, 0x1 ;  /* 0x0000000400007c11 */ /* 0x000fe2000f8e08ff */
[----:B------:R-:W-:Y:S01]  /*c2d0*/  USHF.L.U32 UR5, UR5, 0x7, URZ ;  /* 0x0000000705057899 */ /* 0x000fe2000800063f */
        /* <DEDUP_REMOVED lines=8> */
[----:B------:R-:W-:-:S07]  /*c360*/  ULDC.64 UR12, c[0x0][0x458] ;  /* 0x00011600000c7ab9 */ /* 0x000fce0000000a00 */
[----:B------:R-:W2:Y:S04]  /*c370*/  S2UR UR18, SR_CTAID.Y ;  /* 0x00000000001279c3 */ /* 0x000ea80000002600 */
[----:B------:R-:W-:Y:S02]  /*c380*/  USHF.R.S32.HI UR7, URZ, 0x1f, UR17 ;  /* 0x0000001f3f077899 */ /* 0x000fe40008011411 */
[----:B------:R-:W-:Y:S02]  /*c390*/  UIMAD.WIDE.U32 UR14, UR17, UR12, URZ ;  /* 0x0000000c110e72a5 */ /* 0x000fe4000f8e003f */
[----:B------:R-:W-:-:S04]  /*c3a0*/  UIMAD UR7, UR7, UR12, URZ ;  /* 0x0000000c070772a4 */ /* 0x000fc8000f8e023f */
[----:B------:R-:W-:Y:S02]  /*c3b0*/  UIMAD UR7, UR17, UR13, UR7 ;  /* 0x0000000d110772a4 */ /* 0x000fe4000f8e0207 */
[----:B-1----:R-:W-:Y:S02]  /*c3c0*/  USHF.R.S32.HI UR21, URZ, 0x1f, UR16 ;  /* 0x0000001f3f157899 */ /* 0x002fe40008011410 */
[----:B------:R-:W-:Y:S01]  /*c3d0*/  UIADD3 UR15, UR15, UR7, URZ ;  /* 0x000000070f0f7290 */ /* 0x000fe2000fffe03f */
[----:B------:R-:W-:Y:S02]  /*c3e0*/  ULDC.64 UR16, c[0x0][0x440] ;  /* 0x0001100000107ab9 */ /* 0x000fe40000000a00 */
[----:B------:R-:W-:Y:S02]  /*c3f0*/  UIMAD UR7, UR21, UR16, URZ ;  /* 0x00000010150772a4 */ /* 0x000fe4000f8e023f */
[----:B--2---:R-:W-:Y:S02]  /*c400*/  UIMAD.WIDE.U32 UR14, UR18, UR16, UR14 ;  /* 0x00000010120e72a5 */ /* 0x004fe4000f8e000e */
[----:B------:R-:W-:-:S04]  /*c410*/  UIMAD UR7, UR18, UR17, UR7 ;  /* 0x00000011120772a4 */ /* 0x000fc8000f8e0207 */
[----:B------:R-:W-:Y:S01]  /*c420*/  UIADD3 UR18, UR15, UR7, URZ ;  /* 0x000000070f127290 */ /* 0x000fe2000fffe03f */
[----:B------:R-:W-:-:S11]  /*c430*/  UMOV UR17, UR14 ;  /* 0x0000000e00117c82 */ /* 0x000fd60008000000 */
.L_x_1935:
[----:B------:R-:W-:Y:S01]  /*c440*/  BAR.SYNC.DEFER_BLOCKING 0x0 ;  /* 0x0000000000007b1d */ /* 0x000fe20000010000 */
[----:B------:R-:W-:Y:S01]  /*c450*/  R2UR UR15, R248 ;  /* 0x00000000f80f72ca */ /* 0x000fe200000e0000 */
[----:B------:R-:W-:Y:S01]  /*c460*/  USHF.R.S32.HI UR7, URZ, 0x1f, UR5 ;  /* 0x0000001f3f077899 */ /* 0x000fe20008011405 */
[----:B------:R-:W-:Y:S01]  /*c470*/  SHF.R.S32.HI R9, RZ, 0x1f, R230 ;  /* 0x0000001fff097819 */ /* 0x000fe200000114e6 */
[----:B------:R-:W-:Y:S01]  /*c480*/  IMAD.U32 R2, RZ, RZ, UR10 ;  /* 0x0000000aff027e24 */ /* 0x000fe2000f8e00ff */
[----:B------:R-:W-:-:S03]  /*c490*/  IADD3 R20, R230, 0x40, RZ ;  /* 0x00000040e6147810 */ /* 0x000fc60007ffe0ff */
[----:B------:R-:W-:Y:S01]  /*c4a0*/  S2UR UR21, SR_CTAID.Z ;  /* 0x00000000001579c3 */ /* 0x000fe20000002700 */
[----:B------:R-:W-:Y:S01]  /*c4b0*/  UIMAD UR14, UR7, UR10, URZ ;  /* 0x0000000a070e72a4 */ /* 0x000fe2000f8e023f */
[----:B------:R-:W-:Y:S01]  /*c4c0*/  IMAD.MOV.U32 R8, RZ, RZ, R230 ;  /* 0x000000ffff087224 */ /* 0x000fe200078e00e6 */
[----:B------:R-:W-:Y:S01]  /*c4d0*/  BSSY B0, `(.L_x_1936) ;  /* 0x0000030000007945 */ /* 0x000fe20003800000 */
[----:B------:R-:W-:Y:S01]  /*c4e0*/  VIADD R4, R242, 0x20 ;  /* 0x00000020f2047836 */ /* 0x000fe20000000000 */
[----:B------:R-:W-:Y:S01]  /*c4f0*/  UIMAD UR14, UR5, UR11, UR14 ;  /* 0x0000000b050e72a4 */ /* 0x000fe2000f8e020e */
[----:B------:R-:W-:Y:S01]  /*c500*/  IMAD.WIDE.U32 R2, R2, UR5, R8 ;  /* 0x0000000502027c25 */ /* 0x000fe2000f8e0008 */
[----:B------:R-:W-:Y:S01]  /*c510*/  SHF.R.S32.HI R21, RZ, 0x1f, R242 ;  /* 0x0000001fff157819 */ /* 0x000fe200000114f2 */
[----:B------:R-:W-:Y:S01]  /*c520*/  UIMAD UR6, UR15, -0x80, UR6 ;  /* 0xffffff800f0678a4 */ /* 0x000fe2000f8e0206 */
[----:B------:R-:W1:Y:S01]  /*c530*/  S2UR UR15, SR_CTAID.Z ;  /* 0x00000000000f79c3 */ /* 0x000e620000002700 */
[----:B------:R-:W-:Y:S01]  /*c540*/  VIADD R5, R242, 0x40 ;  /* 0x00000040f2057836 */ /* 0x000fe20000000000 */
[----:B------:R-:W-:-:S03]  /*c550*/  IADD3 R2, P0, R2, UR19, RZ ;  /* 0x0000001302027c10 */ /* 0x000fc6000ff1e0ff */
[----:B------:R-:W-:Y:S02]  /*c560*/  ISETP.GE.AND P4, PT, R4, UR6, PT ;  /* 0x0000000604007c0c */ /* 0x000fe4000bf86270 */
[----:B------:R-:W-:Y:S01]  /*c570*/  MOV R4, UR14 ;  /* 0x0000000e00047c02 */ /* 0x000fe20008000f00 */
[----:B------:R2:W3:Y:S01]  /*c580*/  LDS.128 R28, [R0+0xd000] ;  /* 0x00d00000001c7984 */ /* 0x0004e20000000c00 */
[C---:B------:R-:W-:Y:S02]  /*c590*/  ISETP.GE.AND P5, PT, R242.reuse, UR6, PT ;  /* 0x00000006f2007c0c */ /* 0x040fe4000bfa6270 */
[----:B------:R-:W-:Y:S01]  /*c5a0*/  IADD3.X R3, R3, UR20, R4, P0, !PT ;  /* 0x0000001403037c10 */ /* 0x000fe200087fe404 */
[----:B------:R2:W4:Y:S01]  /*c5b0*/  LDS.128 R24, [R0+0x11000] ;  /* 0x0110000000187984 */ /* 0x0005220000000c00 */
[----:B------:R-:W-:Y:S01]  /*c5c0*/  ISETP.GE.AND P3, PT, R5, UR6, PT ;  /* 0x0000000605007c0c */ /* 0x000fe2000bf66270 */
[----:B------:R-:W-:Y:S02]  /*c5d0*/  VIADD R5, R242, 0x60 ;  /* 0x00000060f2057836 */ /* 0x000fe40000000000 */
[----:B------:R2:W2:Y:S03]  /*c5e0*/  LDS.128 R36, [R0+0x15000] ;  /* 0x0150000000247984 */ /* 0x0004a60000000c00 */
[----:B------:R-:W-:Y:S01]  /*c5f0*/  ISETP.GE.AND P2, PT, R5, UR6, PT ;  /* 0x0000000605007c0c */ /* 0x000fe2000bf46270 */
[----:B------:R2:W2:Y:S01]  /*c600*/  LDS.128 R44, [R0+0x16000] ;  /* 0x01600000002c7984 */ /* 0x0004a20000000c00 */
[----:B-1----:R-:W-:-:S03]  /*c610*/  USHF.R.S32.HI UR16, URZ, 0x1f, UR15 ;  /* 0x0000001f3f107899 */ /* 0x002fc6000801140f */
[----:B------:R1:W1:Y:S01]  /*c620*/  LDS.128 R52, [R0+0x17000] ;  /* 0x0170000000347984 */ /* 0x0002620000000c00 */
[----:B------:R-:W-:-:S03]  /*c630*/  ULDC.64 UR14, c[0x0][0x468] ;  /* 0x00011a00000e7ab9 */ /* 0x000fc60000000a00 */
[----:B------:R1:W1:Y:S01]  /*c640*/  LDS.128 R32, [R0+0x19000] ;  /* 0x0190000000207984 */ /* 0x0002620000000c00 */
[----:B------:R-:W-:Y:S01]  /*c650*/  UIMAD UR16, UR16, UR14, URZ ;  /* 0x0000000e101072a4 */ /* 0x000fe2000f8e023f */
[----:B------:R-:W-:Y:S02]  /*c660*/  IMAD.U32 R4, RZ, RZ, UR14 ;  /* 0x0000000eff047e24 */ /* 0x000fe4000f8e00ff */
[----:B------:R1:W1:Y:S01]  /*c670*/  LDS.128 R40, [R0+0x1a000] ;  /* 0x01a0000000287984 */ /* 0x0002620000000c00 */
[----:B------:R-:W-:Y:S01]  /*c680*/  UIMAD UR15, UR21, UR15, UR16 ;  /* 0x0000000f150f72a4 */ /* 0x000fe2000f8e0210 */
[----:B------:R-:W-:Y:S02]  /*c690*/  IMAD.WIDE.U32 R2, R4, UR21, R2 ;  /* 0x0000001504027c25 */ /* 0x000fe4000f8e0002 */
[----:B------:R1:W1:Y:S03]  /*c6a0*/  LDS.128 R48, [R0+0x1b000] ;  /* 0x01b0000000307984 */ /* 0x0002660000000c00 */
[----:B------:R-:W-:Y:S01]  /*c6b0*/  VIADD R10, R3, UR15 ;  /* 0x0000000f030a7c36 */ /* 0x000fe20008000000 */
[----:B------:R-:W-:Y:S06]  /*c6c0*/  @P5 BRA `(.L_x_1937) ;  /* 0x0000000000405947 */ /* 0x000fec0003800000 */
[----:B------:R-:W-:Y:S01]  /*c6d0*/  ULDC UR16, c[0x0][0x2d0] ;  /* 0x0000b40000107ab9 */ /* 0x000fe20000000800 */
[----:B------:R-:W3:Y:S01]  /*c6e0*/  LDS.128 R16, [R0+0x10000] ;  /* 0x0100000000107984 */ /* 0x000ee20000000c00 */
        /* <DEDUP_REMOVED lines=8> */
[----:B------:R-:W4:Y:S01]  /*c770*/  @!P1 LDS.128 R12, [R0+0xc000] ;  /* 0x00c00000000c9984 */ /* 0x000f220000000c00 */
[----:B------:R-:W-:Y:S01]  /*c780*/  IMAD.IADD R5, R4, 0x1, R7 ;  /* 0x0000000104057824 */ /* 0x000fe200078e0207 */
[----:B------:R-:W-:-:S04]  /*c790*/  LEA R4, P6, R6, UR14, 0x1 ;  /* 0x0000000e06047c11 */ /* 0x000fc8000f8c08ff */
[----:B------:R-:W-:-:S05]  /*c7a0*/  LEA.HI.X R5, R6, UR15, R5, 0x1, P6 ;  /* 0x0000000f06057c11 */ /* 0x000fca000b0f0c05 */
[----:B---3--:R3:W-:Y:S04]  /*c7b0*/  @!P0 STG.E.128 desc[UR8][R4.64+0x80], R16 ;  /* 0x0000801004008986 */ /* 0x0087e8000c101d08 */
[----:B----4-:R3:W-:Y:S02]  /*c7c0*/  @!P1 STG.E.128 desc[UR8][R4.64], R12 ;  /* 0x0000000c04009986 */ /* 0x0107e4000c101d08 */
.L_x_1937:
[----:B------:R-:W-:Y:S05]  /*c7d0*/  BSYNC B0 ;  /* 0x0000000000007941 */ /* 0x000fea0003800000 */
.L_x_1936:
[----:B------:R-:W-:Y:S04]  /*c7e0*/  BSSY B0, `(.L_x_1938) ;  /* 0x0000012000007945 */ /* 0x000fe80003800000 */
[----:B------:R-:W-:Y:S05]  /*c7f0*/  @P4 BRA `(.L_x_1939) ;  /* 0x0000000000404947 */ /* 0x000fea0003800000 */
[----:B---3--:R-:W-:Y:S01]  /*c800*/  IADD3 R4, P0, R242, 0x20, RZ ;  /* 0x00000020f2047810 */ /* 0x008fe20007f1e0ff */
        /* <DEDUP_REMOVED lines=14> */
[----:B----4-:R3:W-:Y:S02]  /*c8f0*/  @!P0 STG.E.128 desc[UR8][R4.64+0x80], R24 ;  /* 0x0000801804008986 */ /* 0x0107e4000c101d08 */
.L_x_1939:
[----:B------:R-:W-:Y:S05]  /*c900*/  BSYNC B0 ;  /* 0x0000000000007941 */ /* 0x000fea0003800000 */
.L_x_1938:
[----:B---3--:R3:W1:Y:S01]  /*c910*/  LDS.128 R16, [R0+0xe000] ;  /* 0x00e0000000107984 */ /* 0x0086620000000c00 */
        /* <DEDUP_REMOVED lines=19> */
.L_x_1941:
[----:B------:R-:W-:Y:S05]  /*ca50*/  BSYNC B0 ;  /* 0x0000000000007941 */ /* 0x000fea0003800000 */
.L_x_1940:
        /* <DEDUP_REMOVED lines=19> */
.L_x_1943:
[----:B------:R-:W-:Y:S05]  /*cb90*/  BSYNC B0 ;  /* 0x0000000000007941 */ /* 0x000fea0003800000 */
.L_x_1942:
[----:B------:R-:W2:Y:S01]  /*cba0*/  S2UR UR6, SR_CTAID.Z ;  /* 0x00000000000679c3 */ /* 0x000ea20000002700 */
[----:B-1----:R-:W-:Y:S01]  /*cbb0*/  IMAD.U32 R2, RZ, RZ, UR12 ;  /* 0x0000000cff027e24 */ /* 0x002fe2000f8e00ff */
[----:B------:R-:W-:Y:S01]  /*cbc0*/  UIMAD UR7, UR7, UR12, URZ ;  /* 0x0000000c070772a4 */ /* 0x000fe2000f8e023f */
[----:B------:R-:W1:Y:S01]  /*cbd0*/  LDS.128 R16, [R0+0x14000] ;  /* 0x0140000000107984 */ /* 0x000e620000000c00 */
[----:B------:R-:W-:Y:S01]  /*cbe0*/  BSSY B0, `(.L_x_1944) ;  /* 0x000001e000007945 */ /* 0x000fe20003800000 */
[----:B------:R-:W-:Y:S01]  /*cbf0*/  IMAD.WIDE.U32 R2, R2, UR5, R8 ;  /* 0x0000000502027c25 */ /* 0x000fe2000f8e0008 */
[----:B------:R-:W-:Y:S01]  /*cc00*/  UIMAD UR5, UR5, UR13, UR7 ;  /* 0x0000000d050572a4 */ /* 0x000fe2000f8e0207 */
[----:B------:R3:W1:Y:S01]  /*cc10*/  LDS.128 R12, [R0+0x18000] ;  /* 0x01800000000c7984 */ /* 0x0006620000000c00 */
[----:B------:R-:W4:Y:S01]  /*cc20*/  S2UR UR10, SR_CTAID.Z ;  /* 0x00000000000a79c3 */ /* 0x000f220000002700 */
[----:B------:R-:W-:-:S03]  /*cc30*/  IADD3 R2, P0, R2, UR17, RZ ;  /* 0x0000001102027c10 */ /* 0x000fc6000ff1e0ff */
[----:B------:R-:W-:-:S05]  /*cc40*/  IMAD.U32 R4, RZ, RZ, UR5 ;  /* 0x00000005ff047e24 */ /* 0x000fca000f8e00ff */
[----:B------:R-:W-:Y:S01]  /*cc50*/  IADD3.X R3, R3, UR18, R4, P0, !PT ;  /* 0x0000001203037c10 */ /* 0x000fe200087fe404 */
[----:B--2---:R-:W-:-:S03]  /*cc60*/  USHF.R.S32.HI UR11, URZ, 0x1f, UR6 ;  /* 0x0000001f3f0b7899 */ /* 0x004fc60008011406 */
[----:B------:R-:W-:Y:S02]  /*cc70*/  ULDC.64 UR6, c[0x0][0x470] ;  /* 0x00011c0000067ab9 */ /* 0x000fe40000000a00 */
[----:B------:R-:W-:Y:S01]  /*cc80*/  UIMAD UR5, UR11, UR6, URZ ;  /* 0x000000060b0572a4 */ /* 0x000fe2000f8e023f */
[----:B---3--:R-:W-:-:S03]  /*cc90*/  MOV R0, UR6 ;  /* 0x0000000600007c02 */ /* 0x008fc60008000f00 */
        /* <DEDUP_REMOVED lines=18> */
.L_x_1945:
[----:B------:R-:W-:Y:S05]  /*cdc0*/  BSYNC B0 ;  /* 0x0000000000007941 */ /* 0x000fea0003800000 */
.L_x_1944:
        /* <DEDUP_REMOVED lines=18> */
.L_x_1947:
[----:B------:R-:W-:Y:S05]  /*cef0*/  BSYNC B0 ;  /* 0x0000000000007941 */ /* 0x000fea0003800000 */
.L_x_1946:
[----:B------:R-:W-:Y:S04]  /*cf00*/  BSSY B0, `(.L_x_1948) ;  /* 0x0000012000007945 */ /* 0x000fe80003800000 */
[----:B------:R-:W-:Y:S05]  /*cf10*/  @P3 BRA `(.L_x_1949) ;  /* 0x0000000000403947 */ /* 0x000fea0003800000 */
[----:B------:R-:W-:Y:S01]  /*cf20*/  IADD3 R0, P0, R242, 0x40, RZ ;  /* 0x00000040f2007810 */ /* 0x000fe20007f1e0ff */
[----:B------:R-:W-:Y:S01]  /*cf30*/  ULDC UR5, c[0x0][0x2d0] ;  /* 0x0000b40000057ab9 */ /* 0x000fe20000000800 */
[----:B--23--:R-:W-:Y:S01]  /*cf40*/  MOV R5, R9 ;  /* 0x0000000900057202 */ /* 0x00cfe20000000f00 */
        /* <DEDUP_REMOVED lines=13> */
.L_x_1949:
[----:B------:R-:W-:Y:S05]  /*d020*/  BSYNC B0 ;  /* 0x0000000000007941 */ /* 0x000fea0003800000 */
.L_x_1948:
        /* <DEDUP_REMOVED lines=9> */
[----:B--234-:R-:W-:-:S04]  /*d0c0*/  IMAD.WIDE.U32 R4, R0, UR12, R2 ;  /* 0x0000000c00047c25 */ /* 0x01cfc8000f8e0002 */
[----:B------:R-:W-:Y:S01]  /*d0d0*/  IMAD R0, R0, UR13, R6 ;  /* 0x0000000d00007c24 */ /* 0x000fe2000f8e0206 */
[----:B------:R-:W-:-:S03]  /*d0e0*/  LEA R2, P2, R4, UR6, 0x1 ;  /* 0x0000000604027c11 */ /* 0x000fc6000f8408ff */
[----:B------:R-:W-:-:S05]  /*d0f0*/  IMAD.IADD R0, R0, 0x1, R5 ;  /* 0x0000000100007824 */ /* 0x000fca00078e0205 */
[----:B------:R-:W-:-:S05]  /*d100*/  LEA.HI.X R3, R4, UR7, R0, 0x1, P2 ;  /* 0x0000000704037c11 */ /* 0x000fca00090f0c00 */
[----:B------:R2:W-:Y:S04]  /*d110*/  @!P1 STG.E.128 desc[UR8][R2.64], R52 ;  /* 0x0000003402009986 */ /* 0x0005e8000c101d08 */
[----:B------:R2:W-:Y:S02]  /*d120*/  @!P0 STG.E.128 desc[UR8][R2.64+0x80], R48 ;  /* 0x0000803002008986 */ /* 0x0005e4000c101d08 */
.L_x_1902:
[----:B------:R-:W-:Y:S05]  /*d130*/  BSYNC B1 ;  /* 0x0000000000017941 */ /* 0x000fea0003800000 */
.L_x_1880:
[----:B------:R-:W-:Y:S01]  /*d140*/  ULDC UR6, c[0x0][0x2c8] ;  /* 0x0000b20000067ab9 */ /* 0x000fe20000000800 */
[----:B------:R-:W-:Y:S01]  /*d150*/  R2UR UR7, R248 ;  /* 0x00000000f80772ca */ /* 0x000fe200000e0000 */
[----:B------:R-:W-:-:S04]  /*d160*/  UIADD3 UR6, UR6, 0x7f, URZ ;  /* 0x0000007f06067890 */ /* 0x000fc8000fffe03f */
[----:B------:R-:W-:-:S04]  /*d170*/  USHF.R.S32.HI UR5, URZ, 0x1f, UR6 ;  /* 0x0000001f3f057899 */ /* 0x000fc80008011406 */
[----:B------:R-:W-:-:S03]  /*d180*/  ULEA.HI UR5, UR5, UR6, URZ, 0x7 ;  /* 0x0000000605057291 */ /* 0x000fc6000f8f383f */
[----:B------:R-:W-:Y:S01]  /*d190*/  ULDC UR6, c[0x0][0xc] ;  /* 0x0000030000067ab9 */ /* 0x000fe20000000800 */
[----:B------:R-:W-:Y:S02]  /*d1a0*/  USHF.R.S32.HI UR5, URZ, 0x7, UR5 ;  /* 0x000000073f057899 */ /* 0x000fe40008011405 */
[----:B------:R-:W-:-:S04]  /*d1b0*/  UIADD3 UR7, UR6, UR7, URZ ;  /* 0x0000000706077290 */ /* 0x000fc8000fffe03f */
[----:B------:R-:W-:Y:S02]  /*d1c0*/  UISETP.GE.AND UP0, UPT, UR7, UR5, UPT ;  /* 0x000000050700728c */ /* 0x000fe4000bf06270 */
[----:B------:R-:W-:-:S04]  /*d1d0*/  IMAD.U32 R248, RZ, RZ, UR7 ;  /* 0x00000007fff87e24 */ /* 0x000fc8000f8e00ff */
[----:B------:R-:W-:-:S13]  /*d1e0*/  PLOP3.LUT P0, PT, PT, PT, UP0, 0x80, 0x0 ;  /* 0x000000000000781c */ /* 0x000fda0003f0f008 */
[----:B------:R-:W-:Y:S05]  /*d1f0*/  @P0 BRA `(.L_x_1950) ;  /* 0x0000000000040947 */ /* 0x000fea0003800000 */
[----:B------:R-:W-:Y:S05]  /*d200*/  BRA `(.L_x_1951) ;  /* 0xffffff3400ec7947 */ /* 0x000fea000383ffff */
.L_x_1950:
[----:B------:R-:W-:Y:S05]  /*d210*/  EXIT ;  /* 0x000000000000794d */ /* 0x000fea0003800000 */
.L_x_1952:
        /* <DEDUP_REMOVED lines=14> */
.L_x_2094:


//--------------------- .text._ZN5flash44flash_bwd_dq_dk_dv_loop_seqk_parallel_kernelI23Flash_bwd_kernel_traitsILi128ELi64ELi128ELi8ELi2ELi4ELi2ELb0ELb0EN7cutlass10bfloat16_tE19Flash_kernel_traitsILi128ELi64ELi128ELi8ES3_EELb0ELb0ELb1ELb1ELb0ELb0ELb1EEEvNS_16Flash_bwd_paramsE --------------------------
	.section	.text._ZN5flash44flash_bwd_dq_dk_dv_loop_seqk_parallel_kernelI23Flash_bwd_kernel_traitsILi128ELi64ELi128ELi8ELi2ELi4ELi2ELb0ELb0EN7cutlass10bfloat16_tE19Flash_kernel_traitsILi128ELi64ELi128ELi8ES3_EELb0ELb0ELb1ELb1ELb0ELb0ELb1EEEvNS_16Flash_bwd_paramsE,"ax",@progbits
	.align	128
        .global         _ZN5flash44flash_bwd_dq_dk_dv_loop_seqk_parallel_kernelI23Flash_bwd_kernel_traitsILi128ELi64ELi128ELi8ELi2ELi4ELi2ELb0ELb0EN7cutlass10bfloat16_tE19Flash_kernel_traitsILi128ELi64ELi128ELi8ES3_EELb0ELb0ELb1ELb1ELb0ELb0ELb1EEEvNS_16Flash_bwd_paramsE
        .type           _ZN5flash44flash_bwd_dq_dk_dv_loop_seqk_parallel_kernelI23Flash_bwd_kernel_traitsILi128ELi64ELi128ELi8ELi2ELi4ELi2ELb0ELb0EN7cutlass10bfloat16_tE19Flash_kernel_traitsILi128ELi64ELi128ELi8ES3_EELb0ELb0ELb1ELb1ELb0ELb0ELb1EEEvNS_16Flash_bwd_paramsE,@function
        .size           _ZN5flash44flash_bwd_dq_dk_dv_loop_seqk_parallel_kernelI23Flash_bwd_kernel_traitsILi128ELi64ELi128ELi8ELi2ELi4ELi2ELb0ELb0EN7cutlass10bfloat16_tE19Flash_kernel_traitsILi128ELi64ELi128ELi8ES3_EELb0ELb0ELb1ELb1ELb0ELb0ELb1EEEvNS_16Flash_bwd_paramsE,(.L_x_2095 - _ZN5flash44flash_bwd_dq_dk_dv_loop_seqk_parallel_kernelI23Flash_bwd_kernel_traitsILi128ELi64ELi128ELi8ELi2ELi4ELi2ELb0ELb0EN7cutlass10bfloat16_tE19Flash_kernel_traitsILi128ELi64ELi128ELi8ES3_EELb0ELb0ELb1ELb1ELb0ELb0ELb1EEEvNS_16Flash_bwd_paramsE)
        .other          _ZN5flash44flash_bwd_dq_dk_dv_loop_seqk_parallel_kernelI23Flash_bwd_kernel_traitsILi128ELi64ELi128ELi8ELi2ELi4ELi2ELb0ELb0EN7cutlass10bfloat16_tE19Flash_kernel_traitsILi128ELi64ELi128ELi8ES3_EELb0ELb0ELb1ELb1ELb0ELb0ELb1EEEvNS_16Flash_bwd_paramsE,@"STO_CUDA_ENTRY STV_DEFAULT"
_ZN5flash44flash_bwd_dq_dk_dv_loop_seqk_parallel_kernelI23Flash_bwd_kernel_traitsILi128ELi64ELi128ELi8ELi2ELi4ELi2ELb0ELb0EN7cutlass10bfloat16_tE19Flash_kernel_traitsILi128ELi64ELi128ELi8ES3_EELb0ELb0ELb1ELb1ELb0ELb0ELb1EEEvNS_16Flash_bwd_paramsE:
.text._ZN5flash44flash_bwd_dq_dk_dv_loop_seqk_parallel_kernelI23Flash_bwd_kernel_traitsILi128ELi64ELi128ELi8ELi2ELi4ELi2ELb0ELb0EN7cutlass10bfloat16_tE19Flash_kernel_traitsILi128ELi64ELi128ELi8ES3_EELb0ELb0ELb1ELb1ELb0ELb0ELb1EEEvNS_16Flash_bwd_paramsE:
        /* <DEDUP_REMOVED lines=26> */
[-C--:B------:R-:W-:Y:S02]  /*01a0*/  LEA.HI R4, R0, R10.reuse, RZ, 0x4 ;  /* 0x0000000a00047211 */ /* 0x080fe400078f20ff */
[----:B------:R-:W-:Y:S02]  /*01b0*/  LOP3.LUT R6, R2, 0x7ffffffc, RZ, 0xc0, !PT ;  /* 0x7ffffffc02067812 */ /* 0x000fe400078ec0ff */
[----:B------:R-:W-:-:S02]  /*01c0*/  LEA.HI R16, R0, R10, RZ, 0x6 ;  /* 0x0000000a00107211 */ /* 0x000fc400078f30ff */
[----:B------:R-:W-:Y:S01]  /*01d0*/  LEA.HI R15, R0, R10, RZ, 0x7 ;  /* 0x0000000a000f7211 */ /* 0x000fe200078f38ff */
[C---:B------:R-:W-:Y:S01]  /*01e0*/  IMAD.IADD R14, R10.reuse, 0x1, -R6 ;  /* 0x000000010a0e7824 */ /* 0x040fe200078e0a06 */
[----:B------:R-:W-:Y:S02]  /*01f0*/  LOP3.LUT R8, R3, 0xffffffe0, RZ, 0xc0, !PT ;  /* 0xffffffe003087812 */ /* 0x000fe400078ec0ff */
[----:B------:R-:W-:Y:S02]  /*0200*/  LOP3.LUT R7, R215, 0xfffffff8, RZ, 0xc0, !PT ;  /* 0xfffffff8d7077812 */ /* 0x000fe400078ec0ff */
[----:B------:R-:W-:Y:S01]  /*0210*/  SHF.R.S32.HI R0, RZ, 0x5, R3 ;  /* 0x00000005ff007819 */ /* 0x000fe20000011403 */
[----:B------:R-:W-:Y:S01]  /*0220*/  IMAD.IADD R8, R10, 0x1, -R8 ;  /* 0x000000010a087824 */ /* 0x000fe200078e0a08 */
[----:B------:R-:W-:Y:S01]  /*0230*/  LOP3.LUT R9, R4, 0xfffffff0, RZ, 0xc0, !PT ;  /* 0xfffffff004097812 */ /* 0x000fe200078ec0ff */
[----:B------:R-:W-:Y:S01]  /*0240*/  IMAD.IADD R7, R10, 0x1, -R7 ;  /* 0x000000010a077824 */ /* 0x000fe200078e0a07 */
[----:B------:R-:W-:-:S02]  /*0250*/  SHF.R.S32.HI R5, RZ, 0x1f, R3 ;  /* 0x0000001fff057819 */ /* 0x000fc40000011403 */
[-C--:B------:R-:W-:Y:S01]  /*0260*/  LEA.HI R6, R3, R0.reuse, RZ, 0x1 ;  /* 0x0000000003067211 */ /* 0x080fe200078f08ff */
[----:B------:R-:W-:Y:S01]  /*0270*/  IMAD.IADD R10, R10, 0x1, -R9 ;  /* 0x000000010a0a7824 */ /* 0x000fe200078e0a09 */
[----:B------:R-:W-:Y:S01]  /*0280*/  LEA.HI R3, R5, R0, RZ, 0x2 ;  /* 0x0000000005037211 */ /* 0x000fe200078f10ff */
[----:B------:R-:W-:Y:S01]  /*0290*/  IMAD.SHL.U32 R228, R7, 0x8, RZ ;  /* 0x0000000807e47824 */ /* 0x000fe200078e00ff */
[--C-:B------:R-:W-:Y:S02]  /*02a0*/  SHF.R.S32.HI R9, RZ, 0x2, R2.reuse ;  /* 0x00000002ff097819 */ /* 0x100fe40000011402 */
[----:B------:R-:W-:Y:S02]  /*02b0*/  SHF.R.S32.HI R2, RZ, 0x1f, R2 ;  /* 0x0000001fff027819 */ /* 0x000fe40000011402 */
[----:B------:R-:W-:Y:S02]  /*02c0*/  LOP3.LUT R6, R6, 0xfffffffe, RZ, 0xc0, !PT ;  /* 0xfffffffe06067812 */ /* 0x000fe400078ec0ff */
[----:B------:R-:W-:-:S02]  /*02d0*/  LOP3.LUT R3, R3, 0xfffffffc, RZ, 0xc0, !PT ;  /* 0xfffffffc03037812 */ /* 0x000fc400078ec0ff */
[----:B------:R-:W-:Y:S01]  /*02e0*/  LEA.HI R2, R2, R9, RZ, 0x3 ;  /* 0x0000000902027211 */ /* 0x000fe200078f18ff */
[C---:B------:R-:W-:Y:S01]  /*02f0*/  IMAD.IADD R13, R0.reuse, 0x1, -R6 ;  /* 0x00000001000d7824 */ /* 0x040fe200078e0a06 */
[----:B------:R-:W-:Y:S01]  /*0300*/  SHF.R.S32.HI R5, RZ, 0x4, R4 ;  /* 0x00000004ff057819 */ /* 0x000fe20000011404 */
[----:B------:R-:W-:Y:S01]  /*0310*/  IMAD.IADD R6, R0, 0x1, -R3 ;  /* 0x0000000100067824 */ /* 0x000fe200078e0a03 */
[----:B------:R-:W-:Y:S02]  /*0320*/  LOP3.LUT R0, R2, 0xfffffff8, RZ, 0xc0, !PT ;  /* 0xfffffff802007812 */ /* 0x000fe400078ec0ff */
[----:B------:R-:W-:Y:S02]  /*0330*/  LEA.HI R4, R4, R5, RZ, 0x1 ;  /* 0x0000000504047211 */ /* 0x000fe400078f08ff */
[----:B------:R-:W-:Y:S01]  /*0340*/  SHF.R.S32.HI R3, RZ, 0x3, R215 ;  /* 0x00000003ff037819 */ /* 0x000fe200000114d7 */
[----:B------:R-:W-:Y:S01]  /*0350*/  IMAD.IADD R9, R9, 0x1, -R0 ;  /* 0x0000000109097824 */ /* 0x000fe200078e0a00 */
[----:B------:R-:W-:-:S02]  /*0360*/  LOP3.LUT R2, R4, 0xfffffffe, RZ, 0xc0, !PT ;  /* 0xfffffffe04027812 */ /* 0x000fc400078ec0ff */
[----:B------:R-:W-:Y:S01]  /*0370*/  SHF.R.S32.HI R4, RZ, 0x1f, R8 ;  /* 0x0000001fff047819 */ /* 0x000fe20000011408 */
[----:B------:R-:W-:Y:S01]  /*0380*/  IMAD.SHL.U32 R0, R3, 0x40, RZ ;  /* 0x0000004003007824 */ /* 0x000fe200078e00ff */
[----:B------:R-:W-:Y:S01]  /*0390*/  LOP3.LUT P4, RZ, R7, 0x2, RZ, 0xc0, !PT ;  /* 0x0000000207ff7812 */ /* 0x000fe2000788c0ff */
[----:B------:R-:W-:Y:S01]  /*03a0*/  IMAD.IADD R11, R5, 0x1, -R2 ;  /* 0x00000001050b7824 */ /* 0x000fe200078e0a02 */
[----:B------:R-:W-:Y:S02]  /*03b0*/  SHF.R.S32.HI R2, RZ, 0x1f, R10 ;  /* 0x0000001fff027819 */ /* 0x000fe4000001140a */
[----:B------:R-:W-:Y:S02]  /*03c0*/  LOP3.LUT R0, R0, 0x1c0, RZ, 0xc0, !PT ;  /* 0x000001c000007812 */ /* 0x000fe400078ec0ff */
[----:B------:R-:W-:Y:S02]  /*03d0*/  LEA.HI R17, R4, R8, RZ, 0x2 ;  /* 0x0000000804117211 */ /* 0x000fe400078f10ff */
[----:B------:R-:W-:Y:S01]  /*03e0*/  LEA.HI R12, R2, R10, RZ, 0x3 ;  /* 0x0000000a020c7211 */ /* 0x000fe200078f18ff */
[----:B------:R-:W-:Y:S01]  /*03f0*/  IMAD.SHL.U32 R2, R7, 0x40, RZ ;  /* 0x0000004007027824 */ /* 0x000fe200078e00ff */
[----:B------:R-:W-:-:S02]  /*0400*/  SHF.R.U32.HI R5, RZ, 0x3, R0 ;  /* 0x00000003ff057819 */ /* 0x000fc40000011600 */
[----:B------:R-:W-:Y:S02]  /*0410*/  LOP3.LUT R4, R0, 0x38, R228, 0xf8, !PT ;  /* 0x0000003800047812 */ /* 0x000fe400078ef8e4 */
[----:B------:R-:W-:Y:S02]  /*0420*/  LOP3.LUT R0, R9, 0x1, RZ, 0xc0, !PT ;  /* 0x0000000109007812 */ /* 0x000fe400078ec0ff */
[----:B------:R-:W-:Y:S01]  /*0430*/  LOP3.LUT R8, R4, R5, RZ, 0x3c, !PT ;  /* 0x0000000504087212 */ /* 0x000fe200078e3cff */
[----:B------:R-:W-:Y:S01]  /*0440*/  IMAD.SHL.U32 R5, R6, 0x10, RZ ;  /* 0x0000001006057824 */ /* 0x000fe200078e00ff */
[----:B------:R-:W-:Y:S01]  /*0450*/  ISETP.NE.U32.AND P0, PT, R0, 0x1, PT ;  /* 0x000000010000780c */ /* 0x000fe20003f05070 */
[----:B------:R-:W-:Y:S01]  /*0460*/  IMAD.SHL.U32 R4, R14, 0x2, RZ ;  /* 0x000000020e047824 */ /* 0x000fe200078e00ff */
[----:B------:R-:W-:Y:S02]  /*0470*/  LOP3.LUT R0, R2, 0x1c0, RZ, 0xc0, !PT ;  /* 0x000001c002007812 */ /* 0x000fe400078ec0ff */
[----:B------:R-:W-:Y:S01]  /*0480*/  LOP3.LUT R3, R12, 0xfffffff8, RZ, 0xc0, !PT ;  /* 0xfffffff80c037812 */ /* 0x000fe200078ec0ff */
[----:B------:R-:W-:Y:S01]  /*0490*/  IMAD R14, R6, 0x400, R4 ;  /* 0x00000400060e7824 */ /* 0x000fe200078e0204 */
[----:B------:R-:W-:-:S02]  /*04a0*/  LOP3.LUT R5, R0, 0x30, R5, 0xf8, !PT ;  /* 0x0000003000057812 */ /* 0x000fc400078ef805 */
[----:B------:R-:W-:Y:S01]  /*04b0*/  LOP3.LUT P3, RZ, R7, 0x4, RZ, 0xc0, !PT ;  /* 0x0000000407ff7812 */ /* 0x000fe2000786c0ff */
[----:B------:R-:W-:Y:S01]  /*04c0*/  IMAD.IADD R18, R10, 0x1, -R3 ;  /* 0x000000010a127824 */ /* 0x000fe200078e0a03 */
[----:B------:R-:W-:Y:S01]  /*04d0*/  LOP3.LUT R7, R5, 0x8, R215, 0xf8, !PT ;  /* 0x0000000805077812 */ /* 0x000fe200078ef8d7 */
[----:B------:R-:W-:Y:S01]  /*04e0*/  IMAD.SHL.U32 R5, R11, 0x200, RZ ;  /* 0x000002000b057824 */ /* 0x000fe200078e00ff */
[----:B------:R-:W-:Y:S02]  /*04f0*/  SHF.R.S32.HI R3, RZ, 0x7, R15 ;  /* 0x00000007ff037819 */ /* 0x000fe4000001140f */
[----:B------:R-:W-:Y:S01]  /*0500*/  SHF.R.S32.HI R2, RZ, 0x6, R16 ;  /* 0x00000006ff027819 */ /* 0x000fe20000011410 */
[----:B------:R-:W-:Y:S01]  /*0510*/  STL [R1+0x40], R18 ;  /* 0x0000401201007387 */ /* 0x000fe20000100800 */
[----:B------:R-:W-:Y:S01]  /*0520*/  LOP3.LUT R215, R0, 0x8, R215, 0xf8, !PT ;  /* 0x0000000800d77812 */ /* 0x000fe200078ef8d7 */
[----:B------:R-:W-:Y:S01]  /*0530*/  IMAD R10, R3, 0x1000, R4 ;  /* 0x00001000030a7824 */ /* 0x000fe200078e0204 */
[----:B------:R-:W-:Y:S01]  /*0540*/  SHF.R.U32.HI R211, RZ, 0x3, R0 ;  /* 0x00000003ffd37819 */ /* 0x000fe20000011600 */
[----:B------:R-:W-:Y:S01]  /*0550*/  IMAD.SHL.U32 R0, R11, 0x20, RZ ;  /* 0x000000200b007824 */ /* 0x000fe200078e00ff */
[----:B------:R-:W-:Y:S01]  /*0560*/  R2P PR, R9, 0x6 ;  /* 0x0000000609007804 */ /* 0x000fe20000000000 */
[----:B------:R-:W-:Y:S01]  /*0570*/  IMAD.SHL.U32 R210, R2, 0x8, RZ ;  /* 0x0000000802d27824 */ /* 0x000fe200078e00ff */
[----:B------:R-:W-:Y:S01]  /*0580*/  LOP3.LUT R215, R215, R211, RZ, 0x3c, !PT ;  /* 0x000000d3d7d77212 */ /* 0x000fe200078e3cff */
[----:B------:R-:W-:Y:S01]  /*0590*/  IMAD.SHL.U32 R4, R9, 0x40, RZ ;  /* 0x0000004009047824 */ /* 0x000fe200078e00ff */
[----:B------:R-:W-:Y:S01]  /*05a0*/  LOP3.LUT R0, R0, 0x20, RZ, 0xc0, !PT ;  /* 0x0000002000007812 */ /* 0x000fe200078ec0ff */
[----:B------:R-:W-:Y:S01]  /*05b0*/  IMAD.SHL.U32 R6, R3, 0x8, RZ ;  /* 0x0000000803067824 */ /* 0x000fe200078e00ff */
[----:B------:R-:W-:Y:S01]  /*05c0*/  LOP3.LUT R211, R5, R7, R211, 0xf6, !PT ;  /* 0x0000000705d37212 */ /* 0x000fe200078ef6d3 */
[----:B------:R-:W-:Y:S01]  /*05d0*/  IMAD R3, R2, 0x800, R5 ;  /* 0x0000080002037824 */ /* 0x000fe200078e0205 */
[----:B------:R-:W-:Y:S01]  /*05e0*/  LOP3.LUT R210, R0, 0x18, R210, 0xf8, !PT ;  /* 0x0000001800d27812 */ /* 0x000fe200078ef8d2 */
[----:B------:R-:W-:Y:S01]  /*05f0*/  IMAD R8, R2, 0x200, R8 ;  /* 0x0000020002087824 */ /* 0x000fe200078e0208 */
[----:B------:R-:W-:Y:S01]  /*0600*/  LOP3.LUT R0, R4, 0x1c0, RZ, 0xc0, !PT ;  /* 0x000001c004007812 */ /* 0x000fe200078ec0ff */
[----:B------:R-:W-:Y:S01]  /*0610*/  IMAD.SHL.U32 R4, R2, 0x20, RZ ;  /* 0x0000002002047824 */ /* 0x000fe200078e00ff */
[----:B------:R-:W-:Y:S01]  /*0620*/  SEL R225, R225, 0x10, !P0 ;  /* 0x00000010e1e17807 */ /* 0x000fe20004000000 */
[----:B------:R-:W-:Y:S01]  /*0630*/  IMAD.IADD R215, R3, 0x1, R215 ;  /* 0x0000000103d77824 */ /* 0x000fe200078e02d7 */
[----:B------:R-:W-:Y:S01]  /*0640*/  LOP3.LUT R3, R6, 0x8, RZ, 0xc0, !PT ;  /* 0x0000000806037812 */ /* 0x000fe200078ec0ff */
[----:B------:R-:W-:Y:S01]  /*0650*/  IMAD.SHL.U32 R6, R11, 0x10, RZ ;  /* 0x000000100b067824 */ /* 0x000fe200078e00ff */
[----:B------:R-:W-:Y:S01]  /*0660*/  SHF.R.U32.HI R2, RZ, 0x3, R0 ;  /* 0x00000003ff027819 */ /* 0x000fe20000011600 */
[----:B------:R1:W-:Y:S01]  /*0670*/  STL [R1+0x14], R8 ;  /* 0x0000140801007387 */ /* 0x0003e20000100800 */
[----:B------:R-:W-:Y:S01]  /*0680*/  LOP3.LUT R4, R0, 0x20, R4, 0xf8, !PT ;  /* 0x0000002000047812 */ /* 0x000fe200078ef804 */
[----:B------:R-:W-:Y:S01]  /*0690*/  IMAD.SHL.U32 R215, R215, 0x2, RZ ;  /* 0x00000002d7d77824 */ /* 0x000fe200078e00ff */
[----:B------:R-:W-:Y:S01]  /*06a0*/  LOP3.LUT R5, R2, R0, R3, 0x1e, !PT ;  /* 0x0000000002057212 */ /* 0x000fe200078e1e03 */
[----:B------:R-:W-:Y:S01]  /*06b0*/  IMAD.SHL.U32 R0, R18, 0x40, RZ ;  /* 0x0000004012007824 */ /* 0x000fe200078e00ff */
[----:B------:R-:W-:-:S02]  /*06c0*/  LOP3.LUT R7, R3, 0x10, R6, 0xf8, !PT ;  /* 0x0000001003077812 */ /* 0x000fc400078ef806 */
[----:B------:R-:W-:Y:S01]  /*06d0*/  LOP3.LUT R3, R4, R2, RZ, 0x3c, !PT ;  /* 0x0000000204037212 */ /* 0x000fe200078e3cff */
[----:B------:R-:W-:Y:S01]  /*06e0*/  IMAD R2, R13, 0x400, R10 ;  /* 0x000004000d027824 */ /* 0x000fe200078e020a */
[----:B------:R-:W-:Y:S02]  /*06f0*/  LOP3.LUT R0, R0, 0x1c0, RZ, 0xc0, !PT ;  /* 0x000001c000007812 */ /* 0x000fe400078ec0ff */
[----:B------:R-:W-:Y:S01]  /*0700*/  SHF.R.S32.HI R4, RZ, 0x2, R17 ;  /* 0x00000002ff047819 */ /* 0x000fe20000011411 */
[----:B------:R-:W-:Y:S01]  /*0710*/  IMAD.IADD R226, R3, 0x1, R2 ;  /* 0x0000000103e27824 */ /* 0x000fe200078e0202 */
[--C-:B------:R-:W-:Y:S01]  /*0720*/  SHF.R.U32.HI R3, RZ, 0x3, R0.reuse ;  /* 0x00000003ff037819 */ /* 0x100fe20000011600 */
[----:B------:R-:W-:Y:S01]  /*0730*/  IMAD.SHL.U32 R2, R11, 0x8, RZ ;  /* 0x000000080b027824 */ /* 0x000fe200078e00ff */
[----:B------:R-:W-:Y:S02]  /*0740*/  LEA R211, R211, UR4, 0x1 ;  /* 0x00000004d3d37c11 */ /* 0x000fe4000f8e08ff */
[----:B------:R-:W-:-:S02]  /*0750*/  LOP3.LUT R210, R3, R210, R0, 0x1e, !PT ;  /* 0x000000d203d27212 */ /* 0x000fc400078e1e00 */
[----:B------:R-:W-:Y:S02]  /*0760*/  LOP3.LUT R6, R0, 0x8, R2, 0xf8, !PT ;  /* 0x0000000800067812 */ /* 0x000fe400078ef802 */
[----:B------:R-:W-:Y:S02]  /*0770*/  LOP3.LUT R2, R3, R7, R0, 0x1e, !PT ;  /* 0x0000000703027212 */ /* 0x000fe400078e1e00 */
[----:B------:R-:W-:Y:S01]  /*0780*/  LOP3.LUT R3, R6, R3, RZ, 0x3c, !PT ;  /* 0x0000000306037212 */ /* 0x000fe200078e3cff */
[----:B-1----:R-:W-:Y:S01]  /*0790*/  IMAD.IADD R8, R14, 0x1, R5 ;  /* 0x000000010e087824 */ /* 0x002fe200078e0205 */
[----:B------:R-:W-:Y:S01]  /*07a0*/  LEA R226, R226, UR4, 0x1 ;  /* 0x00000004e2e27c11 */ /* 0x000fe2000f8e08ff */
[----:B------:R-:W-:-:S04]  /*07b0*/  IMAD.SHL.U32 R5, R12, 0x40, RZ ;  /* 0x000000400c057824 */ /* 0x000fc800078e00ff */
[----:B------:R-:W-:Y:S01]  /*07c0*/  IMAD.IADD R227, R226, 0x1, R225 ;  /* 0x00000001e2e37824 */ /* 0x000fe200078e02e1 */
[----:B------:R-:W-:Y:S01]  /*07d0*/  LOP3.LUT R0, R5, 0xfffffe00, RZ, 0xc0, !PT ;  /* 0xfffffe0005007812 */ /* 0x000fe200078ec0ff */
[----:B------:R-:W-:-:S03]  /*07e0*/  IMAD R5, R13, 0x10, R4 ;  /* 0x000000100d057824 */ /* 0x000fc600078e0204 */
        /* <DEDUP_REMOVED lines=9> */
[----:B------:R-:W-:Y:S02]  /*0880*/  IMAD.MOV.U32 R2, RZ, RZ, 0x20 ;  /* 0x00000020ff027424 */ /* 0x000fe400078e00ff */
[----:B------:R-:W-:-:S02]  /*0890*/  IMAD.MOV.U32 R0, RZ, RZ, 0x40 ;  /* 0x00000040ff007424 */ /* 0x000fc400078e00ff */
        /* <DEDUP_REMOVED lines=27> */
.L_x_2025:
        /* <DEDUP_REMOVED lines=67> */
.L_x_1953:
        /* <DEDUP_REMOVED lines=11> */
[----:B------:R-:W-:Y:S02]  /*0f30*/  UIMAD UR9, UR59, UR6, URZ ;  /* 0x000000063b0972a4 */ /* 0x000fe4000f8e023f */
[----:B------:R-:W-:Y:S01]  /*0f40*/  UIMAD.WIDE.U32 UR20, UR46, UR6, URZ ;  /* 0x000000062e1472a5 */ /* 0x000fe2000f8e003f */
[----:B------:R-:W2:Y:S01]  /*0f50*/  S2UR UR13, SR_CTAID.X ;  /* 0x00000000000d79c3 */ /* 0x000ea20000002500 */
[----:B------:R-:W-:Y:S01]  /*0f60*/  UIMAD UR28, UR46, UR7, UR9 ;  /* 0x000000072e1c72a4 */ /* 0x000fe2000f8e0209 */
[----:B------:R-:W-:-:S02]  /*0f70*/  ULDC UR60, c[0x0][0x2d4] ;  /* 0x0000b500003c7ab9 */ /* 0x000fc40000000800 */
[----:B------:R-:W-:Y:S01]  /*0f80*/  @!UP2 ULDC.64 UR6, c[0x0][0x418] ;  /* 0x000106000006aab9 */ /* 0x000fe20000000a00 */
[----:B------:R-:W-:Y:S02]  /*0f90*/  USHF.R.S32.HI UR37, URZ, 0x1f, UR60 ;  /* 0x0000001f3f257899 */ /* 0x000fe4000801143c */
[----:B------:R-:W-:Y:S02]  /*0fa0*/  @!UP2 UIMAD UR9, UR59, UR6, URZ ;  /* 0x000000063b09a2a4 */ /* 0x000fe4000f8e023f */
[----:B------:R-:W-:Y:S02]  /*0fb0*/  @!UP2 UIMAD.WIDE.U32 UR42, UR46, UR6, URZ ;  /* 0x000000062e2aa2a5 */ /* 0x000fe4000f8e003f */
[----:B------:R-:W-:Y:S02]  /*0fc0*/  @!UP2 UIMAD UR31, UR46, UR7, UR9 ;  /* 0x000000072e1fa2a4 */ /* 0x000fe4000f8e0209 */
[----:B------:R-:W-:Y:S02]  /*0fd0*/  UIADD3 UR9, UR12, 0x3f, URZ ;  /* 0x0000003f0c097890 */ /* 0x000fe4000fffe03f */
[----:B------:R-:W-:Y:S01]  /*0fe0*/  UIADD3 UR6, UR12, 0x80, UR23 ;  /* 0x000000800c067890 */ /* 0x000fe2000fffe017 */
[----:B-1----:R-:W-:Y:S01]  /*0ff0*/  IABS R5, R6 ;  /* 0x0000000600057213 */ /* 0x002fe20000000000 */
[----:B------:R-:W-:Y:S01]  /*1000*/  ULDC UR22, c[0x0][0x394] ;  /* 0x0000e50000167ab9 */ /* 0x000fe20000000800 */
[----:B------:R-:W-:Y:S01]  /*1010*/  USHF.L.U32 UR16, UR46, 0x7, URZ ;  /* 0x000000072e107899 */ /* 0x000fe2000800063f */
[----:B------:R-:W-:Y:S01]  /*1020*/  ISETP.NE.AND P3, PT, R6, RZ, PT ;  /* 0x000000ff0600720c */ /* 0x000fe20003f65270 */
[----:B------:R-:W1:Y:S01]  /*1030*/  I2F.RP R2, R5 ;  /* 0x0000000500027306 */ /* 0x000e620000209400 */
[----:B------:R-:W-:Y:S01]  /*1040*/  ULDC.U8 UR30, c[0x0][0x480] ;  /* 0x00012000001e7ab9 */ /* 0x000fe20000000000 */
[----:B------:R-:W-:Y:S01]  /*1050*/  ULDC.64 UR26, c[0x0][0x240] ;  /* 0x00009000001a7ab9 */ /* 0x000fe20000000a00 */
[----:B------:R-:W-:-:S02]  /*1060*/  UIADD3 UR22, UR6, UR22, -UR8 ;  /* 0x0000001606167290 */ /* 0x000fc4000fffe808 */
[----:B--2---:R-:W-:Y:S01]  /*1070*/  UIMAD.WIDE.U32 UR34, UR13, UR14, URZ ;  /* 0x0000000e0d2272a5 */ /* 0x004fe2000f8e003f */
[----:B------:R-:W-:Y:S01]  /*1080*/  ULDC UR40, c[0x0][0x2dc] ;  /* 0x0000b70000287ab9 */ /* 0x000fe20000000800 */
[----:B------:R-:W-:Y:S02]  /*1090*/  ULDC UR38, c[0x0][0x270] ;  /* 0x00009c0000267ab9 */ /* 0x000fe40000000800 */
[----:B------:R-:W-:Y:S02]  /*10a0*/  UIMAD UR41, UR13, UR15, UR35 ;  /* 0x0000000f0d2972a4 */ /* 0x000fe4000f8e0223 */
[----:B------:R-:W-:Y:S01]  /*10b0*/  USHF.L.U64.HI UR13, UR46, 0x7, UR59 ;  /* 0x000000072e0d7899 */ /* 0x000fe2000801023b */
[----:B------:R-:W-:Y:S01]  /*10c0*/  @UP2 ULDC.64 UR14, c[0x0][0x420] ;  /* 0x00010800000e2ab9 */ /* 0x000fe20000000a00 */
[----:B------:R-:W-:Y:S01]  /*10d0*/  USEL UR35, UR16, URZ, UP0 ;  /* 0x0000003f10237287 */ /* 0x000fe20008000000 */
[----:B-1----:R-:W1:Y:S01]  /*10e0*/  MUFU.RCP R2, R2 ;  /* 0x0000000200027308 */ /* 0x002e620000001000 */
[----:B------:R-:W-:-:S02]  /*10f0*/  @UP2 UIMAD.WIDE.U32 UR44, UR5, UR14, URZ ;  /* 0x0000000e052c22a5 */ /* 0x000fc4000f8e003f */
[----:B------:R-:W-:Y:S02]  /*1100*/  USEL UR33, UR13, URZ, UP0 ;  /* 0x0000003f0d217287 */ /* 0x000fe40008000000 */
[----:B------:R-:W-:Y:S02]  /*1110*/  USHF.R.S32.HI UR14, URZ, 0x1f, UR9 ;  /* 0x0000001f3f0e7899 */ /* 0x000fe40008011409 */
[----:B------:R-:W-:Y:S02]  /*1120*/  UIMAD UR13, UR37, UR46, URZ ;  /* 0x0000002e250d72a4 */ /* 0x000fe4000f8e023f */
[----:B------:R-:W-:Y:S02]  /*1130*/  UIMAD.WIDE.U32 UR18, UR5, UR26, URZ ;  /* 0x0000001a051272a5 */ /* 0x000fe4000f8e003f */
[----:B------:R-:W-:Y:S02]  /*1140*/  UISETP.NE.AND UP4, UPT, UR30, URZ, UPT ;  /* 0x0000003f1e00728c */ /* 0x000fe4000bf85270 */
[----:B------:R-:W-:-:S02]  /*1150*/  UIMAD.WIDE UR6, UR40, UR38, URZ ;  /* 0x00000026280672a5 */ /* 0x000fc4000f8e023f */
[----:B------:R-:W-:Y:S01]  /*1160*/  UIMAD.WIDE.U32 UR16, UR46, UR60, URZ ;  /* 0x0000003c2e1072a5 */ /* 0x000fe2000f8e003f */
[----:B-1----:R-:W-:Y:S01]  /*1170*/  VIADD R2, R2, 0xffffffe ;  /* 0x0ffffffe02027836 */ /* 0x002fe20000000000 */
[----:B------:R-:W-:Y:S02]  /*1180*/  ULEA.HI UR30, UR14, UR9, URZ, 0x6 ;  /* 0x000000090e1e7291 */ /* 0x000fe4000f8f303f */
[----:B------:R-:W-:Y:S01]  /*1190*/  UIMAD UR13, UR59, UR60, UR13 ;  /* 0x0000003c3b0d72a4 */ /* 0x000fe2000f8e020d */
[----:B------:R-:W1:Y:S01]  /*11a0*/  F2I.FTZ.U32.TRUNC.NTZ R3, R2 ;  /* 0x0000000200037305 */ /* 0x000e62000021f000 */
[----:B------:R-:W-:Y:S02]  /*11b0*/  UIADD3 UR9, UR22, 0x3f, URZ ;  /* 0x0000003f16097890 */ /* 0x000fe4000fffe03f */
[----:B------:R-:W-:Y:S02]  /*11c0*/  USEL UR58, UR20, UR18, !UP2 ;  /* 0x00000012143a7287 */ /* 0x000fe4000d000000 */
[----:B------:R-:W-:-:S02]  /*11d0*/  UIADD3 UR51, UR21, UR28, URZ ;  /* 0x0000001c15337290 */ /* 0x000fc4000fffe03f */
[----:B------:R-:W-:Y:S02]  /*11e0*/  UIMAD.WIDE.U32 UR20, UR6, UR16, URZ ;  /* 0x00000010061472a5 */ /* 0x000fe4000f8e003f */
[----:B------:R-:W-:Y:S02]  /*11f0*/  UIMAD UR22, UR7, UR16, URZ ;  /* 0x00000010071672a4 */ /* 0x000fe4000f8e023f */
[----:B------:R-:W-:Y:S02]  /*1200*/  UIADD3 UR13, UR17, UR13, URZ ;  /* 0x0000000d110d7290 */ /* 0x000fe4000fffe03f */
[----:B------:R-:W-:Y:S01]  /*1210*/  USHF.R.S32.HI UR16, URZ, 0x1f, UR9 ;  /* 0x0000001f3f107899 */ /* 0x000fe20008011409 */
[----:B-1----:R-:W-:Y:S01]  /*1220*/  IMAD.MOV R0, RZ, RZ, -R3 ;  /* 0x000000ffff007224 */ /* 0x002fe200078e0a03 */
[----:B------:R-:W-:Y:S01]  /*1230*/  @UP2 UIMAD UR49, UR5, UR15, UR45 ;  /* 0x0000000f053122a4 */ /* 0x000fe2000f8e022d */
[----:B------:R-:W-:Y:S01]  /*1240*/  IMAD.MOV.U32 R2, RZ, RZ, RZ ;  /* 0x000000ffff027224 */ /* 0x000fe200078e00ff */
[----:B------:R-:W-:Y:S01]  /*1250*/  UIMAD UR13, UR6, UR13, UR22 ;  /* 0x0000000d060d72a4 */ /* 0x000fe2000f8e0216 */
[----:B------:R-:W-:Y:S01]  /*1260*/  IMAD R0, R0, R5, RZ ;  /* 0x0000000500007224 */ /* 0x000fe200078e02ff */
[----:B------:R-:W-:Y:S01]  /*1270*/  ULDC.U8 UR15, c[0x0][0x3d8] ;  /* 0x0000f600000f7ab9 */ /* 0x000fe20000000000 */
[----:B------:R-:W-:-:S02]  /*1280*/  ULEA.HI UR9, UR16, UR9, URZ, 0x6 ;  /* 0x0000000910097291 */ /* 0x000fc4000f8f303f */
[----:B------:R-:W-:Y:S01]  /*1290*/  IMAD.HI.U32 R0, R3, R0, R2 ;  /* 0x0000000003007227 */ /* 0x000fe200078e0002 */
[----:B------:R-:W-:Y:S01]  /*12a0*/  MOV R2, R4 ;  /* 0x0000000400027202 */ /* 0x000fe20000000f00 */
[----:B------:R-:W-:Y:S02]  /*12b0*/  UISETP.NE.AND UP3, UPT, UR15, URZ, UPT ;  /* 0x0000003f0f00728c */ /* 0x000fe4000bf65270 */
[----:B------:R-:W-:Y:S02]  /*12c0*/  UIMAD UR25, UR5, UR27, URZ ;  /* 0x0000001b051972a4 */ /* 0x000fe4000f8e023f */
[----:B------:R-:W-:Y:S01]  /*12d0*/  IMAD.HI.U32 R0, R0, R2, RZ ;  /* 0x0000000200007227 */ /* 0x000fe200078e00ff */
[----:B------:R-:W-:Y:S02]  /*12e0*/  UIADD3 UR47, UR21, UR13, URZ ;  /* 0x0000000d152f7290 */ /* 0x000fe4000fffe03f */
[----:B------:R-:W-:Y:S01]  /*12f0*/  USHF.R.S32.HI UR13, URZ, 0x6, UR30 ;  /* 0x000000063f0d7899 */ /* 0x000fe2000801141e */
[----:B------:R-:W-:Y:S01]  /*1300*/  IMAD.MOV R3, RZ, RZ, -R0 ;  /* 0x000000ffff037224 */ /* 0x000fe200078e0a00 */
[----:B------:R-:W-:-:S02]  /*1310*/  USHF.R.S32.HI UR9, URZ, 0x6, UR9 ;  /* 0x000000063f097899 */ /* 0x000fc40008011409 */
[----:B------:R-:W-:Y:S01]  /*1320*/  @UP2 UIADD3 UR51, UR19, UR25, URZ ;  /* 0x0000001913332290 */ /* 0x000fe2000fffe03f */
[C---:B------:R-:W-:Y:S01]  /*1330*/  IMAD R2, R5.reuse, R3, R2 ;  /* 0x0000000305027224 */ /* 0x040fe200078e0202 */
[----:B------:R-:W-:Y:S02]  /*1340*/  UIMAD.WIDE.U32 UR18, UR6, UR5, URZ ;  /* 0x00000005061272a5 */ /* 0x000fe4000f8e003f */
[----:B------:R-:W-:Y:S02]  /*1350*/  UISETP.LT.AND UP0, UPT, UR13, UR9, UPT ;  /* 0x000000090d00728c */ /* 0x000fe4000bf01270 */
[----:B------:R-:W-:Y:S01]  /*1360*/  ISETP.GT.U32.AND P1, PT, R5, R2, PT ;  /* 0x000000020500720c */ /* 0x000fe20003f24070 */
[----:B------:R-:W-:Y:S01]  /*1370*/  ULDC UR50, c[0x0][0x2c4] ;  /* 0x0000b10000327ab9 */ /* 0x000fe20000000800 */
[----:B------:R-:W-:Y:S02]  /*1380*/  USEL UR56, UR20, UR18, !UP2 ;  /* 0x0000001214387287 */ /* 0x000fe4000d000000 */
[----:B------:R-:W-:-:S02]  /*1390*/  UIMAD UR48, UR57, UR40, URZ ;  /* 0x00000028393072a4 */ /* 0x000fc4000f8e023f */
[----:B------:R-:W-:Y:S02]  /*13a0*/  @UP3 UIMAD UR20, UR46, UR50, URZ ;  /* 0x000000322e1432a4 */ /* 0x000fe4000f8e023f */
[----:B------:R-:W-:Y:S02]  /*13b0*/  USEL UR40, UR13, UR9, UP0 ;  /* 0x000000090d287287 */ /* 0x000fe40008000000 */
[----:B------:R-:W-:Y:S02]  /*13c0*/  UISETP.NE.AND UP1, UPT, UR36, -0x1, UPT ;  /* 0xffffffff2400788c */ /* 0x000fe4000bf25270 */
[----:B------:R-:W-:Y:S01]  /*13d0*/  @UP3 USEL UR20, UR20, UR5, !UP2 ;  /* 0x0000000514143287 */ /* 0x000fe2000d000000 */
[----:B------:R-:W-:Y:S01]  /*13e0*/  @!P1 IMAD.IADD R2, R2, 0x1, -R5 ;  /* 0x0000000102029824 */ /* 0x000fe200078e0a05 */
[----:B------:R-:W-:Y:S01]  /*13f0*/  ULEA UR13, UR40, 0xffffffc0, 0x6 ;  /* 0xffffffc0280d7891 */ /* 0x000fe2000f8e303f */
[----:B------:R-:W-:Y:S01]  /*1400*/  @!P1 IADD3 R0, R0, 0x1, RZ ;  /* 0x0000000100009810 */ /* 0x000fe20007ffe0ff */
[----:B------:R-:W-:Y:S01]  /*1410*/  @UP3 ULDC UR9, c[0x0][0x2e4] ;  /* 0x0000b90000093ab9 */ /* 0x000fe20000000800 */
[----:B------:R-:W-:Y:S01]  /*1420*/  @!UP3 UIMAD UR21, UR46, UR38, UR57 ;  /* 0x000000262e15b2a4 */ /* 0x000fe2000f8e0239 */
[----:B------:R-:W-:Y:S01]  /*1430*/  ISETP.GE.U32.AND P0, PT, R2, R5, PT ;  /* 0x000000050200720c */ /* 0x000fe20003f06070 */
[----:B------:R-:W-:Y:S01]  /*1440*/  @UP3 UIMAD UR38, UR57, UR9, UR20 ;  /* 0x00000009392632a4 */ /* 0x000fe2000f8e0214 */
[----:B------:R-:W-:Y:S01]  /*1450*/  LOP3.LUT R2, R6, UR57, RZ, 0x3c, !PT ;  /* 0x0000003906027c12 */ /* 0x000fe2000f8e3cff */
[----:B------:R-:W-:Y:S01]  /*1460*/  USHF.R.S32.HI UR28, URZ, 0x1f, UR13 ;  /* 0x0000001f3f1c7899 */ /* 0x000fe2000801140d */
[----:B------:R-:W-:Y:S01]  /*1470*/  PLOP3.LUT P1, PT, PT, PT, UP1, 0x80, 0x0 ;  /* 0x000000000000781c */ /* 0x000fe20003f2f018 */
[----:B------:R-:W-:Y:S01]  /*1480*/  UIADD3 UR9, UP0, UR13, UR35, URZ ;  /* 0x000000230d097290 */ /* 0x000fe2000ff1e03f */
[----:B------:R-:W-:Y:S01]  /*1490*/  ISETP.GE.AND P2, PT, R2, RZ, PT ;  /* 0x000000ff0200720c */ /* 0x000fe20003f46270 */
[----:B------:R-:W-:-:S02]  /*14a0*/  UIMAD UR18, UR7, UR5, URZ ;  /* 0x00000005071272a4 */ /* 0x000fc4000f8e023f */
[----:B------:R-:W-:Y:S02]  /*14b0*/  UIADD3.X UR20, UR28, UR33, URZ, UP0, !UPT ;  /* 0x000000211c147290 */ /* 0x000fe400087fe43f */
[----:B------:R-:W-:Y:S02]  /*14c0*/  UIMAD UR7, UR7, UR9, URZ ;  /* 0x00000009070772a4 */ /* 0x000fe4000f8e023f */
[----:B------:R-:W-:Y:S01]  /*14d0*/  @UP1 UIADD3 UR29, UR24, UR36, URZ ;  /* 0x00000024181d1290 */ /* 0x000fe2000fffe03f */
[----:B------:R-:W-:Y:S01]  /*14e0*/  @P0 VIADD R0, R0, 0x1 ;  /* 0x0000000100000836 */ /* 0x000fe20000000000 */
[----:B------:R-:W-:Y:S01]  /*14f0*/  @UP1 UIADD3 UR32, UR24, UR36, URZ ;  /* 0x0000002418201290 */ /* 0x000fe2000fffe03f */
[----:B------:R-:W-:Y:S01]  /*1500*/  PLOP3.LUT P0, PT, PT, PT, UP3, 0x80, 0x0 ;  /* 0x000000000000781c */ /* 0x000fe20003f0f038 */
[----:B------:R-:W-:Y:S01]  /*1510*/  @!UP2 UIADD3 UR49, UR43, UR31, URZ ;  /* 0x0000001f2b31a290 */ /* 0x000fe2000fffe03f */
[----:B------:R-:W-:Y:S01]  /*1520*/  IMAD.MOV.U32 R16, RZ, RZ, R0 ;  /* 0x000000ffff107224 */ /* 0x000fe200078e0000 */
[----:B------:R-:W-:Y:S01]  /*1530*/  @UP1 ULDC.64 UR14, c[0x0][0x248] ;  /* 0x00009200000e1ab9 */ /* 0x000fe20000000a00 */
[----:B------:R-:W-:Y:S01]  /*1540*/  @UP1 ULDC.64 UR16, c[0x0][0x250] ;  /* 0x0000940000101ab9 */ /* 0x000fe20000000a00 */
[----:B------:R-:W-:-:S02]  /*1550*/  UIMAD.WIDE.U32 UR30, UR6, UR9, URZ ;  /* 0x00000009061e72a5 */ /* 0x000fc4000f8e003f */
[----:B------:R-:W-:Y:S01]  /*1560*/  @UP2 UIADD3 UR47, UR19, UR18, URZ ;  /* 0x00000012132f2290 */ /* 0x000fe2000fffe03f */
[----:B------:R-:W-:Y:S01]  /*1570*/  @!P2 IADD3 R16, -R16, RZ, RZ ;  /* 0x000000ff1010a210 */ /* 0x000fe20007ffe1ff */
[----:B------:R-:W-:Y:S01]  /*1580*/  UIMAD UR9, UR6, UR20, UR7 ;  /* 0x00000014060972a4 */ /* 0x000fe2000f8e0207 */
[----:B------:R-:W-:Y:S01]  /*1590*/  @!P3 LOP3.LUT R16, RZ, R6, RZ, 0x33, !PT ;  /* 0x00000006ff10b212 */ /* 0x000fe200078e33ff */
[----:B------:R-:W-:Y:S02]  /*15a0*/  @UP1 UIMAD.WIDE.U32 UR18, UR29, UR14, URZ ;  /* 0x0000000e1d1212a5 */ /* 0x000fe4000f8e003f */
[----:B------:R-:W-:Y:S02]  /*15b0*/  @UP1 UIMAD.WIDE.U32 UR6, UR32, UR16, URZ ;  /* 0x00000010200612a5 */ /* 0x000fe4000f8e003f */
        /* <DEDUP_REMOVED lines=25> */
.L_x_1955:
        /* <DEDUP_REMOVED lines=13> */
.L_x_1956:
        /* <DEDUP_REMOVED lines=11> */
.L_x_1957:
[----:B------:R-:W-:Y:S02]  /*18d0*/  ULDC UR5, c[0x0][0x270] ;  /* 0x00009c0000057ab9 */ /* 0x000fe40000000800 */
[----:B------:R-:W-:-:S04]  /*18e0*/  UIMAD UR5, UR46, UR5, UR57 ;  /* 0x000000052e0572a4 */ /* 0x000fc8000f8e0239 */
[----:B------:R-:W-:-:S12]  /*18f0*/  UIMAD UR5, UR5, UR60, URZ ;  /* 0x0000003c050572a4 */ /* 0x000fd8000f8e023f */
.L_x_1958:
[----:B------:R-:W1:Y:S01]  /*1900*/  S2R R23, SR_TID.X ;  /* 0x0000000000177919 */ /* 0x000e620000002100 */
[----:B------:R-:W2:Y:S01]  /*1910*/  LDC.64 R4, c[0x0][0x420] ;  /* 0x00010800ff047b82 */ /* 0x000ea20000000a00 */
[----:B------:R-:W-:Y:S01]  /*1920*/  ULDC UR7, c[0x0][0x2dc] ;  /* 0x0000b70000077ab9 */ /* 0x000fe20000000800 */
[----:B------:R-:W-:Y:S01]  /*1930*/  ULDC UR9, c[0x0][0x270] ;  /* 0x00009c0000097ab9 */ /* 0x000fe20000000800 */
[----:B------:R-:W-:Y:S01]  /*1940*/  UIADD3 UR41, UR13, UR5, URZ ;  /* 0x000000050d297290 */ /* 0x000fe2000fffe03f */
[----:B------:R-:W-:Y:S01]  /*1950*/  SHF.R.S32.HI R229, RZ, 0x1f, R228 ;  /* 0x0000001fffe57819 */ /* 0x000fe200000114e4 */
[----:B------:R-:W-:Y:S01]  /*1960*/  UIMAD UR5, UR7, UR9, URZ ;  /* 0x00000009070572a4 */ /* 0x000fe2000f8e023f */
[C---:B------:R-:W-:Y:S01]  /*1970*/  IADD3 R6, P0, R228.reuse, UR6, RZ ;  /* 0x00000006e4067c10 */ /* 0x040fe2000ff1e0ff */
[----:B------:R-:W-:Y:S01]  /*1980*/  UIADD3 UR22, -UR8, UR12, UR23 ;  /* 0x0000000c08167290 */ /* 0x000fe2000fffe117 */
[----:B------:R-:W-:Y:S01]  /*1990*/  BSSY B1, `(.L_x_1954) ;  /* 0x0000aaf000017945 */ /* 0x000fe20003800000 */
[----:B------:R-:W-:Y:S01]  /*19a0*/  ULDC UR7, c[0x0][0x398] ;  /* 0x0000e60000077ab9 */ /* 0x000fe20000000800 */
[----:B------:R-:W-:Y:S01]  /*19b0*/  USHF.R.S32.HI UR60, URZ, 0x1f, UR57 ;  /* 0x0000001f3f3c7899 */ /* 0x000fe20008011439 */
[----:B------:R-:W-:Y:S01]  /*19c0*/  IADD3.X R7, R229, UR49, RZ, P0, !PT ;  /* 0x00000031e5077c10 */ /* 0x000fe200087fe4ff */
[----:B------:R-:W-:Y:S01]  /*19d0*/  UIADD3 UR22, UR22, -UR7, URZ ;  /* 0x8000000716167290 */ /* 0x000fe2000fffe03f */
[----:B------:R-:W-:Y:S01]  /*19e0*/  VIADD R13, R228, 0x40 ;  /* 0x00000040e40d7836 */ /* 0x000fe20000000000 */
[----:B------:R-:W-:Y:S01]  /*19f0*/  ULDC.64 UR18, c[0x0][0x428] ;  /* 0x00010a0000127ab9 */ /* 0x000fe20000000a00 */
[----:B------:R-:W-:Y:S01]  /*1a00*/  UIADD3 UR38, UR13, UR38, URZ ;  /* 0x000000260d267290 */ /* 0x000fe2000fffe03f */
[----:B------:R-:W-:Y:S01]  /*1a10*/  IMAD.U32 R10, RZ, RZ, UR18 ;  /* 0x00000012ff0a7e24 */ /* 0x000fe2000f8e00ff */
[----:B------:R-:W-:-:S02]  /*1a20*/  UIMAD UR20, UR60, UR18, URZ ;  /* 0x000000123c1472a4 */ /* 0x000fc4000f8e023f */
[----:B------:R-:W-:Y:S02]  /*1a30*/  USHF.R.S32.HI UR18, URZ, 0x1f, UR22 ;  /* 0x0000001f3f127899 */ /* 0x000fe40008011416 */
[----:B------:R-:W-:Y:S02]  /*1a40*/  UIMAD UR19, UR57, UR19, UR20 ;  /* 0x00000013391372a4 */ /* 0x000fe4000f8e0214 */
[----:B------:R-:W-:Y:S01]  /*1a50*/  ULEA.HI UR22, UR18, UR22, URZ, 0x6 ;  /* 0x0000001612167291 */ /* 0x000fe2000f8f303f */
[----:B--2---:R-:W-:Y:S01]  /*1a60*/  IMAD.WIDE.U32 R6, R4, UR13, R6 ;  /* 0x0000000d04067c25 */ /* 0x004fe2000f8e0006 */
[----:B------:R-:W-:Y:S01]  /*1a70*/  ULDC.64 UR34, c[0x0][0x258] ;  /* 0x0000960000227ab9 */ /* 0x000fe20000000a00 */
[----:B------:R-:W-:Y:S01]  /*1a80*/  ULDC.64 UR42, c[0x0][0x2b0] ;  /* 0x0000ac00002a7ab9 */ /* 0x000fe20000000a00 */
[----:B------:R-:W-:Y:S01]  /*1a90*/  USHF.R.S32.HI UR22, URZ, 0x6, UR22 ;  /* 0x000000063f167899 */ /* 0x000fe20008011416 */
[----:B------:R-:W-:Y:S01]  /*1aa0*/  ULDC.64 UR44, c[0x0][0x478] ;  /* 0x00011e00002c7ab9 */ /* 0x000fe20000000a00 */
[----:B------:R-:W-:Y:S01]  /*1ab0*/  ULDC.64 UR6, c[0x0][0x210] ;  /* 0x0000840000067ab9 */ /* 0x000fe20000000a00 */
[----:B-1----:R-:W-:Y:S01]  /*1ac0*/  SHF.R.S32.HI R22, RZ, 0x1f, R23 ;  /* 0x0000001fff167819 */ /* 0x002fe20000011417 */
[----:B------:R-:W-:-:S03]  /*1ad0*/  UIADD3 UR9, UR40, -0x1, URZ ;  /* 0xffffffff28097890 */ /* 0x000fc6000fffe03f */
[----:B------:R-:W-:-:S04]  /*1ae0*/  LEA.HI R2, R22, R23, RZ, 0x5 ;  /* 0x0000001716027211 */ /* 0x000fc800078f28ff */
[----:B------:R-:W-:Y:S02]  /*1af0*/  LOP3.LUT R0, R2, 0xffffffe0, RZ, 0xc0, !PT ;  /* 0xffffffe002007812 */ /* 0x000fe400078ec0ff */
[----:B------:R-:W-:-:S03]  /*1b00*/  SHF.R.S32.HI R2, RZ, 0x5, R2 ;  /* 0x00000005ff027819 */ /* 0x000fc60000011402 */
[----:B------:R-:W-:-:S04]  /*1b10*/  IMAD.IADD R0, R23, 0x1, -R0 ;  /* 0x0000000117007824 */ /* 0x000fc800078e0a00 */
[----:B------:R-:W-:Y:S01]  /*1b20*/  IMAD R3, R2, UR5, R0 ;  /* 0x0000000502037c24 */ /* 0x000fe2000f8e0200 */
[----:B------:R-:W-:Y:S01]  /*1b30*/  LEA.HI R2, R22, R23, RZ, 0x3 ;  /* 0x0000001716027211 */ /* 0x000fe200078f18ff */
[----:B------:R-:W-:Y:S01]  /*1b40*/  USHF.L.U32 UR5, UR5, 0x6, URZ ;  /* 0x0000000605057899 */ /* 0x000fe2000800063f */
[----:B------:R-:W-:Y:S02]  /*1b50*/  IMAD R0, R4, UR28, RZ ;  /* 0x0000001c04007c24 */ /* 0x000fe4000f8e02ff */
[----:B------:R-:W-:Y:S01]  /*1b60*/  SHF.R.S32.HI R2, RZ, 0x3, R2 ;  /* 0x00000003ff027819 */ /* 0x000fe20000011402 */
[----:B------:R-:W-:Y:S01]  /*1b70*/  UIADD3 UR21, UP2, UP0, UR30, UR5, UR48 ;  /* 0x000000051e157290 */ /* 0x000fe2000f85e030 */
[----:B------:R-:W-:Y:S01]  /*1b80*/  IMAD R0, R5, UR13, R0 ;  /* 0x0000000d05007c24 */ /* 0x000fe2000f8e0200 */
[----:B------:R-:W-:Y:S01]  /*1b90*/  USHF.R.S32.HI UR5, URZ, 0x1f, UR5 ;  /* 0x0000001f3f057899 */ /* 0x000fe20008011405 */
[----:B------:R-:W-:Y:S01]  /*1ba0*/  IADD3 R8, P0, R2, UR13, RZ ;  /* 0x0000000d02087c10 */ /* 0x000fe2000ff1e0ff */
[----:B------:R-:W-:Y:S01]  /*1bb0*/  ULDC.64 UR30, c[0x0][0x400] ;  /* 0x00010000001e7ab9 */ /* 0x000fe20000000a00 */
[----:B------:R-:W-:Y:S01]  /*1bc0*/  SHF.R.S32.HI R21, RZ, 0x1f, R2 ;  /* 0x0000001fff157819 */ /* 0x000fe20000011402 */
[----:B------:R-:W-:Y:S01]  /*1bd0*/  IMAD.IADD R7, R7, 0x1, R0 ;  /* 0x0000000107077824 */ /* 0x000fe200078e0200 */
[----:B------:R-:W-:-:S02]  /*1be0*/  UIADD3.X UR5, UR50, UR5, UR52, UP2, UP0 ;  /* 0x0000000532057290 */ /* 0x000fc400097e0434 */
[----:B------:R-:W-:Y:S01]  /*1bf0*/  IADD3.X R0, R21, UR28, RZ, P0, !PT ;  /* 0x0000001c15007c10 */ /* 0x000fe200087fe4ff */
[----:B------:R-:W-:Y:S01]  /*1c00*/  UIADD3 UR13, UP2, UP0, UR54, UR21, UR56 ;  /* 0x00000015360d7290 */ /* 0x000fe2000f85e038 */
[----:B------:R-:W-:Y:S01]  /*1c10*/  IMAD.WIDE.U32 R6, R10, UR57, R6 ;  /* 0x000000390a067c25 */ /* 0x000fe2000f8e0006 */
[----:B------:R-:W-:Y:S02]  /*1c20*/  UIMAD.WIDE UR20, UR38, 0x4, UR42 ;  /* 0x00000004261478a5 */ /* 0x000fe4000f8e022a */
[----:B------:R-:W-:Y:S01]  /*1c30*/  UIADD3.X UR5, UR53, UR5, UR47, UP2, UP0 ;  /* 0x0000000535057290 */ /* 0x000fe200097e042f */
[----:B------:R-:W-:Y:S01]  /*1c40*/  IMAD R0, R0, UR26, RZ ;  /* 0x0000001a00007c24 */ /* 0x000fe2000f8e02ff */
[----:B------:R-:W-:Y:S01]  /*1c50*/  UISETP.LT.AND UP0, UPT, URZ, UR22, UPT ;  /* 0x000000163f00728c */ /* 0x000fe2000bf01270 */
[----:B------:R-:W-:Y:S01]  /*1c60*/  VIADD R7, R7, UR19 ;  /* 0x0000001307077c36 */ /* 0x000fe20008000000 */
[----:B------:R-:W-:Y:S01]  /*1c70*/  ULDC.64 UR28, c[0x0][0x3e0] ;  /* 0x0000f800001c7ab9 */ /* 0x000fe20000000a00 */
[C---:B------:R-:W-:Y:S01]  /*1c80*/  IMAD R11, R8.reuse, UR27, R0 ;  /* 0x0000001b080b7c24 */ /* 0x040fe2000f8e0200 */
[C---:B------:R-:W-:Y:S01]  /*1c90*/  IADD3 R0, P0, R3.reuse, UR13, RZ ;  /* 0x0000000d03007c10 */ /* 0x040fe2000ff1e0ff */
[----:B------:R-:W-:Y:S01]  /*1ca0*/  USEL UR22, URZ, UR22, !UP0 ;  /* 0x000000163f167287 */ /* 0x000fe2000c000000 */
[----:B------:R-:W-:Y:S01]  /*1cb0*/  IMAD.WIDE.U32 R8, R8, UR26, R228 ;  /* 0x0000001a08087c25 */ /* 0x000fe2000f8e00e4 */
[----:B------:R-:W-:Y:S01]  /*1cc0*/  UMOV UR19, UR20 ;  /* 0x0000001400137c82 */ /* 0x000fe20008000000 */
[----:B------:R-:W-:Y:S01]  /*1cd0*/  LEA.HI.X.SX32 R3, R3, UR5, 0x1, P0 ;  /* 0x0000000503037c11 */ /* 0x000fe200080f0eff */
[----:B------:R-:W-:Y:S01]  /*1ce0*/  UISETP.GT.AND UP0, UPT, UR40, UR22, UPT ;  /* 0x000000162800728c */ /* 0x000fe2000bf04270 */
[----:B------:R-:W-:Y:S01]  /*1cf0*/  LEA R209, P0, R0, UR30, 0x2 ;  /* 0x0000001e00d17c11 */ /* 0x000fe2000f8010ff */
[----:B------:R-:W-:Y:S01]  /*1d00*/  UIMAD UR5, UR60, UR34, URZ ;  /* 0x000000223c0572a4 */ /* 0x000fe2000f8e023f */
[----:B------:R-:W-:Y:S01]  /*1d10*/  IADD3 R8, P2, R8, UR58, RZ ;  /* 0x0000003a08087c10 */ /* 0x000fe2000ff5e0ff */
[-C--:B------:R-:W-:Y:S01]  /*1d20*/  IMAD.WIDE.U32 R6, R2, R4.reuse, R6 ;  /* 0x0000000402067225 */ /* 0x080fe200078e0006 */
[----:B------:R-:W-:Y:S01]  /*1d30*/  LEA.HI.X R208, R0, UR31, R3, 0x2, P0 ;  /* 0x0000001f00d07c11 */ /* 0x000fe200080f1403 */
[----:B------:R-:W-:Y:S01]  /*1d40*/  UIMAD UR5, UR57, UR35, UR5 ;  /* 0x00000023390572a4 */ /* 0x000fe2000f8e0205 */
[----:B------:R-:W-:Y:S01]  /*1d50*/  PLOP3.LUT P0, PT, PT, PT, UP0, 0x80, 0x0 ;  /* 0x000000000000781c */ /* 0x000fe20003f0f008 */
[----:B------:R-:W-:Y:S01]  /*1d60*/  IMAD R0, R21, R4, RZ ;  /* 0x0000000415007224 */ /* 0x000fe200078e02ff */
[----:B------:R-:W-:Y:S01]  /*1d70*/  IADD3.X R9, R9, UR51, R11, P2, !PT ;  /* 0x0000003309097c10 */ /* 0x000fe200097fe40b */
[----:B------:R-:W-:Y:S01]  /*1d80*/  IMAD.U32 R3, RZ, RZ, UR34 ;  /* 0x00000022ff037e24 */ /* 0x000fe2000f8e00ff */
[----:B------:R-:W-:Y:S01]  /*1d90*/  UIMAD.WIDE UR30, UR41, 0x4, UR44 ;  /* 0x00000004291e78a5 */ /* 0x000fe2000f8e022c */
[----:B------:R-:W-:Y:S01]  /*1da0*/  IMAD R0, R2, R5, R0 ;  /* 0x0000000502007224 */ /* 0x000fe200078e0200 */
[----:B------:R-:W-:Y:S01]  /*1db0*/  LEA R240, P2, R6, UR28, 0x1 ;  /* 0x0000001c06f07c11 */ /* 0x000fe2000f8408ff */
[----:B------:R-:W-:Y:S01]  /*1dc0*/  IMAD.WIDE.U32 R8, R3, UR57, R8 ;  /* 0x0000003903087c25 */ /* 0x000fe2000f8e0008 */
[----:B------:R-:W-:-:S03]  /*1dd0*/  UMOV UR18, UR21 ;  /* 0x0000001500127c82 */ /* 0x000fc60008000000 */
[----:B------:R-:W-:Y:S01]  /*1de0*/  IMAD.IADD R3, R7, 0x1, R0 ;  /* 0x0000000107037824 */ /* 0x000fe200078e0200 */
[----:B------:R-:W-:Y:S01]  /*1df0*/  LEA R242, P3, R8, UR6, 0x1 ;  /* 0x0000000608f27c11 */ /* 0x000fe2000f8608ff */
[----:B------:R-:W-:Y:S01]  /*1e00*/  VIADD R12, R9, UR5 ;  /* 0x00000005090c7c36 */ /* 0x000fe20008000000 */
        /* <DEDUP_REMOVED lines=24> */
.L_x_1960:
        /* <DEDUP_REMOVED lines=19> */
.L_x_1961:
        /* <DEDUP_REMOVED lines=38> */
.L_x_1963:
[----:B------:R-:W-:Y:S05]  /*2320*/  BSYNC B0 ;  /* 0x0000000000007941 */ /* 0x000fea0003800000 */
.L_x_1962:
        /* <DEDUP_REMOVED lines=18> */
.L_x_1965:
[----:B------:R-:W-:Y:S05]  /*2450*/  BSYNC B0 ;  /* 0x0000000000007941 */ /* 0x000fea0003800000 */
.L_x_1964:
        /* <DEDUP_REMOVED lines=18> */
.L_x_1967:
[----:B------:R-:W-:Y:S05]  /*2580*/  BSYNC B0 ;  /* 0x0000000000007941 */ /* 0x000fea0003800000 */
.L_x_1966:
        /* <DEDUP_REMOVED lines=18> */
.L_x_1969:
[----:B------:R-:W-:Y:S05]  /*26b0*/  BSYNC B0 ;  /* 0x0000000000007941 */ /* 0x000fea0003800000 */
.L_x_1968:
[----:B----4-:R-:W-:Y:S01]  /*26c0*/  IMAD.U32 R4, RZ, RZ, UR6 ;  /* 0x00000006ff047e24 */ /* 0x010fe2000f8e00ff */
[----:B------:R-:W-:Y:S01]  /*26d0*/  UIMAD UR5, UR39, UR6, URZ ;  /* 0x00000006270572a4 */ /* 0x000fe2000f8e023f */
[----:B------:R-:W-:Y:S01]  /*26e0*/  BSSY B0, `(.L_x_1970) ;  /* 0x000001c000007945 */ /* 0x000fe20003800000 */
[----:B------:R-:W-:Y:S01]  /*26f0*/  USHF.R.S32.HI UR12, URZ, 0x1f, UR57 ;  /* 0x0000001f3f0c7899 */ /* 0x000fe20008011439 */
[----:B------:R-:W-:Y:S01]  /*2700*/  IMAD.WIDE.U32 R4, R4, UR23, R228 ;  /* 0x0000001704047c25 */ /* 0x000fe2000f8e00e4 */
[----:B------:R-:W-:Y:S01]  /*2710*/  UIMAD UR23, UR23, UR7, UR5 ;  /* 0x00000007171772a4 */ /* 0x000fe2000f8e0205 */
[----:B------:R-:W-:Y:S01]  /*2720*/  ULDC.64 UR8, c[0x0][0x470] ;  /* 0x00011c0000087ab9 */ /* 0x000fe20000000a00 */
[----:B------:R-:W-:Y:S01]  /*2730*/  IADD3 R4, P0, R4, UR16, RZ ;  /* 0x0000001004047c10 */ /* 0x000fe2000ff1e0ff */
[----:B------:R-:W-:-:S03]  /*2740*/  UIMAD UR5, UR12, UR8, URZ ;  /* 0x000000080c0572a4 */ /* 0x000fc6000f8e023f */
[----:B------:R-:W-:Y:S01]  /*2750*/  IMAD.U32 R0, RZ, RZ, UR23 ;  /* 0x00000017ff007e24 */ /* 0x000fe2000f8e00ff */
[----:B------:R-:W-:-:S04]  /*2760*/  UIMAD UR9, UR57, UR9, UR5 ;  /* 0x00000009390972a4 */ /* 0x000fc8000f8e0205 */
[----:B------:R-:W-:Y:S02]  /*2770*/  IADD3.X R5, R5, UR17, R0, P0, !PT ;  /* 0x0000001105057c10 */ /* 0x000fe400087fe400 */
        /* <DEDUP_REMOVED lines=18> */
.L_x_1971:
[----:B------:R-:W-:Y:S05]  /*28a0*/  BSYNC B0 ;  /* 0x0000000000007941 */ /* 0x000fea0003800000 */
.L_x_1970:
        /* <DEDUP_REMOVED lines=18> */
.L_x_1973:
[----:B------:R-:W-:Y:S05]  /*29d0*/  BSYNC B0 ;  /* 0x0000000000007941 */ /* 0x000fea0003800000 */
.L_x_1972:
        /* <DEDUP_REMOVED lines=18> */
.L_x_1975:
[----:B------:R-:W-:Y:S05]  /*2b00*/  BSYNC B0 ;  /* 0x0000000000007941 */ /* 0x000fea0003800000 */
.L_x_1974:
        /* <DEDUP_REMOVED lines=18> */
.L_x_1959:
        /* <DEDUP_REMOVED lines=30> */
.L_x_1978:
[----:B------:R-:W-:Y:S05]  /*2e10*/  BSYNC B0 ;  /* 0x0000000000007941 */ /* 0x000fea0003800000 */
.L_x_1977:
        /* <DEDUP_REMOVED lines=27> */
.L_x_1980:
[----:B------:R-:W-:Y:S05]  /*2fd0*/  BSYNC B0 ;  /* 0x0000000000007941 */ /* 0x000fea0003800000 */
.L_x_1979:
        /* <DEDUP_REMOVED lines=12> */
.L_x_1982:
        /* <DEDUP_REMOVED lines=20> */
.L_x_1983:
[----:B------:R-:W-:Y:S05]  /*31e0*/  BSYNC B0 ;  /* 0x0000000000007941 */ /* 0x000fea0003800000 */
.L_x_1981:
        /* <DEDUP_REMOVED lines=13> */
.L_x_1985:
        /* <DEDUP_REMOVED lines=29> */
.L_x_1986:
[----:B------:R-:W-:Y:S05]  /*3490*/  BSYNC B0 ;  /* 0x0000000000007941 */ /* 0x000fea0003800000 */
.L_x_1984:
        /* <DEDUP_REMOVED lines=56> */
.L_x_1988:
[----:B------:R-:W-:Y:S05]  /*3820*/  BSYNC B0 ;  /* 0x0000000000007941 */ /* 0x000fea0003800000 */
.L_x_1987:
        /* <DEDUP_REMOVED lines=33> */
.L_x_1990:
[----:B------:R-:W-:Y:S05]  /*3a40*/  BSYNC B0 ;  /* 0x0000000000007941 */ /* 0x000fea0003800000 */
.L_x_1989:
        /* <DEDUP_REMOVED lines=34> */
.L_x_1992:
[----:B------:R-:W-:Y:S05]  /*3c70*/  BSYNC B0 ;  /* 0x0000000000007941 */ /* 0x000fea0003800000 */
.L_x_1991:
        /* <DEDUP_REMOVED lines=33> */
.L_x_1994:
[----:B------:R-:W-:Y:S05]  /*3e90*/  BSYNC B0 ;  /* 0x0000000000007941 */ /* 0x000fea0003800000 */
.L_x_1993:
        /* <DEDUP_REMOVED lines=42> */
.L_x_1996:
[----:B------:R-:W-:Y:S05]  /*4140*/  BSYNC B0 ;  /* 0x0000000000007941 */ /* 0x000fea0003800000 */
.L_x_1995:
        /* <DEDUP_REMOVED lines=32> */
.L_x_1998:
[----:B------:R-:W-:Y:S05]  /*4350*/  BSYNC B0 ;  /* 0x0000000000007941 */ /* 0x000fea0003800000 */
.L_x_1997:
        /* <DEDUP_REMOVED lines=32> */
.L_x_2000:
[----:B------:R-:W-:Y:S05]  /*4560*/  BSYNC B0 ;  /* 0x0000000000007941 */ /* 0x000fea0003800000 */
.L_x_1999:
        /* <DEDUP_REMOVED lines=32> */
.L_x_2002:
[----:B------:R-:W-:Y:S05]  /*4770*/  BSYNC B0 ;  /* 0x0000000000007941 */ /* 0x000fea0003800000 */
.L_x_2001:
[----:B------:R-:W-:Y:S01]  /*4780*/  ULDC.64 UR14, c[0x0][0x3c8] ;  /* 0x0000f200000e7ab9 */ /* 0x000fe20000000a00 */
[----:B------:R-:W-:Y:S01]  /*4790*/  USHF.R.S32.HI UR6, URZ, 0x1f, UR57 ;  /* 0x0000001f3f067899 */ /* 0x000fe20008011439 */
[----:B------:R-:W-:Y:S01]  /*47a0*/  ISETP.NE.AND P3, PT, R12, RZ, PT ;  /* 0x000000ff0c00720c */ /* 0x000fe20003f65270 */
[----:B------:R-:W-:Y:S01]  /*47b0*/  UISETP.NE.U32.AND UP1, UPT, UR14, URZ, UPT ;  /* 0x0000003f0e00728c */ /* 0x000fe2000bf25070 */
[----:B------:R-:W-:Y:S01]  /*47c0*/  SHF.R.S32.HI R7, RZ, 0x1f, R24 ;  /* 0x0000001fff077819 */ /* 0x000fe20000011418 */
[----:B-1----:R-:W5:Y:S01]  /*47d0*/  LDL R8, [R1+0x40] ;  /* 0x0000400001087983 */ /* 0x002f620000100800 */
[----:B------:R-:W-:Y:S01]  /*47e0*/  ISETP.NE.AND P6, PT, R18, RZ, PT ;  /* 0x000000ff1200720c */ /* 0x000fe20003fc5270 */
[----:B------:R-:W-:Y:S01]  /*47f0*/  UISETP.NE.AND.EX UP1, UPT, UR15, URZ, UPT, UP1 ;  /* 0x0000003f0f00728c */ /* 0x000fe2000bf25310 */
[----:B------:R-:W-:Y:S02]  /*4800*/  ISETP.NE.AND P5, PT, R20, RZ, PT ;  /* 0x000000ff1400720c */ /* 0x000fe40003fa5270 */
[----:B------:R-:W-:Y:S01]  /*4810*/  ISETP.NE.AND P4, PT, R19, RZ, PT ;  /* 0x000000ff1300720c */ /* 0x000fe20003f85270 */
[----:B------:R-:W-:Y:S01]  /*4820*/  IMAD.MOV.U32 R14, RZ, RZ, 0x7f800000 ;  /* 0x7f800000ff0e7424 */ /* 0x000fe200078e00ff */
[----:B------:R-:W-:Y:S01]  /*4830*/  SHF.R.S32.HI R5, RZ, 0x1f, R11 ;  /* 0x0000001fff057819 */ /* 0x000fe2000001140b */
        /* <DEDUP_REMOVED lines=9> */
[----:B------:R-:W-:Y:S01]  /*48d0*/  ULDC UR26, c[0x0][0x2d0] ;  /* 0x0000b400001a7ab9 */ /* 0x000fe20000000800 */
[----:B------:R-:W-:-:S02]  /*48e0*/  @UP1 UIMAD.WIDE.U32 UR6, UR46, UR16, UR6 ;  /* 0x000000102e0612a5 */ /* 0x000fc4000f8e0006 */
[----:B------:R-:W-:Y:S02]  /*48f0*/  @UP1 UIMAD UR5, UR46, UR17, UR5 ;  /* 0x000000112e0512a4 */ /* 0x000fe4000f8e0205 */
[----:B------:R-:W-:Y:S02]  /*4900*/  @UP1 ULEA UR14, UP0, UR6, UR14, 0x2 ;  /* 0x0000000e060e1291 */ /* 0x000fe4000f80103f */
[----:B------:R-:W-:Y:S01]  /*4910*/  @UP1 UIADD3 UR5, UR7, UR5, URZ ;  /* 0x0000000507051290 */ /* 0x000fe2000fffe03f */
[----:B------:R-:W-:-:S03]  /*4920*/  ULDC UR27, c[0x0][0x2dc] ;  /* 0x0000b700001b7ab9 */ /* 0x000fc60000000800 */
[----:B------:R-:W-:Y:S01]  /*4930*/  @UP1 ULEA.HI.X UR15, UR6, UR15, UR5, 0x2, UP0 ;  /* 0x0000000f060f1291 */ /* 0x000fe200080f1405 */
[----:B------:R-:W-:Y:S01]  /*4940*/  IMAD.U32 R2, RZ, RZ, UR14 ;  /* 0x0000000eff027e24 */ /* 0x000fe2000f8e00ff */
[----:B--234-:R-:W-:Y:S01]  /*4950*/  SHF.L.U64.HI R0, R24, 0x2, R7 ;  /* 0x0000000218007819 */ /* 0x01cfe20000010207 */
[----:B------:R-:W-:Y:S01]  /*4960*/  @UP1 ULDC UR5, c[0x0][0x2e8] ;  /* 0x0000ba0000051ab9 */ /* 0x000fe20000000800 */
[----:B------:R-:W-:Y:S02]  /*4970*/  IMAD.MOV.U32 R219, RZ, RZ, 0x20 ;  /* 0x00000020ffdb7424 */ /* 0x000fe400078e00ff */
[----:B------:R-:W-:Y:S01]  /*4980*/  IMAD.MOV.U32 R218, RZ, RZ, 0x40 ;  /* 0x00000040ffda7424 */ /* 0x000fe200078e00ff */
[----:B------:R-:W-:Y:S01]  /*4990*/  CS2R R158, SRZ ;  /* 0x00000000009e7805 */ /* 0x000fe2000001ff00 */
[----:B------:R-:W-:Y:S01]  /*49a0*/  IMAD.U32 R3, RZ, RZ, UR15 ;  /* 0x0000000fff037e24 */ /* 0x000fe2000f8e00ff */
[----:B------:R-:W-:Y:S01]  /*49b0*/  CS2R R156, SRZ ;  /* 0x00000000009c7805 */ /* 0x000fe2000001ff00 */
[----:B------:R-:W-:Y:S01]  /*49c0*/  IMAD.MOV.U32 R230, RZ, RZ, R222 ;  /* 0x000000ffffe67224 */ /* 0x000fe200078e00de */
        /* <DEDUP_REMOVED lines=37> */
[----:B------:R-:W-:Y:S02]  /*4c20*/  CS2R R96, SRZ ;  /* 0x0000000000607805 */ /* 0x000fe4000001ff00 */
[----:B------:R-:W-:-:S02]  /*4c30*/  @!P3 LEA R4, P1, R11, UR19, 0x2 ;  /* 0x000000130b04bc11 */ /* 0x000fc4000f8210ff */
[----:B------:R-:W-:Y:S02]  /*4c40*/  CS2R R90, SRZ ;  /* 0x00000000005a7805 */ /* 0x000fe4000001ff00 */
[----:B------:R-:W-:Y:S01]  /*4c50*/  CS2R R88, SRZ ;  /* 0x0000000000587805 */ /* 0x000fe2000001ff00 */
[----:B------:R-:W3:Y:S01]  /*4c60*/  @!P6 LDG.E R14, desc[UR10][R2.64] ;  /* 0x0000000a020ee981 */ /* 0x000ee2000c1e1900 */
[----:B------:R-:W-:Y:S02]  /*4c70*/  @!P3 LEA.HI.X R5, R11, UR18, R5, 0x2, P1 ;  /* 0x000000120b05bc11 */ /* 0x000fe400088f1405 */
[----:B------:R-:W-:Y:S02]  /*4c80*/  CS2R R86, SRZ ;  /* 0x0000000000567805 */ /* 0x000fe4000001ff00 */
[----:B------:R-:W-:Y:S01]  /*4c90*/  CS2R R84, SRZ ;  /* 0x0000000000547805 */ /* 0x000fe2000001ff00 */
[----:B------:R-:W4:Y:S01]  /*4ca0*/  @!P5 LDG.E R13, desc[UR10][R2.64+0x20] ;  /* 0x0000200a020dd981 */ /* 0x000f22000c1e1900 */
[----:B------:R-:W-:-:S02]  /*4cb0*/  CS2R R78, SRZ ;  /* 0x00000000004e7805 */ /* 0x000fc4000001ff00 */
[----:B------:R-:W-:Y:S02]  /*4cc0*/  CS2R R76, SRZ ;  /* 0x00000000004c7805 */ /* 0x000fe4000001ff00 */
[----:B------:R-:W-:Y:S01]  /*4cd0*/  CS2R R82, SRZ ;  /* 0x0000000000527805 */ /* 0x000fe2000001ff00 */
[----:B------:R1:W4:Y:S01]  /*4ce0*/  @!P4 LDG.E R10, desc[UR10][R2.64+0x80] ;  /* 0x0000800a020ac981 */ /* 0x000322000c1e1900 */
[----:B------:R-:W-:Y:S02]  /*4cf0*/  CS2R R80, SRZ ;  /* 0x0000000000507805 */ /* 0x000fe4000001ff00 */
[----:B------:R-:W-:Y:S02]  /*4d00*/  CS2R R74, SRZ ;  /* 0x00000000004a7805 */ /* 0x000fe4000001ff00 */
[----:B------:R-:W-:Y:S01]  /*4d10*/  CS2R R72, SRZ ;  /* 0x0000000000487805 */ /* 0x000fe2000001ff00 */
[----:B------:R1:W4:Y:S01]  /*4d20*/  @!P3 LDG.E R9, desc[UR10][R4.64] ;  /* 0x0000000a0409b981 */ /* 0x000322000c1e1900 */
[----:B------:R-:W-:-:S02]  /*4d30*/  LEA.HI R0, R22, R23, RZ, 0x6 ;  /* 0x0000001716007211 */ /* 0x000fc400078f30ff */
[----:B------:R-:W-:Y:S02]  /*4d40*/  CS2R R70, SRZ ;  /* 0x0000000000467805 */ /* 0x000fe4000001ff00 */
[----:B------:R-:W-:Y:S02]  /*4d50*/  CS2R R68, SRZ ;  /* 0x0000000000447805 */ /* 0x000fe4000001ff00 */
[----:B------:R-:W-:Y:S02]  /*4d60*/  CS2R R62, SRZ ;  /* 0x00000000003e7805 */ /* 0x000fe4000001ff00 */
[----:B------:R-:W-:Y:S02]  /*4d70*/  SHF.R.S32.HI R0, RZ, 0x6, R0 ;  /* 0x00000006ff007819 */ /* 0x000fe40000011400 */
        /* <DEDUP_REMOVED lines=15> */
[----:B-1----:R-:W2:Y:S01]  /*4e70*/  @P0 MUFU.RCP R2, UR5 ;  /* 0x0000000500020d08 */ /* 0x002ea20008001000 */
[----:B------:R-:W-:Y:S01]  /*4e80*/  IMAD.SHL.U32 R3, R23, 0x2, RZ ;  /* 0x0000000217037824 */ /* 0x000fe200078e00ff */
[----:B------:R-:W-:Y:S01]  /*4e90*/  ULDC UR13, c[0x0][0x394] ;  /* 0x0000e500000d7ab9 */ /* 0x000fe20000000800 */
[----:B------:R-:W-:Y:S01]  /*4ea0*/  IMAD.SHL.U32 R0, R0, 0x20, RZ ;  /* 0x0000002000007824 */ /* 0x000fe200078e00ff */
[----:B------:R-:W-:Y:S01]  /*4eb0*/  UIADD3 UR25, UR23, 0x80, URZ ;  /* 0x0000008017197890 */ /* 0x000fe2000fffe03f */
[----:B------:R-:W-:-:S03]  /*4ec0*/  ULDC UR14, c[0x0][0x2ec] ;  /* 0x0000bb00000e7ab9 */ /* 0x000fc60000000800 */
[----:B------:R-:W-:Y:S01]  /*4ed0*/  LOP3.LUT R3, R0, 0x6, R3, 0xf8, !PT ;  /* 0x0000000600037812 */ /* 0x000fe200078ef803 */
[----:B------:R-:W-:-:S04]  /*4ee0*/  IMAD.U32 R0, RZ, RZ, UR55 ;  /* 0x00000037ff007e24 */ /* 0x000fc8000f8e00ff */
[----:B------:R-:W-:Y:S02]  /*4ef0*/  IMAD R223, R0, 0x80, R3 ;  /* 0x0000008000df7824 */ /* 0x000fe400078e0203 */
[C---:B------:R-:W-:Y:S01]  /*4f00*/  VIADD R0, R24.reuse, 0xffffffc0 ;  /* 0xffffffc018007836 */ /* 0x040fe20000000000 */
[----:B------:R-:W-:Y:S01]  /*4f10*/  SHF.L.U64.HI R5, R24, 0x2, R7 ;  /* 0x0000000218057819 */ /* 0x000fe20000010207 */
[----:B------:R-:W-:Y:S02]  /*4f20*/  VIADD R3, R220, 0x2000 ;  /* 0x00002000dc037836 */ /* 0x000fe40000000000 */
[----:B------:R-:W-:-:S03]  /*4f30*/  VIADD R4, R221, 0x2000 ;  /* 0x00002000dd047836 */ /* 0x000fc60000000000 */
[----:B------:R-:W-:Y:S02]  /*4f40*/  SEL R3, R3, R220, !P2 ;  /* 0x000000dc03037207 */ /* 0x000fe40005000000 */
[----:B------:R-:W-:Y:S01]  /*4f50*/  SEL R4, R4, R221, !P2 ;  /* 0x000000dd04047207 */ /* 0x000fe20005000000 */
[----:B------:R-:W-:Y:S01]  /*4f60*/  UMOV UR5, URZ ;  /* 0x0000003f00057c82 */ /* 0x000fe20008000000 */
[----:B------:R-:W-:Y:S02]  /*4f70*/  LEA R212, R3, UR4, 0x1 ;  /* 0x0000000403d47c11 */ /* 0x000fe4000f8e08ff */
[----:B------:R-:W-:Y:S01]  /*4f80*/  LEA R213, R4, UR4, 0x1 ;  /* 0x0000000404d57c11 */ /* 0x000fe2000f8e08ff */
[----:B------:R-:W-:Y:S01]  /*4f90*/  UMOV UR17, UR13 ;  /* 0x0000000d00117c82 */ /* 0x000fe20008000000 */
[----:B-----5:R-:W-:Y:S01]  /*4fa0*/  LOP3.LUT P1, RZ, R8, 0x2, RZ, 0xc0, !PT ;  /* 0x0000000208ff7812 */ /* 0x020fe2000782c0ff */
[----:B--2---:R-:W-:-:S05]  /*4fb0*/  @P0 FMUL.FTZ R2, R6, R2 ;  /* 0x0000000206020220 */ /* 0x004fca0000410000 */
[----:B------:R-:W-:Y:S01]  /*4fc0*/  @P0 R2UR UR6, R2 ;  /* 0x00000000020602ca */ /* 0x000fe200000e0000 */
[----:B------:R-:W-:-:S05]  /*4fd0*/  IMAD.SHL.U32 R2, R24, 0x4, RZ ;  /* 0x0000000418027824 */ /* 0x000fca00078e00ff */
[----:B------:R1:W-:Y:S02]  /*4fe0*/  STL [R1+0x24], R2 ;  /* 0x0000240201007387 */ /* 0x0003e40000100800 */
[----:B-1----:R-:W-:Y:S02]  /*4ff0*/  SHF.R.S32.HI R2, RZ, 0x1f, R0 ;  /* 0x0000001fff027819 */ /* 0x002fe40000011400 */
[----:B---3--:R1:W-:Y:S02]  /*5000*/  STL [R1+0x8], R14 ;  /* 0x0000080e01007387 */ /* 0x0083e40000100800 */
[C---:B------:R-:W-:Y:S01]  /*5010*/  SHF.L.U64.HI R2, R0.reuse, 0x2, R2 ;  /* 0x0000000200027819 */ /* 0x040fe20000010202 */
[----:B------:R-:W-:Y:S01]  /*5020*/  IMAD.SHL.U32 R0, R0, 0x4, RZ ;  /* 0x0000000400007824 */ /* 0x000fe200078e00ff */
[----:B----4-:R1:W-:Y:S04]  /*5030*/  STL [R1+0xc], R13 ;  /* 0x00000c0d01007387 */ /* 0x0103e80000100800 */
[----:B------:R1:W-:Y:S04]  /*5040*/  STL [R1], R10 ;  /* 0x0000000a01007387 */ /* 0x0003e80000100800 */
[----:B------:R1:W-:Y:S04]  /*5050*/  STL [R1+0x4], R9 ;  /* 0x0000040901007387 */ /* 0x0003e80000100800 */
[----:B------:R1:W-:Y:S04]  /*5060*/  STL [R1+0x20], R5 ;  /* 0x0000200501007387 */ /* 0x0003e80000100800 */
[----:B------:R1:W-:Y:S04]  /*5070*/  STL [R1+0x1c], R2 ;  /* 0x00001c0201007387 */ /* 0x0003e80000100800 */
[----:B------:R1:W-:Y:S01]  /*5080*/  STL [R1+0x18], R0 ;  /* 0x0000180001007387 */ /* 0x0003e20000100800 */
[----:B------:R-:W-:-:S02]  /*5090*/  LOP3.LUT P0, RZ, R8, 0x4, RZ, 0xc0, !PT ;  /* 0x0000000408ff7812 */ /* 0x000fc4000780c0ff */
[----:B------:R-:W-:Y:S02]  /*50a0*/  SEL R219, R219, 0xffffffe0, !P1 ;  /* 0xffffffe0dbdb7807 */ /* 0x000fe40004800000 */
[----:B------:R-:W-:Y:S01]  /*50b0*/  SEL R218, R218, 0xffffffc0, !P0 ;  /* 0xffffffc0dada7807 */ /* 0x000fe20004000000 */
[----:B------:R-:W-:Y:S01]  /*50c0*/  @UP1 UMOV UR5, UR6 ;  /* 0x0000000600051c82 */ /* 0x000fe20008000000 */
[----:B------:R-:W-:-:S07]  /*50d0*/  ULDC.64 UR6, c[0x0][0x398] ;  /* 0x0000e60000067ab9 */ /* 0x000fce0000000a00 */
.L_x_2007:
[----:B------:R-:W0:Y:S01]  /*50e0*/  LDGDEPBAR ;  /* 0x00000000000079af */ /* 0x000e220000000000 */
[C---:B-1----:R-:W-:Y:S01]  /*50f0*/  IADD3 R0, R213.reuse, R219, RZ ;  /* 0x000000dbd5007210 */ /* 0x042fe20007ffe0ff */
[----:B------:R-:W-:Y:S01]  /*5100*/  USHF.L.U32 UR13, UR9, 0x6, URZ ;  /* 0x00000006090d7899 */ /* 0x000fe2000800063f */
[-C--:B------:R-:W-:Y:S05]  /*5110*/  IADD3 R2, R213, R218.reuse, RZ ;  /* 0x000000dad5027210 */ /* 0x080fea0007ffe0ff */
[----:B------:R-:W2:Y:S01]  /*5120*/  LDL R232, [R1+0x24] ;  /* 0x0000240001e87983 */ /* 0x000ea20000100800 */
[----:B------:R-:W-:Y:S01]  /*5130*/  IADD3 R3, R0, R218, RZ ;  /* 0x000000da00037210 */ /* 0x000fe20007ffe0ff */
[----:B------:R-:W-:Y:S01]  /*5140*/  UIADD3 UR15, UR23, UR12, URZ ;  /* 0x0000000c170f7290 */ /* 0x000fe2000fffe03f */
[----:B------:R-:W-:Y:S01]  /*5150*/  MOV R244, R209 ;  /* 0x000000d100f47202 */ /* 0x000fe20000000f00 */
[----:B-----5:R-:W3:Y:S01]  /*5160*/  LDL R231, [R1+0x20] ;  /* 0x0000200001e77983 */ /* 0x020ee20000100800 */
[----:B------:R-:W-:Y:S01]  /*5170*/  MOV R245, R208 ;  /* 0x000000d000f57202 */ /* 0x000fe20000000f00 */
[----:B------:R-:W-:Y:S02]  /*5180*/  UIADD3 UR16, -UR8, 0x80, UR15 ;  /* 0x0000008008107890 */ /* 0x000fe4000fffe10f */
[----:B------:R-:W4:Y:S02]  /*5190*/  LDL R246, [R1+0x10] ;  /* 0x0000100001f67983 */ /* 0x000f240000100800 */
[----:B------:R-:W-:Y:S04]  /*51a0*/  UIADD3 UR16, UR16, -UR6, URZ ;  /* 0x8000000610107290 */ /* 0x000fe8000fffe03f */
[----:B------:R-:W-:Y:S03]  /*51b0*/  UISETP.GE.AND UP0, UPT, UR13, UR16, UPT ;  /* 0x000000100d00728c */ /* 0x000fe6000bf06270 */
[----:B------:R-:W-:Y:S01]  /*51c0*/  UMOV UR16, UR61 ;  /* 0x0000003d00107c82 */ /* 0x000fe20008000000 */
        /* <DEDUP_REMOVED lines=18> */
[----:B------:R-:W1:Y:S05]  /*52f0*/  LDSM.16.M88.4 R192, [R2+0x1000] ;  /* 0x0010000002c0783b */ /* 0x000e6a0000000200 */
[-C--:B------:R-:W-:Y:S03]  /*5300*/  HMMA.16816.F32.BF16 R28, R28, R166.reuse, RZ ;  /* 0x000000a61c1c723c */ /* 0x080fe600000418ff */
[----:B------:R-:W-:Y:S03]  /*5310*/  LDSM.16.M88.4 R196, [R216] ;  /* 0x00000000d8c4783b */ /* 0x000fe60000000200 */
[----:B------:R-:W-:Y:S05]  /*5320*/  HMMA.16816.F32.BF16 R32, R32, R166, RZ ;  /* 0x000000a62020723c */ /* 0x000fea00000418ff */
[----:B------:R-:W1:Y:S01]  /*5330*/  LDSM.16.M88.4 R164, [R217+0x800] ;  /* 0x00080000d9a4783b */ /* 0x000e620000000200 */
[-C--:B------:R-:W-:Y:S06]  /*5340*/  HMMA.16816.F32.BF16 R4, R168, R172.reuse, R4 ;  /* 0x000000aca804723c */ /* 0x080fec0000041804 */
[C---:B-1----:R-:W-:Y:S01]  /*5350*/  HMMA.16816.F32.BF16 R8, R176.reuse, R172, R8 ;  /* 0x000000acb008723c */ /* 0x042fe20000041808 */
[----:B------:R-:W-:Y:S05]  /*5360*/  LDSM.16.M88.4 R200, [R3+0x1000] ;  /* 0x0010000003c8783b */ /* 0x000fea0000000200 */
[-C--:B------:R-:W-:Y:S03]  /*5370*/  HMMA.16816.F32.BF16 R12, R176, R174.reuse, R12 ;  /* 0x000000aeb00c723c */ /* 0x080fe6000004180c */
[----:B------:R-:W-:Y:S03]  /*5380*/  LDSM.16.M88.4 R204, [R216+0x800] ;  /* 0x00080000d8cc783b */ /* 0x000fe60000000200 */
[C---:B------:R-:W-:Y:S05]  /*5390*/  HMMA.16816.F32.BF16 R16, R168.reuse, R174, R16 ;  /* 0x000000aea810723c */ /* 0x040fea0000041810 */
[----:B------:R-:W1:Y:S01]  /*53a0*/  LDSM.16.M88.4 R172, [R3] ;  /* 0x0000000003ac783b */ /* 0x000e620000000200 */
[-C--:B------:R-:W-:Y:S06]  /*53b0*/  HMMA.16816.F32.BF16 R20, R168, R180.reuse, R20 ;  /* 0x000000b4a814723c */ /* 0x080fec0000041814 */
[C---:B------:R-:W-:Y:S06]  /*53c0*/  HMMA.16816.F32.BF16 R24, R176.reuse, R180, R24 ;  /* 0x000000b4b018723c */ /* 0x040fec0000041818 */
[-C--:B------:R-:W-:Y:S01]  /*53d0*/  HMMA.16816.F32.BF16 R28, R176, R182.reuse, R28 ;  /* 0x000000b6b01c723c */ /* 0x080fe2000004181c */
[----:B------:R-:W-:Y:S05]  /*53e0*/  LDSM.16.M88.4 R176, [R215+UR4+0x10000] ;  /* 0x01000004d7b0783b */ /* 0x000fea0008000200 */
[----:B------:R-:W-:Y:S03]  /*53f0*/  HMMA.16816.F32.BF16 R32, R168, R182, R32 ;  /* 0x000000b6a820723c */ /* 0x000fe60000041820 */
[----:B------:R-:W1:Y:S03]  /*5400*/  LDSM.16.M88.4 R168, [R213+0x2000] ;  /* 0x00200000d5a8783b */ /* 0x000e660000000200 */
[-C--:B------:R-:W-:Y:S05]  /*5410*/  HMMA.16816.F32.BF16 R4, R184, R188.reuse, R4 ;  /* 0x000000bcb804723c */ /* 0x080fea0000041804 */
[----:B------:R-:W1:Y:S01]  /*5420*/  LDSM.16.M88.4 R180, [R213+0x3000] ;  /* 0x00300000d5b4783b */ /* 0x000e620000000200 */
[C---:B------:R-:W-:Y:S06]  /*5430*/  HMMA.16816.F32.BF16 R8, R192.reuse, R188, R8 ;  /* 0x000000bcc008723c */ /* 0x040fec0000041808 */
[-C--:B------:R-:W-:Y:S06]  /*5440*/  HMMA.16816.F32.BF16 R12, R192, R190.reuse, R12 ;  /* 0x000000bec00c723c */ /* 0x080fec000004180c */
[C---:B------:R-:W-:Y:S01]  /*5450*/  HMMA.16816.F32.BF16 R16, R184.reuse, R190, R16 ;  /* 0x000000beb810723c */ /* 0x040fe20000041810 */
[----:B------:R-:W2:Y:S05]  /*5460*/  LDSM.16.M88.4 R188, [R215+UR4+0x10800] ;  /* 0x01080004d7bc783b */ /* 0x000eaa0008000200 */
[-C--:B------:R-:W-:Y:S06]  /*5470*/  HMMA.16816.F32.BF16 R20, R184, R164.reuse, R20 ;  /* 0x000000a4b814723c */ /* 0x080fec0000041814 */
[C---:B------:R-:W-:Y:S06]  /*5480*/  HMMA.16816.F32.BF16 R24, R192.reuse, R164, R24 ;  /* 0x000000a4c018723c */ /* 0x040fec0000041818 */
[-C--:B------:R-:W-:Y:S01]  /*5490*/  HMMA.16816.F32.BF16 R28, R192, R166.reuse, R28 ;  /* 0x000000a6c01c723c */ /* 0x080fe2000004181c */
[----:B------:R-:W-:Y:S05]  /*54a0*/  LDSM.16.M88.4 R192, [R0+0x3000] ;  /* 0x0030000000c0783b */ /* 0x000fea0000000200 */
[----:B------:R-:W-:Y:S03]  /*54b0*/  HMMA.16816.F32.BF16 R32, R184, R166, R32 ;  /* 0x000000a6b820723c */ /* 0x000fe60000041820 */
[----:B------:R1:W-:Y:S03]  /*54c0*/  LDSM.16.M88.4 R164, [R0+0x2000] ;  /* 0x0020000000a4783b */ /* 0x0003e60000000200 */
[-C--:B-1----:R-:W-:Y:S05]  /*54d0*/  HMMA.16816.F32.BF16 R4, R172, R196.reuse, R4 ;  /* 0x000000c4ac04723c */ /* 0x082fea0000041804 */
[----:B------:R-:W1:Y:S01]  /*54e0*/  LDSM.16.M88.4 R184, [R214+0x4000] ;  /* 0x00400000d6b8783b */ /* 0x000e620000000200 */
[C---:B------:R-:W-:Y:S06]  /*54f0*/  HMMA.16816.F32.BF16 R8, R200.reuse, R196, R8 ;  /* 0x000000c4c808723c */ /* 0x040fec0000041808 */
[-C--:B------:R-:W-:Y:S06]  /*5500*/  HMMA.16816.F32.BF16 R12, R200, R198.reuse, R12 ;  /* 0x000000c6c80c723c */ /* 0x080fec000004180c */
[C---:B------:R-:W-:Y:S01]  /*5510*/  HMMA.16816.F32.BF16 R16, R172.reuse, R198, R16 ;  /* 0x000000c6ac10723c */ /* 0x040fe20000041810 */
[----:B------:R-:W3:Y:S01]  /*5520*/  LDSM.16.M88.4 R196, [R214+0x4800] ;  /* 0x00480000d6c4783b */ /* 0x000ee20000000200 */
[----:B------:R-:W-:Y:S04]  /*5530*/  MOV R0, UR13 ;  /* 0x0000000d00007c02 */ /* 0x000fe80008000f00 */
[-C--:B------:R-:W-:Y:S06]  /*5540*/  HMMA.16816.F32.BF16 R20, R172, R204.reuse, R20 ;  /* 0x000000ccac14723c */ /* 0x080fec0000041814 */
[C---:B------:R-:W-:Y:S06]  /*5550*/  HMMA.16816.F32.BF16 R24, R200.reuse, R204, R24 ;  /* 0x000000ccc818723c */ /* 0x040fec0000041818 */
[-C--:B------:R-:W-:Y:S01]  /*5560*/  HMMA.16816.F32.BF16 R28, R200, R206.reuse, R28 ;  /* 0x000000cec81c723c */ /* 0x080fe2000004181c */
[----:B------:R-:W-:Y:S05]  /*5570*/  LDSM.16.M88.4 R200, [R2+0x3000] ;  /* 0x0030000002c8783b */ /* 0x000fea0000000200 */
[----:B------:R-:W-:Y:S03]  /*5580*/  HMMA.16816.F32.BF16 R32, R172, R206, R32 ;  /* 0x000000ceac20723c */ /* 0x000fe60000041820 */
[----:B------:R2:W-:Y:S03]  /*5590*/  LDSM.16.M88.4 R172, [R2+0x2000] ;  /* 0x0020000002ac783b */ /* 0x0005e60000000200 */
[-C--:B------:R-:W-:Y:S05]  /*55a0*/  HMMA.16816.F32.BF16 R4, R168, R176.reuse, R4 ;  /* 0x000000b0a804723c */ /* 0x080fea0000041804 */
[----:B------:R-:W-:Y:S01]  /*55b0*/  LDSM.16.M88.4 R204, [R217+0x4800] ;  /* 0x00480000d9cc783b */ /* 0x000fe20000000200 */
[C---:B------:R-:W-:Y:S06]  /*55c0*/  HMMA.16816.F32.BF16 R8, R180.reuse, R176, R8 ;  /* 0x000000b0b408723c */ /* 0x040fec0000041808 */
[-C--:B------:R-:W-:Y:S06]  /*55d0*/  HMMA.16816.F32.BF16 R12, R180, R178.reuse, R12 ;  /* 0x000000b2b40c723c */ /* 0x080fec000004180c */
[C---:B------:R-:W-:Y:S01]  /*55e0*/  HMMA.16816.F32.BF16 R16, R168.reuse, R178, R16 ;  /* 0x000000b2a810723c */ /* 0x040fe20000041810 */
[----:B------:R-:W4:Y:S04]  /*55f0*/  LDSM.16.M88.4 R176, [R217+0x4000] ;  /* 0x00400000d9b0783b */ /* 0x000f280000000200 */
[----:B--2---:R-:W-:Y:S01]  /*5600*/  IADD3 R2, P1, R232, UR21, RZ ;  /* 0x00000015e8027c10 */ /* 0x004fe2000ff3e0ff */
[-C--:B------:R-:W-:Y:S06]  /*5610*/  HMMA.16816.F32.BF16 R20, R168, R188.reuse, R20 ;  /* 0x000000bca814723c */ /* 0x080fec0000041814 */
[C---:B------:R-:W-:Y:S06]  /*5620*/  HMMA.16816.F32.BF16 R24, R180.reuse, R188, R24 ;  /* 0x000000bcb418723c */ /* 0x040fec0000041818 */
[-C--:B------:R-:W-:Y:S01]  /*5630*/  HMMA.16816.F32.BF16 R28, R180, R190.reuse, R28 ;  /* 0x000000beb41c723c */ /* 0x080fe2000004181c */
[----:B------:R-:W-:Y:S05]  /*5640*/  LDSM.16.M88.4 R180, [R216+0x4000] ;  /* 0x00400000d8b4783b */ /* 0x000fea0000000200 */
[----:B------:R-:W-:Y:S03]  /*5650*/  HMMA.16816.F32.BF16 R32, R168, R190, R32 ;  /* 0x000000bea820723c */ /* 0x000fe60000041820 */
[----:B------:R-:W2:Y:S03]  /*5660*/  LDSM.16.M88.4 R168, [R3+0x2000] ;  /* 0x0020000003a8783b */ /* 0x000ea60000000200 */
[-C--:B-1----:R-:W-:Y:S06]  /*5670*/  HMMA.16816.F32.BF16 R4, R164, R184.reuse, R4 ;  /* 0x000000b8a404723c */ /* 0x082fec0000041804 */
[C---:B------:R-:W-:Y:S06]  /*5680*/  HMMA.16816.F32.BF16 R8, R192.reuse, R184, R8 ;  /* 0x000000b8c008723c */ /* 0x040fec0000041808 */
[-C--:B------:R-:W-:Y:S06]  /*5690*/  HMMA.16816.F32.BF16 R12, R192, R186.reuse, R12 ;  /* 0x000000bac00c723c */ /* 0x080fec000004180c */
[C---:B------:R-:W-:Y:S06]  /*56a0*/  HMMA.16816.F32.BF16 R16, R164.reuse, R186, R16 ;  /* 0x000000baa410723c */ /* 0x040fec0000041810 */
[-C--:B---3--:R-:W-:Y:S06]  /*56b0*/  HMMA.16816.F32.BF16 R20, R164, R196.reuse, R20 ;  /* 0x000000c4a414723c */ /* 0x088fec0000041814 */
[C---:B------:R-:W-:Y:S06]  /*56c0*/  HMMA.16816.F32.BF16 R24, R192.reuse, R196, R24 ;  /* 0x000000c4c018723c */ /* 0x040fec0000041818 */
[-C--:B------:R-:W-:Y:S06]  /*56d0*/  HMMA.16816.F32.BF16 R28, R192, R198.reuse, R28 ;  /* 0x000000c6c01c723c */ /* 0x080fec000004181c */
[----:B------:R-:W-:Y:S01]  /*56e0*/  HMMA.16816.F32.BF16 R32, R164, R198, R32 ;  /* 0x000000c6a420723c */ /* 0x000fe20000041820 */
[----:B------:R1:W3:Y:S05]  /*56f0*/  LDSM.16.M88.4 R164, [R3+0x3000] ;  /* 0x0030000003a4783b */ /* 0x0002ea0000000200 */
[-C--:B----4-:R-:W-:Y:S06]  /*5700*/  HMMA.16816.F32.BF16 R4, R172, R176.reuse, R4 ;  /* 0x000000b0ac04723c */ /* 0x090fec0000041804 */
[C---:B------:R-:W-:Y:S06]  /*5710*/  HMMA.16816.F32.BF16 R8, R200.reuse, R176, R8 ;  /* 0x000000b0c808723c */ /* 0x040fec0000041808 */
[-C--:B------:R-:W-:Y:S05]  /*5720*/  HMMA.16816.F32.BF16 R12, R200, R178.reuse, R12 ;  /* 0x000000b2c80c723c */ /* 0x080fea000004180c */
[----:B-1----:R-:W-:Y:S01]  /*5730*/  IADD3.X R3, R231, UR20, RZ, P1, !PT ;  /* 0x00000014e7037c10 */ /* 0x002fe20008ffe4ff */
[C---:B------:R-:W-:Y:S04]  /*5740*/  HMMA.16816.F32.BF16 R16, R172.reuse, R178, R16 ;  /* 0x000000b2ac10723c */ /* 0x040fe80000041810 */
[----:B------:R-:W5:Y:S02]  /*5750*/  LDG.E R185, desc[UR10][R2.64] ;  /* 0x0000000a02b97981 */ /* 0x000f64000c1e1900 */
[-C--:B------:R-:W-:Y:S02]  /*5760*/  HMMA.16816.F32.BF16 R20, R172, R204.reuse, R20 ;  /* 0x000000ccac14723c */ /* 0x080fe40000041814 */
[----:B------:R-:W5:Y:S04]  /*5770*/  LDG.E R186, desc[UR10][R2.64+0x20] ;  /* 0x0000200a02ba7981 */ /* 0x000f68000c1e1900 */
[----:B------:R-:W5:Y:S01]  /*5780*/  LDG.E R184, desc[UR10][R2.64+0x80] ;  /* 0x0000800a02b87981 */ /* 0x000f62000c1e1900 */
[C---:B------:R-:W-:Y:S03]  /*5790*/  HMMA.16816.F32.BF16 R24, R200.reuse, R204, R24 ;  /* 0x000000ccc818723c */ /* 0x040fe60000041818 */
[----:B------:R1:W5:Y:S03]  /*57a0*/  LDG.E R179, desc[UR10][R2.64+0xa0] ;  /* 0x0000a00a02b37981 */ /* 0x000366000c1e1900 */
[-C--:B------:R-:W-:Y:S06]  /*57b0*/  HMMA.16816.F32.BF16 R28, R200, R206.reuse, R28 ;  /* 0x000000cec81c723c */ /* 0x080fec000004181c */
[----:B------:R-:W-:Y:S01]  /*57c0*/  HMMA.16816.F32.BF16 R32, R172, R206, R32 ;  /* 0x000000ceac20723c */ /* 0x000fe20000041820 */
[----:B------:R-:W4:Y:S05]  /*57d0*/  LDSM.16.M88.4 R172, [R216+0x4800] ;  /* 0x00480000d8ac783b */ /* 0x000f2a0000000200 */
[-C--:B--2---:R-:W-:Y:S06]  /*57e0*/  HMMA.16816.F32.BF16 R4, R168, R180.reuse, R4 ;  /* 0x000000b4a804723c */ /* 0x084fec0000041804 */
[C---:B---3--:R-:W-:Y:S05]  /*57f0*/  HMMA.16816.F32.BF16 R8, R164.reuse, R180, R8 ;  /* 0x000000b4a408723c */ /* 0x048fea0000041808 */
[----:B-1----:R-:W-:Y:S01]  /*5800*/  IADD3 R2, R246, -UR12, -R223 ;  /* 0x8000000cf6027c10 */ /* 0x002fe2000fffe8df */
[-C--:B------:R-:W-:Y:S05]  /*5810*/  HMMA.16816.F32.BF16 R12, R164, R182.reuse, R12 ;  /* 0x000000b6a40c723c */ /* 0x080fea000004180c */
[----:B------:R-:W-:Y:S01]  /*5820*/  IADD3 R0, R0, UR8, R2 ;  /* 0x0000000800007c10 */ /* 0x000fe2000fffe002 */
[C---:B------:R-:W-:Y:S05]  /*5830*/  HMMA.16816.F32.BF16 R16, R168.reuse, R182, R16 ;  /* 0x000000b6a810723c */ /* 0x040fea0000041810 */
[----:B------:R-:W-:Y:S01]  /*5840*/  IADD3 R3, R0, 0x28, RZ ;  /* 0x0000002800037810 */ /* 0x000fe20007ffe0ff */
[----:B------:R-:W-:Y:S01]  /*5850*/  FMUL.FTZ R4, R4, UR7 ;  /* 0x0000000704047c20 */ /* 0x000fe20008410000 */
[----:B------:R-:W-:Y:S01]  /*5860*/  FMUL.FTZ R5, R5, UR7 ;  /* 0x0000000705057c20 */ /* 0x000fe20008410000 */
[----:B------:R-:W-:Y:S01]  /*5870*/  FMUL.FTZ R6, R6, UR7 ;  /* 0x0000000706067c20 */ /* 0x000fe20008410000 */
[----:B------:R-:W-:Y:S01]  /*5880*/  ISETP.GE.AND P2, PT, R3, RZ, PT ;  /* 0x000000ff0300720c */ /* 0x000fe20003f46270 */
[----:B------:R1:W-:Y:S01]  /*5890*/  MUFU.TANH R190, R4 ;  /* 0x0000000400be7308 */ /* 0x0003e20000002400 */
[----:B------:R-:W-:Y:S01]  /*58a0*/  FMUL.FTZ R7, R7, UR7 ;  /* 0x0000000707077c20 */ /* 0x000fe20008410000 */
[----:B------:R-:W-:Y:S01]  /*58b0*/  FMUL.FTZ R10, R10, UR7 ;  /* 0x000000070a0a7c20 */ /* 0x000fe20008410000 */
[----:B------:R-:W-:Y:S01]  /*58c0*/  FMUL.FTZ R8, R8, UR7 ;  /* 0x0000000708087c20 */ /* 0x000fe20008410000 */
[----:B------:R-:W-:Y:S01]  /*58d0*/  FMUL.FTZ R9, R9, UR7 ;  /* 0x0000000709097c20 */ /* 0x000fe20008410000 */
[----:B------:R-:W-:Y:S01]  /*58e0*/  IADD3 R2, R0, 0x27, RZ ;  /* 0x0000002700027810 */ /* 0x000fe20007ffe0ff */
[----:B------:R-:W-:Y:S01]  /*58f0*/  FMUL.FTZ R11, R11, UR7 ;  /* 0x000000070b0b7c20 */ /* 0x000fe20008410000 */
[-C--:B----4-:R-:W-:Y:S03]  /*5900*/  HMMA.16816.F32.BF16 R20, R168, R172.reuse, R20 ;  /* 0x000000aca814723c */ /* 0x090fe60000041814 */
[----:B------:R2:W-:Y:S01]  /*5910*/  MUFU.TANH R189, R5 ;  /* 0x0000000500bd7308 */ /* 0x0005e20000002400 */
[----:B------:R-:W-:Y:S01]  /*5920*/  ISETP.GE.AND P1, PT, R2, RZ, PT ;  /* 0x000000ff0200720c */ /* 0x000fe20003f26270 */
[----:B------:R-:W-:Y:S01]  /*5930*/  FMUL.FTZ R14, R14, UR7 ;  /* 0x000000070e0e7c20 */ /* 0x000fe20008410000 */
[----:B------:R-:W-:Y:S01]  /*5940*/  FMUL.FTZ R15, R15, UR7 ;  /* 0x000000070f0f7c20 */ /* 0x000fe20008410000 */
[C---:B------:R-:W-:Y:S06]  /*5950*/  HMMA.16816.F32.BF16 R24, R164.reuse, R172, R24 ;  /* 0x000000aca418723c */ /* 0x040fec0000041818 */
[----:B------:R3:W-:Y:S01]  /*5960*/  MUFU.TANH R187, R10 ;  /* 0x0000000a00bb7308 */ /* 0x0007e20000002400 */
[----:B-1----:R-:W-:Y:S01]  /*5970*/  FMUL.FTZ R4, R12, UR7 ;  /* 0x000000070c047c20 */ /* 0x002fe20008410000 */
[-C--:B------:R-:W-:Y:S08]  /*5980*/  HMMA.16816.F32.BF16 R28, R164, R174.reuse, R28 ;  /* 0x000000aea41c723c */ /* 0x080ff0000004181c */
[----:B------:R1:W-:Y:S03]  /*5990*/  MUFU.TANH R192, R6 ;  /* 0x0000000600c07308 */ /* 0x0003e60000002400 */
[----:B--2---:R-:W-:Y:S01]  /*59a0*/  FMUL.FTZ R5, R13, UR7 ;  /* 0x000000070d057c20 */ /* 0x004fe20008410000 */
[----:B------:R-:W-:Y:S01]  /*59b0*/  IADD3 R13, R0, 0x8, RZ ;  /* 0x00000008000d7810 */ /* 0x000fe20007ffe0ff */
[----:B------:R-:W-:Y:S04]  /*59c0*/  HMMA.16816.F32.BF16 R32, R168, R174, R32 ;  /* 0x000000aea820723c */ /* 0x000fe80000041820 */
[----:B------:R-:W-:Y:S01]  /*59d0*/  FMUL.FTZ R164, R20, UR7 ;  /* 0x0000000714a47c20 */ /* 0x000fe20008410000 */
[----:B------:R2:W-:Y:S01]  /*59e0*/  MUFU.TANH R188, R7 ;  /* 0x0000000700bc7308 */ /* 0x0005e20000002400 */
[----:B------:R-:W-:Y:S01]  /*59f0*/  IADD3 R20, R0, -0x1, RZ ;  /* 0xffffffff00147810 */ /* 0x000fe20007ffe0ff */
[----:B---3--:R-:W-:Y:S01]  /*5a00*/  FMUL.FTZ R10, R18, UR7 ;  /* 0x00000007120a7c20 */ /* 0x008fe20008410000 */
[----:B------:R-:W-:Y:S02]  /*5a10*/  IADD3 R12, R0, 0x7, RZ ;  /* 0x00000007000c7810 */ /* 0x000fe40007ffe0ff */
[----:B------:R-:W-:Y:S01]  /*5a20*/  ISETP.GE.AND P5, PT, R20, RZ, PT ;  /* 0x000000ff1400720c */ /* 0x000fe20003fa6270 */
[----:B------:R-:W-:Y:S01]  /*5a30*/  FMUL.FTZ R176, R19, UR7 ;  /* 0x0000000713b07c20 */ /* 0x000fe20008410000 */
[----:B------:R-:W-:Y:S03]  /*5a40*/  ISETP.GE.AND P4, PT, R13, RZ, PT ;  /* 0x000000ff0d00720c */ /* 0x000fe60003f86270 */
[----:B------:R3:W-:Y:S01]  /*5a50*/  MUFU.TANH R183, R8 ;  /* 0x0000000800b77308 */ /* 0x0007e20000002400 */
[----:B------:R-:W-:Y:S01]  /*5a60*/  ISETP.GE.AND P3, PT, R12, RZ, PT ;  /* 0x000000ff0c00720c */ /* 0x000fe20003f66270 */
[----:B------:R-:W-:Y:S01]  /*5a70*/  FMUL.FTZ R172, R17, UR7 ;  /* 0x0000000711ac7c20 */ /* 0x000fe20008410000 */
[----:B-1----:R-:W-:Y:S01]  /*5a80*/  IADD3 R6, R0, 0x17, RZ ;  /* 0x0000001700067810 */ /* 0x002fe20007ffe0ff */
[----:B------:R-:W-:Y:S01]  /*5a90*/  FMUL.FTZ R22, R22, UR7 ;  /* 0x0000000716167c20 */ /* 0x000fe20008410000 */
[C---:B------:R-:W-:Y:S01]  /*5aa0*/  IADD3 R19, R0.reuse, -0x8, RZ ;  /* 0xfffffff800137810 */ /* 0x040fe20007ffe0ff */
[----:B------:R-:W-:Y:S01]  /*5ab0*/  FMUL.FTZ R21, R21, UR7 ;  /* 0x0000000715157c20 */ /* 0x000fe20008410000 */
[C---:B------:R-:W-:Y:S03]  /*5ac0*/  IADD3 R18, R0.reuse, -0x9, RZ ;  /* 0xfffffff700127810 */ /* 0x040fe60007ffe0ff */
[----:B------:R1:W-:Y:S01]  /*5ad0*/  MUFU.TANH R178, R9 ;  /* 0x0000000900b27308 */ /* 0x0003e20000002400 */
[C---:B--2---:R-:W-:Y:S01]  /*5ae0*/  IADD3 R7, R0.reuse, 0x18, RZ ;  /* 0x0000001800077810 */ /* 0x044fe20007ffe0ff */
[----:B------:R-:W-:Y:S01]  /*5af0*/  FMUL.FTZ R23, R23, UR7 ;  /* 0x0000000717177c20 */ /* 0x000fe20008410000 */
[----:B------:R-:W-:Y:S01]  /*5b00*/  @!P5 IADD3 R20, -R0, 0x1, RZ ;  /* 0x000000010014d810 */ /* 0x000fe20007ffe1ff */
[----:B------:R-:W-:Y:S01]  /*5b10*/  FMUL.FTZ R26, R26, UR7 ;  /* 0x000000071a1a7c20 */ /* 0x000fe20008410000 */
[C---:B------:R-:W-:Y:S01]  /*5b20*/  @!P4 IADD3 R13, -R0.reuse, -0x8, RZ ;  /* 0xfffffff8000dc810 */ /* 0x040fe20007ffe1ff */
[----:B------:R-:W-:Y:S01]  /*5b30*/  FMUL.FTZ R199, R35, UR7 ;  /* 0x0000000723c77c20 */ /* 0x000fe20008410000 */
[C---:B------:R-:W-:Y:S03]  /*5b40*/  @!P3 IADD3 R12, -R0.reuse, -0x7, RZ ;  /* 0xfffffff9000cb810 */ /* 0x040fe60007ffe1ff */
[----:B------:R2:W4:Y:S01]  /*5b50*/  MUFU.TANH R182, R11 ;  /* 0x0000000b00b67308 */ /* 0x0005220000002400 */
[C---:B---3--:R-:W-:Y:S01]  /*5b60*/  IADD3 R8, R0.reuse, 0x1f, RZ ;  /* 0x0000001f00087810 */ /* 0x048fe20007ffe0ff */
[----:B------:R-:W-:Y:S01]  /*5b70*/  FMUL.FTZ R27, R27, UR7 ;  /* 0x000000071b1b7c20 */ /* 0x000fe20008410000 */
[C---:B------:R-:W-:Y:S01]  /*5b80*/  @!P2 IADD3 R3, -R0.reuse, -0x28, RZ ;  /* 0xffffffd80003a810 */ /* 0x040fe20007ffe1ff */
[----:B------:R-:W-:Y:S01]  /*5b90*/  FMUL.FTZ R194, R29, UR7 ;  /* 0x000000071dc27c20 */ /* 0x000fe20008410000 */
[----:B------:R-:W-:Y:S01]  /*5ba0*/  @!P1 IADD3 R2, -R0, -0x27, RZ ;  /* 0xffffffd900029810 */ /* 0x000fe20007ffe1ff */
[----:B------:R-:W-:Y:S01]  /*5bb0*/  FMUL.FTZ R193, R30, UR7 ;  /* 0x000000071ec17c20 */ /* 0x000fe20008410000 */
[----:B------:R-:W-:Y:S03]  /*5bc0*/  ISETP.GE.AND P5, PT, R8, RZ, PT ;  /* 0x000000ff0800720c */ /* 0x000fe60003fa6270 */
[----:B------:R3:W4:Y:S01]  /*5bd0*/  MUFU.TANH R177, R14 ;  /* 0x0000000e00b17308 */ /* 0x0007220000002400 */
[----:B-1----:R-:W-:Y:S01]  /*5be0*/  IADD3 R9, R0, 0x20, RZ ;  /* 0x0000002000097810 */ /* 0x002fe20007ffe0ff */
[----:B------:R-:W-:Y:S01]  /*5bf0*/  FMUL.FTZ R197, R34, UR7 ;  /* 0x0000000722c57c20 */ /* 0x000fe20008410000 */
[----:B------:R-:W-:Y:S01]  /*5c00*/  ISETP.GE.AND P4, PT, R7, RZ, PT ;  /* 0x000000ff0700720c */ /* 0x000fe20003f86270 */
[----:B------:R-:W-:Y:S01]  /*5c10*/  FMUL.FTZ R196, R32, UR7 ;  /* 0x0000000720c47c20 */ /* 0x000fe20008410000 */
[----:B------:R-:W-:Y:S01]  /*5c20*/  ISETP.GE.AND P6, PT, R9, RZ, PT ;  /* 0x000000ff0900720c */ /* 0x000fe20003fc6270 */
[----:B------:R-:W-:Y:S01]  /*5c30*/  FMUL.FTZ R195, R31, UR7 ;  /* 0x000000071fc37c20 */ /* 0x000fe20008410000 */
[----:B------:R-:W-:Y:S03]  /*5c40*/  ISETP.GE.AND P3, PT, R6, RZ, PT ;  /* 0x000000ff0600720c */ /* 0x000fe60003f66270 */
[----:B------:R1:W4:Y:S01]  /*5c50*/  MUFU.TANH R169, R15 ;  /* 0x0000000f00a97308 */ /* 0x0003220000002400 */
[----:B------:R-:W-:Y:S01]  /*5c60*/  ISETP.GE.AND P2, PT, R19, RZ, PT ;  /* 0x000000ff1300720c */ /* 0x000fe20003f46270 */
[----:B--2---:R-:W-:Y:S01]  /*5c70*/  FMUL.FTZ R11, R16, UR7 ;  /* 0x00000007100b7c20 */ /* 0x004fe20008410000 */
[----:B------:R-:W-:Y:S01]  /*5c80*/  ISETP.GE.AND P1, PT, R18, RZ, PT ;  /* 0x000000ff1200720c */ /* 0x000fe20003f26270 */
[----:B------:R-:W-:Y:S01]  /*5c90*/  FMUL.FTZ R198, R33, UR7 ;  /* 0x0000000721c67c20 */ /* 0x000fe20008410000 */
[----:B------:R-:W-:Y:S01]  /*5ca0*/  IADD3 R17, R0, -0x10, RZ ;  /* 0xfffffff000117810 */ /* 0x000fe20007ffe0ff */
[----:B------:R-:W-:Y:S01]  /*5cb0*/  FMUL.FTZ R24, R24, UR7 ;  /* 0x0000000718187c20 */ /* 0x000fe20008410000 */
[C---:B------:R-:W-:Y:S03]  /*5cc0*/  IADD3 R16, R0.reuse, -0x11, RZ ;  /* 0xffffffef00107810 */ /* 0x040fe60007ffe0ff */
[----:B------:R2:W-:Y:S01]  /*5cd0*/  MUFU.TANH R170, R4 ;  /* 0x0000000400aa7308 */ /* 0x0005e20000002400 */
[C---:B---3--:R-:W-:Y:S01]  /*5ce0*/  IADD3 R14, R0.reuse, -0x19, RZ ;  /* 0xffffffe7000e7810 */ /* 0x048fe20007ffe0ff */
[----:B------:R-:W-:Y:S01]  /*5cf0*/  FMUL.FTZ R171, R25, UR7 ;  /* 0x0000000719ab7c20 */ /* 0x000fe20008410000 */
[----:B------:R-:W-:Y:S01]  /*5d00*/  @!P6 IADD3 R9, -R0, -0x20, RZ ;  /* 0xffffffe00009e810 */ /* 0x000fe20007ffe1ff */
[----:B------:R-:W-:Y:S01]  /*5d10*/  FMUL.FTZ R191, R28, UR7 ;  /* 0x000000071cbf7c20 */ /* 0x000fe20008410000 */
[C---:B------:R-:W-:Y:S02]  /*5d20*/  @!P5 IADD3 R8, -R0.reuse, -0x1f, RZ ;  /* 0xffffffe10008d810 */ /* 0x040fe40007ffe1ff */
[C---:B------:R-:W-:Y:S03]  /*5d30*/  @!P4 IADD3 R7, -R0.reuse, -0x18, RZ ;  /* 0xffffffe80007c810 */ /* 0x040fe60007ffe1ff */
[----:B------:R3:W-:Y:S01]  /*5d40*/  MUFU.TANH R174, R5 ;  /* 0x0000000500ae7308 */ /* 0x0007e20000002400 */
[C---:B-1----:R-:W-:Y:S02]  /*5d50*/  IADD3 R15, R0.reuse, -0x18, RZ ;  /* 0xffffffe8000f7810 */ /* 0x042fe40007ffe0ff */
[C---:B------:R-:W-:Y:S02]  /*5d60*/  @!P3 IADD3 R6, -R0.reuse, -0x17, RZ ;  /* 0xffffffe90006b810 */ /* 0x040fe40007ffe1ff */
[C---:B------:R-:W-:Y:S02]  /*5d70*/  @!P2 IADD3 R19, -R0.reuse, 0x8, RZ ;  /* 0x000000080013a810 */ /* 0x040fe40007ffe1ff */
[C---:B------:R-:W-:Y:S03]  /*5d80*/  @!P1 IADD3 R18, -R0.reuse, 0x9, RZ ;  /* 0x0000000900129810 */ /* 0x040fe60007ffe1ff */
[----:B------:R1:W-:Y:S01]  /*5d90*/  MUFU.TANH R180, R22 ;  /* 0x0000001600b47308 */ /* 0x0003e20000002400 */
[----:B--2---:R-:W-:Y:S02]  /*5da0*/  IADD3 R4, R0, 0xf, RZ ;  /* 0x0000000f00047810 */ /* 0x004fe40007ffe0ff */
[----:B------:R-:W-:Y:S02]  /*5db0*/  ISETP.GE.AND P6, PT, R17, RZ, PT ;  /* 0x000000ff1100720c */ /* 0x000fe40003fc6270 */
[----:B------:R-:W-:Y:S02]  /*5dc0*/  ISETP.GE.AND P5, PT, R16, RZ, PT ;  /* 0x000000ff1000720c */ /* 0x000fe40003fa6270 */
[----:B------:R-:W-:Y:S03]  /*5dd0*/  ISETP.GE.AND P3, PT, R4, RZ, PT ;  /* 0x000000ff0400720c */ /* 0x000fe60003f66270 */
[----:B------:R2:W-:Y:S01]  /*5de0*/  MUFU.TANH R35, R21 ;  /* 0x0000001500237308 */ /* 0x0005e20000002400 */
[----:B---3--:R-:W-:Y:S02]  /*5df0*/  IADD3 R5, R0, 0x10, RZ ;  /* 0x0000001000057810 */ /* 0x008fe40007ffe0ff */
[----:B------:R-:W-:Y:S02]  /*5e00*/  ISETP.GE.AND P2, PT, R15, RZ, PT ;  /* 0x000000ff0f00720c */ /* 0x000fe40003f46270 */
[----:B------:R-:W-:Y:S02]  /*5e10*/  ISETP.GE.AND P4, PT, R5, RZ, PT ;  /* 0x000000ff0500720c */ /* 0x000fe40003f86270 */
[----:B------:R-:W-:Y:S03]  /*5e20*/  ISETP.GE.AND P1, PT, R14, RZ, PT ;  /* 0x000000ff0e00720c */ /* 0x000fe60003f26270 */
[----:B------:R3:W-:Y:S01]  /*5e30*/  MUFU.TANH R181, R23 ;  /* 0x0000001700b57308 */ /* 0x0007e20000002400 */
[C---:B------:R-:W-:Y:S02]  /*5e40*/  @!P6 IADD3 R17, -R0.reuse, 0x10, RZ ;  /* 0x000000100011e810 */ /* 0x040fe40007ffe1ff */
[C---:B------:R-:W-:Y:S02]  /*5e50*/  @!P5 IADD3 R16, -R0.reuse, 0x11, RZ ;  /* 0x000000110010d810 */ /* 0x040fe40007ffe1ff */
[C---:B------:R-:W-:Y:S02]  /*5e60*/  @!P3 IADD3 R4, -R0.reuse, -0xf, RZ ;  /* 0xfffffff10004b810 */ /* 0x040fe40007ffe1ff */
[----:B------:R-:W-:Y:S03]  /*5e70*/  I2FP.F32.S32 R29, R20 ;  /* 0x00000014001d7245 */ /* 0x000fe60000201400 */
[----:B------:R-:W3:Y:S01]  /*5e80*/  MUFU.TANH R175, R10 ;  /* 0x0000000a00af7308 */ /* 0x000ee20000002400 */
[C---:B------:R-:W-:Y:S02]  /*5e90*/  @!P2 IADD3 R15, -R0.reuse, 0x18, RZ ;  /* 0x00000018000fa810 */ /* 0x040fe40007ffe1ff */
[C---:B------:R-:W-:Y:S02]  /*5ea0*/  @!P4 IADD3 R5, -R0.reuse, -0x10, RZ ;  /* 0xfffffff00005c810 */ /* 0x040fe40007ffe1ff */
[----:B------:R-:W-:Y:S02]  /*5eb0*/  @!P1 IADD3 R14, -R0, 0x19, RZ ;  /* 0x00000019000e9810 */ /* 0x000fe40007ffe1ff */
[----:B------:R-:W-:Y:S03]  /*5ec0*/  IABS R0, R0 ;  /* 0x0000000000007213 */ /* 0x000fe60000000000 */
[----:B------:R3:W-:Y:S01]  /*5ed0*/  MUFU.TANH R173, R26 ;  /* 0x0000001a00ad7308 */ /* 0x0007e20000002400 */
[----:B------:R-:W-:Y:S02]  /*5ee0*/  I2FP.F32.S32 R20, R2 ;  /* 0x0000000200147245 */ /* 0x000fe40000201400 */
[----:B------:R-:W-:Y:S02]  /*5ef0*/  I2FP.F32.S32 R2, R9 ;  /* 0x0000000900027245 */ /* 0x000fe40000201400 */
[----:B------:R-:W-:Y:S01]  /*5f00*/  MOV R30, R0 ;  /* 0x00000000001e7202 */ /* 0x000fe20000000f00 */
[----:B----4-:R-:W-:Y:S01]  /*5f10*/  FFMA.FTZ R20, R20, -UR5, R182 ;  /* 0x8000000514147c23 */ /* 0x010fe200080100b6 */
[----:B------:R-:W-:Y:S03]  /*5f20*/  I2FP.F32.S32 R165, R16 ;  /* 0x0000001000a57245 */ /* 0x000fe60000201400 */
[----:B------:R-:W-:Y:S01]  /*5f30*/  MUFU.TANH R10, R172 ;  /* 0x000000ac000a7308 */ /* 0x000fe20000002400 */
[----:B------:R-:W-:Y:S01]  /*5f40*/  I2FP.F32.S32 R0, R8 ;  /* 0x0000000800007245 */ /* 0x000fe20000201400 */
[----:B------:R-:W-:Y:S01]  /*5f50*/  FFMA.FTZ R16, -R192, R192, 1 ;  /* 0x3f800000c0107423 */ /* 0x000fe200000101c0 */
[----:B------:R-:W-:Y:S01]  /*5f60*/  I2FP.F32.S32 R34, R13 ;  /* 0x0000000d00227245 */ /* 0x000fe20000201400 */
[----:B------:R-:W-:Y:S01]  /*5f70*/  FFMA.FTZ R13, R2, -UR5, R183 ;  /* 0x80000005020d7c23 */ /* 0x000fe200080100b7 */
[----:B------:R-:W-:Y:S01]  /*5f80*/  I2FP.F32.S32 R166, R12 ;  /* 0x0000000c00a67245 */ /* 0x000fe20000201400 */
[----:B------:R-:W-:Y:S01]  /*5f90*/  FFMA.FTZ R28, R0, -UR5, R178 ;  /* 0x80000005001c7c23 */ /* 0x000fe200080100b2 */
[----:B------:R-:W-:Y:S03]  /*5fa0*/  I2FP.F32.S32 R168, R14 ;  /* 0x0000000e00a87245 */ /* 0x000fe60000201400 */
[----:B------:R4:W-:Y:S01]  /*5fb0*/  MUFU.TANH R172, R27 ;  /* 0x0000001b00ac7308 */ /* 0x0009e20000002400 */
[----:B-1----:R-:W-:Y:S01]  /*5fc0*/  I2FP.F32.S32 R22, R6 ;  /* 0x0000000600167245 */ /* 0x002fe20000201400 */
[----:B------:R-:W-:Y:S01]  /*5fd0*/  FFMA.FTZ R14, -R183, R183, 1 ;  /* 0x3f800000b70e7423 */ /* 0x000fe200000101b7 */
[----:B------:R-:W-:Y:S01]  /*5fe0*/  I2FP.F32.S32 R32, R19 ;  /* 0x0000001300207245 */ /* 0x000fe20000201400 */
[----:B------:R-:W-:Y:S01]  /*5ff0*/  FFMA.FTZ R6, -R190, R190, 1 ;  /* 0x3f800000be067423 */ /* 0x000fe200000101be */
[----:B------:R-:W-:Y:S01]  /*6000*/  I2FP.F32.S32 R31, R18 ;  /* 0x00000012001f7245 */ /* 0x000fe20000201400 */
[----:B------:R-:W-:Y:S01]  /*6010*/  FMUL.FTZ R183, R16, UR7 ;  /* 0x0000000710b77c20 */ /* 0x000fe20008410000 */
[----:B------:R-:W-:Y:S03]  /*6020*/  FFMA.FTZ R19, R2, -UR5, R177 ;  /* 0x8000000502137c23 */ /* 0x000fe600080100b1 */
[----:B------:R-:W1:Y:S01]  /*6030*/  MUFU.TANH R176, R176 ;  /* 0x000000b000b07308 */ /* 0x000e620000002400 */
[----:B------:R-:W-:Y:S01]  /*6040*/  I2FP.F32.S32 R33, R17 ;  /* 0x0000001100217245 */ /* 0x000fe20000201400 */
[----:B------:R-:W-:Y:S01]  /*6050*/  FFMA.FTZ R16, -R177, R177, 1 ;  /* 0x3f800000b1107423 */ /* 0x000fe200000101b1 */
[----:B------:R-:W-:Y:S01]  /*6060*/  FFMA.FTZ R18, R0, -UR5, R169 ;  /* 0x8000000500127c23 */ /* 0x000fe200080100a9 */
[----:B------:R-:W-:Y:S01]  /*6070*/  FFMA.FTZ R2, -R169, R169, 1 ;  /* 0x3f800000a9027423 */ /* 0x000fe200000101a9 */
[----:B------:R-:W-:Y:S01]  /*6080*/  I2FP.F32.S32 R167, R15 ;  /* 0x0000000f00a77245 */ /* 0x000fe20000201400 */
[----:B------:R-:W-:Y:S01]  /*6090*/  FFMA.FTZ R17, -R182, R182, 1 ;  /* 0x3f800000b6117423 */ /* 0x000fe200000101b6 */
[----:B------:R-:W-:Y:S03]  /*60a0*/  FFMA.FTZ R15, -R188, R188, 1 ;  /* 0x3f800000bc0f7423 */ /* 0x000fe600000101bc */
[----:B------:R1:W-:Y:S01]  /*60b0*/  MUFU.TANH R169, R194 ;  /* 0x000000c200a97308 */ /* 0x0003e20000002400 */
[----:B------:R-:W-:Y:S01]  /*60c0*/  FFMA.FTZ R8, R166, -UR5, R188 ;  /* 0x80000005a6087c23 */ /* 0x000fe200080100bc */
[----:B------:R-:W-:Y:S01]  /*60d0*/  FMUL.FTZ R188, R6, UR7 ;  /* 0x0000000706bc7c20 */ /* 0x000fe20008410000 */
[----:B------:R-:W-:Y:S01]  /*60e0*/  I2FP.F32.S32 R30, R30 ;  /* 0x0000001e001e7245 */ /* 0x000fe20000201400 */
[----:B------:R-:W-:Y:S01]  /*60f0*/  FFMA.FTZ R6, -R178, R178, 1 ;  /* 0x3f800000b2067423 */ /* 0x000fe200000101b2 */
[----:B--2---:R-:W-:Y:S01]  /*6100*/  I2FP.F32.S32 R21, R3 ;  /* 0x0000000300157245 */ /* 0x004fe20000201400 */
[----:B------:R-:W-:Y:S01]  /*6110*/  FMUL.FTZ R200, R17, UR7 ;  /* 0x0000000711c87c20 */ /* 0x000fe20008410000 */
[----:B---3--:R-:W-:Y:S03]  /*6120*/  I2FP.F32.S32 R23, R7 ;  /* 0x0000000700177245 */ /* 0x008fe60000201400 */
[----:B------:R-:W-:Y:S01]  /*6130*/  MUFU.TANH R177, R195 ;  /* 0x000000c300b17308 */ /* 0x000fe20000002400 */
[----:B------:R-:W-:Y:S01]  /*6140*/  FFMA.FTZ R7, -R189, R189, 1 ;  /* 0x3f800000bd077423 */ /* 0x000fe200000101bd */
[----:B------:R-:W-:Y:S01]  /*6150*/  FFMA.FTZ R26, -R187, R187, 1 ;  /* 0x3f800000bb1a7423 */ /* 0x000fe200000101bb */
[----:B------:R-:W-:Y:S01]  /*6160*/  FFMA.FTZ R17, -R175, R175, 1 ;  /* 0x3f800000af117423 */ /* 0x000fe200000101af */
[----:B------:R-:W-:Y:S01]  /*6170*/  I2FP.F32.S32 R3, R5 ;  /* 0x0000000500037245 */ /* 0x000fe20000201400 */
[----:B------:R-:W-:Y:S01]  /*6180*/  FFMA.FTZ R5, R30, -UR5, R190 ;  /* 0x800000051e057c23 */ /* 0x000fe200080100be */
[----:B------:R-:W-:Y:S01]  /*6190*/  FFMA.FTZ R12, R29, -UR5, R189 ;  /* 0x800000051d0c7c23 */ /* 0x000fe200080100bd */
[----:B------:R-:W-:Y:S03]  /*61a0*/  FFMA.FTZ R21, R21, -UR5, R187 ;  /* 0x8000000515157c23 */ /* 0x000fe600080100bb */
[----:B------:R-:W2:Y:S01]  /*61b0*/  MUFU.TANH R11, R11 ;  /* 0x0000000b000b7308 */ /* 0x000ea20000002400 */
[----:B------:R-:W-:Y:S01]  /*61c0*/  FMUL.FTZ R187, R7, UR7 ;  /* 0x0000000707bb7c20 */ /* 0x000fe20008410000 */
[----:B------:R-:W-:Y:S01]  /*61d0*/  FMUL.FTZ R182, R15, UR7 ;  /* 0x000000070fb67c20 */ /* 0x000fe20008410000 */
[----:B------:R-:W-:Y:S01]  /*61e0*/  FMUL.FTZ R201, R26, UR7 ;  /* 0x000000071ac97c20 */ /* 0x000fe20008410000 */
[----:B------:R-:W-:Y:S01]  /*61f0*/  FMUL.FTZ R190, R14, UR7 ;  /* 0x000000070ebe7c20 */ /* 0x000fe20008410000 */
[----:B------:R-:W-:Y:S01]  /*6200*/  FMUL.FTZ R189, R6, UR7 ;  /* 0x0000000706bd7c20 */ /* 0x000fe20008410000 */
[----:B------:R-:W-:Y:S01]  /*6210*/  FFMA.FTZ R0, -R170, R170, 1 ;  /* 0x3f800000aa007423 */ /* 0x000fe200000101aa */
[----:B----4-:R-:W-:Y:S03]  /*6220*/  FFMA.FTZ R27, R23, -UR5, R170 ;  /* 0x80000005171b7c23 */ /* 0x010fe600080100aa */
[----:B------:R-:W3:Y:S01]  /*6230*/  MUFU.TANH R164, R164 ;  /* 0x000000a400a47308 */ /* 0x000ee20000002400 */
[----:B------:R-:W-:Y:S01]  /*6240*/  FMUL.FTZ R204, R17, UR7 ;  /* 0x0000000711cc7c20 */ /* 0x000fe20008410000 */
[----:B------:R-:W-:Y:S01]  /*6250*/  FFMA.FTZ R14, -R174, R174, 1 ;  /* 0x3f800000ae0e7423 */ /* 0x000fe200000101ae */
[----:B------:R-:W-:Y:S01]  /*6260*/  FFMA.FTZ R26, R22, -UR5, R174 ;  /* 0x80000005161a7c23 */ /* 0x000fe200080100ae */
[----:B------:R-:W-:Y:S01]  /*6270*/  FFMA.FTZ R7, R30, -UR5, R175 ;  /* 0x800000051e077c23 */ /* 0x000fe200080100af */
[----:B-1----:R-:W-:Y:S01]  /*6280*/  FFMA.FTZ R6, R29, -UR5, R176 ;  /* 0x800000051d067c23 */ /* 0x002fe200080100b0 */
[----:B------:R-:W-:Y:S01]  /*6290*/  FFMA.FTZ R15, -R176, R176, 1 ;  /* 0x3f800000b00f7423 */ /* 0x000fe200000101b0 */
[----:B------:R-:W-:Y:S03]  /*62a0*/  FFMA.FTZ R17, R23, -UR5, R173 ;  /* 0x8000000517117c23 */ /* 0x000fe600080100ad */
[----:B------:R-:W1:Y:S01]  /*62b0*/  MUFU.TANH R25, R24 ;  /* 0x0000001800197308 */ /* 0x000e620000002400 */
[----:B------:R-:W-:Y:S01]  /*62c0*/  FFMA.FTZ R170, -R173, R173, 1 ;  /* 0x3f800000adaa7423 */ /* 0x000fe200000101ad */
[----:B------:R-:W-:Y:S01]  /*62d0*/  FFMA.FTZ R9, R34, -UR5, R192 ;  /* 0x8000000522097c23 */ /* 0x000fe200080100c0 */
[----:B------:R-:W-:Y:S01]  /*62e0*/  FMUL.FTZ R192, R0, UR7 ;  /* 0x0000000700c07c20 */ /* 0x000fe20008410000 */
[----:B------:R-:W-:Y:S01]  /*62f0*/  FFMA.FTZ R0, -R10, R10, 1 ;  /* 0x3f8000000a007423 */ /* 0x000fe2000001010a */
[----:B------:R-:W-:Y:S01]  /*6300*/  PLOP3.LUT P1, PT, PT, PT, UP0, 0x80, 0x0 ;  /* 0x000000000000781c */ /* 0x000fe20003f2f008 */
[----:B------:R-:W-:Y:S01]  /*6310*/  FMUL.FTZ R194, R2, UR7 ;  /* 0x0000000702c27c20 */ /* 0x000fe20008410000 */
[----:B--2---:R-:W-:Y:S03]  /*6320*/  FFMA.FTZ R2, -R11, R11, 1 ;  /* 0x3f8000000b027423 */ /* 0x004fe6000001010b */
[----:B------:R-:W2:Y:S01]  /*6330*/  MUFU.TANH R24, R171 ;  /* 0x000000ab00187308 */ /* 0x000ea20000002400 */
[----:B------:R-:W-:Y:S01]  /*6340*/  FMUL.FTZ R195, R0, UR7 ;  /* 0x0000000700c37c20 */ /* 0x000fe20008410000 */
[----:B---3--:R-:W-:Y:S01]  /*6350*/  FFMA.FTZ R0, -R164, R164, 1 ;  /* 0x3f800000a4007423 */ /* 0x008fe200000101a4 */
[----:B------:R-:W-:Y:S01]  /*6360*/  FFMA.FTZ R29, -R180, R180, 1 ;  /* 0x3f800000b41d7423 */ /* 0x000fe200000101b4 */
[----:B------:R-:W-:Y:S01]  /*6370*/  I2FP.F32.S32 R4, R4 ;  /* 0x0000000400047245 */ /* 0x000fe20000201400 */
[----:B------:R-:W-:Y:S01]  /*6380*/  FFMA.FTZ R30, -R172, R172, 1 ;  /* 0x3f800000ac1e7423 */ /* 0x000fe200000101ac */
[----:B------:R-:W-:Y:S01]  /*6390*/  FMUL.FTZ R234, R0, UR7 ;  /* 0x0000000700ea7c20 */ /* 0x000fe20008410000 */
[----:B------:R-:W-:Y:S03]  /*63a0*/  FMUL.FTZ R239, R29, UR7 ;  /* 0x000000071def7c20 */ /* 0x000fe60008410000 */
[----:B------:R3:W4:Y:S01]  /*63b0*/  MUFU.TANH R178, R191 ;  /* 0x000000bf00b27308 */ /* 0x0007220000002400 */
[----:B------:R-:W-:Y:S01]  /*63c0*/  FMUL.FTZ R202, R16, UR7 ;  /* 0x0000000710ca7c20 */ /* 0x000fe20008410000 */
[----:B-1----:R-:W-:Y:S01]  /*63d0*/  FFMA.FTZ R29, -R25, R25, 1 ;  /* 0x3f800000191d7423 */ /* 0x002fe20000010119 */
[----:B------:R-:W-:Y:S01]  /*63e0*/  FMUL.FTZ R203, R15, UR7 ;  /* 0x000000070fcb7c20 */ /* 0x000fe20008410000 */
[----:B------:R-:W-:Y:S01]  /*63f0*/  FFMA.FTZ R16, R22, -UR5, R172 ;  /* 0x8000000516107c23 */ /* 0x000fe200080100ac */
[----:B------:R-:W-:Y:S01]  /*6400*/  FFMA.FTZ R25, R3, -UR5, R25 ;  /* 0x8000000503197c23 */ /* 0x000fe20008010019 */
[----:B------:R-:W-:Y:S01]  /*6410*/  FFMA.FTZ R22, R166, -UR5, R169 ;  /* 0x80000005a6167c23 */ /* 0x000fe200080100a9 */
[----:B------:R-:W-:Y:S03]  /*6420*/  FFMA.FTZ R169, -R169, R169, 1 ;  /* 0x3f800000a9a97423 */ /* 0x000fe600000101a9 */
[----:B------:R1:W1:Y:S01]  /*6430*/  MUFU.TANH R171, R193 ;  /* 0x000000c100ab7308 */ /* 0x0002620000002400 */
[----:B--2---:R-:W-:Y:S01]  /*6440*/  FFMA.FTZ R0, -R24, R24, 1 ;  /* 0x3f80000018007423 */ /* 0x004fe20000010118 */
[----:B------:R-:W-:Y:S01]  /*6450*/  FFMA.FTZ R24, R4, -UR5, R24 ;  /* 0x8000000504187c23 */ /* 0x000fe20008010018 */
[----:B------:R-:W-:Y:S01]  /*6460*/  FFMA.FTZ R166, -R177, R177, 1 ;  /* 0x3f800000b1a67423 */ /* 0x000fe200000101b1 */
[----:B------:R-:W-:Y:S01]  /*6470*/  FMUL.FTZ R236, R30, UR7 ;  /* 0x000000071eec7c20 */ /* 0x000fe20008410000 */
[----:B------:R-:W-:Y:S01]  /*6480*/  FMUL.FTZ R205, R0, UR7 ;  /* 0x0000000700cd7c20 */ /* 0x000fe20008410000 */
[----:B------:R-:W-:Y:S01]  /*6490*/  FFMA.FTZ R11, R32, -UR5, R11 ;  /* 0x80000005200b7c23 */ /* 0x000fe2000801000b */
[----:B------:R-:W-:Y:S03]  /*64a0*/  FFMA.FTZ R10, R31, -UR5, R10 ;  /* 0x800000051f0a7c23 */ /* 0x000fe6000801000a */
[----:B------:R-:W2:Y:S01]  /*64b0*/  MUFU.TANH R176, R196 ;  /* 0x000000c400b07308 */ /* 0x000ea20000002400 */
[----:B---3--:R-:W-:Y:S01]  /*64c0*/  FMUL.FTZ R191, R14, UR7 ;  /* 0x000000070ebf7c20 */ /* 0x008fe20008410000 */
[----:B------:R-:W-:Y:S01]  /*64d0*/  FFMA.FTZ R14, -R181, R181, 1 ;  /* 0x3f800000b50e7423 */ /* 0x000fe200000101b5 */
[----:B----4-:R-:W-:Y:S01]  /*64e0*/  FFMA.FTZ R172, -R178, R178, 1 ;  /* 0x3f800000b2ac7423 */ /* 0x010fe200000101b2 */
[----:B------:R-:W-:Y:S01]  /*64f0*/  FFMA.FTZ R164, R33, -UR5, R164 ;  /* 0x8000000521a47c23 */ /* 0x000fe200080100a4 */
[----:B------:R-:W-:Y:S01]  /*6500*/  FFMA.FTZ R23, R34, -UR5, R178 ;  /* 0x8000000522177c23 */ /* 0x000fe200080100b2 */
[----:B------:R-:W-:Y:S01]  /*6510*/  FMUL.FTZ R238, R14, UR7 ;  /* 0x000000070eee7c20 */ /* 0x000fe20008410000 */
[----:B------:R-:W-:Y:S03]  /*6520*/  FFMA.FTZ R14, R4, -UR5, R177 ;  /* 0x80000005040e7c23 */ /* 0x000fe600080100b1 */
[----:B------:R-:W3:Y:S01]  /*6530*/  MUFU.TANH R175, R197 ;  /* 0x000000c500af7308 */ /* 0x000ee20000002400 */
[----:B-1----:R-:W-:Y:S01]  /*6540*/  FMUL.FTZ R193, R2, UR7 ;  /* 0x0000000702c17c20 */ /* 0x002fe20008410000 */
[----:B------:R-:W-:Y:S01]  /*6550*/  FFMA.FTZ R2, -R35, R35, 1 ;  /* 0x3f80000023027423 */ /* 0x000fe20000010123 */
[----:B------:R-:W-:Y:S01]  /*6560*/  FFMA.FTZ R15, R3, -UR5, R171 ;  /* 0x80000005030f7c23 */ /* 0x000fe200080100ab */
[----:B------:R-:W-:Y:S01]  /*6570*/  FFMA.FTZ R171, -R171, R171, 1 ;  /* 0x3f800000abab7423 */ /* 0x000fe200000101ab */
[----:B------:R-:W-:Y:S01]  /*6580*/  FMUL.FTZ R207, R29, UR7 ;  /* 0x000000071dcf7c20 */ /* 0x000fe20008410000 */
[----:B------:R-:W-:Y:S01]  /*6590*/  FMUL.FTZ R206, R2, UR7 ;  /* 0x0000000702ce7c20 */ /* 0x000fe20008410000 */
[----:B------:R-:W-:Y:S03]  /*65a0*/  FFMA.FTZ R32, R32, -UR5, R180 ;  /* 0x8000000520207c23 */ /* 0x000fe600080100b4 */
[----:B------:R-:W1:Y:S01]  /*65b0*/  MUFU.TANH R174, R198 ;  /* 0x000000c600ae7308 */ /* 0x000e620000002400 */
[----:B--2---:R-:W-:Y:S01]  /*65c0*/  FFMA.FTZ R4, -R176, R176, 1 ;  /* 0x3f800000b0047423 */ /* 0x004fe200000101b0 */
[----:B------:R-:W-:Y:S01]  /*65d0*/  FFMA.FTZ R31, R31, -UR5, R181 ;  /* 0x800000051f1f7c23 */ /* 0x000fe200080100b5 */
[----:B------:R-:W-:Y:S01]  /*65e0*/  FFMA.FTZ R35, R165, -UR5, R35 ;  /* 0x80000005a5237c23 */ /* 0x000fe20008010023 */
[----:B------:R-:W-:Y:S01]  /*65f0*/  FFMA.FTZ R34, R167, -UR5, R176 ;  /* 0x80000005a7227c23 */ /* 0x000fe200080100b0 */
[----:B------:R-:W-:Y:S01]  /*6600*/  FMUL.FTZ R237, R170, UR7 ;  /* 0x00000007aaed7c20 */ /* 0x000fe20008410000 */
[----:B------:R-:W-:Y:S01]  /*6610*/  FMUL.FTZ R232, R171, UR7 ;  /* 0x00000007abe87c20 */ /* 0x000fe20008410000 */
[----:B------:R-:W-:Y:S03]  /*6620*/  FMUL.FTZ R196, R169, UR7 ;  /* 0x00000007a9c47c20 */ /* 0x000fe60008410000 */
[----:B------:R-:W2:Y:S01]  /*6630*/  MUFU.TANH R173, R199 ;  /* 0x000000c700ad7308 */ /* 0x000ea20000002400 */
[----:B---3--:R-:W-:Y:S01]  /*6640*/  FFMA.FTZ R3, -R175, R175, 1 ;  /* 0x3f800000af037423 */ /* 0x008fe200000101af */
[----:B------:R-:W-:Y:S01]  /*6650*/  FFMA.FTZ R30, R33, -UR5, R175 ;  /* 0x80000005211e7c23 */ /* 0x000fe200080100af */
[----:B------:R-:W-:Y:S01]  /*6660*/  FMUL.FTZ R197, R166, UR7 ;  /* 0x00000007a6c57c20 */ /* 0x000fe20008410000 */
[----:B------:R-:W-:Y:S01]  /*6670*/  FMUL.FTZ R233, R4, UR7 ;  /* 0x0000000704e97c20 */ /* 0x000fe20008410000 */
[----:B------:R-:W-:Y:S01]  /*6680*/  FMUL.FTZ R235, R3, UR7 ;  /* 0x0000000703eb7c20 */ /* 0x000fe20008410000 */
[----:B-1----:R-:W-:Y:S01]  /*6690*/  FFMA.FTZ R2, -R174, R174, 1 ;  /* 0x3f800000ae027423 */ /* 0x002fe200000101ae */
[----:B------:R-:W-:Y:S03]  /*66a0*/  FFMA.FTZ R33, R168, -UR5, R174 ;  /* 0x80000005a8217c23 */ /* 0x000fe600080100ae */
[----:B------:R-:W-:Y:S01]  /*66b0*/  FMUL.FTZ R198, R2, UR7 ;  /* 0x0000000702c67c20 */ /* 0x000fe20008410000 */
[----:B--2---:R-:W-:Y:S01]  /*66c0*/  FFMA.FTZ R0, -R173, R173, 1 ;  /* 0x3f800000ad007423 */ /* 0x004fe200000101ad */
        /* <DEDUP_REMOVED lines=13> */
.L_x_2003:
[----:B------:R-:W-:Y:S01]  /*67a0*/  UIADD3 UR17, UR8, 0x1, -UR12 ;  /* 0x0000000108117890 */ /* 0x000fe2000fffe80c */
[----:B------:R-:W-:Y:S01]  /*67b0*/  VIADD R3, R246, UR13 ;  /* 0x0000000df6037c36 */ /* 0x000fe20008000000 */
[----:B------:R-:W-:Y:S01]  /*67c0*/  UIADD3 UR15, -UR16, UR8, -UR12 ;  /* 0x00000008100f7290 */ /* 0x000fe2000fffe90c */
[C---:B------:R-:W-:Y:S01]  /*67d0*/  VIADD R170, R223.reuse, 0x1 ;  /* 0x00000001dfaa7836 */ /* 0x040fe20000000000 */
        /* <DEDUP_REMOVED lines=8> */
[C---:B------:R-:W-:Y:S01]  /*6860*/  VIADD R166, R223.reuse, 0x11 ;  /* 0x00000011dfa67836 */ /* 0x040fe20000000000 */
[C---:B------:R-:W-:Y:S01]  /*6870*/  ISETP.GE.AND P6, PT, R170.reuse, R2, PT ;  /* 0x00000002aa00720c */ /* 0x040fe20003fc6270 */
[----:B------:R-:W-:Y:S01]  /*6880*/  VIADD R165, R223, 0x18 ;  /* 0x00000018dfa57836 */ /* 0x000fe20000000000 */
[----:B------:R-:W-:Y:S01]  /*6890*/  VIADDMNMX R0, R3, R0, UR8, PT ;  /* 0x0000000803007e46 */ /* 0x000fe2000b800100 */
[----:B------:R-:W-:Y:S01]  /*68a0*/  VIADD R4, R223, 0x19 ;  /* 0x00000019df047836 */ /* 0x000fe20000000000 */
[----:B------:R-:W-:Y:S02]  /*68b0*/  ISETP.GE.AND P5, PT, R169, R2, PT ;  /* 0x00000002a900720c */ /* 0x000fe40003fa6270 */
[-C--:B------:R-:W-:Y:S02]  /*68c0*/  ISETP.GE.OR P1, PT, R223, R0.reuse, !P1 ;  /* 0x00000000df00720c */ /* 0x080fe40004f26670 */
[----:B------:R-:W-:Y:S02]  /*68d0*/  ISETP.GE.OR P6, PT, R170, R0, !P6 ;  /* 0x00000000aa00720c */ /* 0x000fe400077c6670 */
        /* <DEDUP_REMOVED lines=19> */
[CC--:B------:R-:W-:Y:S02]  /*6a10*/  ISETP.GE.AND P5, PT, R223.reuse, R2.reuse, PT ;  /* 0x00000002df00720c */ /* 0x0c0fe40003fa6270 */
[----:B------:R-:W-:Y:S02]  /*6a20*/  ISETP.GE.AND P4, PT, R170, R2, PT ;  /* 0x00000002aa00720c */ /* 0x000fe40003f86270 */
[----:B------:R-:W-:Y:S02]  /*6a30*/  VIMNMX R0, R0, UR8, PT ;  /* 0x0000000800007c48 */ /* 0x000fe4000bfe0100 */
[----:B------:R-:W-:Y:S02]  /*6a40*/  FSEL R164, R164, -INF , !P3 ;  /* 0xff800000a4a47808 */ /* 0x000fe40005800000 */
[-C--:B------:R-:W-:Y:S02]  /*6a50*/  ISETP.GE.OR P5, PT, R223, R0.reuse, !P5 ;  /* 0x00000000df00720c */ /* 0x080fe40006fa6670 */
[----:B------:R-:W-:Y:S02]  /*6a60*/  ISETP.GE.OR P4, PT, R170, R0, !P4 ;  /* 0x00000000aa00720c */ /* 0x000fe40006786670 */
        /* <DEDUP_REMOVED lines=50> */
[----:B------:R-:W-:Y:S02]  /*6d90*/  IADD3 R0, R0, 0x28, R3 ;  /* 0x0000002800007810 */ /* 0x000fe40007ffe003 */
[----:B------:R-:W-:Y:S02]  /*6da0*/  FSEL R26, R26, -INF , !P6 ;  /* 0xff8000001a1a7808 */ /* 0x000fe40007000000 */
[-C--:B------:R-:W-:Y:S02]  /*6db0*/  ISETP.GE.AND P1, PT, R170, R2.reuse, PT ;  /* 0x00000002aa00720c */ /* 0x080fe40003f26270 */
[----:B------:R-:W-:Y:S02]  /*6dc0*/  VIMNMX R0, R0, UR8, PT ;  /* 0x0000000800007c48 */ /* 0x000fe4000bfe0100 */
[C---:B------:R-:W-:Y:S02]  /*6dd0*/  ISETP.GE.AND P6, PT, R169.reuse, R2, PT ;  /* 0x00000002a900720c */ /* 0x040fe40003fc6270 */
        /* <DEDUP_REMOVED lines=26> */
.L_x_2004:
[----:B------:R-:W2:Y:S01]  /*6f80*/  LDL R3, [R1+0x8] ;  /* 0x0000080001037983 */ /* 0x000ea20000100800 */
[----:B------:R-:W-:Y:S03]  /*6f90*/  UISETP.GT.AND UP0, UPT, UR9, UR22, UPT ;  /* 0x000000160900728c */ /* 0x000fe6000bf04270 */
[----:B------:R-:W3:Y:S03]  /*6fa0*/  LDL R2, [R1+0xc] ;  /* 0x00000c0001027983 */ /* 0x000ee60000100800 */
[----:B------:R-:W-:Y:S01]  /*6fb0*/  PLOP3.LUT P2, PT, PT, PT, UP0, 0x80, 0x0 ;  /* 0x000000000000781c */ /* 0x000fe20003f4f008 */
[----:B------:R-:W4:Y:S04]  /*6fc0*/  LDL R0, [R1] ;  /* 0x0000000001007983 */ /* 0x000f280000100800 */
[----:B------:R-:W4:Y:S04]  /*6fd0*/  LDL R165, [R1+0x4] ;  /* 0x0000040001a57983 */ /* 0x000f280000100800 */
        /* <DEDUP_REMOVED lines=18> */
[----:B------:R-:W-:Y:S04]  /*7100*/  STL [R1+0x48], R37 ;  /* 0x0000482501007387 */ /* 0x000fe80000100800 */
        /* <DEDUP_REMOVED lines=8> */
[----:B------:R-:W-:Y:S01]  /*7190*/  FSEL R3, R3, RZ, P1 ;  /* 0x000000ff03037208 */ /* 0x000fe20000800000 */
[--C-:B------:R-:W-:Y:S01]  /*71a0*/  FFMA.FTZ R35, R35, UR14, -R4.reuse ;  /* 0x0000000e23237c23 */ /* 0x100fe20008010804 */
[----:B------:R-:W-:Y:S01]  /*71b0*/  FSETP.NEU.FTZ.AND P1, PT, R0, -INF , PT ;  /* 0xff8000000000780b */ /* 0x000fe20003f3d000 */
        /* <DEDUP_REMOVED lines=13> */
[----:B------:R-:W-:Y:S01]  /*7290*/  FFMA.FTZ R3, R29, UR14, -R3 ;  /* 0x0000000e1d037c23 */ /* 0x000fe20008010803 */
[----:B------:R-:W-:Y:S01]  /*72a0*/  FSEL R2, R2, RZ, P1 ;  /* 0x000000ff02027208 */ /* 0x000fe20000800000 */
[----:B------:R-:W-:Y:S01]  /*72b0*/  MUFU.EX2 R177, R5 ;  /* 0x0000000500b17308 */ /* 0x000fe20000000800 */
[C---:B------:R-:W-:Y:S01]  /*72c0*/  FMUL.FTZ R0, R165.reuse, 1.4426950216293334961 ;  /* 0x3fb8aa3ba5007820 */ /* 0x040fe20000410000 */
[----:B------:R-:W-:Y:S02]  /*72d0*/  FSETP.NEU.FTZ.AND P1, PT, R165, -INF , PT ;  /* 0xff800000a500780b */ /* 0x000fe40003f3d000 */
[--C-:B------:R-:W-:Y:S01]  /*72e0*/  FFMA.FTZ R28, R28, UR14, -R2.reuse ;  /* 0x0000000e1c1c7c23 */ /* 0x100fe20008010802 */
[--C-:B------:R-:W-:Y:S01]  /*72f0*/  FFMA.FTZ R27, R27, UR14, -R2.reuse ;  /* 0x0000000e1b1b7c23 */ /* 0x100fe20008010802 */
[--C-:B------:R-:W-:Y:S01]  /*7300*/  FFMA.FTZ R26, R26, UR14, -R2.reuse ;  /* 0x0000000e1a1a7c23 */ /* 0x100fe20008010802 */
[--C-:B------:R-:W-:Y:S03]  /*7310*/  FFMA.FTZ R25, R25, UR14, -R2.reuse ;  /* 0x0000000e19197c23 */ /* 0x100fe60008010802 */
[----:B-1----:R-:W-:Y:S01]  /*7320*/  MUFU.EX2 R38, R4 ;  /* 0x0000000400267308 */ /* 0x002fe20000000800 */
[--C-:B------:R-:W-:Y:S01]  /*7330*/  FFMA.FTZ R24, R24, UR14, -R2.reuse ;  /* 0x0000000e18187c23 */ /* 0x100fe20008010802 */
[--C-:B------:R-:W-:Y:S01]  /*7340*/  FFMA.FTZ R23, R23, UR14, -R2.reuse ;  /* 0x0000000e17177c23 */ /* 0x100fe20008010802 */
[--C-:B------:R-:W-:Y:S01]  /*7350*/  FFMA.FTZ R13, R13, UR14, -R2.reuse ;  /* 0x0000000e0d0d7c23 */ /* 0x100fe20008010802 */
[----:B------:R-:W-:Y:S01]  /*7360*/  FFMA.FTZ R2, R22, UR14, -R2 ;  /* 0x0000000e16027c23 */ /* 0x000fe20008010802 */
[----:B------:R-:W-:Y:S05]  /*7370*/  FSEL R0, R0, RZ, P1 ;  /* 0x000000ff00007208 */ /* 0x000fea0000800000 */
[----:B------:R-:W-:Y:S01]  /*7380*/  MUFU.EX2 R36, R3 ;  /* 0x0000000300247308 */ /* 0x000fe20000000800 */
[--C-:B------:R-:W-:Y:S01]  /*7390*/  FFMA.FTZ R21, R21, UR14, -R0.reuse ;  /* 0x0000000e15157c23 */ /* 0x100fe20008010800 */
[--C-:B------:R-:W-:Y:S01]  /*73a0*/  FFMA.FTZ R20, R20, UR14, -R0.reuse ;  /* 0x0000000e14147c23 */ /* 0x100fe20008010800 */
[--C-:B------:R-:W-:Y:S01]  /*73b0*/  FFMA.FTZ R19, R19, UR14, -R0.reuse ;  /* 0x0000000e13137c23 */ /* 0x100fe20008010800 */
[--C-:B------:R-:W-:Y:S01]  /*73c0*/  FFMA.FTZ R18, R18, UR14, -R0.reuse ;  /* 0x0000000e12127c23 */ /* 0x100fe20008010800 */
[--C-:B------:R-:W-:Y:S01]  /*73d0*/  FFMA.FTZ R17, R17, UR14, -R0.reuse ;  /* 0x0000000e11117c23 */ /* 0x100fe20008010800 */
[--C-:B------:R-:W-:Y:S04]  /*73e0*/  FFMA.FTZ R16, R16, UR14, -R0.reuse ;  /* 0x0000000e10107c23 */ /* 0x100fe80008010800 */
[----:B------:R-:W1:Y:S01]  /*73f0*/  MUFU.EX2 R178, R12 ;  /* 0x0000000c00b27308 */ /* 0x000e620000000800 */
[--C-:B------:R-:W-:Y:S01]  /*7400*/  FFMA.FTZ R15, R15, UR14, -R0.reuse ;  /* 0x0000000e0f0f7c23 */ /* 0x100fe20008010800 */
[----:B------:R-:W-:Y:S08]  /*7410*/  FFMA.FTZ R0, R14, UR14, -R0 ;  /* 0x0000000e0e007c23 */ /* 0x000ff00008010800 */
[----:B------:R-:W-:Y:S10]  /*7420*/  MUFU.EX2 R176, R9 ;  /* 0x0000000900b07308 */ /* 0x000ff40000000800 */
[----:B------:R-:W2:Y:S01]  /*7430*/  MUFU.EX2 R251, R8 ;  /* 0x0000000800fb7308 */ /* 0x000ea20000000800 */
[----:B-1----:R-:W-:Y:S05]  /*7440*/  F2FP.BF16.F32.PACK_AB R4, R178, R177 ;  /* 0x000000b1b204723e */ /* 0x002fea00000010ff */
[----:B------:R1:W-:Y:S04]  /*7450*/  STS [R226+0x20000], R4 ;  /* 0x02000004e2007388 */ /* 0x0003e80000000800 */
[----:B------:R-:W-:Y:S10]  /*7460*/  MUFU.EX2 R55, R11 ;  /* 0x0000000b00377308 */ /* 0x000ff40000000800 */
[----:B------:R-:W3:Y:S01]  /*7470*/  MUFU.EX2 R54, R10 ;  /* 0x0000000a00367308 */ /* 0x000ee20000000800 */
[----:B--2---:R-:W-:Y:S05]  /*7480*/  F2FP.BF16.F32.PACK_AB R3, R251, R176 ;  /* 0x000000b0fb03723e */ /* 0x004fea00000010ff */
[----:B------:R2:W-:Y:S04]  /*7490*/  STS [R226+0x20400], R3 ;  /* 0x02040003e2007388 */ /* 0x0005e80000000800 */
[----:B------:R3:W-:Y:S10]  /*74a0*/  MUFU.EX2 R42, R2 ;  /* 0x00000002002a7308 */ /* 0x0007f40000000800 */
[----:B------:R-:W-:Y:S10]  /*74b0*/  MUFU.EX2 R53, R7 ;  /* 0x0000000700357308 */ /* 0x000ff40000000800 */
[----:B------:R-:W4:Y:S01]  /*74c0*/  MUFU.EX2 R52, R6 ;  /* 0x0000000600347308 */ /* 0x000f220000000800 */
[----:B---3--:R-:W-:Y:S05]  /*74d0*/  F2FP.BF16.F32.PACK_AB R2, R54, R55 ;  /* 0x000000373602723e */ /* 0x008fea00000010ff */
[----:B------:R3:W-:Y:S04]  /*74e0*/  STS [R227+0x20000], R2 ;  /* 0x02000002e3007388 */ /* 0x0007e80000000800 */
[----:B------:R-:W-:Y:S10]  /*74f0*/  MUFU.EX2 R247, R28 ;  /* 0x0000001c00f77308 */ /* 0x000ff40000000800 */
[----:B------:R-:W1:Y:S01]  /*7500*/  MUFU.EX2 R180, R13 ;  /* 0x0000000d00b47308 */ /* 0x000e620000000800 */
[----:B----4-:R-:W-:Y:S05]  /*7510*/  F2FP.BF16.F32.PACK_AB R5, R52, R53 ;  /* 0x000000353405723e */ /* 0x010fea00000010ff */
[----:B------:R4:W-:Y:S04]  /*7520*/  STS [R227+0x20400], R5 ;  /* 0x02040005e3007388 */ /* 0x0009e80000000800 */
        /* <DEDUP_REMOVED lines=19> */
[----:B------:R-:W-:Y:S04]  /*7660*/  STS [R224+0x20000], R4 ;  /* 0x02000004e0007388 */ /* 0x000fe80000000800 */
[----:B------:R-:W1:Y:S10]  /*7670*/  MUFU.EX2 R37, R30 ;  /* 0x0000001e00257308 */ /* 0x000e740000000800 */
[----:B------:R1:W-:Y:S01]  /*7680*/  MUFU.EX2 R40, R0 ;  /* 0x0000000000287308 */ /* 0x0003e20000000800 */
[----:B--2---:R-:W-:Y:S05]  /*7690*/  F2FP.BF16.F32.PACK_AB R3, R48, R49 ;  /* 0x000000313003723e */ /* 0x004fea00000010ff */
[----:B------:R-:W-:Y:S04]  /*76a0*/  STS [R224+0x20400], R3 ;  /* 0x02040003e0007388 */ /* 0x000fe80000000800 */
[----:B------:R-:W3:Y:S10]  /*76b0*/  MUFU.EX2 R39, R34 ;  /* 0x0000002200277308 */ /* 0x000ef40000000800 */
[----:B------:R-:W-:Y:S01]  /*76c0*/  MUFU.EX2 R47, R25 ;  /* 0x00000019002f7308 */ /* 0x000fe20000000800 */
[----:B-1----:R-:W-:Y:S05]  /*76d0*/  F2FP.BF16.F32.PACK_AB R0, R36, R37 ;  /* 0x000000252400723e */ /* 0x002fea00000010ff */
[----:B------:R-:W-:Y:S04]  /*76e0*/  STS [R225+0x20400], R0 ;  /* 0x02040000e1007388 */ /* 0x000fe80000000800 */
[----:B------:R-:W4:Y:S01]  /*76f0*/  MUFU.EX2 R46, R24 ;  /* 0x00000018002e7308 */ /* 0x000f220000000800 */
[----:B---3--:R-:W-:Y:S05]  /*7700*/  F2FP.BF16.F32.PACK_AB R2, R38, R39 ;  /* 0x000000272602723e */ /* 0x008fea00000010ff */
[----:B------:R1:W-:Y:S04]  /*7710*/  STS [R225+0x20000], R2 ;  /* 0x02000002e1007388 */ /* 0x0003e80000000800 */
[----:B------:R-:W-:Y:S10]  /*7720*/  MUFU.EX2 R45, R17 ;  /* 0x00000011002d7308 */ /* 0x000ff40000000800 */
[----:B------:R-:W2:Y:S01]  /*7730*/  MUFU.EX2 R44, R16 ;  /* 0x00000010002c7308 */ /* 0x000ea20000000800 */
[----:B----4-:R-:W-:Y:S05]  /*7740*/  F2FP.BF16.F32.PACK_AB R5, R46, R47 ;  /* 0x0000002f2e05723e */ /* 0x010fea00000010ff */
[----:B------:R-:W-:Y:S04]  /*7750*/  STS [R224+0x21000], R5 ;  /* 0x02100005e0007388 */ /* 0x000fe80000000800 */
[----:B------:R-:W3:Y:S01]  /*7760*/  MUFU.EX2 R43, R23 ;  /* 0x00000017002b7308 */ /* 0x000ee20000000800 */
[----:B-1----:R-:W-:Y:S09]  /*7770*/  LEA R2, R221, UR4, 0x1 ;  /* 0x00000004dd027c11 */ /* 0x002ff2000f8e08ff */
[----:B------:R-:W1:Y:S01]  /*7780*/  MUFU.EX2 R41, R15 ;  /* 0x0000000f00297308 */ /* 0x000e620000000800 */
[----:B--2---:R-:W-:Y:S02]  /*7790*/  F2FP.BF16.F32.PACK_AB R4, R44, R45 ;  /* 0x0000002d2c04723e */ /* 0x004fe400000010ff */
[-C--:B------:R-:W-:Y:S03]  /*77a0*/  IADD3 R209, R218, R2.reuse, RZ ;  /* 0x00000002dad17210 */ /* 0x080fe60007ffe0ff */
[----:B------:R-:W-:Y:S01]  /*77b0*/  STS [R224+0x21400], R4 ;  /* 0x02140004e0007388 */ /* 0x000fe20000000800 */
[----:B---3--:R-:W-:Y:S05]  /*77c0*/  F2FP.BF16.F32.PACK_AB R3, R42, R43 ;  /* 0x0000002b2a03723e */ /* 0x008fea00000010ff */
[----:B------:R2:W-:Y:S01]  /*77d0*/  STS [R225+0x21000], R3 ;  /* 0x02100003e1007388 */ /* 0x0005e20000000800 */
[----:B-1----:R-:W-:Y:S05]  /*77e0*/  F2FP.BF16.F32.PACK_AB R0, R40, R41 ;  /* 0x000000292800723e */ /* 0x002fea00000010ff */
[----:B------:R1:W-:Y:S04]  /*77f0*/  STS [R225+0x21400], R0 ;  /* 0x02140000e1007388 */ /* 0x0003e80000000800 */
[----:B------:R-:W-:Y:S04]  /*7800*/  LDSM.16.M88.4 R32, [R2+0x8000] ;  /* 0x008000000220783b */ /* 0x000fe80000000200 */
[----:B------:R-:W3:Y:S04]  /*7810*/  LDSM.16.M88.4 R16, [R215+UR4+0x14000] ;  /* 0x01400004d710783b */ /* 0x000ee80008000200 */
[----:B------:R-:W4:Y:S04]  /*7820*/  LDSM.16.M88.4 R28, [R2+0x9000] ;  /* 0x00900000021c783b */ /* 0x000f280000000200 */
[----:B------:R-:W4:Y:S01]  /*7830*/  LDSM.16.M88.4 R164, [R215+UR4+0x14800] ;  /* 0x01480004d7a4783b */ /* 0x000f220008000200 */
[----:B--2---:R-:W-:Y:S03]  /*7840*/  IADD3 R3, R219, R2, RZ ;  /* 0x00000002db037210 */ /* 0x004fe60007ffe0ff */
[----:B------:R-:W-:Y:S01]  /*7850*/  LDSM.16.M88.4 R172, [R214+0x8000] ;  /* 0x00800000d6ac783b */ /* 0x000fe20000000200 */
[----:B------:R-:W-:Y:S03]  /*7860*/  IADD3 R208, R218, R3, RZ ;  /* 0x00000003dad07210 */ /* 0x000fe60007ffe0ff */
[----:B------:R-:W2:Y:S01]  /*7870*/  LDSM.16.M88.4 R168, [R3+0x8000] ;  /* 0x0080000003a8783b */ /* 0x000ea20000000200 */
[----:B-1----:R-:W-:Y:S01]  /*7880*/  SHF.L.U32 R0, R220, 0x1, RZ ;  /* 0x00000001dc007819 */ /* 0x002fe200000006ff */
        /* <DEDUP_REMOVED lines=86> */
[----:B-----5:R-:W-:Y:S01]  /*7df0*/  FADD.FTZ R6, -R186, R6 ;  /* 0x00000006ba067221 */ /* 0x020fe20000010100 */
[C---:B------:R-:W-:Y:S01]  /*7e00*/  FADD.FTZ R5, -R185.reuse, R5 ;  /* 0x00000005b9057221 */ /* 0x040fe20000010100 */
[----:B------:R-:W-:Y:S03]  /*7e10*/  FADD.FTZ R4, -R185, R4 ;  /* 0x00000004b9047221 */ /* 0x000fe60000010100 */
[----:B------:R-:W-:Y:S01]  /*7e20*/  FMUL.FTZ R178, R178, R5 ;  /* 0x00000005b2b27220 */ /* 0x000fe20000410000 */
[C---:B------:R-:W-:Y:S01]  /*7e30*/  FADD.FTZ R11, -R179.reuse, R11 ;  /* 0x0000000bb30b7221 */ /* 0x040fe20000010100 */
[C---:B------:R-:W-:Y:S01]  /*7e40*/  FADD.FTZ R9, -R184.reuse, R9 ;  /* 0x00000009b8097221 */ /* 0x040fe20000010100 */
[----:B------:R-:W-:Y:S01]  /*7e50*/  FADD.FTZ R8, -R184, R8 ;  /* 0x00000008b8087221 */ /* 0x000fe20000010100 */
        /* <DEDUP_REMOVED lines=11> */
[----:B------:R-:W-:Y:S01]  /*7f10*/  FMUL.FTZ R180, R180, R8 ;  /* 0x00000008b4b47220 */ /* 0x000fe20000410000 */
[----:B------:R-:W-:Y:S01]  /*7f20*/  FMUL.FTZ R8, R246, R10 ;  /* 0x0000000af6087220 */ /* 0x000fe20000410000 */
[----:B------:R-:W-:Y:S01]  /*7f30*/  FMUL.FTZ R16, R55, R16 ;  /* 0x0000001037107220 */ /* 0x000fe20000410000 */
[----:B------:R-:W-:Y:S01]  /*7f40*/  FADD.FTZ R18, -R186, R18 ;  /* 0x00000012ba127221 */ /* 0x000fe20000010100 */
[----:B------:R2:W5:Y:S01]  /*7f50*/  LDL.LU R55, [R1+0x90] ;  /* 0x0000900001377983 */ /* 0x0005620000300800 */
[----:B------:R-:W-:Y:S01]  /*7f60*/  FMUL.FTZ R10, R181, R11 ;  /* 0x0000000bb50a7220 */ /* 0x000fe20000410000 */
[----:B------:R-:W-:Y:S01]  /*7f70*/  FMUL.FTZ R181, R249, R13 ;  /* 0x0000000df9b57220 */ /* 0x000fe20000410000 */
[----:B------:R-:W-:Y:S01]  /*7f80*/  FMUL.FTZ R13, R54, R17 ;  /* 0x00000011360d7220 */ /* 0x000fe20000410000 */
[----:B------:R-:W-:Y:S01]  /*7f90*/  FMUL.FTZ R12, R53, R18 ;  /* 0x00000012350c7220 */ /* 0x000fe20000410000 */
[----:B------:R2:W5:Y:S01]  /*7fa0*/  LDL.LU R54, [R1+0x8c] ;  /* 0x00008c0001367983 */ /* 0x0005620000300800 */
[----:B------:R-:W-:Y:S01]  /*7fb0*/  FADD.FTZ R19, -R186, R19 ;  /* 0x00000013ba137221 */ /* 0x000fe20000010100 */
[----:B------:R-:W-:Y:S01]  /*7fc0*/  FMUL.FTZ R11, R201, R8 ;  /* 0x00000008c90b7220 */ /* 0x000fe20000410000 */
[----:B------:R-:W-:Y:S01]  /*7fd0*/  FMUL.FTZ R10, R200, R10 ;  /* 0x0000000ac80a7220 */ /* 0x000fe20000410000 */
[----:B------:R2:W5:Y:S01]  /*7fe0*/  LDL.LU R53, [R1+0x88] ;  /* 0x0000880001357983 */ /* 0x0005620000300800 */
[----:B------:R-:W-:Y:S01]  /*7ff0*/  FMUL.FTZ R18, R52, R19 ;  /* 0x0000001334127220 */ /* 0x000fe20000410000 */
[-C--:B-1----:R-:W-:Y:S02]  /*8000*/  HMMA.16816.F32.BF16 R20, R164, R168.reuse, R20 ;  /* 0x000000a8a414723c */ /* 0x082fe40000041814 */
[----:B------:R2:W5:Y:S01]  /*8010*/  LDL.LU R52, [R1+0x84] ;  /* 0x0000840001347983 */ /* 0x0005620000300800 */
[----:B------:R-:W-:Y:S01]  /*8020*/  FMUL.FTZ R15, R252, R15 ;  /* 0x0000000ffc0f7220 */ /* 0x000fe20000410000 */
[----:B------:R-:W-:Y:S01]  /*8030*/  FMUL.FTZ R8, R191, R181 ;  /* 0x000000b5bf087220 */ /* 0x000fe20000410000 */
[----:B------:R-:W-:Y:S01]  /*8040*/  FMUL.FTZ R14, R248, R14 ;  /* 0x0000000ef80e7220 */ /* 0x000fe20000410000 */
[C---:B------:R-:W-:Y:S05]  /*8050*/  HMMA.16816.F32.BF16 R24, R172.reuse, R168, R24 ;  /* 0x000000a8ac18723c */ /* 0x040fea0000041818 */
[----:B------:R-:W-:Y:S01]  /*8060*/  FMUL.FTZ R177, R177, R4 ;  /* 0x00000004b1b17220 */ /* 0x000fe20000410000 */
[----:B------:R-:W-:Y:S01]  /*8070*/  MOV R4, UR4 ;  /* 0x0000000400047c02 */ /* 0x000fe20008000f00 */
[-C--:B------:R-:W-:Y:S04]  /*8080*/  HMMA.16816.F32.BF16 R28, R172, R170.reuse, R28 ;  /* 0x000000aaac1c723c */ /* 0x080fe8000004181c */
[----:B------:R-:W-:Y:S01]  /*8090*/  F2FP.BF16.F32.PACK_AB R168, R10, R11 ;  /* 0x0000000b0aa8723e */ /* 0x000fe200000010ff */
[----:B------:R-:W-:Y:S01]  /*80a0*/  FMUL.FTZ R178, R187, R178 ;  /* 0x000000b2bbb27220 */ /* 0x000fe20000410000 */
[----:B------:R-:W-:Y:S01]  /*80b0*/  IADD3 R4, R0, 0x8000, R4 ;  /* 0x0000800000047810 */ /* 0x000fe20007ffe004 */
[----:B------:R-:W-:Y:S01]  /*80c0*/  FADD.FTZ R7, -R186, R7 ;  /* 0x00000007ba077221 */ /* 0x000fe20000010100 */
[----:B------:R-:W-:Y:S01]  /*80d0*/  FMUL.FTZ R9, R192, R9 ;  /* 0x00000009c0097220 */ /* 0x000fe20000410000 */
[----:B------:R-:W-:Y:S04]  /*80e0*/  HMMA.16816.F32.BF16 R32, R164, R170, R32 ;  /* 0x000000aaa420723c */ /* 0x000fe80000041820 */
[C---:B------:R-:W-:Y:S01]  /*80f0*/  FADD.FTZ R20, -R185.reuse, R20 ;  /* 0x00000014b9147221 */ /* 0x040fe20000010100 */
[----:B------:R-:W-:Y:S01]  /*8100*/  FADD.FTZ R21, -R185, R21 ;  /* 0x00000015b9157221 */ /* 0x000fe20000010100 */
[C---:B------:R-:W-:Y:S01]  /*8110*/  FADD.FTZ R22, -R186.reuse, R22 ;  /* 0x00000016ba167221 */ /* 0x040fe20000010100 */
[----:B------:R-:W-:Y:S01]  /*8120*/  FADD.FTZ R23, -R186, R23 ;  /* 0x00000017ba177221 */ /* 0x000fe20000010100 */
[----:B------:R-:W-:Y:S02]  /*8130*/  FMUL.FTZ R10, R51, R20 ;  /* 0x00000014330a7220 */ /* 0x000fe40000410000 */
[----:B------:R2:W5:Y:S01]  /*8140*/  LDL.LU R51, [R1+0x80] ;  /* 0x0000800001337983 */ /* 0x0005620000300800 */
[----:B------:R-:W-:Y:S01]  /*8150*/  FMUL.FTZ R17, R50, R21 ;  /* 0x0000001532117220 */ /* 0x000fe20000410000 */
[----:B------:R-:W-:Y:S01]  /*8160*/  FMUL.FTZ R22, R49, R22 ;  /* 0x0000001631167220 */ /* 0x000fe20000410000 */
[----:B------:R-:W-:Y:S01]  /*8170*/  FMUL.FTZ R23, R48, R23 ;  /* 0x0000001730177220 */ /* 0x000fe20000410000 */
[----:B------:R2:W5:Y:S01]  /*8180*/  LDL.LU R50, [R1+0x7c] ;  /* 0x00007c0001327983 */ /* 0x0005620000300800 */
[C---:B------:R-:W-:Y:S01]  /*8190*/  FADD.FTZ R24, -R184.reuse, R24 ;  /* 0x00000018b8187221 */ /* 0x040fe20000010100 */
[----:B------:R-:W-:Y:S01]  /*81a0*/  FADD.FTZ R25, -R184, R25 ;  /* 0x00000019b8197221 */ /* 0x000fe20000010100 */
[----:B------:R-:W-:Y:S01]  /*81b0*/  FADD.FTZ R26, -R179, R26 ;  /* 0x0000001ab31a7221 */ /* 0x000fe20000010100 */
[----:B------:R2:W5:Y:S01]  /*81c0*/  LDL.LU R49, [R1+0x78] ;  /* 0x0000780001317983 */ /* 0x0005620000300800 */
[C---:B------:R-:W-:Y:S01]  /*81d0*/  IADD3 R176, R4.reuse, 0x40, RZ ;  /* 0x0000004004b07810 */ /* 0x040fe20007ffe0ff */
[----:B------:R-:W-:Y:S01]  /*81e0*/  FMUL.FTZ R24, R47, R24 ;  /* 0x000000182f187220 */ /* 0x000fe20000410000 */
[----:B------:R-:W-:Y:S01]  /*81f0*/  @P0 IADD3 R176, R4, -0x40, RZ ;  /* 0xffffffc004b00810 */ /* 0x000fe20007ffe0ff */
[----:B------:R2:W5:Y:S01]  /*8200*/  LDL.LU R48, [R1+0x74] ;  /* 0x0000740001307983 */ /* 0x0005620000300800 */
[----:B------:R-:W-:Y:S01]  /*8210*/  FMUL.FTZ R4, R188, R177 ;  /* 0x000000b1bc047220 */ /* 0x000fe20000410000 */
[----:B------:R-:W-:Y:S01]  /*8220*/  FMUL.FTZ R7, R251, R7 ;  /* 0x00000007fb077220 */ /* 0x000fe20000410000 */
[----:B------:R-:W-:Y:S01]  /*8230*/  F2FP.BF16.F32.PACK_AB R21, R8, R9 ;  /* 0x000000090815723e */ /* 0x000fe200000010ff */
[----:B------:R2:W5:Y:S01]  /*8240*/  LDL.LU R47, [R1+0x70] ;  /* 0x00007000012f7983 */ /* 0x0005620000300800 */
[----:B------:R-:W-:Y:S01]  /*8250*/  FMUL.FTZ R8, R45, R26 ;  /* 0x0000001a2d087220 */ /* 0x000fe20000410000 */
[----:B------:R-:W-:Y:S01]  /*8260*/  F2FP.BF16.F32.PACK_AB R178, R178, R4 ;  /* 0x00000004b2b2723e */ /* 0x000fe200000010ff */
[----:B------:R-:W-:Y:S01]  /*8270*/  FMUL.FTZ R4, R194, R15 ;  /* 0x0000000fc2047220 */ /* 0x000fe20000410000 */
[----:B------:R-:W-:Y:S01]  /*8280*/  FMUL.FTZ R15, R46, R25 ;  /* 0x000000192e0f7220 */ /* 0x000fe20000410000 */
[----:B------:R-:W-:Y:S01]  /*8290*/  FMUL.FTZ R177, R182, R7 ;  /* 0x00000007b6b17220 */ /* 0x000fe20000410000 */
[----:B------:R2:W5:Y:S01]  /*82a0*/  LDL.LU R46, [R1+0x6c] ;  /* 0x00006c00012e7983 */ /* 0x0005620000300800 */
[----:B------:R-:W-:Y:S01]  /*82b0*/  FADD.FTZ R27, -R179, R27 ;  /* 0x0000001bb31b7221 */ /* 0x000fe20000010100 */
[C---:B------:R-:W-:Y:S01]  /*82c0*/  FADD.FTZ R28, -R184.reuse, R28 ;  /* 0x0000001cb81c7221 */ /* 0x040fe20000010100 */
[----:B------:R-:W-:Y:S01]  /*82d0*/  FADD.FTZ R29, -R184, R29 ;  /* 0x0000001db81d7221 */ /* 0x000fe20000010100 */
[----:B------:R2:W5:Y:S01]  /*82e0*/  LDL.LU R45, [R1+0x68] ;  /* 0x00006800012d7983 */ /* 0x0005620000300800 */
[----:B------:R-:W-:Y:S01]  /*82f0*/  F2FP.BF16.F32.PACK_AB R177, R177, R5 ;  /* 0x00000005b1b1723e */ /* 0x000fe200000010ff */
[----:B------:R-:W-:Y:S01]  /*8300*/  FMUL.FTZ R28, R43, R28 ;  /* 0x0000001c2b1c7220 */ /* 0x000fe20000410000 */
[----:B------:R-:W-:Y:S01]  /*8310*/  FMUL.FTZ R11, R42, R29 ;  /* 0x0000001d2a0b7220 */ /* 0x000fe20000410000 */
[----:B------:R-:W-:Y:S01]  /*8320*/  FMUL.FTZ R5, R202, R14 ;  /* 0x0000000eca057220 */ /* 0x000fe20000410000 */
[----:B------:R-:W-:Y:S01]  /*8330*/  FMUL.FTZ R14, R44, R27 ;  /* 0x0000001b2c0e7220 */ /* 0x000fe20000410000 */
[C---:B------:R-:W-:Y:S01]  /*8340*/  FADD.FTZ R30, -R179.reuse, R30 ;  /* 0x0000001eb31e7221 */ /* 0x040fe20000010100 */
[----:B------:R2:W5:Y:S01]  /*8350*/  LDL.LU R44, [R1+0x64] ;  /* 0x00006400012c7983 */ /* 0x0005620000300800 */
[----:B------:R-:W-:Y:S01]  /*8360*/  FADD.FTZ R31, -R179, R31 ;  /* 0x0000001fb31f7221 */ /* 0x000fe20000010100 */
[----:B------:R-:W-:Y:S01]  /*8370*/  FADD.FTZ R32, -R185, R32 ;  /* 0x00000020b9207221 */ /* 0x000fe20000010100 */
[----:B------:R-:W-:Y:S01]  /*8380*/  FMUL.FTZ R30, R41, R30 ;  /* 0x0000001e291e7220 */ /* 0x000fe20000410000 */
[----:B------:R2:W5:Y:S01]  /*8390*/  LDL.LU R43, [R1+0x60] ;  /* 0x00006000012b7983 */ /* 0x0005620000300800 */
[----:B------:R-:W-:Y:S01]  /*83a0*/  F2FP.BF16.F32.PACK_AB R20, R4, R5 ;  /* 0x000000050414723e */ /* 0x000fe200000010ff */
[----:B------:R-:W-:Y:S01]  /*83b0*/  FMUL.FTZ R32, R39, R32 ;  /* 0x0000002027207220 */ /* 0x000fe20000410000 */
[----:B------:R-:W-:Y:S01]  /*83c0*/  FMUL.FTZ R4, R234, R10 ;  /* 0x0000000aea047220 */ /* 0x000fe20000410000 */
[----:B------:R2:W5:Y:S01]  /*83d0*/  LDL.LU R42, [R1+0x5c] ;  /* 0x00005c00012a7983 */ /* 0x0005620000300800 */
[----:B------:R-:W-:Y:S01]  /*83e0*/  FMUL.FTZ R10, R40, R31 ;  /* 0x0000001f280a7220 */ /* 0x000fe20000410000 */
[----:B------:R-:W-:Y:S01]  /*83f0*/  FADD.FTZ R33, -R185, R33 ;  /* 0x00000021b9217221 */ /* 0x000fe20000010100 */
[----:B------:R-:W-:Y:S01]  /*8400*/  FMUL.FTZ R19, R195, R13 ;  /* 0x0000000dc3137220 */ /* 0x000fe20000410000 */
[----:B------:R2:W5:Y:S01]  /*8410*/  LDL.LU R41, [R1+0x58] ;  /* 0x0000580001297983 */ /* 0x0005620000300800 */
[----:B------:R-:W-:Y:S01]  /*8420*/  FADD.FTZ R34, -R186, R34 ;  /* 0x00000022ba227221 */ /* 0x000fe20000010100 */
[----:B------:R-:W-:Y:S01]  /*8430*/  FMUL.FTZ R13, R38, R33 ;  /* 0x00000021260d7220 */ /* 0x000fe20000410000 */
[----:B------:R-:W-:Y:S01]  /*8440*/  FADD.FTZ R35, -R186, R35 ;  /* 0x00000023ba237221 */ /* 0x000fe20000010100 */
[----:B------:R2:W5:Y:S01]  /*8450*/  LDL.LU R40, [R1+0x54] ;  /* 0x0000540001287983 */ /* 0x0005620000300800 */
[----:B------:R-:W-:Y:S01]  /*8460*/  FMUL.FTZ R7, R190, R180 ;  /* 0x000000b4be077220 */ /* 0x000fe20000410000 */
[----:B------:R-:W-:Y:S01]  /*8470*/  FMUL.FTZ R6, R189, R6 ;  /* 0x00000006bd067220 */ /* 0x000fe20000410000 */
[----:B------:R-:W-:Y:S01]  /*8480*/  FMUL.FTZ R18, R203, R18 ;  /* 0x00000012cb127220 */ /* 0x000fe20000410000 */
[----:B------:R2:W5:Y:S01]  /*8490*/  LDL.LU R39, [R1+0x50] ;  /* 0x0000500001277983 */ /* 0x0005620000300800 */
[----:B------:R-:W-:Y:S01]  /*84a0*/  FMUL.FTZ R17, R206, R17 ;  /* 0x00000011ce117220 */ /* 0x000fe20000410000 */
[----:B------:R-:W-:Y:S01]  /*84b0*/  FMUL.FTZ R5, R239, R22 ;  /* 0x00000016ef057220 */ /* 0x000fe20000410000 */
[----:B------:R-:W-:Y:S01]  /*84c0*/  F2FP.BF16.F32.PACK_AB R169, R6, R7 ;  /* 0x0000000706a9723e */ /* 0x000fe200000010ff */
[----:B------:R-:W-:Y:S01]  /*84d0*/  FMUL.FTZ R7, R193, R16 ;  /* 0x00000010c1077220 */ /* 0x000fe20000410000 */
[----:B------:R2:W5:Y:S01]  /*84e0*/  LDL.LU R38, [R1+0x4c] ;  /* 0x00004c0001267983 */ /* 0x0005620000300800 */
[----:B------:R-:W-:Y:S01]  /*84f0*/  F2FP.BF16.F32.PACK_AB R17, R17, R4 ;  /* 0x000000041111723e */ /* 0x000fe200000010ff */
[----:B------:R-:W-:Y:S01]  /*8500*/  FMUL.FTZ R6, R204, R12 ;  /* 0x0000000ccc067220 */ /* 0x000fe20000410000 */
[----:B------:R-:W-:Y:S01]  /*8510*/  FMUL.FTZ R12, R36, R35 ;  /* 0x00000023240c7220 */ /* 0x000fe20000410000 */
[----:B------:R-:W-:Y:S01]  /*8520*/  F2FP.BF16.F32.PACK_AB R19, R19, R7 ;  /* 0x000000071313723e */ /* 0x000fe200000010ff */
[----:B------:R-:W-:Y:S01]  /*8530*/  FMUL.FTZ R7, R37, R34 ;  /* 0x0000002225077220 */ /* 0x000fe20000410000 */
[----:B------:R-:W-:Y:S01]  /*8540*/  FMUL.FTZ R16, R238, R23 ;  /* 0x00000017ee107220 */ /* 0x000fe20000410000 */
[----:B------:R-:W-:Y:S01]  /*8550*/  F2FP.BF16.F32.PACK_AB R18, R18, R6 ;  /* 0x000000061212723e */ /* 0x000fe200000010ff */
[----:B------:R2:W5:Y:S01]  /*8560*/  LDL.LU R37, [R1+0x48] ;  /* 0x0000480001257983 */ /* 0x0005620000300800 */
[----:B------:R-:W-:Y:S01]  /*8570*/  FMUL.FTZ R6, R207, R24 ;  /* 0x00000018cf067220 */ /* 0x000fe20000410000 */
[----:B------:R-:W-:Y:S01]  /*8580*/  FMUL.FTZ R15, R205, R15 ;  /* 0x0000000fcd0f7220 */ /* 0x000fe20000410000 */
[----:B------:R-:W-:Y:S01]  /*8590*/  F2FP.BF16.F32.PACK_AB R16, R16, R5 ;  /* 0x000000051010723e */ /* 0x000fe200000010ff */
[----:B------:R2:W5:Y:S01]  /*85a0*/  LDL.LU R36, [R1+0x44] ;  /* 0x0000440001247983 */ /* 0x0005620000300800 */
[----:B------:R-:W-:Y:S01]  /*85b0*/  FMUL.FTZ R8, R237, R8 ;  /* 0x00000008ed087220 */ /* 0x000fe20000410000 */
        /* <DEDUP_REMOVED lines=19> */
[----:B------:R-:W-:Y:S01]  /*86f0*/  ULOP3.LUT UR13, UR9, 0x1, URZ, 0xc0, !UPT ;  /* 0x00000001090d7892 */ /* 0x000fe2000f8ec03f */
[----:B------:R-:W-:Y:S03]  /*8700*/  UMOV UR15, 0xffffc000 ;  /* 0xffffc000000f7882 */ /* 0x000fe60000000000 */
        /* <DEDUP_REMOVED lines=52> */
.L_x_2005:
        /* <DEDUP_REMOVED lines=17> */
[----:B----4-:R-:W-:Y:S04]  /*8b60*/  LDSM.16.MT88.4 R4, [R211+0x20000] ;  /* 0x02000000d304783b */ /* 0x010fe80000004200 */
        /* <DEDUP_REMOVED lines=9> */
[----:B------:R-:W-:Y:S01]  /*8c00*/  LDSM.16.MT88.4 R172, [R0+UR4+0xb800] ;  /* 0x00b8000400ac783b */ /* 0x000fe20008004200 */
[-C--:B-1---5:R-:W-:Y:S03]  /*8c10*/  HMMA.16816.F32.BF16 R36, R4, R8.reuse, R36 ;  /* 0x000000080424723c */ /* 0x0a2fe60000041824 */
[----:B------:R1:W5:Y:S03]  /*8c20*/  LDL R231, [R1+0x14] ;  /* 0x0000140001e77983 */ /* 0x0003660000100800 */
[C---:B---3--:R-:W-:Y:S06]  /*8c30*/  HMMA.16816.F32.BF16 R40, R12.reuse, R8, R40 ;  /* 0x000000080c28723c */ /* 0x048fec0000041828 */
[-C--:B------:R-:W-:Y:S06]  /*8c40*/  HMMA.16816.F32.BF16 R44, R12, R10.reuse, R44 ;  /* 0x0000000a0c2c723c */ /* 0x080fec000004182c */
[C---:B------:R-:W-:Y:S01]  /*8c50*/  HMMA.16816.F32.BF16 R48, R4.reuse, R10, R48 ;  /* 0x0000000a0430723c */ /* 0x040fe20000041830 */
[----:B------:R-:W3:Y:S05]  /*8c60*/  LDSM.16.MT88.4 R8, [R176+0x800] ;  /* 0x00080000b008783b */ /* 0x000eea0000004200 */
[-C--:B----4-:R-:W-:Y:S06]  /*8c70*/  HMMA.16816.F32.BF16 R52, R4, R16.reuse, R52 ;  /* 0x000000100434723c */ /* 0x090fec0000041834 */
[C---:B------:R-:W-:Y:S06]  /*8c80*/  HMMA.16816.F32.BF16 R56, R12.reuse, R16, R56 ;  /* 0x000000100c38723c */ /* 0x040fec0000041838 */
[-C--:B------:R-:W-:Y:S06]  /*8c90*/  HMMA.16816.F32.BF16 R60, R12, R18.reuse, R60 ;  /* 0x000000120c3c723c */ /* 0x080fec000004183c */
[C---:B------:R-:W-:Y:S01]  /*8ca0*/  HMMA.16816.F32.BF16 R64, R4.reuse, R18, R64 ;  /* 0x000000120440723c */ /* 0x040fe20000041840 */
[----:B------:R-:W4:Y:S05]  /*8cb0*/  LDSM.16.MT88.4 R16, [R0+UR4+0xa800] ;  /* 0x00a800040010783b */ /* 0x000f2a0008004200 */
        /* <DEDUP_REMOVED lines=17> */
[-C--:B---3--:R-:W-:Y:S06]  /*8dd0*/  HMMA.16816.F32.BF16 R52, R28, R8.reuse, R52 ;  /* 0x000000081c34723c */ /* 0x088fec0000041834 */
[C---:B------:R-:W-:Y:S06]  /*8de0*/  HMMA.16816.F32.BF16 R56, R164.reuse, R8, R56 ;  /* 0x00000008a438723c */ /* 0x040fec0000041838 */
[-C--:B------:R-:W-:Y:S06]  /*8df0*/  HMMA.16816.F32.BF16 R60, R164, R10.reuse, R60 ;  /* 0x0000000aa43c723c */ /* 0x080fec000004183c */
[C---:B------:R-:W-:Y:S01]  /*8e00*/  HMMA.16816.F32.BF16 R64, R28.reuse, R10, R64 ;  /* 0x0000000a1c40723c */ /* 0x040fe20000041840 */
[----:B------:R-:W3:Y:S05]  /*8e10*/  LDSM.16.MT88.4 R8, [R176+0x1000] ;  /* 0x00100000b008783b */ /* 0x000eea0000004200 */
[-C--:B----4-:R-:W-:Y:S06]  /*8e20*/  HMMA.16816.F32.BF16 R68, R28, R16.reuse, R68 ;  /* 0x000000101c44723c */ /* 0x090fec0000041844 */
        /* <DEDUP_REMOVED lines=11> */
[-C--:B-1----:R-:W-:Y:S01]  /*8ee0*/  HMMA.16816.F32.BF16 R36, R4, R12.reuse, R36 ;  /* 0x0000000c0424723c */ /* 0x082fe20000041824 */
[----:B------:R-:W1:Y:S01]  /*8ef0*/  LDSM.16.MT88.4 R28, [R211+0x23800] ;  /* 0x02380000d31c783b */ /* 0x000e620000004200 */
[----:B------:R-:W-:Y:S04]  /*8f00*/  BAR.SYNC.DEFER_BLOCKING 0x0 ;  /* 0x0000000000007b1d */ /* 0x000fe80000010000 */
[C---:B------:R-:W-:Y:S06]  /*8f10*/  HMMA.16816.F32.BF16 R40, R24.reuse, R12, R40 ;  /* 0x0000000c1828723c */ /* 0x040fec0000041828 */
[-C--:B------:R-:W-:Y:S06]  /*8f20*/  HMMA.16816.F32.BF16 R44, R24, R14.reuse, R44 ;  /* 0x0000000e182c723c */ /* 0x080fec000004182c */
[C---:B------:R-:W-:Y:S06]  /*8f30*/  HMMA.16816.F32.BF16 R48, R4.reuse, R14, R48 ;  /* 0x0000000e0430723c */ /* 0x040fec0000041830 */
[-C--:B---3--:R-:W-:Y:S06]  /*8f40*/  HMMA.16816.F32.BF16 R52, R4, R8.reuse, R52 ;  /* 0x000000080434723c */ /* 0x088fec0000041834 */
        /* <DEDUP_REMOVED lines=70> */
.L_x_2006:
        /* <DEDUP_REMOVED lines=554> */
.L_x_2008:
[----:B------:R-:W-:Y:S01]  /*b650*/  @UP0 UIADD3 UR5, UR24, UR36, URZ ;  /* 0x0000002418050290 */ /* 0x000fe2000fffe03f */
[----:B--2--5:R-:W-:Y:S01]  /*b660*/  LEA R2, R231, UR4, 0x1 ;  /* 0x00000004e7027c11 */ /* 0x024fe2000f8e08ff */
[----:B------:R-:W-:Y:S01]  /*b670*/  @UP0 ULDC.64 UR12, c[0x0][0x458] ;  /* 0x00011600000c0ab9 */ /* 0x000fe20000000a00 */
        /* <DEDUP_REMOVED lines=19> */
.L_x_2009:
        /* <DEDUP_REMOVED lines=14> */
[C---:B------:R-:W-:Y:S01]  /*b890*/  ISETP.GE.AND P5, PT, R0.reuse, UR8, PT ;  /* 0x0000000800007c0c */ /* 0x040fe2000bfa6270 */
[----:B------:R-:W-:Y:S01]  /*b8a0*/  VIADD R6, R0, 0x20 ;  /* 0x0000002000067836 */ /* 0x000fe20000000000 */
[----:B------:R-:W-:Y:S01]  /*b8b0*/  MOV R3, UR9 ;  /* 0x0000000900037c02 */ /* 0x000fe20008000f00 */
[----:B------:R-:W-:Y:S01]  /*b8c0*/  UIMAD UR9, UR20, UR14, URZ ;  /* 0x0000000e140972a4 */ /* 0x000fe2000f8e023f */
[----:B------:R-:W-:Y:S01]  /*b8d0*/  IADD3 R4, P0, R4, UR18, RZ ;  /* 0x0000001204047c10 */ /* 0x000fe2000ff1e0ff */
[----:B------:R-:W-:Y:S01]  /*b8e0*/  VIADD R7, R0, 0x40 ;  /* 0x0000004000077836 */ /* 0x000fe20000000000 */
[----:B------:R-:W-:Y:S01]  /*b8f0*/  ISETP.GE.AND P4, PT, R6, UR8, PT ;  /* 0x0000000806007c0c */ /* 0x000fe2000bf86270 */
[----:B------:R-:W-:Y:S01]  /*b900*/  UIMAD UR15, UR57, UR15, UR9 ;  /* 0x0000000f390f72a4 */ /* 0x000fe2000f8e0209 */
[----:B------:R-:W-:Y:S01]  /*b910*/  IADD3.X R5, R5, UR19, R3, P0, !PT ;  /* 0x0000001305057c10 */ /* 0x000fe200087fe403 */
[----:B------:R-:W-:Y:S01]  /*b920*/  IMAD.U32 R3, RZ, RZ, UR14 ;  /* 0x0000000eff037e24 */ /* 0x000fe2000f8e00ff */
        /* <DEDUP_REMOVED lines=32> */
.L_x_2011:
[----:B------:R-:W-:Y:S05]  /*bb30*/  BSYNC B0 ;  /* 0x0000000000007941 */ /* 0x000fea0003800000 */
.L_x_2010:
        /* <DEDUP_REMOVED lines=18> */
.L_x_2013:
[----:B------:R-:W-:Y:S05]  /*bc60*/  BSYNC B0 ;  /* 0x0000000000007941 */ /* 0x000fea0003800000 */
.L_x_2012:
        /* <DEDUP_REMOVED lines=20> */
.L_x_2015:
[----:B------:R-:W-:Y:S05]  /*bdb0*/  BSYNC B0 ;  /* 0x0000000000007941 */ /* 0x000fea0003800000 */
.L_x_2014:
        /* <DEDUP_REMOVED lines=20> */
.L_x_2017:
[----:B------:R-:W-:Y:S05]  /*bf00*/  BSYNC B0 ;  /* 0x0000000000007941 */ /* 0x000fea0003800000 */
.L_x_2016:
        /* <DEDUP_REMOVED lines=32> */
.L_x_2019:
[----:B------:R-:W-:Y:S05]  /*c110*/  BSYNC B0 ;  /* 0x0000000000007941 */ /* 0x000fea0003800000 */
.L_x_2018:
        /* <DEDUP_REMOVED lines=18> */
.L_x_2021:
[----:B------:R-:W-:Y:S05]  /*c240*/  BSYNC B0 ;  /* 0x0000000000007941 */ /* 0x000fea0003800000 */
.L_x_2020:
        /* <DEDUP_REMOVED lines=18> */
.L_x_2023:
[----:B------:R-:W-:Y:S05]  /*c370*/  BSYNC B0 ;  /* 0x0000000000007941 */ /* 0x000fea0003800000 */
.L_x_2022:
        /* <DEDUP_REMOVED lines=16> */
.L_x_1976:
[----:B------:R-:W-:Y:S05]  /*c480*/  BSYNC B1 ;  /* 0x0000000000017941 */ /* 0x000fea0003800000 */
.L_x_1954:
        /* <DEDUP_REMOVED lines=11> */
.L_x_2024:
[----:B------:R-:W-:Y:S05]  /*c540*/  EXIT ;  /* 0x000000000000794d */ /* 0x000fea0003800000 */
.L_x_2026:
        /* <DEDUP_REMOVED lines=11> */
.L_x_2095:


//--------------------- .text._ZN5flash25flash_bwd_dot_do_o_kernelILb0E23Flash_bwd_kernel_traitsILi128ELi64ELi128ELi8ELi2ELi4ELi2ELb0ELb0EN7cutlass10bfloat16_tE19Flash_kernel_traitsILi128ELi64ELi128ELi8ES3_EEEEvNS_16Flash_bwd_paramsE --------------------------
	.section	.text._ZN5flash25flash_bwd_dot_do_o_kernelILb0E23Flash_bwd_kernel_traitsILi128ELi64ELi128ELi8ELi2ELi4ELi2ELb0ELb0EN7cutlass10bfloat16_tE19Flash_kernel_traitsILi128ELi64ELi128ELi8ES3_EEEEvNS_16Flash_bwd_paramsE,"ax",@progbits
	.align	128
        .global         _ZN5flash25flash_bwd_dot_do_o_kernelILb0E23Flash_bwd_kernel_traitsILi128ELi64ELi128ELi8ELi2ELi4ELi2ELb0ELb0EN7cutlass10bfloat16_tE19Flash_kernel_traitsILi128ELi64ELi128ELi8ES3_EEEEvNS_16Flash_bwd_paramsE
        .type           _ZN5flash25flash_bwd_dot_do_o_kernelILb0E23Flash_bwd_kernel_traitsILi128ELi64ELi128ELi8ELi2ELi4ELi2ELb0ELb0EN7cutlass10bfloat16_tE19Flash_kernel_traitsILi128ELi64ELi128ELi8ES3_EEEEvNS_16Flash_bwd_paramsE,@function
        .size           _ZN5flash25flash_bwd_dot_do_o_kernelILb0E23Flash_bwd_kernel_traitsILi128ELi64ELi128ELi8ELi2ELi4ELi2ELb0ELb0EN7cutlass10bfloat16_tE19Flash_kernel_traitsILi128ELi64ELi128ELi8ES3_EEEEvNS_16Flash_bwd_paramsE,(.L_x_2096 - _ZN5flash25flash_bwd_dot_do_o_kernelILb0E23Flash_bwd_kernel_traitsILi128ELi64ELi128ELi8ELi2ELi4ELi2ELb0ELb0EN7cutlass10bfloat16_tE19Flash_kernel_traitsILi128ELi64ELi128ELi8ES3_EEEEvNS_16Flash_bwd_paramsE)
        .other          _ZN5flash25flash_bwd_dot_do_o_kernelILb0E23Flash_bwd_kernel_traitsILi128ELi64ELi128ELi8ELi2ELi4ELi2ELb0ELb0EN7cutlass10bfloat16_tE19Flash_kernel_traitsILi128ELi64ELi128ELi8ES3_EEEEvNS_16Flash_bwd_paramsE,@"STO_CUDA_ENTRY STV_DEFAULT"
_ZN5flash25flash_bwd_dot_do_o_kernelILb0E23Flash_bwd_kernel_traitsILi128ELi64ELi128ELi8ELi2ELi4ELi2ELb0ELb0EN7cutlass10bfloat16_tE19Flash_kernel_traitsILi128ELi64ELi128ELi8ES3_EEEEvNS_16Flash_bwd_paramsE:
.text._ZN5flash25flash_bwd_dot_do_o_kernelILb0E23Flash_bwd_kernel_traitsILi128ELi64ELi128ELi8ELi2ELi4ELi2ELb0ELb0EN7cutlass10bfloat16_tE19Flash_kernel_traitsILi128ELi64ELi128ELi8ES3_EEEEvNS_16Flash_bwd_paramsE:
        /* <DEDUP_REMOVED lines=56> */
.L_x_2027:
[----:B------:R-:W0:Y:S08]  /*0380*/  LDC R8, c[0x0][0x270] ;  /* 0x00009c00ff087b82 */ /* 0x000e300000000800 */
[----:B------:R-:W1:Y:S01]  /*0390*/  LDC R10, c[0x0][0x2d4] ;  /* 0x0000b500ff0a7b82 */ /* 0x000e620000000800 */
[----:B0-----:R-:W-:-:S04]  /*03a0*/  IMAD R7, R7, R8, UR5 ;  /* 0x0000000507077e24 */ /* 0x001fc8000f8e0208 */
[----:B-1----:R-:W-:-:S07]  /*03b0*/  IMAD R7, R7, R10, RZ ;  /* 0x0000000a07077224 */ /* 0x002fce00078e02ff */
.L_x_2028:
        /* <DEDUP_REMOVED lines=60> */
.L_x_2030:
[----:B------:R-:W-:Y:S05]  /*0780*/  BSYNC B0 ;  /* 0x0000000000007941 */ /* 0x000fea0003800000 */
.L_x_2029:
        /* <DEDUP_REMOVED lines=18> */
.L_x_2032:
[----:B------:R-:W-:Y:S05]  /*08b0*/  BSYNC B0 ;  /* 0x0000000000007941 */ /* 0x000fea0003800000 */
.L_x_2031:
        /* <DEDUP_REMOVED lines=22> */
.L_x_2034:
[----:B------:R-:W-:Y:S05]  /*0a20*/  BSYNC B0 ;  /* 0x0000000000007941 */ /* 0x000fea0003800000 */
.L_x_2033:
        /* <DEDUP_REMOVED lines=20> */
.L_x_2036:
[----:B------:R-:W-:Y:S05]  /*0b70*/  BSYNC B0 ;  /* 0x0000000000007941 */ /* 0x000fea0003800000 */
.L_x_2035:
        /* <DEDUP_REMOVED lines=123> */
.L_x_2037:
        /* <DEDUP_REMOVED lines=13> */
.L_x_2096:


//--------------------- .text._ZN5flash25flash_bwd_dot_do_o_kernelILb1E23Flash_bwd_kernel_traitsILi128ELi64ELi128ELi8ELi2ELi4ELi2ELb0ELb0EN7cutlass10bfloat16_tE19Flash_kernel_traitsILi128ELi64ELi128ELi8ES3_EEEEvNS_16Flash_bwd_paramsE --------------------------
	.section	.text._ZN5flash25flash_bwd_dot_do_o_kernelILb1E23Flash_bwd_kernel_traitsILi128ELi64ELi128ELi8ELi2ELi4ELi2ELb0ELb0EN7cutlass10bfloat16_tE19Flash_kernel_traitsILi128ELi64ELi128ELi8ES3_EEEEvNS_16Flash_bwd_paramsE,"ax",@progbits
	.align	128
        .global         _ZN5flash25flash_bwd_dot_do_o_kernelILb1E23Flash_bwd_kernel_traitsILi128ELi64ELi128ELi8ELi2ELi4ELi2ELb0ELb0EN7cutlass10bfloat16_tE19Flash_kernel_traitsILi128ELi64ELi128ELi8ES3_EEEEvNS_16Flash_bwd_paramsE
        .type           _ZN5flash25flash_bwd_dot_do_o_kernelILb1E23Flash_bwd_kernel_traitsILi128ELi64ELi128ELi8ELi2ELi4ELi2ELb0ELb0EN7cutlass10bfloat16_tE19Flash_kernel_traitsILi128ELi64ELi128ELi8ES3_EEEEvNS_16Flash_bwd_paramsE,@function
        .size           _ZN5flash25flash_bwd_dot_do_o_kernelILb1E23Flash_bwd_kernel_traitsILi128ELi64ELi128ELi8ELi2ELi4ELi2ELb0ELb0EN7cutlass10bfloat16_tE19Flash_kernel_traitsILi128ELi64ELi128ELi8ES3_EEEEvNS_16Flash_bwd_paramsE,(.L_x_2097 - _ZN5flash25flash_bwd_dot_do_o_kernelILb1E23Flash_bwd_kernel_traitsILi128ELi64ELi128ELi8ELi2ELi4ELi2ELb0ELb0EN7cutlass10bfloat16_tE19Flash_kernel_traitsILi128ELi64ELi128ELi8ES3_EEEEvNS_16Flash_bwd_paramsE)
        .other          _ZN5flash25flash_bwd_dot_do_o_kernelILb1E23Flash_bwd_kernel_traitsILi128ELi64ELi128ELi8ELi2ELi4ELi2ELb0ELb0EN7cutlass10bfloat16_tE19Flash_kernel_traitsILi128ELi64ELi128ELi8ES3_EEEEvNS_16Flash_bwd_paramsE,@"STO_CUDA_ENTRY STV_DEFAULT"
_ZN5flash25flash_bwd_dot_do_o_kernelILb1E23Flash_bwd_kernel_traitsILi128ELi64ELi128ELi8ELi2ELi4ELi2ELb0ELb0EN7cutlass10bfloat16_tE19Flash_kernel_traitsILi128ELi64ELi128ELi8ES3_EEEEvNS_16Flash_bwd_paramsE:
.text._ZN5flash25flash_bwd_dot_do_o_kernelILb1E23Flash_bwd_kernel_traitsILi128ELi64ELi128ELi8ELi2ELi4ELi2ELb0ELb0EN7cutlass10bfloat16_tE19Flash_kernel_traitsILi128ELi64ELi128ELi8ES3_EEEEvNS_16Flash_bwd_paramsE:
        /* <DEDUP_REMOVED lines=63> */
.L_x_2038:
        /* <DEDUP_REMOVED lines=27> */
.L_x_2039:
[----:B------:R-:W-:-:S04]  /*05a0*/  IMAD R13, R13, R14, R20 ;  /* 0x0000000e0d0d7224 */ /* 0x000fc800078e0214 */
[----:B------:R-:W-:-:S07]  /*05b0*/  IMAD R2, R13, R18, RZ ;  /* 0x000000120d027224 */ /* 0x000fce00078e02ff */
.L_x_2040:
        /* <DEDUP_REMOVED lines=68> */
.L_x_2042:
[----:B------:R-:W-:Y:S05]  /*0a00*/  BSYNC B0 ;  /* 0x0000000000007941 */ /* 0x000fea0003800000 */
.L_x_2041:
        /* <DEDUP_REMOVED lines=17> */
.L_x_2044:
[----:B------:R-:W-:Y:S05]  /*0b20*/  BSYNC B0 ;  /* 0x0000000000007941 */ /* 0x000fea0003800000 */
.L_x_2043:
        /* <DEDUP_REMOVED lines=26> */
.L_x_2046:
[----:B------:R-:W-:Y:S05]  /*0cd0*/  BSYNC B0 ;  /* 0x0000000000007941 */ /* 0x000fea0003800000 */
.L_x_2045:
        /* <DEDUP_REMOVED lines=21> */
.L_x_2048:
[----:B------:R-:W-:Y:S05]  /*0e30*/  BSYNC B0 ;  /* 0x0000000000007941 */ /* 0x000fea0003800000 */
.L_x_2047:
        /* <DEDUP_REMOVED lines=138> */
.L_x_2049:
        /* <DEDUP_REMOVED lines=10> */
.L_x_2097:


//--------------------- .nv.shared._ZN5flash44flash_bwd_dq_dk_dv_loop_seqk_parallel_kernelI23Flash_bwd_kernel_traitsILi128ELi64ELi64ELi8ELi4ELi2ELi2ELb1ELb0EN7cutlass10bfloat16_tE19Flash_kernel_traitsILi128ELi64ELi64ELi8ES3_EELb0ELb0ELb0ELb0ELb0ELb1ELb0EEEvNS_16Flash_bwd_paramsE --------------------------
	.section	.nv.shared._ZN5flash44flash_bwd_dq_dk_dv_loop_seqk_parallel_kernelI23Flash_bwd_kernel_traitsILi128ELi64ELi64ELi8ELi4ELi2ELi2ELb1ELb0EN7cutlass10bfloat16_tE19Flash_kernel_traitsILi128ELi64ELi64ELi8ES3_EELb0ELb0ELb0ELb0ELb0ELb1ELb0EEEvNS_16Flash_bwd_paramsE,"aw",@nobits
	.sectionflags	@""
	.align	16
	.zero		1024


//--------------------- .nv.shared.reserved.0     --------------------------
	.section	.nv.shared.reserved.0,"aw",@nobits
	.weak		__nv_reservedSMEM_offset_0_alias
	.size		__nv_reservedSMEM_offset_0_alias, 0, 0
	.other		__nv_reservedSMEM_offset_0_alias,@"STO_CUDA_RESERVED_SHARED STV_DEFAULT"
__nv_reservedSMEM_offset_0_alias:
	.zero		0


//--------------------- .nv.global                --------------------------
	.section	.nv.global,"aw",@nobits
.nv.global:
	.type		_ZN66_INTERNAL_f4811781_30_flash_bwd_hdim128_bf16_sm80_cu_a6473388_31584cute1_E,@object
	.size		_ZN66_INTERNAL_f4811781_30_flash_bwd_hdim128_bf16_sm80_cu_a6473388_31584cute1_E,(_ZN66_INTERNAL_f4811781_30_flash_bwd_hdim128_bf16_sm80_cu_a6473388_31584cuda3std3__45__cpo6cbeginE - _ZN66_INTERNAL_f4811781_30_flash_bwd_hdim128_bf16_sm80_cu_a6473388_31584cute1_E)
_ZN66_INTERNAL_f4811781_30_flash_bwd_hdim128_bf16_sm80_cu_a6473388_31584cute1_E:
	.zero		1
	.type		_ZN66_INTERNAL_f4811781_30_flash_bwd_hdim128_bf16_sm80_cu_a6473388_31584cuda3std3__45__cpo6cbeginE,@object
	.size		_ZN66_INTERNAL_f4811781_30_flash_bwd_hdim128_bf16_sm80_cu_a6473388_31584cuda3std3__45__cpo6cbeginE,(_ZN66_INTERNAL_f4811781_30_flash_bwd_hdim128_bf16_sm80_cu_a6473388_31584cuda3std3__48in_placeE - _ZN66_INTERNAL_f4811781_30_flash_bwd_hdim128_bf16_sm80_cu_a6473388_31584cuda3std3__45__cpo6cbeginE)
_ZN66_INTERNAL_f4811781_30_flash_bwd_hdim128_bf16_sm80_cu_a6473388_31584cuda3std3__45__cpo6cbeginE:
	.zero		1
	.type		_ZN66_INTERNAL_f4811781_30_flash_bwd_hdim128_bf16_sm80_cu_a6473388_31584cuda3std3__48in_placeE,@object
	.size		_ZN66_INTERNAL_f4811781_30_flash_bwd_hdim128_bf16_sm80_cu_a6473388_31584cuda3std3__48in_placeE,(_ZN66_INTERNAL_f4811781_30_flash_bwd_hdim128_bf16_sm80_cu_a6473388_31584cuda3std6ranges3__45__cpo9iter_moveE - _ZN66_INTERNAL_f4811781_30_flash_bwd_hdim128_bf16_sm80_cu_a6473388_31584cuda3std3__48in_placeE)
_ZN66_INTERNAL_f4811781_30_flash_bwd_hdim128_bf16_sm80_cu_a6473388_31584cuda3std3__48in_placeE:
	.zero		1
	.type		_ZN66_INTERNAL_f4811781_30_flash_bwd_hdim128_bf16_sm80_cu_a6473388_31584cuda3std6ranges3__45__cpo9iter_moveE,@object
	.size		_ZN66_INTERNAL_f4811781_30_flash_bwd_hdim128_bf16_sm80_cu_a6473388_31584cuda3std6ranges3__45__cpo9iter_moveE,(_ZN66_INTERNAL_f4811781_30_flash_bwd_hdim128_bf16_sm80_cu_a6473388_31584cuda3std3__45__cpo5beginE - _ZN66_INTERNAL_f4811781_30_flash_bwd_hdim128_bf16_sm80_cu_a6473388_31584cuda3std6ranges3__45__cpo9iter_moveE)
_ZN66_INTERNAL_f4811781_30_flash_bwd_hdim128_bf16_sm80_cu_a6473388_31584cuda3std6ranges3__45__cpo9iter_moveE:
	.zero		1
	.type		_ZN66_INTERNAL_f4811781_30_flash_bwd_hdim128_bf16_sm80_cu_a6473388_31584cuda3std3__45__cpo5beginE,@object
	.size		_ZN66_INTERNAL_f4811781_30_flash_bwd_hdim128_bf16_sm80_cu_a6473388_31584cuda3std3__45__cpo5beginE,(_ZN66_INTERNAL_f4811781_30_flash_bwd_hdim128_bf16_sm80_cu_a6473388_31584cuda3std3__468_GLOBAL__N__f4811781_30_flash_bwd_hdim128_bf16_sm80_cu_a6473388_31586ignoreE - _ZN66_INTERNAL_f4811781_30_flash_bwd_hdim128_bf16_sm80_cu_a6473388_31584cuda3std3__45__cpo5beginE)
_ZN66_INTERNAL_f4811781_30_flash_bwd_hdim128_bf16_sm80_cu_a6473388_31584cuda3std3__45__cpo5beginE:
	.zero		1
	.type		_ZN66_INTERNAL_f4811781_30_flash_bwd_hdim128_bf16_sm80_cu_a6473388_31584cuda3std3__468_GLOBAL__N__f4811781_30_flash_bwd_hdim128_bf16_sm80_cu_a6473388_31586ignoreE,@object
	.size		_ZN66_INTERNAL_f4811781_30_flash_bwd_hdim128_bf16_sm80_cu_a6473388_31584cuda3std3__468_GLOBAL__N__f4811781_30_flash_bwd_hdim128_bf16_sm80_cu_a6473388_31586ignoreE,(_ZN66_INTERNAL_f4811781_30_flash_bwd_hdim128_bf16_sm80_cu_a6473388_31584cute7productE - _ZN66_INTERNAL_f4811781_30_flash_bwd_hdim128_bf16_sm80_cu_a6473388_31584cuda3std3__468_GLOBAL__N__f4811781_30_flash_bwd_hdim128_bf16_sm80_cu_a6473388_31586ignoreE)
_ZN66_INTERNAL_f4811781_30_flash_bwd_hdim128_bf16_sm80_cu_a6473388_31584cuda3std3__468_GLOBAL__N__f4811781_30_flash_bwd_hdim128_bf16_sm80_cu_a6473388_31586ignoreE:
	.zero		1
	.type		_ZN66_INTERNAL_f4811781_30_flash_bwd_hdim128_bf16_sm80_cu_a6473388_31584cute7productE,@object
	.size		_ZN66_INTERNAL_f4811781_30_flash_bwd_hdim128_bf16_sm80_cu_a6473388_31584cute7productE,(_ZN66_INTERNAL_f4811781_30_flash_bwd_hdim128_bf16_sm80_cu_a6473388_31584cuda3std3__45__cpo3endE - _ZN66_INTERNAL_f4811781_30_flash_bwd_hdim128_bf16_sm80_cu_a6473388_31584cute7productE)
_ZN66_INTERNAL_f4811781_30_flash_bwd_hdim128_bf16_sm80_cu_a6473388_31584cute7productE:
	.zero		1
	.type		_ZN66_INTERNAL_f4811781_30_flash_bwd_hdim128_bf16_sm80_cu_a6473388_31584cuda3std3__45__cpo3endE,@object
	.size		_ZN66_INTERNAL_f4811781_30_flash_bwd_hdim128_bf16_sm80_cu_a6473388_31584cuda3std3__45__cpo3endE,(_ZN66_INTERNAL_f4811781_30_flash_bwd_hdim128_bf16_sm80_cu_a6473388_31584cuda3std3__419piecewise_constructE - _ZN66_INTERNAL_f4811781_30_flash_bwd_hdim128_bf16_sm80_cu_a6473388_31584cuda3std3__45__cpo3endE)
_ZN66_INTERNAL_f4811781_30_flash_bwd_hdim128_bf16_sm80_cu_a6473388_31584cuda3std3__45__cpo3endE:
	.zero		1
	.type		_ZN66_INTERNAL_f4811781_30_flash_bwd_hdim128_bf16_sm80_cu_a6473388_31584cuda3std3__419piecewise_constructE,@object
	.size		_ZN66_INTERNAL_f4811781_30_flash_bwd_hdim128_bf16_sm80_cu_a6473388_31584cuda3std3__419piecewise_constructE,(_ZN66_INTERNAL_f4811781_30_flash_bwd_hdim128_bf16_sm80_cu_a6473388_31584cuda3std3__45__cpo4cendE - _ZN66_INTERNAL_f4811781_30_flash_bwd_hdim128_bf16_sm80_cu_a6473388_31584cuda3std3__419piecewise_constructE)
_ZN66_INTERNAL_f4811781_30_flash_bwd_hdim128_bf16_sm80_cu_a6473388_31584cuda3std3__419piecewise_constructE:
	.zero		1
	.type		_ZN66_INTERNAL_f4811781_30_flash_bwd_hdim128_bf16_sm80_cu_a6473388_31584cuda3std3__45__cpo4cendE,@object
	.size		_ZN66_INTERNAL_f4811781_30_flash_bwd_hdim128_bf16_sm80_cu_a6473388_31584cuda3std3__45__cpo4cendE,(_ZN66_INTERNAL_f4811781_30_flash_bwd_hdim128_bf16_sm80_cu_a6473388_31584cuda3std6ranges3__45__cpo4swapE - _ZN66_INTERNAL_f4811781_30_flash_bwd_hdim128_bf16_sm80_cu_a6473388_31584cuda3std3__45__cpo4cendE)
_ZN66_INTERNAL_f4811781_30_flash_bwd_hdim128_bf16_sm80_cu_a6473388_31584cuda3std3__45__cpo4cendE:
	.zero		1
	.type		_ZN66_INTERNAL_f4811781_30_flash_bwd_hdim128_bf16_sm80_cu_a6473388_31584cuda3std6ranges3__45__cpo4swapE,@object
	.size		_ZN66_INTERNAL_f4811781_30_flash_bwd_hdim128_bf16_sm80_cu_a6473388_31584cuda3std6ranges3__45__cpo4swapE,(.L_7 - _ZN66_INTERNAL_f4811781_30_flash_bwd_hdim128_bf16_sm80_cu_a6473388_31584cuda3std6ranges3__45__cpo4swapE)
_ZN66_INTERNAL_f4811781_30_flash_bwd_hdim128_bf16_sm80_cu_a6473388_31584cuda3std6ranges3__45__cpo4swapE:
	.zero		1
.L_7:


//--------------------- .nv.shared._ZN5flash44flash_bwd_dq_dk_dv_loop_seqk_parallel_kernelI23Flash_bwd_kernel_traitsILi128ELi64ELi64ELi8ELi4ELi2ELi2ELb1ELb0EN7cutlass10bfloat16_tE19Flash_kernel_traitsILi128ELi64ELi64ELi8ES3_EELb0ELb0ELb0ELb0ELb0ELb0ELb0EEEvNS_16Flash_bwd_paramsE --------------------------
	.section	.nv.shared._ZN5flash44flash_bwd_dq_dk_dv_loop_seqk_parallel_kernelI23Flash_bwd_kernel_traitsILi128ELi64ELi64ELi8ELi4ELi2ELi2ELb1ELb0EN7cutlass10bfloat16_tE19Flash_kernel_traitsILi128ELi64ELi64ELi8ES3_EELb0ELb0ELb0ELb0ELb0ELb0ELb0EEEvNS_16Flash_bwd_paramsE,"aw",@nobits
	.sectionflags	@""
	.align	16
	.zero		1024


//--------------------- .nv.shared._ZN5flash44flash_bwd_dq_dk_dv_loop_seqk_parallel_kernelI23Flash_bwd_kernel_traitsILi128ELi64ELi64ELi8ELi4ELi2ELi2ELb1ELb0EN7cutlass10bfloat16_tE19Flash_kernel_traitsILi128ELi64ELi64ELi8ES3_EELb0ELb0ELb1ELb0ELb0ELb0ELb0EEEvNS_16Flash_bwd_paramsE --------------------------
	.section	.nv.shared._ZN5flash44flash_bwd_dq_dk_dv_loop_seqk_parallel_kernelI23Flash_bwd_kernel_traitsILi128ELi64ELi64ELi8ELi4ELi2ELi2ELb1ELb0EN7cutlass10bfloat16_tE19Flash_kernel_traitsILi128ELi64ELi64ELi8ES3_EELb0ELb0ELb1ELb0ELb0ELb0ELb0EEEvNS_16Flash_bwd_paramsE,"aw",@nobits
	.sectionflags	@""
	.align	16
	.zero		1024


//--------------------- .nv.shared._ZN5flash44flash_bwd_dq_dk_dv_loop_seqk_parallel_kernelI23Flash_bwd_kernel_traitsILi128ELi64ELi64ELi8ELi4ELi2ELi2ELb1ELb0EN7cutlass10bfloat16_tE19Flash_kernel_traitsILi128ELi64ELi64ELi8ES3_EELb0ELb0ELb0ELb0ELb1ELb1ELb0EEEvNS_16Flash_bwd_paramsE --------------------------
	.section	.nv.shared._ZN5flash44flash_bwd_dq_dk_dv_loop_seqk_parallel_kernelI23Flash_bwd_kernel_traitsILi128ELi64ELi64ELi8ELi4ELi2ELi2ELb1ELb0EN7cutlass10bfloat16_tE19Flash_kernel_traitsILi128ELi64ELi64ELi8ES3_EELb0ELb0ELb0ELb0ELb1ELb1ELb0EEEvNS_16Flash_bwd_paramsE,"aw",@nobits
	.sectionflags	@""
	.align	16
	.zero		1024


//--------------------- .nv.shared._ZN5flash44flash_bwd_dq_dk_dv_loop_seqk_parallel_kernelI23Flash_bwd_kernel_traitsILi128ELi64ELi64ELi8ELi4ELi2ELi2ELb1ELb0EN7cutlass10bfloat16_tE19Flash_kernel_traitsILi128ELi64ELi64ELi8ES3_EELb0ELb0ELb0ELb1ELb0ELb0ELb0EEEvNS_16Flash_bwd_paramsE --------------------------
	.section	.nv.shared._ZN5flash44flash_bwd_dq_dk_dv_loop_seqk_parallel_kernelI23Flash_bwd_kernel_traitsILi128ELi64ELi64ELi8ELi4ELi2ELi2ELb1ELb0EN7cutlass10bfloat16_tE19Flash_kernel_traitsILi128ELi64ELi64ELi8ES3_EELb0ELb0ELb0ELb1ELb0ELb0ELb0EEEvNS_16Flash_bwd_paramsE,"aw",@nobits
	.sectionflags	@""
	.align	16
	.zero		1024


//--------------------- .nv.shared._ZN5flash44flash_bwd_dq_dk_dv_loop_seqk_parallel_kernelI23Flash_bwd_kernel_traitsILi128ELi64ELi64ELi8ELi4ELi2ELi2ELb1ELb0EN7cutlass10bfloat16_tE19Flash_kernel_traitsILi128ELi64ELi64ELi8ES3_EELb0ELb0ELb1ELb0ELb0ELb1ELb0EEEvNS_16Flash_bwd_paramsE --------------------------
	.section	.nv.shared._ZN5flash44flash_bwd_dq_dk_dv_loop_seqk_parallel_kernelI23Flash_bwd_kernel_traitsILi128ELi64ELi64ELi8ELi4ELi2ELi2ELb1ELb0EN7cutlass10bfloat16_tE19Flash_kernel_traitsILi128ELi64ELi64ELi8ES3_EELb0ELb0ELb1ELb0ELb0ELb1ELb0EEEvNS_16Flash_bwd_paramsE,"aw",@nobits
	.sectionflags	@""
	.align	16
	.zero		1024


//--------------------- .nv.shared._ZN5flash44flash_bwd_dq_dk_dv_loop_seqk_parallel_kernelI23Flash_bwd_kernel_traitsILi128ELi64ELi64ELi8ELi4ELi2ELi2ELb1ELb0EN7cutlass10bfloat16_tE19Flash_kernel_traitsILi128ELi64ELi64ELi8ES3_EELb0ELb0ELb1ELb1ELb0ELb0ELb0EEEvNS_16Flash_bwd_paramsE --------------------------
	.section	.nv.shared._ZN5flash44flash_bwd_dq_dk_dv_loop_seqk_parallel_kernelI23Flash_bwd_kernel_traitsILi128ELi64ELi64ELi8ELi4ELi2ELi2ELb1ELb0EN7cutlass10bfloat16_tE19Flash_kernel_traitsILi128ELi64ELi64ELi8ES3_EELb0ELb0ELb1ELb1ELb0ELb0ELb0EEEvNS_16Flash_bwd_paramsE,"aw",@nobits
	.sectionflags	@""
	.align	16
	.zero		1024


//--------------------- .nv.shared._ZN5flash44flash_bwd_dq_dk_dv_loop_seqk_parallel_kernelI23Flash_bwd_kernel_traitsILi128ELi64ELi128ELi8ELi2ELi4ELi2ELb0ELb0EN7cutlass10bfloat16_tE19Flash_kernel_traitsILi128ELi64ELi128ELi8ES3_EELb0ELb0ELb0ELb0ELb0ELb1ELb0EEEvNS_16Flash_bwd_paramsE --------------------------
	.section	.nv.shared._ZN5flash44flash_bwd_dq_dk_dv_loop_seqk_parallel_kernelI23Flash_bwd_kernel_traitsILi128ELi64ELi128ELi8ELi2ELi4ELi2ELb0ELb0EN7cutlass10bfloat16_tE19Flash_kernel_traitsILi128ELi64ELi128ELi8ES3_EELb0ELb0ELb0ELb0ELb0ELb1ELb0EEEvNS_16Flash_bwd_paramsE,"aw",@nobits
	.sectionflags	@""
	.align	16
	.zero		1024


//--------------------- .nv.shared._ZN5flash44flash_bwd_dq_dk_dv_loop_seqk_parallel_kernelI23Flash_bwd_kernel_traitsILi128ELi64ELi128ELi8ELi2ELi4ELi2ELb0ELb0EN7cutlass10bfloat16_tE19Flash_kernel_traitsILi128ELi64ELi128ELi8ES3_EELb0ELb0ELb0ELb0ELb0ELb0ELb0EEEvNS_16Flash_bwd_paramsE --------------------------
	.section	.nv.shared._ZN5flash44flash_bwd_dq_dk_dv_loop_seqk_parallel_kernelI23Flash_bwd_kernel_traitsILi128ELi64ELi128ELi8ELi2ELi4ELi2ELb0ELb0EN7cutlass10bfloat16_tE19Flash_kernel_traitsILi128ELi64ELi128ELi8ES3_EELb0ELb0ELb0ELb0ELb0ELb0ELb0EEEvNS_16Flash_bwd_paramsE,"aw",@nobits
	.sectionflags	@""
	.align	16
	.zero		1024


//--------------------- .nv.shared._ZN5flash44flash_bwd_dq_dk_dv_loop_seqk_parallel_kernelI23Flash_bwd_kernel_traitsILi128ELi64ELi128ELi8ELi2ELi4ELi2ELb0ELb0EN7cutlass10bfloat16_tE19Flash_kernel_traitsILi128ELi64ELi128ELi8ES3_EELb0ELb0ELb1ELb0ELb0ELb0ELb0EEEvNS_16Flash_bwd_paramsE --------------------------
	.section	.nv.shared._ZN5flash44flash_bwd_dq_dk_dv_loop_seqk_parallel_kernelI23Flash_bwd_kernel_traitsILi128ELi64ELi128ELi8ELi2ELi4ELi2ELb0ELb0EN7cutlass10bfloat16_tE19Flash_kernel_traitsILi128ELi64ELi128ELi8ES3_EELb0ELb0ELb1ELb0ELb0ELb0ELb0EEEvNS_16Flash_bwd_paramsE,"aw",@nobits
	.sectionflags	@""
	.align	16
	.zero		1024


//--------------------- .nv.shared._ZN5flash44flash_bwd_dq_dk_dv_loop_seqk_parallel_kernelI23Flash_bwd_kernel_traitsILi128ELi64ELi128ELi8ELi2ELi4ELi2ELb0ELb0EN7cutlass10bfloat16_tE19Flash_kernel_traitsILi128ELi64ELi128ELi8ES3_EELb0ELb0ELb0ELb0ELb1ELb1ELb0EEEvNS_16Flash_bwd_paramsE --------------------------
	.section	.nv.shared._ZN5flash44flash_bwd_dq_dk_dv_loop_seqk_parallel_kernelI23Flash_bwd_kernel_traitsILi128ELi64ELi128ELi8ELi2ELi4ELi2ELb0ELb0EN7cutlass10bfloat16_tE19Flash_kernel_traitsILi128ELi64ELi128ELi8ES3_EELb0ELb0ELb0ELb0ELb1ELb1ELb0EEEvNS_16Flash_bwd_paramsE,"aw",@nobits
	.sectionflags	@""
	.align	16
	.zero		1024


//--------------------- .nv.shared._ZN5flash44flash_bwd_dq_dk_dv_loop_seqk_parallel_kernelI23Flash_bwd_kernel_traitsILi128ELi64ELi128ELi8ELi2ELi4ELi2ELb0ELb0EN7cutlass10bfloat16_tE19Flash_kernel_traitsILi128ELi64ELi128ELi8ES3_EELb0ELb0ELb0ELb1ELb0ELb0ELb0EEEvNS_16Flash_bwd_paramsE --------------------------
	.section	.nv.shared._ZN5flash44flash_bwd_dq_dk_dv_loop_seqk_parallel_kernelI23Flash_bwd_kernel_traitsILi128ELi64ELi128ELi8ELi2ELi4ELi2ELb0ELb0EN7cutlass10bfloat16_tE19Flash_kernel_traitsILi128ELi64ELi128ELi8ES3_EELb0ELb0ELb0ELb1ELb0ELb0ELb0EEEvNS_16Flash_bwd_paramsE,"aw",@nobits
	.sectionflags	@""
	.align	16
	.zero		1024


//--------------------- .nv.shared._ZN5flash44flash_bwd_dq_dk_dv_loop_seqk_parallel_kernelI23Flash_bwd_kernel_traitsILi128ELi64ELi128ELi8ELi2ELi4ELi2ELb0ELb0EN7cutlass10bfloat16_tE19Flash_kernel_traitsILi128ELi64ELi128ELi8ES3_EELb0ELb0ELb1ELb0ELb0ELb1ELb0EEEvNS_16Flash_bwd_paramsE --------------------------
	.section	.nv.shared._ZN5flash44flash_bwd_dq_dk_dv_loop_seqk_parallel_kernelI23Flash_bwd_kernel_traitsILi128ELi64ELi128ELi8ELi2ELi4ELi2ELb0ELb0EN7cutlass10bfloat16_tE19Flash_kernel_traitsILi128ELi64ELi128ELi8ES3_EELb0ELb0ELb1ELb0ELb0ELb1ELb0EEEvNS_16Flash_bwd_paramsE,"aw",@nobits
	.sectionflags	@""
	.align	16
	.zero		1024


//--------------------- .nv.shared._ZN5flash44flash_bwd_dq_dk_dv_loop_seqk_parallel_kernelI23Flash_bwd_kernel_traitsILi128ELi64ELi128ELi8ELi2ELi4ELi2ELb0ELb0EN7cutlass10bfloat16_tE19Flash_kernel_traitsILi128ELi64ELi128ELi8ES3_EELb0ELb0ELb1ELb1ELb0ELb0ELb0EEEvNS_16Flash_bwd_paramsE --------------------------
	.section	.nv.shared._ZN5flash44flash_bwd_dq_dk_dv_loop_seqk_parallel_kernelI23Flash_bwd_kernel_traitsILi128ELi64ELi128ELi8ELi2ELi4ELi2ELb0ELb0EN7cutlass10bfloat16_tE19Flash_kernel_traitsILi128ELi64ELi128ELi8ES3_EELb0ELb0ELb1ELb1ELb0ELb0ELb0EEEvNS_16Flash_bwd_paramsE,"aw",@nobits
	.sectionflags	@""
	.align	16
	.zero		1024


//--------------------- .nv.shared._ZN5flash27flash_bwd_convert_dq_kernelI23Flash_bwd_kernel_traitsILi128ELi64ELi64ELi8ELi4ELi2ELi2ELb1ELb0EN7cutlass10bfloat16_tE19Flash_kernel_traitsILi128ELi64ELi64ELi8ES3_EEEEvNS_16Flash_bwd_paramsEi --------------------------
	.section	.nv.shared._ZN5flash27flash_bwd_convert_dq_kernelI23Flash_bwd_kernel_traitsILi128ELi64ELi64ELi8ELi4ELi2ELi2ELb1ELb0EN7cutlass10bfloat16_tE19Flash_kernel_traitsILi128ELi64ELi64ELi8ES3_EEEEvNS_16Flash_bwd_paramsEi,"aw",@nobits
	.sectionflags	@""
	.align	16
	.zero		1024


//--------------------- .nv.shared._ZN5flash44flash_bwd_dq_dk_dv_loop_seqk_parallel_kernelI23Flash_bwd_kernel_traitsILi128ELi64ELi64ELi8ELi4ELi2ELi2ELb1ELb0EN7cutlass10bfloat16_tE19Flash_kernel_traitsILi128ELi64ELi64ELi8ES3_EELb1ELb0ELb0ELb0ELb0ELb1ELb0EEEvNS_16Flash_bwd_paramsE --------------------------
	.section	.nv.shared._ZN5flash44flash_bwd_dq_dk_dv_loop_seqk_parallel_kernelI23Flash_bwd_kernel_traitsILi128ELi64ELi64ELi8ELi4ELi2ELi2ELb1ELb0EN7cutlass10bfloat16_tE19Flash_kernel_traitsILi128ELi64ELi64ELi8ES3_EELb1ELb0ELb0ELb0ELb0ELb1ELb0EEEvNS_16Flash_bwd_paramsE,"aw",@nobits
	.sectionflags	@""
	.align	16
	.zero		1024


//--------------------- .nv.shared._ZN5flash44flash_bwd_dq_dk_dv_loop_seqk_parallel_kernelI23Flash_bwd_kernel_traitsILi128ELi64ELi64ELi8ELi4ELi2ELi2ELb1ELb0EN7cutlass10bfloat16_tE19Flash_kernel_traitsILi128ELi64ELi64ELi8ES3_EELb0ELb0ELb0ELb0ELb0ELb1ELb1EEEvNS_16Flash_bwd_paramsE --------------------------
	.section	.nv.shared._ZN5flash44flash_bwd_dq_dk_dv_loop_seqk_parallel_kernelI23Flash_bwd_kernel_traitsILi128ELi64ELi64ELi8ELi4ELi2ELi2ELb1ELb0EN7cutlass10bfloat16_tE19Flash_kernel_traitsILi128ELi64ELi64ELi8ES3_EELb0ELb0ELb0ELb0ELb0ELb1ELb1EEEvNS_16Flash_bwd_paramsE,"aw",@nobits
	.sectionflags	@""
	.align	16
	.zero		1024


//--------------------- .nv.shared._ZN5flash44flash_bwd_dq_dk_dv_loop_seqk_parallel_kernelI23Flash_bwd_kernel_traitsILi128ELi64ELi64ELi8ELi4ELi2ELi2ELb1ELb0EN7cutlass10bfloat16_tE19Flash_kernel_traitsILi128ELi64ELi64ELi8ES3_EELb1ELb0ELb0ELb0ELb0ELb0ELb0EEEvNS_16Flash_bwd_paramsE --------------------------
	.section	.nv.shared._ZN5flash44flash_bwd_dq_dk_dv_loop_seqk_parallel_kernelI23Flash_bwd_kernel_traitsILi128ELi64ELi64ELi8ELi4ELi2ELi2ELb1ELb0EN7cutlass10bfloat16_tE19Flash_kernel_traitsILi128ELi64ELi64ELi8ES3_EELb1ELb0ELb0ELb0ELb0ELb0ELb0EEEvNS_16Flash_bwd_paramsE,"aw",@nobits
	.sectionflags	@""
	.align	16
	.zero		1024


//--------------------- .nv.shared._ZN5flash44flash_bwd_dq_dk_dv_loop_seqk_parallel_kernelI23Flash_bwd_kernel_traitsILi128ELi64ELi64ELi8ELi4ELi2ELi2ELb1ELb0EN7cutlass10bfloat16_tE19Flash_kernel_traitsILi128ELi64ELi64ELi8ES3_EELb0ELb0ELb0ELb0ELb0ELb0ELb1EEEvNS_16Flash_bwd_paramsE --------------------------
	.section	.nv.shared._ZN5flash44flash_bwd_dq_dk_dv_loop_seqk_parallel_kernelI23Flash_bwd_kernel_traitsILi128ELi64ELi64ELi8ELi4ELi2ELi2ELb1ELb0EN7cutlass10bfloat16_tE19Flash_kernel_traitsILi128ELi64ELi64ELi8ES3_EELb0ELb0ELb0ELb0ELb0ELb0ELb1EEEvNS_16Flash_bwd_paramsE,"aw",@nobits
	.sectionflags	@""
	.align	16
	.zero		1024


//--------------------- .nv.shared._ZN5flash44flash_bwd_dq_dk_dv_loop_seqk_parallel_kernelI23Flash_bwd_kernel_traitsILi128ELi64ELi64ELi8ELi4ELi2ELi2ELb1ELb0EN7cutlass10bfloat16_tE19Flash_kernel_traitsILi128ELi64ELi64ELi8ES3_EELb1ELb0ELb1ELb0ELb0ELb0ELb0EEEvNS_16Flash_bwd_paramsE --------------------------
	.section	.nv.shared._ZN5flash44flash_bwd_dq_dk_dv_loop_seqk_parallel_kernelI23Flash_bwd_kernel_traitsILi128ELi64ELi64ELi8ELi4ELi2ELi2ELb1ELb0EN7cutlass10bfloat16_tE19Flash_kernel_traitsILi128ELi64ELi64ELi8ES3_EELb1ELb0ELb1ELb0ELb0ELb0ELb0EEEvNS_16Flash_bwd_paramsE,"aw",@nobits
	.sectionflags	@""
	.align	16
	.zero		1024


//--------------------- .nv.shared._ZN5flash44flash_bwd_dq_dk_dv_loop_seqk_parallel_kernelI23Flash_bwd_kernel_traitsILi128ELi64ELi64ELi8ELi4ELi2ELi2ELb1ELb0EN7cutlass10bfloat16_tE19Flash_kernel_traitsILi128ELi64ELi64ELi8ES3_EELb0ELb0ELb1ELb0ELb0ELb0ELb1EEEvNS_16Flash_bwd_paramsE --------------------------
	.section	.nv.shared._ZN5flash44flash_bwd_dq_dk_dv_loop_seqk_parallel_kernelI23Flash_bwd_kernel_traitsILi128ELi64ELi64ELi8ELi4ELi2ELi2ELb1ELb0EN7cutlass10bfloat16_tE19Flash_kernel_traitsILi128ELi64ELi64ELi8ES3_EELb0ELb0ELb1ELb0ELb0ELb0ELb1EEEvNS_16Flash_bwd_paramsE,"aw",@nobits
	.sectionflags	@""
	.align	16
	.zero		1024


//--------------------- .nv.shared._ZN5flash44flash_bwd_dq_dk_dv_loop_seqk_parallel_kernelI23Flash_bwd_kernel_traitsILi128ELi64ELi64ELi8ELi4ELi2ELi2ELb1ELb0EN7cutlass10bfloat16_tE19Flash_kernel_traitsILi128ELi64ELi64ELi8ES3_EELb1ELb0ELb0ELb0ELb1ELb1ELb0EEEvNS_16Flash_bwd_paramsE --------------------------
	.section	.nv.shared._ZN5flash44flash_bwd_dq_dk_dv_loop_seqk_parallel_kernelI23Flash_bwd_kernel_traitsILi128ELi64ELi64ELi8ELi4ELi2ELi2ELb1ELb0EN7cutlass10bfloat16_tE19Flash_kernel_traitsILi128ELi64ELi64ELi8ES3_EELb1ELb0ELb0ELb0ELb1ELb1ELb0EEEvNS_16Flash_bwd_paramsE,"aw",@nobits
	.sectionflags	@""
	.align	16
	.zero		1024


//--------------------- .nv.shared._ZN5flash44flash_bwd_dq_dk_dv_loop_seqk_parallel_kernelI23Flash_bwd_kernel_traitsILi128ELi64ELi64ELi8ELi4ELi2ELi2ELb1ELb0EN7cutlass10bfloat16_tE19Flash_kernel_traitsILi128ELi64ELi64ELi8ES3_EELb0ELb0ELb0ELb0ELb1ELb1ELb1EEEvNS_16Flash_bwd_paramsE --------------------------
	.section	.nv.shared._ZN5flash44flash_bwd_dq_dk_dv_loop_seqk_parallel_kernelI23Flash_bwd_kernel_traitsILi128ELi64ELi64ELi8ELi4ELi2ELi2ELb1ELb0EN7cutlass10bfloat16_tE19Flash_kernel_traitsILi128ELi64ELi64ELi8ES3_EELb0ELb0ELb0ELb0ELb1ELb1ELb1EEEvNS_16Flash_bwd_paramsE,"aw",@nobits
	.sectionflags	@""
	.align	16
	.zero		1024


//--------------------- .nv.shared._ZN5flash44flash_bwd_dq_dk_dv_loop_seqk_parallel_kernelI23Flash_bwd_kernel_traitsILi128ELi64ELi64ELi8ELi4ELi2ELi2ELb1ELb0EN7cutlass10bfloat16_tE19Flash_kernel_traitsILi128ELi64ELi64ELi8ES3_EELb1ELb0ELb0ELb1ELb0ELb0ELb0EEEvNS_16Flash_bwd_paramsE --------------------------
	.section	.nv.shared._ZN5flash44flash_bwd_dq_dk_dv_loop_seqk_parallel_kernelI23Flash_bwd_kernel_traitsILi128ELi64ELi64ELi8ELi4ELi2ELi2ELb1ELb0EN7cutlass10bfloat16_tE19Flash_kernel_traitsILi128ELi64ELi64ELi8ES3_EELb1ELb0ELb0ELb1ELb0ELb0ELb0EEEvNS_16Flash_bwd_paramsE,"aw",@nobits
	.sectionflags	@""
	.align	16
	.zero		1024


//--------------------- .nv.shared._ZN5flash44flash_bwd_dq_dk_dv_loop_seqk_parallel_kernelI23Flash_bwd_kernel_traitsILi128ELi64ELi64ELi8ELi4ELi2ELi2ELb1ELb0EN7cutlass10bfloat16_tE19Flash_kernel_traitsILi128ELi64ELi64ELi8ES3_EELb0ELb0ELb0ELb1ELb0ELb0ELb1EEEvNS_16Flash_bwd_paramsE --------------------------
	.section	.nv.shared._ZN5flash44flash_bwd_dq_dk_dv_loop_seqk_parallel_kernelI23Flash_bwd_kernel_traitsILi128ELi64ELi64ELi8ELi4ELi2ELi2ELb1ELb0EN7cutlass10bfloat16_tE19Flash_kernel_traitsILi128ELi64ELi64ELi8ES3_EELb0ELb0ELb0ELb1ELb0ELb0ELb1EEEvNS_16Flash_bwd_paramsE,"aw",@nobits
	.sectionflags	@""
	.align	16
	.zero		1024


//--------------------- .nv.shared._ZN5flash44flash_bwd_dq_dk_dv_loop_seqk_parallel_kernelI23Flash_bwd_kernel_traitsILi128ELi64ELi64ELi8ELi4ELi2ELi2ELb1ELb0EN7cutlass10bfloat16_tE19Flash_kernel_traitsILi128ELi64ELi64ELi8ES3_EELb1ELb0ELb1ELb0ELb0ELb1ELb0EEEvNS_16Flash_bwd_paramsE --------------------------
	.section	.nv.shared._ZN5flash44flash_bwd_dq_dk_dv_loop_seqk_parallel_kernelI23Flash_bwd_kernel_traitsILi128ELi64ELi64ELi8ELi4ELi2ELi2ELb1ELb0EN7cutlass10bfloat16_tE19Flash_kernel_traitsILi128ELi64ELi64ELi8ES3_EELb1ELb0ELb1ELb0ELb0ELb1ELb0EEEvNS_16Flash_bwd_paramsE,"aw",@nobits
	.sectionflags	@""
	.align	16
	.zero		1024


//--------------------- .nv.shared._ZN5flash44flash_bwd_dq_dk_dv_loop_seqk_parallel_kernelI23Flash_bwd_kernel_traitsILi128ELi64ELi64ELi8ELi4ELi2ELi2ELb1ELb0EN7cutlass10bfloat16_tE19Flash_kernel_traitsILi128ELi64ELi64ELi8ES3_EELb0ELb0ELb1ELb0ELb0ELb1ELb1EEEvNS_16Flash_bwd_paramsE --------------------------
	.section	.nv.shared._ZN5flash44flash_bwd_dq_dk_dv_loop_seqk_parallel_kernelI23Flash_bwd_kernel_traitsILi128ELi64ELi64ELi8ELi4ELi2ELi2ELb1ELb0EN7cutlass10bfloat16_tE19Flash_kernel_traitsILi128ELi64ELi64ELi8ES3_EELb0ELb0ELb1ELb0ELb0ELb1ELb1EEEvNS_16Flash_bwd_paramsE,"aw",@nobits
	.sectionflags	@""
	.align	16
	.zero		1024


//--------------------- .nv.shared._ZN5flash44flash_bwd_dq_dk_dv_loop_seqk_parallel_kernelI23Flash_bwd_kernel_traitsILi128ELi64ELi64ELi8ELi4ELi2ELi2ELb1ELb0EN7cutlass10bfloat16_tE19Flash_kernel_traitsILi128ELi64ELi64ELi8ES3_EELb1ELb0ELb1ELb1ELb0ELb0ELb0EEEvNS_16Flash_bwd_paramsE --------------------------
	.section	.nv.shared._ZN5flash44flash_bwd_dq_dk_dv_loop_seqk_parallel_kernelI23Flash_bwd_kernel_traitsILi128ELi64ELi64ELi8ELi4ELi2ELi2ELb1ELb0EN7cutlass10bfloat16_tE19Flash_kernel_traitsILi128ELi64ELi64ELi8ES3_EELb1ELb0ELb1ELb1ELb0ELb0ELb0EEEvNS_16Flash_bwd_paramsE,"aw",@nobits
	.sectionflags	@""
	.align	16
	.zero		1024


//--------------------- .nv.shared._ZN5flash44flash_bwd_dq_dk_dv_loop_seqk_parallel_kernelI23Flash_bwd_kernel_traitsILi128ELi64ELi64ELi8ELi4ELi2ELi2ELb1ELb0EN7cutlass10bfloat16_tE19Flash_kernel_traitsILi128ELi64ELi64ELi8ES3_EELb0ELb0ELb1ELb1ELb0ELb0ELb1EEEvNS_16Flash_bwd_paramsE --------------------------
	.section	.nv.shared._ZN5flash44flash_bwd_dq_dk_dv_loop_seqk_parallel_kernelI23Flash_bwd_kernel_traitsILi128ELi64ELi64ELi8ELi4ELi2ELi2ELb1ELb0EN7cutlass10bfloat16_tE19Flash_kernel_traitsILi128ELi64ELi64ELi8ES3_EELb0ELb0ELb1ELb1ELb0ELb0ELb1EEEvNS_16Flash_bwd_paramsE,"aw",@nobits
	.sectionflags	@""
	.align	16
	.zero		1024


//--------------------- .nv.shared._ZN5flash25flash_bwd_dot_do_o_kernelILb0E23Flash_bwd_kernel_traitsILi128ELi64ELi64ELi8ELi4ELi2ELi2ELb1ELb0EN7cutlass10bfloat16_tE19Flash_kernel_traitsILi128ELi64ELi64ELi8ES3_EEEEvNS_16Flash_bwd_paramsE --------------------------
	.section	.nv.shared._ZN5flash25flash_bwd_dot_do_o_kernelILb0E23Flash_bwd_kernel_traitsILi128ELi64ELi64ELi8ELi4ELi2ELi2ELb1ELb0EN7cutlass10bfloat16_tE19Flash_kernel_traitsILi128ELi64ELi64ELi8ES3_EEEEvNS_16Flash_bwd_paramsE,"aw",@nobits
	.sectionflags	@""
	.align	16
	.zero		1024


//--------------------- .nv.shared._ZN5flash25flash_bwd_dot_do_o_kernelILb1E23Flash_bwd_kernel_traitsILi128ELi64ELi64ELi8ELi4ELi2ELi2ELb1ELb0EN7cutlass10bfloat16_tE19Flash_kernel_traitsILi128ELi64ELi64ELi8ES3_EEEEvNS_16Flash_bwd_paramsE --------------------------
	.section	.nv.shared._ZN5flash25flash_bwd_dot_do_o_kernelILb1E23Flash_bwd_kernel_traitsILi128ELi64ELi64ELi8ELi4ELi2ELi2ELb1ELb0EN7cutlass10bfloat16_tE19Flash_kernel_traitsILi128ELi64ELi64ELi8ES3_EEEEvNS_16Flash_bwd_paramsE,"aw",@nobits
	.sectionflags	@""
	.align	16
	.zero		1024


//--------------------- .nv.shared._ZN5flash27flash_bwd_convert_dq_kernelI23Flash_bwd_kernel_traitsILi128ELi64ELi128ELi8ELi2ELi4ELi2ELb0ELb0EN7cutlass10bfloat16_tE19Flash_kernel_traitsILi128ELi64ELi128ELi8ES3_EEEEvNS_16Flash_bwd_paramsEi --------------------------
	.section	.nv.shared._ZN5flash27flash_bwd_convert_dq_kernelI23Flash_bwd_kernel_traitsILi128ELi64ELi128ELi8ELi2ELi4ELi2ELb0ELb0EN7cutlass10bfloat16_tE19Flash_kernel_traitsILi128ELi64ELi128ELi8ES3_EEEEvNS_16Flash_bwd_paramsEi,"aw",@nobits
	.sectionflags	@""
	.align	16
	.zero		1024


//--------------------- .nv.shared._ZN5flash44flash_bwd_dq_dk_dv_loop_seqk_parallel_kernelI23Flash_bwd_kernel_traitsILi128ELi64ELi128ELi8ELi2ELi4ELi2ELb0ELb0EN7cutlass10bfloat16_tE19Flash_kernel_traitsILi128ELi64ELi128ELi8ES3_EELb1ELb0ELb0ELb0ELb0ELb1ELb0EEEvNS_16Flash_bwd_paramsE --------------------------
	.section	.nv.shared._ZN5flash44flash_bwd_dq_dk_dv_loop_seqk_parallel_kernelI23Flash_bwd_kernel_traitsILi128ELi64ELi128ELi8ELi2ELi4ELi2ELb0ELb0EN7cutlass10bfloat16_tE19Flash_kernel_traitsILi128ELi64ELi128ELi8ES3_EELb1ELb0ELb0ELb0ELb0ELb1ELb0EEEvNS_16Flash_bwd_paramsE,"aw",@nobits
	.sectionflags	@""
	.align	16
	.zero		1024


//--------------------- .nv.shared._ZN5flash44flash_bwd_dq_dk_dv_loop_seqk_parallel_kernelI23Flash_bwd_kernel_traitsILi128ELi64ELi128ELi8ELi2ELi4ELi2ELb0ELb0EN7cutlass10bfloat16_tE19Flash_kernel_traitsILi128ELi64ELi128ELi8ES3_EELb0ELb0ELb0ELb0ELb0ELb1ELb1EEEvNS_16Flash_bwd_paramsE --------------------------
	.section	.nv.shared._ZN5flash44flash_bwd_dq_dk_dv_loop_seqk_parallel_kernelI23Flash_bwd_kernel_traitsILi128ELi64ELi128ELi8ELi2ELi4ELi2ELb0ELb0EN7cutlass10bfloat16_tE19Flash_kernel_traitsILi128ELi64ELi128ELi8ES3_EELb0ELb0ELb0ELb0ELb0ELb1ELb1EEEvNS_16Flash_bwd_paramsE,"aw",@nobits
	.sectionflags	@""
	.align	16
	.zero		1024


//--------------------- .nv.shared._ZN5flash44flash_bwd_dq_dk_dv_loop_seqk_parallel_kernelI23Flash_bwd_kernel_traitsILi128ELi64ELi128ELi8ELi2ELi4ELi2ELb0ELb0EN7cutlass10bfloat16_tE19Flash_kernel_traitsILi128ELi64ELi128ELi8ES3_EELb1ELb0ELb0ELb0ELb0ELb0ELb0EEEvNS_16Flash_bwd_paramsE --------------------------
	.section	.nv.shared._ZN5flash44flash_bwd_dq_dk_dv_loop_seqk_parallel_kernelI23Flash_bwd_kernel_traitsILi128ELi64ELi128ELi8ELi2ELi4ELi2ELb0ELb0EN7cutlass10bfloat16_tE19Flash_kernel_traitsILi128ELi64ELi128ELi8ES3_EELb1ELb0ELb0ELb0ELb0ELb0ELb0EEEvNS_16Flash_bwd_paramsE,"aw",@nobits
	.sectionflags	@""
	.align	16
	.zero		1024


//--------------------- .nv.shared._ZN5flash44flash_bwd_dq_dk_dv_loop_seqk_parallel_kernelI23Flash_bwd_kernel_traitsILi128ELi64ELi128ELi8ELi2ELi4ELi2ELb0ELb0EN7cutlass10bfloat16_tE19Flash_kernel_traitsILi128ELi64ELi128ELi8ES3_EELb0ELb0ELb0ELb0ELb0ELb0ELb1EEEvNS_16Flash_bwd_paramsE --------------------------
	.section	.nv.shared._ZN5flash44flash_bwd_dq_dk_dv_loop_seqk_parallel_kernelI23Flash_bwd_kernel_traitsILi128ELi64ELi128ELi8ELi2ELi4ELi2ELb0ELb0EN7cutlass10bfloat16_tE19Flash_kernel_traitsILi128ELi64ELi128ELi8ES3_EELb0ELb0ELb0ELb0ELb0ELb0ELb1EEEvNS_16Flash_bwd_paramsE,"aw",@nobits
	.sectionflags	@""
	.align	16
	.zero		1024


//--------------------- .nv.shared._ZN5flash44flash_bwd_dq_dk_dv_loop_seqk_parallel_kernelI23Flash_bwd_kernel_traitsILi128ELi64ELi128ELi8ELi2ELi4ELi2ELb0ELb0EN7cutlass10bfloat16_tE19Flash_kernel_traitsILi128ELi64ELi128ELi8ES3_EELb1ELb0ELb1ELb0ELb0ELb0ELb0EEEvNS_16Flash_bwd_paramsE --------------------------
	.section	.nv.shared._ZN5flash44flash_bwd_dq_dk_dv_loop_seqk_parallel_kernelI23Flash_bwd_kernel_traitsILi128ELi64ELi128ELi8ELi2ELi4ELi2ELb0ELb0EN7cutlass10bfloat16_tE19Flash_kernel_traitsILi128ELi64ELi128ELi8ES3_EELb1ELb0ELb1ELb0ELb0ELb0ELb0EEEvNS_16Flash_bwd_paramsE,"aw",@nobits
	.sectionflags	@""
	.align	16
	.zero		1024


//--------------------- .nv.shared._ZN5flash44flash_bwd_dq_dk_dv_loop_seqk_parallel_kernelI23Flash_bwd_kernel_traitsILi128ELi64ELi128ELi8ELi2ELi4ELi2ELb0ELb0EN7cutlass10bfloat16_tE19Flash_kernel_traitsILi128ELi64ELi128ELi8ES3_EELb0ELb0ELb1ELb0ELb0ELb0ELb1EEEvNS_16Flash_bwd_paramsE --------------------------
	.section	.nv.shared._ZN5flash44flash_bwd_dq_dk_dv_loop_seqk_parallel_kernelI23Flash_bwd_kernel_traitsILi128ELi64ELi128ELi8ELi2ELi4ELi2ELb0ELb0EN7cutlass10bfloat16_tE19Flash_kernel_traitsILi128ELi64ELi128ELi8ES3_EELb0ELb0ELb1ELb0ELb0ELb0ELb1EEEvNS_16Flash_bwd_paramsE,"aw",@nobits
	.sectionflags	@""
	.align	16
	.zero		1024


//--------------------- .nv.shared._ZN5flash44flash_bwd_dq_dk_dv_loop_seqk_parallel_kernelI23Flash_bwd_kernel_traitsILi128ELi64ELi128ELi8ELi2ELi4ELi2ELb0ELb0EN7cutlass10bfloat16_tE19Flash_kernel_traitsILi128ELi64ELi128ELi8ES3_EELb1ELb0ELb0ELb0ELb1ELb1ELb0EEEvNS_16Flash_bwd_paramsE --------------------------
	.section	.nv.shared._ZN5flash44flash_bwd_dq_dk_dv_loop_seqk_parallel_kernelI23Flash_bwd_kernel_traitsILi128ELi64ELi128ELi8ELi2ELi4ELi2ELb0ELb0EN7cutlass10bfloat16_tE19Flash_kernel_traitsILi128ELi64ELi128ELi8ES3_EELb1ELb0ELb0ELb0ELb1ELb1ELb0EEEvNS_16Flash_bwd_paramsE,"aw",@nobits
	.sectionflags	@""
	.align	16
	.zero		1024


//--------------------- .nv.shared._ZN5flash44flash_bwd_dq_dk_dv_loop_seqk_parallel_kernelI23Flash_bwd_kernel_traitsILi128ELi64ELi128ELi8ELi2ELi4ELi2ELb0ELb0EN7cutlass10bfloat16_tE19Flash_kernel_traitsILi128ELi64ELi128ELi8ES3_EELb0ELb0ELb0ELb0ELb1ELb1ELb1EEEvNS_16Flash_bwd_paramsE --------------------------
	.section	.nv.shared._ZN5flash44flash_bwd_dq_dk_dv_loop_seqk_parallel_kernelI23Flash_bwd_kernel_traitsILi128ELi64ELi128ELi8ELi2ELi4ELi2ELb0ELb0EN7cutlass10bfloat16_tE19Flash_kernel_traitsILi128ELi64ELi128ELi8ES3_EELb0ELb0ELb0ELb0ELb1ELb1ELb1EEEvNS_16Flash_bwd_paramsE,"aw",@nobits
	.sectionflags	@""
	.align	16
	.zero		1024


//--------------------- .nv.shared._ZN5flash44flash_bwd_dq_dk_dv_loop_seqk_parallel_kernelI23Flash_bwd_kernel_traitsILi128ELi64ELi128ELi8ELi2ELi4ELi2ELb0ELb0EN7cutlass10bfloat16_tE19Flash_kernel_traitsILi128ELi64ELi128ELi8ES3_EELb1ELb0ELb0ELb1ELb0ELb0ELb0EEEvNS_16Flash_bwd_paramsE --------------------------
	.section	.nv.shared._ZN5flash44flash_bwd_dq_dk_dv_loop_seqk_parallel_kernelI23Flash_bwd_kernel_traitsILi128ELi64ELi128ELi8ELi2ELi4ELi2ELb0ELb0EN7cutlass10bfloat16_tE19Flash_kernel_traitsILi128ELi64ELi128ELi8ES3_EELb1ELb0ELb0ELb1ELb0ELb0ELb0EEEvNS_16Flash_bwd_paramsE,"aw",@nobits
	.sectionflags	@""
	.align	16
	.zero		1024


//--------------------- .nv.shared._ZN5flash44flash_bwd_dq_dk_dv_loop_seqk_parallel_kernelI23Flash_bwd_kernel_traitsILi128ELi64ELi128ELi8ELi2ELi4ELi2ELb0ELb0EN7cutlass10bfloat16_tE19Flash_kernel_traitsILi128ELi64ELi128ELi8ES3_EELb0ELb0ELb0ELb1ELb0ELb0ELb1EEEvNS_16Flash_bwd_paramsE --------------------------
	.section	.nv.shared._ZN5flash44flash_bwd_dq_dk_dv_loop_seqk_parallel_kernelI23Flash_bwd_kernel_traitsILi128ELi64ELi128ELi8ELi2ELi4ELi2ELb0ELb0EN7cutlass10bfloat16_tE19Flash_kernel_traitsILi128ELi64ELi128ELi8ES3_EELb0ELb0ELb0ELb1ELb0ELb0ELb1EEEvNS_16Flash_bwd_paramsE,"aw",@nobits
	.sectionflags	@""
	.align	16
	.zero		1024


//--------------------- .nv.shared._ZN5flash44flash_bwd_dq_dk_dv_loop_seqk_parallel_kernelI23Flash_bwd_kernel_traitsILi128ELi64ELi128ELi8ELi2ELi4ELi2ELb0ELb0EN7cutlass10bfloat16_tE19Flash_kernel_traitsILi128ELi64ELi128ELi8ES3_EELb1ELb0ELb1ELb0ELb0ELb1ELb0EEEvNS_16Flash_bwd_paramsE --------------------------
	.section	.nv.shared._ZN5flash44flash_bwd_dq_dk_dv_loop_seqk_parallel_kernelI23Flash_bwd_kernel_traitsILi128ELi64ELi128ELi8ELi2ELi4ELi2ELb0ELb0EN7cutlass10bfloat16_tE19Flash_kernel_traitsILi128ELi64ELi128ELi8ES3_EELb1ELb0ELb1ELb0ELb0ELb1ELb0EEEvNS_16Flash_bwd_paramsE,"aw",@nobits
	.sectionflags	@""
	.align	16
	.zero		1024


//--------------------- .nv.shared._ZN5flash44flash_bwd_dq_dk_dv_loop_seqk_parallel_kernelI23Flash_bwd_kernel_traitsILi128ELi64ELi128ELi8ELi2ELi4ELi2ELb0ELb0EN7cutlass10bfloat16_tE19Flash_kernel_traitsILi128ELi64ELi128ELi8ES3_EELb0ELb0ELb1ELb0ELb0ELb1ELb1EEEvNS_16Flash_bwd_paramsE --------------------------
	.section	.nv.shared._ZN5flash44flash_bwd_dq_dk_dv_loop_seqk_parallel_kernelI23Flash_bwd_kernel_traitsILi128ELi64ELi128ELi8ELi2ELi4ELi2ELb0ELb0EN7cutlass10bfloat16_tE19Flash_kernel_traitsILi128ELi64ELi128ELi8ES3_EELb0ELb0ELb1ELb0ELb0ELb1ELb1EEEvNS_16Flash_bwd_paramsE,"aw",@nobits
	.sectionflags	@""
	.align	16
	.zero		1024


//--------------------- .nv.shared._ZN5flash44flash_bwd_dq_dk_dv_loop_seqk_parallel_kernelI23Flash_bwd_kernel_traitsILi128ELi64ELi128ELi8ELi2ELi4ELi2ELb0ELb0EN7cutlass10bfloat16_tE19Flash_kernel_traitsILi128ELi64ELi128ELi8ES3_EELb1ELb0ELb1ELb1ELb0ELb0ELb0EEEvNS_16Flash_bwd_paramsE --------------------------
	.section	.nv.shared._ZN5flash44flash_bwd_dq_dk_dv_loop_seqk_parallel_kernelI23Flash_bwd_kernel_traitsILi128ELi64ELi128ELi8ELi2ELi4ELi2ELb0ELb0EN7cutlass10bfloat16_tE19Flash_kernel_traitsILi128ELi64ELi128ELi8ES3_EELb1ELb0ELb1ELb1ELb0ELb0ELb0EEEvNS_16Flash_bwd_paramsE,"aw",@nobits
	.sectionflags	@""
	.align	16
	.zero		1024


//--------------------- .nv.shared._ZN5flash44flash_bwd_dq_dk_dv_loop_seqk_parallel_kernelI23Flash_bwd_kernel_traitsILi128ELi64ELi128ELi8ELi2ELi4ELi2ELb0ELb0EN7cutlass10bfloat16_tE19Flash_kernel_traitsILi128ELi64ELi128ELi8ES3_EELb0ELb0ELb1ELb1ELb0ELb0ELb1EEEvNS_16Flash_bwd_paramsE --------------------------
	.section	.nv.shared._ZN5flash44flash_bwd_dq_dk_dv_loop_seqk_parallel_kernelI23Flash_bwd_kernel_traitsILi128ELi64ELi128ELi8ELi2ELi4ELi2ELb0ELb0EN7cutlass10bfloat16_tE19Flash_kernel_traitsILi128ELi64ELi128ELi8ES3_EELb0ELb0ELb1ELb1ELb0ELb0ELb1EEEvNS_16Flash_bwd_paramsE,"aw",@nobits
	.sectionflags	@""
	.align	16
	.zero		1024


//--------------------- .nv.shared._ZN5flash25flash_bwd_dot_do_o_kernelILb0E23Flash_bwd_kernel_traitsILi128ELi64ELi128ELi8ELi2ELi4ELi2ELb0ELb0EN7cutlass10bfloat16_tE19Flash_kernel_traitsILi128ELi64ELi128ELi8ES3_EEEEvNS_16Flash_bwd_paramsE --------------------------
	.section	.nv.shared._ZN5flash25flash_bwd_dot_do_o_kernelILb0E23Flash_bwd_kernel_traitsILi128ELi64ELi128ELi8ELi2ELi4ELi2ELb0ELb0EN7cutlass10bfloat16_tE19Flash_kernel_traitsILi128ELi64ELi128ELi8ES3_EEEEvNS_16Flash_bwd_paramsE,"aw",@nobits
	.sectionflags	@""
	.align	16
	.zero		1024


//--------------------- .nv.shared._ZN5flash25flash_bwd_dot_do_o_kernelILb1E23Flash_bwd_kernel_traitsILi128ELi64ELi128ELi8ELi2ELi4ELi2ELb0ELb0EN7cutlass10bfloat16_tE19Flash_kernel_traitsILi128ELi64ELi128ELi8ES3_EEEEvNS_16Flash_bwd_paramsE --------------------------
	.section	.nv.shared._ZN5flash25flash_bwd_dot_do_o_kernelILb1E23Flash_bwd_kernel_traitsILi128ELi64ELi128ELi8ELi2ELi4ELi2ELb0ELb0EN7cutlass10bfloat16_tE19Flash_kernel_traitsILi128ELi64ELi128ELi8ES3_EEEEvNS_16Flash_bwd_paramsE,"aw",@nobits
	.sectionflags	@""
	.align	16
	.zero		1024


//--------------------- .nv.constant0._ZN5flash44flash_bwd_dq_dk_dv_loop_seqk_parallel_kernelI23Flash_bwd_kernel_traitsILi128ELi64ELi64ELi8ELi4ELi2ELi2ELb1ELb0EN7cutlass10bfloat16_tE19Flash_kernel_traitsILi128ELi64ELi64ELi8ES3_EELb0ELb0ELb0ELb0ELb0ELb1ELb0EEEvNS_16Flash_bwd_paramsE --------------------------
	.section	.nv.constant0._ZN5flash44flash_bwd_dq_dk_dv_loop_seqk_parallel_kernelI23Flash_bwd_kernel_traitsILi128ELi64ELi64ELi8ELi4ELi2ELi2ELb1ELb0EN7cutlass10bfloat16_tE19Flash_kernel_traitsILi128ELi64ELi64ELi8ES3_EELb0ELb0ELb0ELb0ELb0ELb1ELb0EEEvNS_16Flash_bwd_paramsE,"a",@progbits
	.sectionflags	@""
	.align	4
.nv.constant0._ZN5flash44flash_bwd_dq_dk_dv_loop_seqk_parallel_kernelI23Flash_bwd_kernel_traitsILi128ELi64ELi64ELi8ELi4ELi2ELi2ELb1ELb0EN7cutlass10bfloat16_tE19Flash_kernel_traitsILi128ELi64ELi64ELi8ES3_EELb0ELb0ELb0ELb0ELb0ELb1ELb0EEEvNS_16Flash_bwd_paramsE:
	.zero		1168


//--------------------- .nv.constant0._ZN5flash44flash_bwd_dq_dk_dv_loop_seqk_parallel_kernelI23Flash_bwd_kernel_traitsILi128ELi64ELi64ELi8ELi4ELi2ELi2ELb1ELb0EN7cutlass10bfloat16_tE19Flash_kernel_traitsILi128ELi64ELi64ELi8ES3_EELb0ELb0ELb0ELb0ELb0ELb0ELb0EEEvNS_16Flash_bwd_paramsE --------------------------
	.section	.nv.constant0._ZN5flash44flash_bwd_dq_dk_dv_loop_seqk_parallel_kernelI23Flash_bwd_kernel_traitsILi128ELi64ELi64ELi8ELi4ELi2ELi2ELb1ELb0EN7cutlass10bfloat16_tE19Flash_kernel_traitsILi128ELi64ELi64ELi8ES3_EELb0ELb0ELb0ELb0ELb0ELb0ELb0EEEvNS_16Flash_bwd_paramsE,"a",@progbits
	.sectionflags	@""
	.align	4
.nv.constant0._ZN5flash44flash_bwd_dq_dk_dv_loop_seqk_parallel_kernelI23Flash_bwd_kernel_traitsILi128ELi64ELi64ELi8ELi4ELi2ELi2ELb1ELb0EN7cutlass10bfloat16_tE19Flash_kernel_traitsILi128ELi64ELi64ELi8ES3_EELb0ELb0ELb0ELb0ELb0ELb0ELb0EEEvNS_16Flash_bwd_paramsE:
	.zero		1168


//--------------------- .nv.constant0._ZN5flash44flash_bwd_dq_dk_dv_loop_seqk_parallel_kernelI23Flash_bwd_kernel_traitsILi128ELi64ELi64ELi8ELi4ELi2ELi2ELb1ELb0EN7cutlass10bfloat16_tE19Flash_kernel_traitsILi128ELi64ELi64ELi8ES3_EELb0ELb0ELb1ELb0ELb0ELb0ELb0EEEvNS_16Flash_bwd_paramsE --------------------------
	.section	.nv.constant0._ZN5flash44flash_bwd_dq_dk_dv_loop_seqk_parallel_kernelI23Flash_bwd_kernel_traitsILi128ELi64ELi64ELi8ELi4ELi2ELi2ELb1ELb0EN7cutlass10bfloat16_tE19Flash_kernel_traitsILi128ELi64ELi64ELi8ES3_EELb0ELb0ELb1ELb0ELb0ELb0ELb0EEEvNS_16Flash_bwd_paramsE,"a",@progbits
	.sectionflags	@""
	.align	4
.nv.constant0._ZN5flash44flash_bwd_dq_dk_dv_loop_seqk_parallel_kernelI23Flash_bwd_kernel_traitsILi128ELi64ELi64ELi8ELi4ELi2ELi2ELb1ELb0EN7cutlass10bfloat16_tE19Flash_kernel_traitsILi128ELi64ELi64ELi8ES3_EELb0ELb0ELb1ELb0ELb0ELb0ELb0EEEvNS_16Flash_bwd_paramsE:
	.zero		1168


//--------------------- .nv.constant0._ZN5flash44flash_bwd_dq_dk_dv_loop_seqk_parallel_kernelI23Flash_bwd_kernel_traitsILi128ELi64ELi64ELi8ELi4ELi2ELi2ELb1ELb0EN7cutlass10bfloat16_tE19Flash_kernel_traitsILi128ELi64ELi64ELi8ES3_EELb0ELb0ELb0ELb0ELb1ELb1ELb0EEEvNS_16Flash_bwd_paramsE --------------------------
	.section	.nv.constant0._ZN5flash44flash_bwd_dq_dk_dv_loop_seqk_parallel_kernelI23Flash_bwd_kernel_traitsILi128ELi64ELi64ELi8ELi4ELi2ELi2ELb1ELb0EN7cutlass10bfloat16_tE19Flash_kernel_traitsILi128ELi64ELi64ELi8ES3_EELb0ELb0ELb0ELb0ELb1ELb1ELb0EEEvNS_16Flash_bwd_paramsE,"a",@progbits
	.sectionflags	@""
	.align	4
.nv.constant0._ZN5flash44flash_bwd_dq_dk_dv_loop_seqk_parallel_kernelI23Flash_bwd_kernel_traitsILi128ELi64ELi64ELi8ELi4ELi2ELi2ELb1ELb0EN7cutlass10bfloat16_tE19Flash_kernel_traitsILi128ELi64ELi64ELi8ES3_EELb0ELb0ELb0ELb0ELb1ELb1ELb0EEEvNS_16Flash_bwd_paramsE:
	.zero		1168


//--------------------- .nv.constant0._ZN5flash44flash_bwd_dq_dk_dv_loop_seqk_parallel_kernelI23Flash_bwd_kernel_traitsILi128ELi64ELi64ELi8ELi4ELi2ELi2ELb1ELb0EN7cutlass10bfloat16_tE19Flash_kernel_traitsILi128ELi64ELi64ELi8ES3_EELb0ELb0ELb0ELb1ELb0ELb0ELb0EEEvNS_16Flash_bwd_paramsE --------------------------
	.section	.nv.constant0._ZN5flash44flash_bwd_dq_dk_dv_loop_seqk_parallel_kernelI23Flash_bwd_kernel_traitsILi128ELi64ELi64ELi8ELi4ELi2ELi2ELb1ELb0EN7cutlass10bfloat16_tE19Flash_kernel_traitsILi128ELi64ELi64ELi8ES3_EELb0ELb0ELb0ELb1ELb0ELb0ELb0EEEvNS_16Flash_bwd_paramsE,"a",@progbits
	.sectionflags	@""
	.align	4
.nv.constant0._ZN5flash44flash_bwd_dq_dk_dv_loop_seqk_parallel_kernelI23Flash_bwd_kernel_traitsILi128ELi64ELi64ELi8ELi4ELi2ELi2ELb1ELb0EN7cutlass10bfloat16_tE19Flash_kernel_traitsILi128ELi64ELi64ELi8ES3_EELb0ELb0ELb0ELb1ELb0ELb0ELb0EEEvNS_16Flash_bwd_paramsE:
	.zero		1168


//--------------------- .nv.constant0._ZN5flash44flash_bwd_dq_dk_dv_loop_seqk_parallel_kernelI23Flash_bwd_kernel_traitsILi128ELi64ELi64ELi8ELi4ELi2ELi2ELb1ELb0EN7cutlass10bfloat16_tE19Flash_kernel_traitsILi128ELi64ELi64ELi8ES3_EELb0ELb0ELb1ELb0ELb0ELb1ELb0EEEvNS_16Flash_bwd_paramsE --------------------------
	.section	.nv.constant0._ZN5flash44flash_bwd_dq_dk_dv_loop_seqk_parallel_kernelI23Flash_bwd_kernel_traitsILi128ELi64ELi64ELi8ELi4ELi2ELi2ELb1ELb0EN7cutlass10bfloat16_tE19Flash_kernel_traitsILi128ELi64ELi64ELi8ES3_EELb0ELb0ELb1ELb0ELb0ELb1ELb0EEEvNS_16Flash_bwd_paramsE,"a",@progbits
	.sectionflags	@""
	.align	4
.nv.constant0._ZN5flash44flash_bwd_dq_dk_dv_loop_seqk_parallel_kernelI23Flash_bwd_kernel_traitsILi128ELi64ELi64ELi8ELi4ELi2ELi2ELb1ELb0EN7cutlass10bfloat16_tE19Flash_kernel_traitsILi128ELi64ELi64ELi8ES3_EELb0ELb0ELb1ELb0ELb0ELb1ELb0EEEvNS_16Flash_bwd_paramsE:
	.zero		1168


//--------------------- .nv.constant0._ZN5flash44flash_bwd_dq_dk_dv_loop_seqk_parallel_kernelI23Flash_bwd_kernel_traitsILi128ELi64ELi64ELi8ELi4ELi2ELi2ELb1ELb0EN7cutlass10bfloat16_tE19Flash_kernel_traitsILi128ELi64ELi64ELi8ES3_EELb0ELb0ELb1ELb1ELb0ELb0ELb0EEEvNS_16Flash_bwd_paramsE --------------------------
	.section	.nv.constant0._ZN5flash44flash_bwd_dq_dk_dv_loop_seqk_parallel_kernelI23Flash_bwd_kernel_traitsILi128ELi64ELi64ELi8ELi4ELi2ELi2ELb1ELb0EN7cutlass10bfloat16_tE19Flash_kernel_traitsILi128ELi64ELi64ELi8ES3_EELb0ELb0ELb1ELb1ELb0ELb0ELb0EEEvNS_16Flash_bwd_paramsE,"a",@progbits
	.sectionflags	@""
	.align	4
.nv.constant0._ZN5flash44flash_bwd_dq_dk_dv_loop_seqk_parallel_kernelI23Flash_bwd_kernel_traitsILi128ELi64ELi64ELi8ELi4ELi2ELi2ELb1ELb0EN7cutlass10bfloat16_tE19Flash_kernel_traitsILi128ELi64ELi64ELi8ES3_EELb0ELb0ELb1ELb1ELb0ELb0ELb0EEEvNS_16Flash_bwd_paramsE:
	.zero		1168


//--------------------- .nv.constant0._ZN5flash44flash_bwd_dq_dk_dv_loop_seqk_parallel_kernelI23Flash_bwd_kernel_traitsILi128ELi64ELi128ELi8ELi2ELi4ELi2ELb0ELb0EN7cutlass10bfloat16_tE19Flash_kernel_traitsILi128ELi64ELi128ELi8ES3_EELb0ELb0ELb0ELb0ELb0ELb1ELb0EEEvNS_16Flash_bwd_paramsE --------------------------
	.section	.nv.constant0._ZN5flash44flash_bwd_dq_dk_dv_loop_seqk_parallel_kernelI23Flash_bwd_kernel_traitsILi128ELi64ELi128ELi8ELi2ELi4ELi2ELb0ELb0EN7cutlass10bfloat16_tE19Flash_kernel_traitsILi128ELi64ELi128ELi8ES3_EELb0ELb0ELb0ELb0ELb0ELb1ELb0EEEvNS_16Flash_bwd_paramsE,"a",@progbits
	.sectionflags	@""
	.align	4
.nv.constant0._ZN5flash44flash_bwd_dq_dk_dv_loop_seqk_parallel_kernelI23Flash_bwd_kernel_traitsILi128ELi64ELi128ELi8ELi2ELi4ELi2ELb0ELb0EN7cutlass10bfloat16_tE19Flash_kernel_traitsILi128ELi64ELi128ELi8ES3_EELb0ELb0ELb0ELb0ELb0ELb1ELb0EEEvNS_16Flash_bwd_paramsE:
	.zero		1168


//--------------------- .nv.constant0._ZN5flash44flash_bwd_dq_dk_dv_loop_seqk_parallel_kernelI23Flash_bwd_kernel_traitsILi128ELi64ELi128ELi8ELi2ELi4ELi2ELb0ELb0EN7cutlass10bfloat16_tE19Flash_kernel_traitsILi128ELi64ELi128ELi8ES3_EELb0ELb0ELb0ELb0ELb0ELb0ELb0EEEvNS_16Flash_bwd_paramsE --------------------------
	.section	.nv.constant0._ZN5flash44flash_bwd_dq_dk_dv_loop_seqk_parallel_kernelI23Flash_bwd_kernel_traitsILi128ELi64ELi128ELi8ELi2ELi4ELi2ELb0ELb0EN7cutlass10bfloat16_tE19Flash_kernel_traitsILi128ELi64ELi128ELi8ES3_EELb0ELb0ELb0ELb0ELb0ELb0ELb0EEEvNS_16Flash_bwd_paramsE,"a",@progbits
	.sectionflags	@""
	.align	4
.nv.constant0._ZN5flash44flash_bwd_dq_dk_dv_loop_seqk_parallel_kernelI23Flash_bwd_kernel_traitsILi128ELi64ELi128ELi8ELi2ELi4ELi2ELb0ELb0EN7cutlass10bfloat16_tE19Flash_kernel_traitsILi128ELi64ELi128ELi8ES3_EELb0ELb0ELb0ELb0ELb0ELb0ELb0EEEvNS_16Flash_bwd_paramsE:
	.zero		1168


//--------------------- .nv.constant0._ZN5flash44flash_bwd_dq_dk_dv_loop_seqk_parallel_kernelI23Flash_bwd_kernel_traitsILi128ELi64ELi128ELi8ELi2ELi4ELi2ELb0ELb0EN7cutlass10bfloat16_tE19Flash_kernel_traitsILi128ELi64ELi128ELi8ES3_EELb0ELb0ELb1ELb0ELb0ELb0ELb0EEEvNS_16Flash_bwd_paramsE --------------------------
	.section	.nv.constant0._ZN5flash44flash_bwd_dq_dk_dv_loop_seqk_parallel_kernelI23Flash_bwd_kernel_traitsILi128ELi64ELi128ELi8ELi2ELi4ELi2ELb0ELb0EN7cutlass10bfloat16_tE19Flash_kernel_traitsILi128ELi64ELi128ELi8ES3_EELb0ELb0ELb1ELb0ELb0ELb0ELb0EEEvNS_16Flash_bwd_paramsE,"a",@progbits
	.sectionflags	@""
	.align	4
.nv.constant0._ZN5flash44flash_bwd_dq_dk_dv_loop_seqk_parallel_kernelI23Flash_bwd_kernel_traitsILi128ELi64ELi128ELi8ELi2ELi4ELi2ELb0ELb0EN7cutlass10bfloat16_tE19Flash_kernel_traitsILi128ELi64ELi128ELi8ES3_EELb0ELb0ELb1ELb0ELb0ELb0ELb0EEEvNS_16Flash_bwd_paramsE:
	.zero		1168


//--------------------- .nv.constant0._ZN5flash44flash_bwd_dq_dk_dv_loop_seqk_parallel_kernelI23Flash_bwd_kernel_traitsILi128ELi64ELi128ELi8ELi2ELi4ELi2ELb0ELb0EN7cutlass10bfloat16_tE19Flash_kernel_traitsILi128ELi64ELi128ELi8ES3_EELb0ELb0ELb0ELb0ELb1ELb1ELb0EEEvNS_16Flash_bwd_paramsE --------------------------
	.section	.nv.constant0._ZN5flash44flash_bwd_dq_dk_dv_loop_seqk_parallel_kernelI23Flash_bwd_kernel_traitsILi128ELi64ELi128ELi8ELi2ELi4ELi2ELb0ELb0EN7cutlass10bfloat16_tE19Flash_kernel_traitsILi128ELi64ELi128ELi8ES3_EELb0ELb0ELb0ELb0ELb1ELb1ELb0EEEvNS_16Flash_bwd_paramsE,"a",@progbits
	.sectionflags	@""
	.align	4
.nv.constant0._ZN5flash44flash_bwd_dq_dk_dv_loop_seqk_parallel_kernelI23Flash_bwd_kernel_traitsILi128ELi64ELi128ELi8ELi2ELi4ELi2ELb0ELb0EN7cutlass10bfloat16_tE19Flash_kernel_traitsILi128ELi64ELi128ELi8ES3_EELb0ELb0ELb0ELb0ELb1ELb1ELb0EEEvNS_16Flash_bwd_paramsE:
	.zero		1168


//--------------------- .nv.constant0._ZN5flash44flash_bwd_dq_dk_dv_loop_seqk_parallel_kernelI23Flash_bwd_kernel_traitsILi128ELi64ELi128ELi8ELi2ELi4ELi2ELb0ELb0EN7cutlass10bfloat16_tE19Flash_kernel_traitsILi128ELi64ELi128ELi8ES3_EELb0ELb0ELb0ELb1ELb0ELb0ELb0EEEvNS_16Flash_bwd_paramsE --------------------------
	.section	.nv.constant0._ZN5flash44flash_bwd_dq_dk_dv_loop_seqk_parallel_kernelI23Flash_bwd_kernel_traitsILi128ELi64ELi128ELi8ELi2ELi4ELi2ELb0ELb0EN7cutlass10bfloat16_tE19Flash_kernel_traitsILi128ELi64ELi128ELi8ES3_EELb0ELb0ELb0ELb1ELb0ELb0ELb0EEEvNS_16Flash_bwd_paramsE,"a",@progbits
	.sectionflags	@""
	.align	4
.nv.constant0._ZN5flash44flash_bwd_dq_dk_dv_loop_seqk_parallel_kernelI23Flash_bwd_kernel_traitsILi128ELi64ELi128ELi8ELi2ELi4ELi2ELb0ELb0EN7cutlass10bfloat16_tE19Flash_kernel_traitsILi128ELi64ELi128ELi8ES3_EELb0ELb0ELb0ELb1ELb0ELb0ELb0EEEvNS_16Flash_bwd_paramsE:
	.zero		1168


//--------------------- .nv.constant0._ZN5flash44flash_bwd_dq_dk_dv_loop_seqk_parallel_kernelI23Flash_bwd_kernel_traitsILi128ELi64ELi128ELi8ELi2ELi4ELi2ELb0ELb0EN7cutlass10bfloat16_tE19Flash_kernel_traitsILi128ELi64ELi128ELi8ES3_EELb0ELb0ELb1ELb0ELb0ELb1ELb0EEEvNS_16Flash_bwd_paramsE --------------------------
	.section	.nv.constant0._ZN5flash44flash_bwd_dq_dk_dv_loop_seqk_parallel_kernelI23Flash_bwd_kernel_traitsILi128ELi64ELi128ELi8ELi2ELi4ELi2ELb0ELb0EN7cutlass10bfloat16_tE19Flash_kernel_traitsILi128ELi64ELi128ELi8ES3_EELb0ELb0ELb1ELb0ELb0ELb1ELb0EEEvNS_16Flash_bwd_paramsE,"a",@progbits
	.sectionflags	@""
	.align	4
.nv.constant0._ZN5flash44flash_bwd_dq_dk_dv_loop_seqk_parallel_kernelI23Flash_bwd_kernel_traitsILi128ELi64ELi128ELi8ELi2ELi4ELi2ELb0ELb0EN7cutlass10bfloat16_tE19Flash_kernel_traitsILi128ELi64ELi128ELi8ES3_EELb0ELb0ELb1ELb0ELb0ELb1ELb0EEEvNS_16Flash_bwd_paramsE:
	.zero		1168


//--------------------- .nv.constant0._ZN5flash44flash_bwd_dq_dk_dv_loop_seqk_parallel_kernelI23Flash_bwd_kernel_traitsILi128ELi64ELi128ELi8ELi2ELi4ELi2ELb0ELb0EN7cutlass10bfloat16_tE19Flash_kernel_traitsILi128ELi64ELi128ELi8ES3_EELb0ELb0ELb1ELb1ELb0ELb0ELb0EEEvNS_16Flash_bwd_paramsE --------------------------
	.section	.nv.constant0._ZN5flash44flash_bwd_dq_dk_dv_loop_seqk_parallel_kernelI23Flash_bwd_kernel_traitsILi128ELi64ELi128ELi8ELi2ELi4ELi2ELb0ELb0EN7cutlass10bfloat16_tE19Flash_kernel_traitsILi128ELi64ELi128ELi8ES3_EELb0ELb0ELb1ELb1ELb0ELb0ELb0EEEvNS_16Flash_bwd_paramsE,"a",@progbits
	.sectionflags	@""
	.align	4
.nv.constant0._ZN5flash44flash_bwd_dq_dk_dv_loop_seqk_parallel_kernelI23Flash_bwd_kernel_traitsILi128ELi64ELi128ELi8ELi2ELi4ELi2ELb0ELb0EN7cutlass10bfloat16_tE19Flash_kernel_traitsILi128ELi64ELi128ELi8ES3_EELb0ELb0ELb1ELb1ELb0ELb0ELb0EEEvNS_16Flash_bwd_paramsE:
	.zero		1168


//--------------------- .nv.constant0._ZN5flash27flash_bwd_convert_dq_kernelI23Flash_bwd_kernel_traitsILi128ELi64ELi64ELi8ELi4ELi2ELi2ELb1ELb0EN7cutlass10bfloat16_tE19Flash_kernel_traitsILi128ELi64ELi64ELi8ES3_EEEEvNS_16Flash_bwd_paramsEi --------------------------
	.section	.nv.constant0._ZN5flash27flash_bwd_convert_dq_kernelI23Flash_bwd_kernel_traitsILi128ELi64ELi64ELi8ELi4ELi2ELi2ELb1ELb0EN7cutlass10bfloat16_tE19Flash_kernel_traitsILi128ELi64ELi64ELi8ES3_EEEEvNS_16Flash_bwd_paramsEi,"a",@progbits
	.sectionflags	@""
	.align	4
.nv.constant0._ZN5flash27flash_bwd_convert_dq_kernelI23Flash_bwd_kernel_traitsILi128ELi64ELi64ELi8ELi4ELi2ELi2ELb1ELb0EN7cutlass10bfloat16_tE19Flash_kernel_traitsILi128ELi64ELi64ELi8ES3_EEEEvNS_16Flash_bwd_paramsEi:
	.zero		1172


//--------------------- .nv.constant0._ZN5flash44flash_bwd_dq_dk_dv_loop_seqk_parallel_kernelI23Flash_bwd_kernel_traitsILi128ELi64ELi64ELi8ELi4ELi2ELi2ELb1ELb0EN7cutlass10bfloat16_tE19Flash_kernel_traitsILi128ELi64ELi64ELi8ES3_EELb1ELb0ELb0ELb0ELb0ELb1ELb0EEEvNS_16Flash_bwd_paramsE --------------------------
	.section	.nv.constant0._ZN5flash44flash_bwd_dq_dk_dv_loop_seqk_parallel_kernelI23Flash_bwd_kernel_traitsILi128ELi64ELi64ELi8ELi4ELi2ELi2ELb1ELb0EN7cutlass10bfloat16_tE19Flash_kernel_traitsILi128ELi64ELi64ELi8ES3_EELb1ELb0ELb0ELb0ELb0ELb1ELb0EEEvNS_16Flash_bwd_paramsE,"a",@progbits
	.sectionflags	@""
	.align	4
.nv.constant0._ZN5flash44flash_bwd_dq_dk_dv_loop_seqk_parallel_kernelI23Flash_bwd_kernel_traitsILi128ELi64ELi64ELi8ELi4ELi2ELi2ELb1ELb0EN7cutlass10bfloat16_tE19Flash_kernel_traitsILi128ELi64ELi64ELi8ES3_EELb1ELb0ELb0ELb0ELb0ELb1ELb0EEEvNS_16Flash_bwd_paramsE:
	.zero		1168


//--------------------- .nv.constant0._ZN5flash44flash_bwd_dq_dk_dv_loop_seqk_parallel_kernelI23Flash_bwd_kernel_traitsILi128ELi64ELi64ELi8ELi4ELi2ELi2ELb1ELb0EN7cutlass10bfloat16_tE19Flash_kernel_traitsILi128ELi64ELi64ELi8ES3_EELb0ELb0ELb0ELb0ELb0ELb1ELb1EEEvNS_16Flash_bwd_paramsE --------------------------
	.section	.nv.constant0._ZN5flash44flash_bwd_dq_dk_dv_loop_seqk_parallel_kernelI23Flash_bwd_kernel_traitsILi128ELi64ELi64ELi8ELi4ELi2ELi2ELb1ELb0EN7cutlass10bfloat16_tE19Flash_kernel_traitsILi128ELi64ELi64ELi8ES3_EELb0ELb0ELb0ELb0ELb0ELb1ELb1EEEvNS_16Flash_bwd_paramsE,"a",@progbits
	.sectionflags	@""
	.align	4
.nv.constant0._ZN5flash44flash_bwd_dq_dk_dv_loop_seqk_parallel_kernelI23Flash_bwd_kernel_traitsILi128ELi64ELi64ELi8ELi4ELi2ELi2ELb1ELb0EN7cutlass10bfloat16_tE19Flash_kernel_traitsILi128ELi64ELi64ELi8ES3_EELb0ELb0ELb0ELb0ELb0ELb1ELb1EEEvNS_16Flash_bwd_paramsE:
	.zero		1168


//--------------------- .nv.constant0._ZN5flash44flash_bwd_dq_dk_dv_loop_seqk_parallel_kernelI23Flash_bwd_kernel_traitsILi128ELi64ELi64ELi8ELi4ELi2ELi2ELb1ELb0EN7cutlass10bfloat16_tE19Flash_kernel_traitsILi128ELi64ELi64ELi8ES3_EELb1ELb0ELb0ELb0ELb0ELb0ELb0EEEvNS_16Flash_bwd_paramsE --------------------------
	.section	.nv.constant0._ZN5flash44flash_bwd_dq_dk_dv_loop_seqk_parallel_kernelI23Flash_bwd_kernel_traitsILi128ELi64ELi64ELi8ELi4ELi2ELi2ELb1ELb0EN7cutlass10bfloat16_tE19Flash_kernel_traitsILi128ELi64ELi64ELi8ES3_EELb1ELb0ELb0ELb0ELb0ELb0ELb0EEEvNS_16Flash_bwd_paramsE,"a",@progbits
	.sectionflags	@""
	.align	4
.nv.constant0._ZN5flash44flash_bwd_dq_dk_dv_loop_seqk_parallel_kernelI23Flash_bwd_kernel_traitsILi128ELi64ELi64ELi8ELi4ELi2ELi2ELb1ELb0EN7cutlass10bfloat16_tE19Flash_kernel_traitsILi128ELi64ELi64ELi8ES3_EELb1ELb0ELb0ELb0ELb0ELb0ELb0EEEvNS_16Flash_bwd_paramsE:
	.zero		1168


//--------------------- .nv.constant0._ZN5flash44flash_bwd_dq_dk_dv_loop_seqk_parallel_kernelI23Flash_bwd_kernel_traitsILi128ELi64ELi64ELi8ELi4ELi2ELi2ELb1ELb0EN7cutlass10bfloat16_tE19Flash_kernel_traitsILi128ELi64ELi64ELi8ES3_EELb0ELb0ELb0ELb0ELb0ELb0ELb1EEEvNS_16Flash_bwd_paramsE --------------------------
	.section	.nv.constant0._ZN5flash44flash_bwd_dq_dk_dv_loop_seqk_parallel_kernelI23Flash_bwd_kernel_traitsILi128ELi64ELi64ELi8ELi4ELi2ELi2ELb1ELb0EN7cutlass10bfloat16_tE19Flash_kernel_traitsILi128ELi64ELi64ELi8ES3_EELb0ELb0ELb0ELb0ELb0ELb0ELb1EEEvNS_16Flash_bwd_paramsE,"a",@progbits
	.sectionflags	@""
	.align	4
.nv.constant0._ZN5flash44flash_bwd_dq_dk_dv_loop_seqk_parallel_kernelI23Flash_bwd_kernel_traitsILi128ELi64ELi64ELi8ELi4ELi2ELi2ELb1ELb0EN7cutlass10bfloat16_tE19Flash_kernel_traitsILi128ELi64ELi64ELi8ES3_EELb0ELb0ELb0ELb0ELb0ELb0ELb1EEEvNS_16Flash_bwd_paramsE:
	.zero		1168


//--------------------- .nv.constant0._ZN5flash44flash_bwd_dq_dk_dv_loop_seqk_parallel_kernelI23Flash_bwd_kernel_traitsILi128ELi64ELi64ELi8ELi4ELi2ELi2ELb1ELb0EN7cutlass10bfloat16_tE19Flash_kernel_traitsILi128ELi64ELi64ELi8ES3_EELb1ELb0ELb1ELb0ELb0ELb0ELb0EEEvNS_16Flash_bwd_paramsE --------------------------
	.section	.nv.constant0._ZN5flash44flash_bwd_dq_dk_dv_loop_seqk_parallel_kernelI23Flash_bwd_kernel_traitsILi128ELi64ELi64ELi8ELi4ELi2ELi2ELb1ELb0EN7cutlass10bfloat16_tE19Flash_kernel_traitsILi128ELi64ELi64ELi8ES3_EELb1ELb0ELb1ELb0ELb0ELb0ELb0EEEvNS_16Flash_bwd_paramsE,"a",@progbits
	.sectionflags	@""
	.align	4
.nv.constant0._ZN5flash44flash_bwd_dq_dk_dv_loop_seqk_parallel_kernelI23Flash_bwd_kernel_traitsILi128ELi64ELi64ELi8ELi4ELi2ELi2ELb1ELb0EN7cutlass10bfloat16_tE19Flash_kernel_traitsILi128ELi64ELi64ELi8ES3_EELb1ELb0ELb1ELb0ELb0ELb0ELb0EEEvNS_16Flash_bwd_paramsE:
	.zero		1168


//--------------------- .nv.constant0._ZN5flash44flash_bwd_dq_dk_dv_loop_seqk_parallel_kernelI23Flash_bwd_kernel_traitsILi128ELi64ELi64ELi8ELi4ELi2ELi2ELb1ELb0EN7cutlass10bfloat16_tE19Flash_kernel_traitsILi128ELi64ELi64ELi8ES3_EELb0ELb0ELb1ELb0ELb0ELb0ELb1EEEvNS_16Flash_bwd_paramsE --------------------------
	.section	.nv.constant0._ZN5flash44flash_bwd_dq_dk_dv_loop_seqk_parallel_kernelI23Flash_bwd_kernel_traitsILi128ELi64ELi64ELi8ELi4ELi2ELi2ELb1ELb0EN7cutlass10bfloat16_tE19Flash_kernel_traitsILi128ELi64ELi64ELi8ES3_EELb0ELb0ELb1ELb0ELb0ELb0ELb1EEEvNS_16Flash_bwd_paramsE,"a",@progbits
	.sectionflags	@""
	.align	4
.nv.constant0._ZN5flash44flash_bwd_dq_dk_dv_loop_seqk_parallel_kernelI23Flash_bwd_kernel_traitsILi128ELi64ELi64ELi8ELi4ELi2ELi2ELb1ELb0EN7cutlass10bfloat16_tE19Flash_kernel_traitsILi128ELi64ELi64ELi8ES3_EELb0ELb0ELb1ELb0ELb0ELb0ELb1EEEvNS_16Flash_bwd_paramsE:
	.zero		1168


//--------------------- .nv.constant0._ZN5flash44flash_bwd_dq_dk_dv_loop_seqk_parallel_kernelI23Flash_bwd_kernel_traitsILi128ELi64ELi64ELi8ELi4ELi2ELi2ELb1ELb0EN7cutlass10bfloat16_tE19Flash_kernel_traitsILi128ELi64ELi64ELi8ES3_EELb1ELb0ELb0ELb0ELb1ELb1ELb0EEEvNS_16Flash_bwd_paramsE --------------------------
	.section	.nv.constant0._ZN5flash44flash_bwd_dq_dk_dv_loop_seqk_parallel_kernelI23Flash_bwd_kernel_traitsILi128ELi64ELi64ELi8ELi4ELi2ELi2ELb1ELb0EN7cutlass10bfloat16_tE19Flash_kernel_traitsILi128ELi64ELi64ELi8ES3_EELb1ELb0ELb0ELb0ELb1ELb1ELb0EEEvNS_16Flash_bwd_paramsE,"a",@progbits
	.sectionflags	@""
	.align	4
.nv.constant0._ZN5flash44flash_bwd_dq_dk_dv_loop_seqk_parallel_kernelI23Flash_bwd_kernel_traitsILi128ELi64ELi64ELi8ELi4ELi2ELi2ELb1ELb0EN7cutlass10bfloat16_tE19Flash_kernel_traitsILi128ELi64ELi64ELi8ES3_EELb1ELb0ELb0ELb0ELb1ELb1ELb0EEEvNS_16Flash_bwd_paramsE:
	.zero		1168


//--------------------- .nv.constant0._ZN5flash44flash_bwd_dq_dk_dv_loop_seqk_parallel_kernelI23Flash_bwd_kernel_traitsILi128ELi64ELi64ELi8ELi4ELi2ELi2ELb1ELb0EN7cutlass10bfloat16_tE19Flash_kernel_traitsILi128ELi64ELi64ELi8ES3_EELb0ELb0ELb0ELb0ELb1ELb1ELb1EEEvNS_16Flash_bwd_paramsE --------------------------
	.section	.nv.constant0._ZN5flash44flash_bwd_dq_dk_dv_loop_seqk_parallel_kernelI23Flash_bwd_kernel_traitsILi128ELi64ELi64ELi8ELi4ELi2ELi2ELb1ELb0EN7cutlass10bfloat16_tE19Flash_kernel_traitsILi128ELi64ELi64ELi8ES3_EELb0ELb0ELb0ELb0ELb1ELb1ELb1EEEvNS_16Flash_bwd_paramsE,"a",@progbits
	.sectionflags	@""
	.align	4
.nv.constant0._ZN5flash44flash_bwd_dq_dk_dv_loop_seqk_parallel_kernelI23Flash_bwd_kernel_traitsILi128ELi64ELi64ELi8ELi4ELi2ELi2ELb1ELb0EN7cutlass10bfloat16_tE19Flash_kernel_traitsILi128ELi64ELi64ELi8ES3_EELb0ELb0ELb0ELb0ELb1ELb1ELb1EEEvNS_16Flash_bwd_paramsE:
	.zero		1168


//--------------------- .nv.constant0._ZN5flash44flash_bwd_dq_dk_dv_loop_seqk_parallel_kernelI23Flash_bwd_kernel_traitsILi128ELi64ELi64ELi8ELi4ELi2ELi2ELb1ELb0EN7cutlass10bfloat16_tE19Flash_kernel_traitsILi128ELi64ELi64ELi8ES3_EELb1ELb0ELb0ELb1ELb0ELb0ELb0EEEvNS_16Flash_bwd_paramsE --------------------------
	.section	.nv.constant0._ZN5flash44flash_bwd_dq_dk_dv_loop_seqk_parallel_kernelI23Flash_bwd_kernel_traitsILi128ELi64ELi64ELi8ELi4ELi2ELi2ELb1ELb0EN7cutlass10bfloat16_tE19Flash_kernel_traitsILi128ELi64ELi64ELi8ES3_EELb1ELb0ELb0ELb1ELb0ELb0ELb0EEEvNS_16Flash_bwd_paramsE,"a",@progbits
	.sectionflags	@""
	.align	4
.nv.constant0._ZN5flash44flash_bwd_dq_dk_dv_loop_seqk_parallel_kernelI23Flash_bwd_kernel_traitsILi128ELi64ELi64ELi8ELi4ELi2ELi2ELb1ELb0EN7cutlass10bfloat16_tE19Flash_kernel_traitsILi128ELi64ELi64ELi8ES3_EELb1ELb0ELb0ELb1ELb0ELb0ELb0EEEvNS_16Flash_bwd_paramsE:
	.zero		1168


//--------------------- .nv.constant0._ZN5flash44flash_bwd_dq_dk_dv_loop_seqk_parallel_kernelI23Flash_bwd_kernel_traitsILi128ELi64ELi64ELi8ELi4ELi2ELi2ELb1ELb0EN7cutlass10bfloat16_tE19Flash_kernel_traitsILi128ELi64ELi64ELi8ES3_EELb0ELb0ELb0ELb1ELb0ELb0ELb1EEEvNS_16Flash_bwd_paramsE --------------------------
	.section	.nv.constant0._ZN5flash44flash_bwd_dq_dk_dv_loop_seqk_parallel_kernelI23Flash_bwd_kernel_traitsILi128ELi64ELi64ELi8ELi4ELi2ELi2ELb1ELb0EN7cutlass10bfloat16_tE19Flash_kernel_traitsILi128ELi64ELi64ELi8ES3_EELb0ELb0ELb0ELb1ELb0ELb0ELb1EEEvNS_16Flash_bwd_paramsE,"a",@progbits
	.sectionflags	@""
	.align	4
.nv.constant0._ZN5flash44flash_bwd_dq_dk_dv_loop_seqk_parallel_kernelI23Flash_bwd_kernel_traitsILi128ELi64ELi64ELi8ELi4ELi2ELi2ELb1ELb0EN7cutlass10bfloat16_tE19Flash_kernel_traitsILi128ELi64ELi64ELi8ES3_EELb0ELb0ELb0ELb1ELb0ELb0ELb1EEEvNS_16Flash_bwd_paramsE:
	.zero		1168


//--------------------- .nv.constant0._ZN5flash44flash_bwd_dq_dk_dv_loop_seqk_parallel_kernelI23Flash_bwd_kernel_traitsILi128ELi64ELi64ELi8ELi4ELi2ELi2ELb1ELb0EN7cutlass10bfloat16_tE19Flash_kernel_traitsILi128ELi64ELi64ELi8ES3_EELb1ELb0ELb1ELb0ELb0ELb1ELb0EEEvNS_16Flash_bwd_paramsE --------------------------
	.section	.nv.constant0._ZN5flash44flash_bwd_dq_dk_dv_loop_seqk_parallel_kernelI23Flash_bwd_kernel_traitsILi128ELi64ELi64ELi8ELi4ELi2ELi2ELb1ELb0EN7cutlass10bfloat16_tE19Flash_kernel_traitsILi128ELi64ELi64ELi8ES3_EELb1ELb0ELb1ELb0ELb0ELb1ELb0EEEvNS_16Flash_bwd_paramsE,"a",@progbits
	.sectionflags	@""
	.align	4
.nv.constant0._ZN5flash44flash_bwd_dq_dk_dv_loop_seqk_parallel_kernelI23Flash_bwd_kernel_traitsILi128ELi64ELi64ELi8ELi4ELi2ELi2ELb1ELb0EN7cutlass10bfloat16_tE19Flash_kernel_traitsILi128ELi64ELi64ELi8ES3_EELb1ELb0ELb1ELb0ELb0ELb1ELb0EEEvNS_16Flash_bwd_paramsE:
	.zero		1168


//--------------------- .nv.constant0._ZN5flash44flash_bwd_dq_dk_dv_loop_seqk_parallel_kernelI23Flash_bwd_kernel_traitsILi128ELi64ELi64ELi8ELi4ELi2ELi2ELb1ELb0EN7cutlass10bfloat16_tE19Flash_kernel_traitsILi128ELi64ELi64ELi8ES3_EELb0ELb0ELb1ELb0ELb0ELb1ELb1EEEvNS_16Flash_bwd_paramsE --------------------------
	.section	.nv.constant0._ZN5flash44flash_bwd_dq_dk_dv_loop_seqk_parallel_kernelI23Flash_bwd_kernel_traitsILi128ELi64ELi64ELi8ELi4ELi2ELi2ELb1ELb0EN7cutlass10bfloat16_tE19Flash_kernel_traitsILi128ELi64ELi64ELi8ES3_EELb0ELb0ELb1ELb0ELb0ELb1ELb1EEEvNS_16Flash_bwd_paramsE,"a",@progbits
	.sectionflags	@""
	.align	4
.nv.constant0._ZN5flash44flash_bwd_dq_dk_dv_loop_seqk_parallel_kernelI23Flash_bwd_kernel_traitsILi128ELi64ELi64ELi8ELi4ELi2ELi2ELb1ELb0EN7cutlass10bfloat16_tE19Flash_kernel_traitsILi128ELi64ELi64ELi8ES3_EELb0ELb0ELb1ELb0ELb0ELb1ELb1EEEvNS_16Flash_bwd_paramsE:
	.zero		1168


//--------------------- .nv.constant0._ZN5flash44flash_bwd_dq_dk_dv_loop_seqk_parallel_kernelI23Flash_bwd_kernel_traitsILi128ELi64ELi64ELi8ELi4ELi2ELi2ELb1ELb0EN7cutlass10bfloat16_tE19Flash_kernel_traitsILi128ELi64ELi64ELi8ES3_EELb1ELb0ELb1ELb1ELb0ELb0ELb0EEEvNS_16Flash_bwd_paramsE --------------------------
	.section	.nv.constant0._ZN5flash44flash_bwd_dq_dk_dv_loop_seqk_parallel_kernelI23Flash_bwd_kernel_traitsILi128ELi64ELi64ELi8ELi4ELi2ELi2ELb1ELb0EN7cutlass10bfloat16_tE19Flash_kernel_traitsILi128ELi64ELi64ELi8ES3_EELb1ELb0ELb1ELb1ELb0ELb0ELb0EEEvNS_16Flash_bwd_paramsE,"a",@progbits
	.sectionflags	@""
	.align	4
.nv.constant0._ZN5flash44flash_bwd_dq_dk_dv_loop_seqk_parallel_kernelI23Flash_bwd_kernel_traitsILi128ELi64ELi64ELi8ELi4ELi2ELi2ELb1ELb0EN7cutlass10bfloat16_tE19Flash_kernel_traitsILi128ELi64ELi64ELi8ES3_EELb1ELb0ELb1ELb1ELb0ELb0ELb0EEEvNS_16Flash_bwd_paramsE:
	.zero		1168


//--------------------- .nv.constant0._ZN5flash44flash_bwd_dq_dk_dv_loop_seqk_parallel_kernelI23Flash_bwd_kernel_traitsILi128ELi64ELi64ELi8ELi4ELi2ELi2ELb1ELb0EN7cutlass10bfloat16_tE19Flash_kernel_traitsILi128ELi64ELi64ELi8ES3_EELb0ELb0ELb1ELb1ELb0ELb0ELb1EEEvNS_16Flash_bwd_paramsE --------------------------
	.section	.nv.constant0._ZN5flash44flash_bwd_dq_dk_dv_loop_seqk_parallel_kernelI23Flash_bwd_kernel_traitsILi128ELi64ELi64ELi8ELi4ELi2ELi2ELb1ELb0EN7cutlass10bfloat16_tE19Flash_kernel_traitsILi128ELi64ELi64ELi8ES3_EELb0ELb0ELb1ELb1ELb0ELb0ELb1EEEvNS_16Flash_bwd_paramsE,"a",@progbits
	.sectionflags	@""
	.align	4
.nv.constant0._ZN5flash44flash_bwd_dq_dk_dv_loop_seqk_parallel_kernelI23Flash_bwd_kernel_traitsILi128ELi64ELi64ELi8ELi4ELi2ELi2ELb1ELb0EN7cutlass10bfloat16_tE19Flash_kernel_traitsILi128ELi64ELi64ELi8ES3_EELb0ELb0ELb1ELb1ELb0ELb0ELb1EEEvNS_16Flash_bwd_paramsE:
	.zero		1168


//--------------------- .nv.constant0._ZN5flash25flash_bwd_dot_do_o_kernelILb0E23Flash_bwd_kernel_traitsILi128ELi64ELi64ELi8ELi4ELi2ELi2ELb1ELb0EN7cutlass10bfloat16_tE19Flash_kernel_traitsILi128ELi64ELi64ELi8ES3_EEEEvNS_16Flash_bwd_paramsE --------------------------
	.section	.nv.constant0._ZN5flash25flash_bwd_dot_do_o_kernelILb0E23Flash_bwd_kernel_traitsILi128ELi64ELi64ELi8ELi4ELi2ELi2ELb1ELb0EN7cutlass10bfloat16_tE19Flash_kernel_traitsILi128ELi64ELi64ELi8ES3_EEEEvNS_16Flash_bwd_paramsE,"a",@progbits
	.sectionflags	@""
	.align	4
.nv.constant0._ZN5flash25flash_bwd_dot_do_o_kernelILb0E23Flash_bwd_kernel_traitsILi128ELi64ELi64ELi8ELi4ELi2ELi2ELb1ELb0EN7cutlass10bfloat16_tE19Flash_kernel_traitsILi128ELi64ELi64ELi8ES3_EEEEvNS_16Flash_bwd_paramsE:
	.zero		1168


//--------------------- .nv.constant0._ZN5flash25flash_bwd_dot_do_o_kernelILb1E23Flash_bwd_kernel_traitsILi128ELi64ELi64ELi8ELi4ELi2ELi2ELb1ELb0EN7cutlass10bfloat16_tE19Flash_kernel_traitsILi128ELi64ELi64ELi8ES3_EEEEvNS_16Flash_bwd_paramsE --------------------------
	.section	.nv.constant0._ZN5flash25flash_bwd_dot_do_o_kernelILb1E23Flash_bwd_kernel_traitsILi128ELi64ELi64ELi8ELi4ELi2ELi2ELb1ELb0EN7cutlass10bfloat16_tE19Flash_kernel_traitsILi128ELi64ELi64ELi8ES3_EEEEvNS_16Flash_bwd_paramsE,"a",@progbits
	.sectionflags	@""
	.align	4
.nv.constant0._ZN5flash25flash_bwd_dot_do_o_kernelILb1E23Flash_bwd_kernel_traitsILi128ELi64ELi64ELi8ELi4ELi2ELi2ELb1ELb0EN7cutlass10bfloat16_tE19Flash_kernel_traitsILi128ELi64ELi64ELi8ES3_EEEEvNS_16Flash_bwd_paramsE:
	.zero		1168


//--------------------- .nv.constant0._ZN5flash27flash_bwd_convert_dq_kernelI23Flash_bwd_kernel_traitsILi128ELi64ELi128ELi8ELi2ELi4ELi2ELb0ELb0EN7cutlass10bfloat16_tE19Flash_kernel_traitsILi128ELi64ELi128ELi8ES3_EEEEvNS_16Flash_bwd_paramsEi --------------------------
	.section	.nv.constant0._ZN5flash27flash_bwd_convert_dq_kernelI23Flash_bwd_kernel_traitsILi128ELi64ELi128ELi8ELi2ELi4ELi2ELb0ELb0EN7cutlass10bfloat16_tE19Flash_kernel_traitsILi128ELi64ELi128ELi8ES3_EEEEvNS_16Flash_bwd_paramsEi,"a",@progbits
	.sectionflags	@""
	.align	4
.nv.constant0._ZN5flash27flash_bwd_convert_dq_kernelI23Flash_bwd_kernel_traitsILi128ELi64ELi128ELi8ELi2ELi4ELi2ELb0ELb0EN7cutlass10bfloat16_tE19Flash_kernel_traitsILi128ELi64ELi128ELi8ES3_EEEEvNS_16Flash_bwd_paramsEi:
	.zero		1172


//--------------------- .nv.constant0._ZN5flash44flash_bwd_dq_dk_dv_loop_seqk_parallel_kernelI23Flash_bwd_kernel_traitsILi128ELi64ELi128ELi8ELi2ELi4ELi2ELb0ELb0EN7cutlass10bfloat16_tE19Flash_kernel_traitsILi128ELi64ELi128ELi8ES3_EELb1ELb0ELb0ELb0ELb0ELb1ELb0EEEvNS_16Flash_bwd_paramsE --------------------------
	.section	.nv.constant0._ZN5flash44flash_bwd_dq_dk_dv_loop_seqk_parallel_kernelI23Flash_bwd_kernel_traitsILi128ELi64ELi128ELi8ELi2ELi4ELi2ELb0ELb0EN7cutlass10bfloat16_tE19Flash_kernel_traitsILi128ELi64ELi128ELi8ES3_EELb1ELb0ELb0ELb0ELb0ELb1ELb0EEEvNS_16Flash_bwd_paramsE,"a",@progbits
	.sectionflags	@""
	.align	4
.nv.constant0._ZN5flash44flash_bwd_dq_dk_dv_loop_seqk_parallel_kernelI23Flash_bwd_kernel_traitsILi128ELi64ELi128ELi8ELi2ELi4ELi2ELb0ELb0EN7cutlass10bfloat16_tE19Flash_kernel_traitsILi128ELi64ELi128ELi8ES3_EELb1ELb0ELb0ELb0ELb0ELb1ELb0EEEvNS_16Flash_bwd_paramsE:
	.zero		1168


//--------------------- .nv.constant0._ZN5flash44flash_bwd_dq_dk_dv_loop_seqk_parallel_kernelI23Flash_bwd_kernel_traitsILi128ELi64ELi128ELi8ELi2ELi4ELi2ELb0ELb0EN7cutlass10bfloat16_tE19Flash_kernel_traitsILi128ELi64ELi128ELi8ES3_EELb0ELb0ELb0ELb0ELb0ELb1ELb1EEEvNS_16Flash_bwd_paramsE --------------------------
	.section	.nv.constant0._ZN5flash44flash_bwd_dq_dk_dv_loop_seqk_parallel_kernelI23Flash_bwd_kernel_traitsILi128ELi64ELi128ELi8ELi2ELi4ELi2ELb0ELb0EN7cutlass10bfloat16_tE19Flash_kernel_traitsILi128ELi64ELi128ELi8ES3_EELb0ELb0ELb0ELb0ELb0ELb1ELb1EEEvNS_16Flash_bwd_paramsE,"a",@progbits
	.sectionflags	@""
	.align	4
.nv.constant0._ZN5flash44flash_bwd_dq_dk_dv_loop_seqk_parallel_kernelI23Flash_bwd_kernel_traitsILi128ELi64ELi128ELi8ELi2ELi4ELi2ELb0ELb0EN7cutlass10bfloat16_tE19Flash_kernel_traitsILi128ELi64ELi128ELi8ES3_EELb0ELb0ELb0ELb0ELb0ELb1ELb1EEEvNS_16Flash_bwd_paramsE:
	.zero		1168


//--------------------- .nv.constant0._ZN5flash44flash_bwd_dq_dk_dv_loop_seqk_parallel_kernelI23Flash_bwd_kernel_traitsILi128ELi64ELi128ELi8ELi2ELi4ELi2ELb0ELb0EN7cutlass10bfloat16_tE19Flash_kernel_traitsILi128ELi64ELi128ELi8ES3_EELb1ELb0ELb0ELb0ELb0ELb0ELb0EEEvNS_16Flash_bwd_paramsE --------------------------
	.section	.nv.constant0._ZN5flash44flash_bwd_dq_dk_dv_loop_seqk_parallel_kernelI23Flash_bwd_kernel_traitsILi128ELi64ELi128ELi8ELi2ELi4ELi2ELb0ELb0EN7cutlass10bfloat16_tE19Flash_kernel_traitsILi128ELi64ELi128ELi8ES3_EELb1ELb0ELb0ELb0ELb0ELb0ELb0EEEvNS_16Flash_bwd_paramsE,"a",@progbits
	.sectionflags	@""
	.align	4
.nv.constant0._ZN5flash44flash_bwd_dq_dk_dv_loop_seqk_parallel_kernelI23Flash_bwd_kernel_traitsILi128ELi64ELi128ELi8ELi2ELi4ELi2ELb0ELb0EN7cutlass10bfloat16_tE19Flash_kernel_traitsILi128ELi64ELi128ELi8ES3_EELb1ELb0ELb0ELb0ELb0ELb0ELb0EEEvNS_16Flash_bwd_paramsE:
	.zero		1168


//--------------------- .nv.constant0._ZN5flash44flash_bwd_dq_dk_dv_loop_seqk_parallel_kernelI23Flash_bwd_kernel_traitsILi128ELi64ELi128ELi8ELi2ELi4ELi2ELb0ELb0EN7cutlass10bfloat16_tE19Flash_kernel_traitsILi128ELi64ELi128ELi8ES3_EELb0ELb0ELb0ELb0ELb0ELb0ELb1EEEvNS_16Flash_bwd_paramsE --------------------------
	.section	.nv.constant0._ZN5flash44flash_bwd_dq_dk_dv_loop_seqk_parallel_kernelI23Flash_bwd_kernel_traitsILi128ELi64ELi128ELi8ELi2ELi4ELi2ELb0ELb0EN7cutlass10bfloat16_tE19Flash_kernel_traitsILi128ELi64ELi128ELi8ES3_EELb0ELb0ELb0ELb0ELb0ELb0ELb1EEEvNS_16Flash_bwd_paramsE,"a",@progbits
	.sectionflags	@""
	.align	4
.nv.constant0._ZN5flash44flash_bwd_dq_dk_dv_loop_seqk_parallel_kernelI23Flash_bwd_kernel_traitsILi128ELi64ELi128ELi8ELi2ELi4ELi2ELb0ELb0EN7cutlass10bfloat16_tE19Flash_kernel_traitsILi128ELi64ELi128ELi8ES3_EELb0ELb0ELb0ELb0ELb0ELb0ELb1EEEvNS_16Flash_bwd_paramsE:
	.zero		1168


//--------------------- .nv.constant0._ZN5flash44flash_bwd_dq_dk_dv_loop_seqk_parallel_kernelI23Flash_bwd_kernel_traitsILi128ELi64ELi128ELi8ELi2ELi4ELi2ELb0ELb0EN7cutlass10bfloat16_tE19Flash_kernel_traitsILi128ELi64ELi128ELi8ES3_EELb1ELb0ELb1ELb0ELb0ELb0ELb0EEEvNS_16Flash_bwd_paramsE --------------------------
	.section	.nv.constant0._ZN5flash44flash_bwd_dq_dk_dv_loop_seqk_parallel_kernelI23Flash_bwd_kernel_traitsILi128ELi64ELi128ELi8ELi2ELi4ELi2ELb0ELb0EN7cutlass10bfloat16_tE19Flash_kernel_traitsILi128ELi64ELi128ELi8ES3_EELb1ELb0ELb1ELb0ELb0ELb0ELb0EEEvNS_16Flash_bwd_paramsE,"a",@progbits
	.sectionflags	@""
	.align	4
.nv.constant0._ZN5flash44flash_bwd_dq_dk_dv_loop_seqk_parallel_kernelI23Flash_bwd_kernel_traitsILi128ELi64ELi128ELi8ELi2ELi4ELi2ELb0ELb0EN7cutlass10bfloat16_tE19Flash_kernel_traitsILi128ELi64ELi128ELi8ES3_EELb1ELb0ELb1ELb0ELb0ELb0ELb0EEEvNS_16Flash_bwd_paramsE:
	.zero		1168


//--------------------- .nv.constant0._ZN5flash44flash_bwd_dq_dk_dv_loop_seqk_parallel_kernelI23Flash_bwd_kernel_traitsILi128ELi64ELi128ELi8ELi2ELi4ELi2ELb0ELb0EN7cutlass10bfloat16_tE19Flash_kernel_traitsILi128ELi64ELi128ELi8ES3_EELb0ELb0ELb1ELb0ELb0ELb0ELb1EEEvNS_16Flash_bwd_paramsE --------------------------
	.section	.nv.constant0._ZN5flash44flash_bwd_dq_dk_dv_loop_seqk_parallel_kernelI23Flash_bwd_kernel_traitsILi128ELi64ELi128ELi8ELi2ELi4ELi2ELb0ELb0EN7cutlass10bfloat16_tE19Flash_kernel_traitsILi128ELi64ELi128ELi8ES3_EELb0ELb0ELb1ELb0ELb0ELb0ELb1EEEvNS_16Flash_bwd_paramsE,"a",@progbits
	.sectionflags	@""
	.align	4
.nv.constant0._ZN5flash44flash_bwd_dq_dk_dv_loop_seqk_parallel_kernelI23Flash_bwd_kernel_traitsILi128ELi64ELi128ELi8ELi2ELi4ELi2ELb0ELb0EN7cutlass10bfloat16_tE19Flash_kernel_traitsILi128ELi64ELi128ELi8ES3_EELb0ELb0ELb1ELb0ELb0ELb0ELb1EEEvNS_16Flash_bwd_paramsE:
	.zero		1168


//--------------------- .nv.constant0._ZN5flash44flash_bwd_dq_dk_dv_loop_seqk_parallel_kernelI23Flash_bwd_kernel_traitsILi128ELi64ELi128ELi8ELi2ELi4ELi2ELb0ELb0EN7cutlass10bfloat16_tE19Flash_kernel_traitsILi128ELi64ELi128ELi8ES3_EELb1ELb0ELb0ELb0ELb1ELb1ELb0EEEvNS_16Flash_bwd_paramsE --------------------------
	.section	.nv.constant0._ZN5flash44flash_bwd_dq_dk_dv_loop_seqk_parallel_kernelI23Flash_bwd_kernel_traitsILi128ELi64ELi128ELi8ELi2ELi4ELi2ELb0ELb0EN7cutlass10bfloat16_tE19Flash_kernel_traitsILi128ELi64ELi128ELi8ES3_EELb1ELb0ELb0ELb0ELb1ELb1ELb0EEEvNS_16Flash_bwd_paramsE,"a",@progbits
	.sectionflags	@""
	.align	4
.nv.constant0._ZN5flash44flash_bwd_dq_dk_dv_loop_seqk_parallel_kernelI23Flash_bwd_kernel_traitsILi128ELi64ELi128ELi8ELi2ELi4ELi2ELb0ELb0EN7cutlass10bfloat16_tE19Flash_kernel_traitsILi128ELi64ELi128ELi8ES3_EELb1ELb0ELb0ELb0ELb1ELb1ELb0EEEvNS_16Flash_bwd_paramsE:
	.zero		1168


//--------------------- .nv.constant0._ZN5flash44flash_bwd_dq_dk_dv_loop_seqk_parallel_kernelI23Flash_bwd_kernel_traitsILi128ELi64ELi128ELi8ELi2ELi4ELi2ELb0ELb0EN7cutlass10bfloat16_tE19Flash_kernel_traitsILi128ELi64ELi128ELi8ES3_EELb0ELb0ELb0ELb0ELb1ELb1ELb1EEEvNS_16Flash_bwd_paramsE --------------------------
	.section	.nv.constant0._ZN5flash44flash_bwd_dq_dk_dv_loop_seqk_parallel_kernelI23Flash_bwd_kernel_traitsILi128ELi64ELi128ELi8ELi2ELi4ELi2ELb0ELb0EN7cutlass10bfloat16_tE19Flash_kernel_traitsILi128ELi64ELi128ELi8ES3_EELb0ELb0ELb0ELb0ELb1ELb1ELb1EEEvNS_16Flash_bwd_paramsE,"a",@progbits
	.sectionflags	@""
	.align	4
.nv.constant0._ZN5flash44flash_bwd_dq_dk_dv_loop_seqk_parallel_kernelI23Flash_bwd_kernel_traitsILi128ELi64ELi128ELi8ELi2ELi4ELi2ELb0ELb0EN7cutlass10bfloat16_tE19Flash_kernel_traitsILi128ELi64ELi128ELi8ES3_EELb0ELb0ELb0ELb0ELb1ELb1ELb1EEEvNS_16Flash_bwd_paramsE:
	.zero		1168


//--------------------- .nv.constant0._ZN5flash44flash_bwd_dq_dk_dv_loop_seqk_parallel_kernelI23Flash_bwd_kernel_traitsILi128ELi64ELi128ELi8ELi2ELi4ELi2ELb0ELb0EN7cutlass10bfloat16_tE19Flash_kernel_traitsILi128ELi64ELi128ELi8ES3_EELb1ELb0ELb0ELb1ELb0ELb0ELb0EEEvNS_16Flash_bwd_paramsE --------------------------
	.section	.nv.constant0._ZN5flash44flash_bwd_dq_dk_dv_loop_seqk_parallel_kernelI23Flash_bwd_kernel_traitsILi128ELi64ELi128ELi8ELi2ELi4ELi2ELb0ELb0EN7cutlass10bfloat16_tE19Flash_kernel_traitsILi128ELi64ELi128ELi8ES3_EELb1ELb0ELb0ELb1ELb0ELb0ELb0EEEvNS_16Flash_bwd_paramsE,"a",@progbits
	.sectionflags	@""
	.align	4
.nv.constant0._ZN5flash44flash_bwd_dq_dk_dv_loop_seqk_parallel_kernelI23Flash_bwd_kernel_traitsILi128ELi64ELi128ELi8ELi2ELi4ELi2ELb0ELb0EN7cutlass10bfloat16_tE19Flash_kernel_traitsILi128ELi64ELi128ELi8ES3_EELb1ELb0ELb0ELb1ELb0ELb0ELb0EEEvNS_16Flash_bwd_paramsE:
	.zero		1168


//--------------------- .nv.constant0._ZN5flash44flash_bwd_dq_dk_dv_loop_seqk_parallel_kernelI23Flash_bwd_kernel_traitsILi128ELi64ELi128ELi8ELi2ELi4ELi2ELb0ELb0EN7cutlass10bfloat16_tE19Flash_kernel_traitsILi128ELi64ELi128ELi8ES3_EELb0ELb0ELb0ELb1ELb0ELb0ELb1EEEvNS_16Flash_bwd_paramsE --------------------------
	.section	.nv.constant0._ZN5flash44flash_bwd_dq_dk_dv_loop_seqk_parallel_kernelI23Flash_bwd_kernel_traitsILi128ELi64ELi128ELi8ELi2ELi4ELi2ELb0ELb0EN7cutlass10bfloat16_tE19Flash_kernel_traitsILi128ELi64ELi128ELi8ES3_EELb0ELb0ELb0ELb1ELb0ELb0ELb1EEEvNS_16Flash_bwd_paramsE,"a",@progbits
	.sectionflags	@""
	.align	4
.nv.constant0._ZN5flash44flash_bwd_dq_dk_dv_loop_seqk_parallel_kernelI23Flash_bwd_kernel_traitsILi128ELi64ELi128ELi8ELi2ELi4ELi2ELb0ELb0EN7cutlass10bfloat16_tE19Flash_kernel_traitsILi128ELi64ELi128ELi8ES3_EELb0ELb0ELb0ELb1ELb0ELb0ELb1EEEvNS_16Flash_bwd_paramsE:
	.zero		1168


//--------------------- .nv.constant0._ZN5flash44flash_bwd_dq_dk_dv_loop_seqk_parallel_kernelI23Flash_bwd_kernel_traitsILi128ELi64ELi128ELi8ELi2ELi4ELi2ELb0ELb0EN7cutlass10bfloat16_tE19Flash_kernel_traitsILi128ELi64ELi128ELi8ES3_EELb1ELb0ELb1ELb0ELb0ELb1ELb0EEEvNS_16Flash_bwd_paramsE --------------------------
	.section	.nv.constant0._ZN5flash44flash_bwd_dq_dk_dv_loop_seqk_parallel_kernelI23Flash_bwd_kernel_traitsILi128ELi64ELi128ELi8ELi2ELi4ELi2ELb0ELb0EN7cutlass10bfloat16_tE19Flash_kernel_traitsILi128ELi64ELi128ELi8ES3_EELb1ELb0ELb1ELb0ELb0ELb1ELb0EEEvNS_16Flash_bwd_paramsE,"a",@progbits
	.sectionflags	@""
	.align	4
.nv.constant0._ZN5flash44flash_bwd_dq_dk_dv_loop_seqk_parallel_kernelI23Flash_bwd_kernel_traitsILi128ELi64ELi128ELi8ELi2ELi4ELi2ELb0ELb0EN7cutlass10bfloat16_tE19Flash_kernel_traitsILi128ELi64ELi128ELi8ES3_EELb1ELb0ELb1ELb0ELb0ELb1ELb0EEEvNS_16Flash_bwd_paramsE:
	.zero		1168


//--------------------- .nv.constant0._ZN5flash44flash_bwd_dq_dk_dv_loop_seqk_parallel_kernelI23Flash_bwd_kernel_traitsILi128ELi64ELi128ELi8ELi2ELi4ELi2ELb0ELb0EN7cutlass10bfloat16_tE19Flash_kernel_traitsILi128ELi64ELi128ELi8ES3_EELb0ELb0ELb1ELb0ELb0ELb1ELb1EEEvNS_16Flash_bwd_paramsE --------------------------
	.section	.nv.constant0._ZN5flash44flash_bwd_dq_dk_dv_loop_seqk_parallel_kernelI23Flash_bwd_kernel_traitsILi128ELi64ELi128ELi8ELi2ELi4ELi2ELb0ELb0EN7cutlass10bfloat16_tE19Flash_kernel_traitsILi128ELi64ELi128ELi8ES3_EELb0ELb0ELb1ELb0ELb0ELb1ELb1EEEvNS_16Flash_bwd_paramsE,"a",@progbits
	.sectionflags	@""
	.align	4
.nv.constant0._ZN5flash44flash_bwd_dq_dk_dv_loop_seqk_parallel_kernelI23Flash_bwd_kernel_traitsILi128ELi64ELi128ELi8ELi2ELi4ELi2ELb0ELb0EN7cutlass10bfloat16_tE19Flash_kernel_traitsILi128ELi64ELi128ELi8ES3_EELb0ELb0ELb1ELb0ELb0ELb1ELb1EEEvNS_16Flash_bwd_paramsE:
	.zero		1168


//--------------------- .nv.constant0._ZN5flash44flash_bwd_dq_dk_dv_loop_seqk_parallel_kernelI23Flash_bwd_kernel_traitsILi128ELi64ELi128ELi8ELi2ELi4ELi2ELb0ELb0EN7cutlass10bfloat16_tE19Flash_kernel_traitsILi128ELi64ELi128ELi8ES3_EELb1ELb0ELb1ELb1ELb0ELb0ELb0EEEvNS_16Flash_bwd_paramsE --------------------------
	.section	.nv.constant0._ZN5flash44flash_bwd_dq_dk_dv_loop_seqk_parallel_kernelI23Flash_bwd_kernel_traitsILi128ELi64ELi128ELi8ELi2ELi4ELi2ELb0ELb0EN7cutlass10bfloat16_tE19Flash_kernel_traitsILi128ELi64ELi128ELi8ES3_EELb1ELb0ELb1ELb1ELb0ELb0ELb0EEEvNS_16Flash_bwd_paramsE,"a",@progbits
	.sectionflags	@""
	.align	4
.nv.constant0._ZN5flash44flash_bwd_dq_dk_dv_loop_seqk_parallel_kernelI23Flash_bwd_kernel_traitsILi128ELi64ELi128ELi8ELi2ELi4ELi2ELb0ELb0EN7cutlass10bfloat16_tE19Flash_kernel_traitsILi128ELi64ELi128ELi8ES3_EELb1ELb0ELb1ELb1ELb0ELb0ELb0EEEvNS_16Flash_bwd_paramsE:
	.zero		1168


//--------------------- .nv.constant0._ZN5flash44flash_bwd_dq_dk_dv_loop_seqk_parallel_kernelI23Flash_bwd_kernel_traitsILi128ELi64ELi128ELi8ELi2ELi4ELi2ELb0ELb0EN7cutlass10bfloat16_tE19Flash_kernel_traitsILi128ELi64ELi128ELi8ES3_EELb0ELb0ELb1ELb1ELb0ELb0ELb1EEEvNS_16Flash_bwd_paramsE --------------------------
	.section	.nv.constant0._ZN5flash44flash_bwd_dq_dk_dv_loop_seqk_parallel_kernelI23Flash_bwd_kernel_traitsILi128ELi64ELi128ELi8ELi2ELi4ELi2ELb0ELb0EN7cutlass10bfloat16_tE19Flash_kernel_traitsILi128ELi64ELi128ELi8ES3_EELb0ELb0ELb1ELb1ELb0ELb0ELb1EEEvNS_16Flash_bwd_paramsE,"a",@progbits
	.sectionflags	@""
	.align	4
.nv.constant0._ZN5flash44flash_bwd_dq_dk_dv_loop_seqk_parallel_kernelI23Flash_bwd_kernel_traitsILi128ELi64ELi128ELi8ELi2ELi4ELi2ELb0ELb0EN7cutlass10bfloat16_tE19Flash_kernel_traitsILi128ELi64ELi128ELi8ES3_EELb0ELb0ELb1ELb1ELb0ELb0ELb1EEEvNS_16Flash_bwd_paramsE:
	.zero		1168


//--------------------- .nv.constant0._ZN5flash25flash_bwd_dot_do_o_kernelILb0E23Flash_bwd_kernel_traitsILi128ELi64ELi128ELi8ELi2ELi4ELi2ELb0ELb0EN7cutlass10bfloat16_tE19Flash_kernel_traitsILi128ELi64ELi128ELi8ES3_EEEEvNS_16Flash_bwd_paramsE --------------------------
	.section	.nv.constant0._ZN5flash25flash_bwd_dot_do_o_kernelILb0E23Flash_bwd_kernel_traitsILi128ELi64ELi128ELi8ELi2ELi4ELi2ELb0ELb0EN7cutlass10bfloat16_tE19Flash_kernel_traitsILi128ELi64ELi128ELi8ES3_EEEEvNS_16Flash_bwd_paramsE,"a",@progbits
	.sectionflags	@""
	.align	4
.nv.constant0._ZN5flash25flash_bwd_dot_do_o_kernelILb0E23Flash_bwd_kernel_traitsILi128ELi64ELi128ELi8ELi2ELi4ELi2ELb0ELb0EN7cutlass10bfloat16_tE19Flash_kernel_traitsILi128ELi64ELi128ELi8ES3_EEEEvNS_16Flash_bwd_paramsE:
	.zero		1168


//--------------------- .nv.constant0._ZN5flash25flash_bwd_dot_do_o_kernelILb1E23Flash_bwd_kernel_traitsILi128ELi64ELi128ELi8ELi2ELi4ELi2ELb0ELb0EN7cutlass10bfloat16_tE19Flash_kernel_traitsILi128ELi64ELi128ELi8ES3_EEEEvNS_16Flash_bwd_paramsE --------------------------
	.section	.nv.constant0._ZN5flash25flash_bwd_dot_do_o_kernelILb1E23Flash_bwd_kernel_traitsILi128ELi64ELi128ELi8ELi2ELi4ELi2ELb0ELb0EN7cutlass10bfloat16_tE19Flash_kernel_traitsILi128ELi64ELi128ELi8ES3_EEEEvNS_16Flash_bwd_paramsE,"a",@progbits
	.sectionflags	@""
	.align	4
.nv.constant0._ZN5flash25flash_bwd_dot_do_o_kernelILb1E23Flash_bwd_kernel_traitsILi128ELi64ELi128ELi8ELi2ELi4ELi2ELb0ELb0EN7cutlass10bfloat16_tE19Flash_kernel_traitsILi128ELi64ELi128ELi8ES3_EEEEvNS_16Flash_bwd_paramsE:
	.zero		1168


//--------------------- SYMBOLS --------------------------

	.type		.nv.reservedSmem.offset0,@object
	.size		.nv.reservedSmem.offset0,0x4
